	.target	sm_103a

	.elftype	@"ET_EXEC"


//--------------------- .note.nv.tkinfo           --------------------------
	.section	.note.nv.tkinfo,"",@"SHT_NOTE"
	.sectionflags	@"SHF_NOTE_NV_TKINFO"
	.tkinfo
        /*0018*/ 	.word	0x00000002
        /*0030*/ 	.string	""
        /*0030*/ 	.string	"ptxas"
        /*0030*/ 	.string	"Cuda compilation tools, release 13.0, V13.0.88"
        /*0030*/ 	.string	"Build cuda_13.0.r13.0/compiler.36424714_0"
        /*0030*/ 	.string	"-arch sm_103a -m 64 "



//--------------------- .note.nv.cuinfo           --------------------------
	.section	.note.nv.cuinfo,"",@"SHT_NOTE"
	.sectionflags	@"SHF_NOTE_NV_CUINFO"
        /*0018*/ 	.short	0x0002
        /*001a*/ 	.short	0x0067
        /*001c*/ 	.short	0x0082
	.zero		2


//--------------------- .nv.info                  --------------------------
	.section	.nv.info,"",@"SHT_CUDA_INFO"
	.align	4


	//----- nvinfo : EIATTR_REGCOUNT
	.align		4
        /*0000*/ 	.byte	0x04, 0x2f
        /*0002*/ 	.short	(.L_43 - .L_42)
	.align		4
.L_42:
        /*0004*/ 	.word	index@(_ZN2at6native29vectorized_elementwise_kernelILi8EZZZNS0_15log_kernel_cudaERNS_18TensorIteratorBaseEENKUlvE0_clEvENKUlvE_clEvEUldE_St5arrayIPcLm2EEEEviT0_T1_)
        /*0008*/ 	.word	0x00000004


	//----- nvinfo : EIATTR_FRAME_SIZE
	.align		4
.L_43:
        /*000c*/ 	.byte	0x04, 0x11
        /*000e*/ 	.short	(.L_45 - .L_44)
	.align		4
.L_44:
        /*0010*/ 	.word	index@(_ZN2at6native29vectorized_elementwise_kernelILi8EZZZNS0_15log_kernel_cudaERNS_18TensorIteratorBaseEENKUlvE0_clEvENKUlvE_clEvEUldE_St5arrayIPcLm2EEEEviT0_T1_)
        /*0014*/ 	.word	0x00000000


	//----- nvinfo : EIATTR_REGCOUNT
	.align		4
.L_45:
        /*0018*/ 	.byte	0x04, 0x2f
        /*001a*/ 	.short	(.L_47 - .L_46)
	.align		4
.L_46:
        /*001c*/ 	.word	index@(_ZN2at6native29vectorized_elementwise_kernelILi4EZZZNS0_15log_kernel_cudaERNS_18TensorIteratorBaseEENKUlvE0_clEvENKUlvE_clEvEUldE_St5arrayIPcLm2EEEEviT0_T1_)
        /*0020*/ 	.word	0x00000020


	//----- nvinfo : EIATTR_FRAME_SIZE
	.align		4
.L_47:
        /*0024*/ 	.byte	0x04, 0x11
        /*0026*/ 	.short	(.L_49 - .L_48)
	.align		4
.L_48:
        /*0028*/ 	.word	index@(_ZN2at6native29vectorized_elementwise_kernelILi4EZZZNS0_15log_kernel_cudaERNS_18TensorIteratorBaseEENKUlvE0_clEvENKUlvE_clEvEUldE_St5arrayIPcLm2EEEEviT0_T1_)
        /*002c*/ 	.word	0x00000000


	//----- nvinfo : EIATTR_REGCOUNT
	.align		4
.L_49:
        /*0030*/ 	.byte	0x04, 0x2f
        /*0032*/ 	.short	(.L_51 - .L_50)
	.align		4
.L_50:
        /*0034*/ 	.word	index@(_ZN2at6native29vectorized_elementwise_kernelILi2EZZZNS0_15log_kernel_cudaERNS_18TensorIteratorBaseEENKUlvE0_clEvENKUlvE_clEvEUldE_St5arrayIPcLm2EEEEviT0_T1_)
        /*0038*/ 	.word	0x00000020


	//----- nvinfo : EIATTR_FRAME_SIZE
	.align		4
.L_51:
        /*003c*/ 	.byte	0x04, 0x11
        /*003e*/ 	.short	(.L_53 - .L_52)
	.align		4
.L_52:
        /*0040*/ 	.word	index@(_ZN2at6native29vectorized_elementwise_kernelILi2EZZZNS0_15log_kernel_cudaERNS_18TensorIteratorBaseEENKUlvE0_clEvENKUlvE_clEvEUldE_St5arrayIPcLm2EEEEviT0_T1_)
        /*0044*/ 	.word	0x00000000


	//----- nvinfo : EIATTR_REGCOUNT
	.align		4
.L_53:
        /*0048*/ 	.byte	0x04, 0x2f
        /*004a*/ 	.short	(.L_55 - .L_54)
	.align		4
.L_54:
        /*004c*/ 	.word	index@(_ZN2at6native27unrolled_elementwise_kernelIZZZNS0_15log_kernel_cudaERNS_18TensorIteratorBaseEENKUlvE0_clEvENKUlvE_clEvEUldE_St5arrayIPcLm2EELi4E23TrivialOffsetCalculatorILi1EjESB_NS0_6memory15LoadWithoutCastENSC_16StoreWithoutCastEEEviT_T0_T2_T3_T4_T5_)
        /*0050*/ 	.word	0x0000001c


	//----- nvinfo : EIATTR_FRAME_SIZE
	.align		4
.L_55:
        /*0054*/ 	.byte	0x04, 0x11
        /*0056*/ 	.short	(.L_57 - .L_56)
	.align		4
.L_56:
        /*0058*/ 	.word	index@(_ZN2at6native27unrolled_elementwise_kernelIZZZNS0_15log_kernel_cudaERNS_18TensorIteratorBaseEENKUlvE0_clEvENKUlvE_clEvEUldE_St5arrayIPcLm2EELi4E23TrivialOffsetCalculatorILi1EjESB_NS0_6memory15LoadWithoutCastENSC_16StoreWithoutCastEEEviT_T0_T2_T3_T4_T5_)
        /*005c*/ 	.word	0x00000000


	//----- nvinfo : EIATTR_REGCOUNT
	.align		4
.L_57:
        /*0060*/ 	.byte	0x04, 0x2f
        /*0062*/ 	.short	(.L_59 - .L_58)
	.align		4
.L_58:
        /*0064*/ 	.word	index@(_ZN2at6native18elementwise_kernelILi128ELi2EZNS0_22gpu_kernel_impl_nocastIZZZNS0_15log_kernel_cudaERNS_18TensorIteratorBaseEENKUlvE0_clEvENKUlvE_clEvEUldE_EEvS4_RKT_EUliE_EEviT1_)
        /*0068*/ 	.word	0x0000001a


	//----- nvinfo : EIATTR_FRAME_SIZE
	.align		4
.L_59:
        /*006c*/ 	.byte	0x04, 0x11
        /*006e*/ 	.short	(.L_61 - .L_60)
	.align		4
.L_60:
        /*0070*/ 	.word	index@(_ZN2at6native18elementwise_kernelILi128ELi2EZNS0_22gpu_kernel_impl_nocastIZZZNS0_15log_kernel_cudaERNS_18TensorIteratorBaseEENKUlvE0_clEvENKUlvE_clEvEUldE_EEvS4_RKT_EUliE_EEviT1_)
        /*0074*/ 	.word	0x00000000


	//----- nvinfo : EIATTR_REGCOUNT
	.align		4
.L_61:
        /*0078*/ 	.byte	0x04, 0x2f
        /*007a*/ 	.short	(.L_63 - .L_62)
	.align		4
.L_62:
        /*007c*/ 	.word	index@(_ZN2at6native27unrolled_elementwise_kernelIZZZNS0_15log_kernel_cudaERNS_18TensorIteratorBaseEENKUlvE0_clEvENKUlvE_clEvEUldE_St5arrayIPcLm2EELi4E23TrivialOffsetCalculatorILi1EjESB_NS0_6memory12LoadWithCastILi1EEENSC_13StoreWithCastILi1EEEEEviT_T0_T2_T3_T4_T5_)
        /*0080*/ 	.word	0x00000022


	//----- nvinfo : EIATTR_FRAME_SIZE
	.align		4
.L_63:
        /*0084*/ 	.byte	0x04, 0x11
        /*0086*/ 	.short	(.L_65 - .L_64)
	.align		4
.L_64:
        /*0088*/ 	.word	index@(_ZN2at6native27unrolled_elementwise_kernelIZZZNS0_15log_kernel_cudaERNS_18TensorIteratorBaseEENKUlvE0_clEvENKUlvE_clEvEUldE_St5arrayIPcLm2EELi4E23TrivialOffsetCalculatorILi1EjESB_NS0_6memory12LoadWithCastILi1EEENSC_13StoreWithCastILi1EEEEEviT_T0_T2_T3_T4_T5_)
        /*008c*/ 	.word	0x00000000


	//----- nvinfo : EIATTR_REGCOUNT
	.align		4
.L_65:
        /*0090*/ 	.byte	0x04, 0x2f
        /*0092*/ 	.short	(.L_67 - .L_66)
	.align		4
.L_66:
        /*0094*/ 	.word	index@(_ZN2at6native18elementwise_kernelILi128ELi4EZNS0_15gpu_kernel_implIZZZNS0_15log_kernel_cudaERNS_18TensorIteratorBaseEENKUlvE0_clEvENKUlvE_clEvEUldE_EEvS4_RKT_EUliE_EEviT1_)
        /*0098*/ 	.word	0x00000018


	//----- nvinfo : EIATTR_FRAME_SIZE
	.align		4
.L_67:
        /*009c*/ 	.byte	0x04, 0x11
        /*009e*/ 	.short	(.L_69 - .L_68)
	.align		4
.L_68:
        /*00a0*/ 	.word	index@(_ZN2at6native18elementwise_kernelILi128ELi4EZNS0_15gpu_kernel_implIZZZNS0_15log_kernel_cudaERNS_18TensorIteratorBaseEENKUlvE0_clEvENKUlvE_clEvEUldE_EEvS4_RKT_EUliE_EEviT1_)
        /*00a4*/ 	.word	0x00000000


	//----- nvinfo : EIATTR_REGCOUNT
	.align		4
.L_69:
        /*00a8*/ 	.byte	0x04, 0x2f
        /*00aa*/ 	.short	(.L_71 - .L_70)
	.align		4
.L_70:
        /*00ac*/ 	.word	index@(_ZN2at6native29vectorized_elementwise_kernelILi8EZZZNS0_15log_kernel_cudaERNS_18TensorIteratorBaseEENKUlvE0_clEvENKUlvE0_clEvEUlfE_St5arrayIPcLm2EEEEviT0_T1_)
        /*00b0*/ 	.word	0x00000004


	//----- nvinfo : EIATTR_FRAME_SIZE
	.align		4
.L_71:
        /*00b4*/ 	.byte	0x04, 0x11
        /*00b6*/ 	.short	(.L_73 - .L_72)
	.align		4
.L_72:
        /*00b8*/ 	.word	index@(_ZN2at6native29vectorized_elementwise_kernelILi8EZZZNS0_15log_kernel_cudaERNS_18TensorIteratorBaseEENKUlvE0_clEvENKUlvE0_clEvEUlfE_St5arrayIPcLm2EEEEviT0_T1_)
        /*00bc*/ 	.word	0x00000000


	//----- nvinfo : EIATTR_REGCOUNT
	.align		4
.L_73:
        /*00c0*/ 	.byte	0x04, 0x2f
        /*00c2*/ 	.short	(.L_75 - .L_74)
	.align		4
.L_74:
        /*00c4*/ 	.word	index@(_ZN2at6native29vectorized_elementwise_kernelILi4EZZZNS0_15log_kernel_cudaERNS_18TensorIteratorBaseEENKUlvE0_clEvENKUlvE0_clEvEUlfE_St5arrayIPcLm2EEEEviT0_T1_)
        /*00c8*/ 	.word	0x00000020


	//----- nvinfo : EIATTR_FRAME_SIZE
	.align		4
.L_75:
        /*00cc*/ 	.byte	0x04, 0x11
        /*00ce*/ 	.short	(.L_77 - .L_76)
	.align		4
.L_76:
        /*00d0*/ 	.word	index@(_ZN2at6native29vectorized_elementwise_kernelILi4EZZZNS0_15log_kernel_cudaERNS_18TensorIteratorBaseEENKUlvE0_clEvENKUlvE0_clEvEUlfE_St5arrayIPcLm2EEEEviT0_T1_)
        /*00d4*/ 	.word	0x00000000


	//----- nvinfo : EIATTR_REGCOUNT
	.align		4
.L_77:
        /*00d8*/ 	.byte	0x04, 0x2f
        /*00da*/ 	.short	(.L_79 - .L_78)
	.align		4
.L_78:
        /*00dc*/ 	.word	index@(_ZN2at6native29vectorized_elementwise_kernelILi2EZZZNS0_15log_kernel_cudaERNS_18TensorIteratorBaseEENKUlvE0_clEvENKUlvE0_clEvEUlfE_St5arrayIPcLm2EEEEviT0_T1_)
        /*00e0*/ 	.word	0x00000020


	//----- nvinfo : EIATTR_FRAME_SIZE
	.align		4
.L_79:
        /*00e4*/ 	.byte	0x04, 0x11
        /*00e6*/ 	.short	(.L_81 - .L_80)
	.align		4
.L_80:
        /*00e8*/ 	.word	index@(_ZN2at6native29vectorized_elementwise_kernelILi2EZZZNS0_15log_kernel_cudaERNS_18TensorIteratorBaseEENKUlvE0_clEvENKUlvE0_clEvEUlfE_St5arrayIPcLm2EEEEviT0_T1_)
        /*00ec*/ 	.word	0x00000000


	//----- nvinfo : EIATTR_REGCOUNT
	.align		4
.L_81:
        /*00f0*/ 	.byte	0x04, 0x2f
        /*00f2*/ 	.short	(.L_83 - .L_82)
	.align		4
.L_82:
        /*00f4*/ 	.word	index@(_ZN2at6native27unrolled_elementwise_kernelIZZZNS0_15log_kernel_cudaERNS_18TensorIteratorBaseEENKUlvE0_clEvENKUlvE0_clEvEUlfE_St5arrayIPcLm2EELi4E23TrivialOffsetCalculatorILi1EjESB_NS0_6memory15LoadWithoutCastENSC_16StoreWithoutCastEEEviT_T0_T2_T3_T4_T5_)
        /*00f8*/ 	.word	0x00000016


	//----- nvinfo : EIATTR_FRAME_SIZE
	.align		4
.L_83:
        /*00fc*/ 	.byte	0x04, 0x11
        /*00fe*/ 	.short	(.L_85 - .L_84)
	.align		4
.L_84:
        /*0100*/ 	.word	index@(_ZN2at6native27unrolled_elementwise_kernelIZZZNS0_15log_kernel_cudaERNS_18TensorIteratorBaseEENKUlvE0_clEvENKUlvE0_clEvEUlfE_St5arrayIPcLm2EELi4E23TrivialOffsetCalculatorILi1EjESB_NS0_6memory15LoadWithoutCastENSC_16StoreWithoutCastEEEviT_T0_T2_T3_T4_T5_)
        /*0104*/ 	.word	0x00000000


	//----- nvinfo : EIATTR_REGCOUNT
	.align		4
.L_85:
        /*0108*/ 	.byte	0x04, 0x2f
        /*010a*/ 	.short	(.L_87 - .L_86)
	.align		4
.L_86:
        /*010c*/ 	.word	index@(_ZN2at6native18elementwise_kernelILi128ELi2EZNS0_22gpu_kernel_impl_nocastIZZZNS0_15log_kernel_cudaERNS_18TensorIteratorBaseEENKUlvE0_clEvENKUlvE0_clEvEUlfE_EEvS4_RKT_EUliE_EEviT1_)
        /*0110*/ 	.word	0x00000014


	//----- nvinfo : EIATTR_FRAME_SIZE
	.align		4
.L_87:
        /*0114*/ 	.byte	0x04, 0x11
        /*0116*/ 	.short	(.L_89 - .L_88)
	.align		4
.L_88:
        /*0118*/ 	.word	index@(_ZN2at6native18elementwise_kernelILi128ELi2EZNS0_22gpu_kernel_impl_nocastIZZZNS0_15log_kernel_cudaERNS_18TensorIteratorBaseEENKUlvE0_clEvENKUlvE0_clEvEUlfE_EEvS4_RKT_EUliE_EEviT1_)
        /*011c*/ 	.word	0x00000000


	//----- nvinfo : EIATTR_REGCOUNT
	.align		4
.L_89:
        /*0120*/ 	.byte	0x04, 0x2f
        /*0122*/ 	.short	(.L_91 - .L_90)
	.align		4
.L_90:
        /*0124*/ 	.word	index@(_ZN2at6native27unrolled_elementwise_kernelIZZZNS0_15log_kernel_cudaERNS_18TensorIteratorBaseEENKUlvE0_clEvENKUlvE0_clEvEUlfE_St5arrayIPcLm2EELi4E23TrivialOffsetCalculatorILi1EjESB_NS0_6memory12LoadWithCastILi1EEENSC_13StoreWithCastILi1EEEEEviT_T0_T2_T3_T4_T5_)
        /*0128*/ 	.word	0x00000020


	//----- nvinfo : EIATTR_FRAME_SIZE
	.align		4
.L_91:
        /*012c*/ 	.byte	0x04, 0x11
        /*012e*/ 	.short	(.L_93 - .L_92)
	.align		4
.L_92:
        /*0130*/ 	.word	index@(_ZN2at6native27unrolled_elementwise_kernelIZZZNS0_15log_kernel_cudaERNS_18TensorIteratorBaseEENKUlvE0_clEvENKUlvE0_clEvEUlfE_St5arrayIPcLm2EELi4E23TrivialOffsetCalculatorILi1EjESB_NS0_6memory12LoadWithCastILi1EEENSC_13StoreWithCastILi1EEEEEviT_T0_T2_T3_T4_T5_)
        /*0134*/ 	.word	0x00000000


	//----- nvinfo : EIATTR_REGCOUNT
	.align		4
.L_93:
        /*0138*/ 	.byte	0x04, 0x2f
        /*013a*/ 	.short	(.L_95 - .L_94)
	.align		4
.L_94:
        /*013c*/ 	.word	index@(_ZN2at6native18elementwise_kernelILi128ELi4EZNS0_15gpu_kernel_implIZZZNS0_15log_kernel_cudaERNS_18TensorIteratorBaseEENKUlvE0_clEvENKUlvE0_clEvEUlfE_EEvS4_RKT_EUliE_EEviT1_)
        /*0140*/ 	.word	0x00000018


	//----- nvinfo : EIATTR_FRAME_SIZE
	.align		4
.L_95:
        /*0144*/ 	.byte	0x04, 0x11
        /*0146*/ 	.short	(.L_97 - .L_96)
	.align		4
.L_96:
        /*0148*/ 	.word	index@(_ZN2at6native18elementwise_kernelILi128ELi4EZNS0_15gpu_kernel_implIZZZNS0_15log_kernel_cudaERNS_18TensorIteratorBaseEENKUlvE0_clEvENKUlvE0_clEvEUlfE_EEvS4_RKT_EUliE_EEviT1_)
        /*014c*/ 	.word	0x00000000


	//----- nvinfo : EIATTR_REGCOUNT
	.align		4
.L_97:
        /*0150*/ 	.byte	0x04, 0x2f
        /*0152*/ 	.short	(.L_99 - .L_98)
	.align		4
.L_98:
        /*0154*/ 	.word	index@(_ZN2at6native29vectorized_elementwise_kernelILi8EZZZNS0_15log_kernel_cudaERNS_18TensorIteratorBaseEENKUlvE0_clEvENKUlvE1_clEvEUlN3c104HalfEE_St5arrayIPcLm2EEEEviT0_T1_)
        /*0158*/ 	.word	0x00000004


	//----- nvinfo : EIATTR_FRAME_SIZE
	.align		4
.L_99:
        /*015c*/ 	.byte	0x04, 0x11
        /*015e*/ 	.short	(.L_101 - .L_100)
	.align		4
.L_100:
        /*0160*/ 	.word	index@(_ZN2at6native29vectorized_elementwise_kernelILi8EZZZNS0_15log_kernel_cudaERNS_18TensorIteratorBaseEENKUlvE0_clEvENKUlvE1_clEvEUlN3c104HalfEE_St5arrayIPcLm2EEEEviT0_T1_)
        /*0164*/ 	.word	0x00000000


	//----- nvinfo : EIATTR_REGCOUNT
	.align		4
.L_101:
        /*0168*/ 	.byte	0x04, 0x2f
        /*016a*/ 	.short	(.L_103 - .L_102)
	.align		4
.L_102:
        /*016c*/ 	.word	index@(_ZN2at6native29vectorized_elementwise_kernelILi4EZZZNS0_15log_kernel_cudaERNS_18TensorIteratorBaseEENKUlvE0_clEvENKUlvE1_clEvEUlN3c104HalfEE_St5arrayIPcLm2EEEEviT0_T1_)
        /*0170*/ 	.word	0x00000022


	//----- nvinfo : EIATTR_FRAME_SIZE
	.align		4
.L_103:
        /*0174*/ 	.byte	0x04, 0x11
        /*0176*/ 	.short	(.L_105 - .L_104)
	.align		4
.L_104:
        /*0178*/ 	.word	index@(_ZN2at6native29vectorized_elementwise_kernelILi4EZZZNS0_15log_kernel_cudaERNS_18TensorIteratorBaseEENKUlvE0_clEvENKUlvE1_clEvEUlN3c104HalfEE_St5arrayIPcLm2EEEEviT0_T1_)
        /*017c*/ 	.word	0x00000000


	//----- nvinfo : EIATTR_REGCOUNT
	.align		4
.L_105:
        /*0180*/ 	.byte	0x04, 0x2f
        /*0182*/ 	.short	(.L_107 - .L_106)
	.align		4
.L_106:
        /*0184*/ 	.word	index@(_ZN2at6native29vectorized_elementwise_kernelILi2EZZZNS0_15log_kernel_cudaERNS_18TensorIteratorBaseEENKUlvE0_clEvENKUlvE1_clEvEUlN3c104HalfEE_St5arrayIPcLm2EEEEviT0_T1_)
        /*0188*/ 	.word	0x00000022


	//----- nvinfo : EIATTR_FRAME_SIZE
	.align		4
.L_107:
        /*018c*/ 	.byte	0x04, 0x11
        /*018e*/ 	.short	(.L_109 - .L_108)
	.align		4
.L_108:
        /*0190*/ 	.word	index@(_ZN2at6native29vectorized_elementwise_kernelILi2EZZZNS0_15log_kernel_cudaERNS_18TensorIteratorBaseEENKUlvE0_clEvENKUlvE1_clEvEUlN3c104HalfEE_St5arrayIPcLm2EEEEviT0_T1_)
        /*0194*/ 	.word	0x00000000


	//----- nvinfo : EIATTR_REGCOUNT
	.align		4
.L_109:
        /*0198*/ 	.byte	0x04, 0x2f
        /*019a*/ 	.short	(.L_111 - .L_110)
	.align		4
.L_110:
        /*019c*/ 	.word	index@(_ZN2at6native27unrolled_elementwise_kernelIZZZNS0_15log_kernel_cudaERNS_18TensorIteratorBaseEENKUlvE0_clEvENKUlvE1_clEvEUlN3c104HalfEE_St5arrayIPcLm2EELi4E23TrivialOffsetCalculatorILi1EjESD_NS0_6memory15LoadWithoutCastENSE_16StoreWithoutCastEEEviT_T0_T2_T3_T4_T5_)
        /*01a0*/ 	.word	0x00000016


	//----- nvinfo : EIATTR_FRAME_SIZE
	.align		4
.L_111:
        /*01a4*/ 	.byte	0x04, 0x11
        /*01a6*/ 	.short	(.L_113 - .L_112)
	.align		4
.L_112:
        /*01a8*/ 	.word	index@(_ZN2at6native27unrolled_elementwise_kernelIZZZNS0_15log_kernel_cudaERNS_18TensorIteratorBaseEENKUlvE0_clEvENKUlvE1_clEvEUlN3c104HalfEE_St5arrayIPcLm2EELi4E23TrivialOffsetCalculatorILi1EjESD_NS0_6memory15LoadWithoutCastENSE_16StoreWithoutCastEEEviT_T0_T2_T3_T4_T5_)
        /*01ac*/ 	.word	0x00000000


	//----- nvinfo : EIATTR_REGCOUNT
	.align		4
.L_113:
        /*01b0*/ 	.byte	0x04, 0x2f
        /*01b2*/ 	.short	(.L_115 - .L_114)
	.align		4
.L_114:
        /*01b4*/ 	.word	index@(_ZN2at6native18elementwise_kernelILi128ELi4EZNS0_22gpu_kernel_impl_nocastIZZZNS0_15log_kernel_cudaERNS_18TensorIteratorBaseEENKUlvE0_clEvENKUlvE1_clEvEUlN3c104HalfEE_EEvS4_RKT_EUliE_EEviT1_)
        /*01b8*/ 	.word	0x00000014


	//----- nvinfo : EIATTR_FRAME_SIZE
	.align		4
.L_115:
        /*01bc*/ 	.byte	0x04, 0x11
        /*01be*/ 	.short	(.L_117 - .L_116)
	.align		4
.L_116:
        /*01c0*/ 	.word	index@(_ZN2at6native18elementwise_kernelILi128ELi4EZNS0_22gpu_kernel_impl_nocastIZZZNS0_15log_kernel_cudaERNS_18TensorIteratorBaseEENKUlvE0_clEvENKUlvE1_clEvEUlN3c104HalfEE_EEvS4_RKT_EUliE_EEviT1_)
        /*01c4*/ 	.word	0x00000000


	//----- nvinfo : EIATTR_REGCOUNT
	.align		4
.L_117:
        /*01c8*/ 	.byte	0x04, 0x2f
        /*01ca*/ 	.short	(.L_119 - .L_118)
	.align		4
.L_118:
        /*01cc*/ 	.word	index@(_ZN2at6native27unrolled_elementwise_kernelIZZZNS0_15log_kernel_cudaERNS_18TensorIteratorBaseEENKUlvE0_clEvENKUlvE1_clEvEUlN3c104HalfEE_St5arrayIPcLm2EELi4E23TrivialOffsetCalculatorILi1EjESD_NS0_6memory12LoadWithCastILi1EEENSE_13StoreWithCastILi1EEEEEviT_T0_T2_T3_T4_T5_)
        /*01d0*/ 	.word	0x0000001c


	//----- nvinfo : EIATTR_FRAME_SIZE
	.align		4
.L_119:
        /*01d4*/ 	.byte	0x04, 0x11
        /*01d6*/ 	.short	(.L_121 - .L_120)
	.align		4
.L_120:
        /*01d8*/ 	.word	index@(_ZN2at6native27unrolled_elementwise_kernelIZZZNS0_15log_kernel_cudaERNS_18TensorIteratorBaseEENKUlvE0_clEvENKUlvE1_clEvEUlN3c104HalfEE_St5arrayIPcLm2EELi4E23TrivialOffsetCalculatorILi1EjESD_NS0_6memory12LoadWithCastILi1EEENSE_13StoreWithCastILi1EEEEEviT_T0_T2_T3_T4_T5_)
        /*01dc*/ 	.word	0x00000000


	//----- nvinfo : EIATTR_REGCOUNT
	.align		4
.L_121:
        /*01e0*/ 	.byte	0x04, 0x2f
        /*01e2*/ 	.short	(.L_123 - .L_122)
	.align		4
.L_122:
        /*01e4*/ 	.word	index@(_ZN2at6native18elementwise_kernelILi128ELi4EZNS0_15gpu_kernel_implIZZZNS0_15log_kernel_cudaERNS_18TensorIteratorBaseEENKUlvE0_clEvENKUlvE1_clEvEUlN3c104HalfEE_EEvS4_RKT_EUliE_EEviT1_)
        /*01e8*/ 	.word	0x00000018


	//----- nvinfo : EIATTR_FRAME_SIZE
	.align		4
.L_123:
        /*01ec*/ 	.byte	0x04, 0x11
        /*01ee*/ 	.short	(.L_125 - .L_124)
	.align		4
.L_124:
        /*01f0*/ 	.word	index@(_ZN2at6native18elementwise_kernelILi128ELi4EZNS0_15gpu_kernel_implIZZZNS0_15log_kernel_cudaERNS_18TensorIteratorBaseEENKUlvE0_clEvENKUlvE1_clEvEUlN3c104HalfEE_EEvS4_RKT_EUliE_EEviT1_)
        /*01f4*/ 	.word	0x00000000


	//----- nvinfo : EIATTR_REGCOUNT
	.align		4
.L_125:
        /*01f8*/ 	.byte	0x04, 0x2f
        /*01fa*/ 	.short	(.L_127 - .L_126)
	.align		4
.L_126:
        /*01fc*/ 	.word	index@(_ZN2at6native29vectorized_elementwise_kernelILi8EZZZNS0_15log_kernel_cudaERNS_18TensorIteratorBaseEENKUlvE0_clEvENKUlvE2_clEvEUlN3c108BFloat16EE_St5arrayIPcLm2EEEEviT0_T1_)
        /*0200*/ 	.word	0x00000004


	//----- nvinfo : EIATTR_FRAME_SIZE
	.align		4
.L_127:
        /*0204*/ 	.byte	0x04, 0x11
        /*0206*/ 	.short	(.L_129 - .L_128)
	.align		4
.L_128:
        /*0208*/ 	.word	index@(_ZN2at6native29vectorized_elementwise_kernelILi8EZZZNS0_15log_kernel_cudaERNS_18TensorIteratorBaseEENKUlvE0_clEvENKUlvE2_clEvEUlN3c108BFloat16EE_St5arrayIPcLm2EEEEviT0_T1_)
        /*020c*/ 	.word	0x00000000


	//----- nvinfo : EIATTR_REGCOUNT
	.align		4
.L_129:
        /*0210*/ 	.byte	0x04, 0x2f
        /*0212*/ 	.short	(.L_131 - .L_130)
	.align		4
.L_130:
        /*0214*/ 	.word	index@(_ZN2at6native29vectorized_elementwise_kernelILi4EZZZNS0_15log_kernel_cudaERNS_18TensorIteratorBaseEENKUlvE0_clEvENKUlvE2_clEvEUlN3c108BFloat16EE_St5arrayIPcLm2EEEEviT0_T1_)
        /*0218*/ 	.word	0x00000022


	//----- nvinfo : EIATTR_FRAME_SIZE
	.align		4
.L_131:
        /*021c*/ 	.byte	0x04, 0x11
        /*021e*/ 	.short	(.L_133 - .L_132)
	.align		4
.L_132:
        /*0220*/ 	.word	index@(_ZN2at6native29vectorized_elementwise_kernelILi4EZZZNS0_15log_kernel_cudaERNS_18TensorIteratorBaseEENKUlvE0_clEvENKUlvE2_clEvEUlN3c108BFloat16EE_St5arrayIPcLm2EEEEviT0_T1_)
        /*0224*/ 	.word	0x00000000


	//----- nvinfo : EIATTR_REGCOUNT
	.align		4
.L_133:
        /*0228*/ 	.byte	0x04, 0x2f
        /*022a*/ 	.short	(.L_135 - .L_134)
	.align		4
.L_134:
        /*022c*/ 	.word	index@(_ZN2at6native29vectorized_elementwise_kernelILi2EZZZNS0_15log_kernel_cudaERNS_18TensorIteratorBaseEENKUlvE0_clEvENKUlvE2_clEvEUlN3c108BFloat16EE_St5arrayIPcLm2EEEEviT0_T1_)
        /*0230*/ 	.word	0x00000022


	//----- nvinfo : EIATTR_FRAME_SIZE
	.align		4
.L_135:
        /*0234*/ 	.byte	0x04, 0x11
        /*0236*/ 	.short	(.L_137 - .L_136)
	.align		4
.L_136:
        /*0238*/ 	.word	index@(_ZN2at6native29vectorized_elementwise_kernelILi2EZZZNS0_15log_kernel_cudaERNS_18TensorIteratorBaseEENKUlvE0_clEvENKUlvE2_clEvEUlN3c108BFloat16EE_St5arrayIPcLm2EEEEviT0_T1_)
        /*023c*/ 	.word	0x00000000


	//----- nvinfo : EIATTR_REGCOUNT
	.align		4
.L_137:
        /*0240*/ 	.byte	0x04, 0x2f
        /*0242*/ 	.short	(.L_139 - .L_138)
	.align		4
.L_138:
        /*0244*/ 	.word	index@(_ZN2at6native27unrolled_elementwise_kernelIZZZNS0_15log_kernel_cudaERNS_18TensorIteratorBaseEENKUlvE0_clEvENKUlvE2_clEvEUlN3c108BFloat16EE_St5arrayIPcLm2EELi4E23TrivialOffsetCalculatorILi1EjESD_NS0_6memory15LoadWithoutCastENSE_16StoreWithoutCastEEEviT_T0_T2_T3_T4_T5_)
        /*0248*/ 	.word	0x00000016


	//----- nvinfo : EIATTR_FRAME_SIZE
	.align		4
.L_139:
        /*024c*/ 	.byte	0x04, 0x11
        /*024e*/ 	.short	(.L_141 - .L_140)
	.align		4
.L_140:
        /*0250*/ 	.word	index@(_ZN2at6native27unrolled_elementwise_kernelIZZZNS0_15log_kernel_cudaERNS_18TensorIteratorBaseEENKUlvE0_clEvENKUlvE2_clEvEUlN3c108BFloat16EE_St5arrayIPcLm2EELi4E23TrivialOffsetCalculatorILi1EjESD_NS0_6memory15LoadWithoutCastENSE_16StoreWithoutCastEEEviT_T0_T2_T3_T4_T5_)
        /*0254*/ 	.word	0x00000000


	//----- nvinfo : EIATTR_REGCOUNT
	.align		4
.L_141:
        /*0258*/ 	.byte	0x04, 0x2f
        /*025a*/ 	.short	(.L_143 - .L_142)
	.align		4
.L_142:
        /*025c*/ 	.word	index@(_ZN2at6native18elementwise_kernelILi128ELi4EZNS0_22gpu_kernel_impl_nocastIZZZNS0_15log_kernel_cudaERNS_18TensorIteratorBaseEENKUlvE0_clEvENKUlvE2_clEvEUlN3c108BFloat16EE_EEvS4_RKT_EUliE_EEviT1_)
        /*0260*/ 	.word	0x00000014


	//----- nvinfo : EIATTR_FRAME_SIZE
	.align		4
.L_143:
        /*0264*/ 	.byte	0x04, 0x11
        /*0266*/ 	.short	(.L_145 - .L_144)
	.align		4
.L_144:
        /*0268*/ 	.word	index@(_ZN2at6native18elementwise_kernelILi128ELi4EZNS0_22gpu_kernel_impl_nocastIZZZNS0_15log_kernel_cudaERNS_18TensorIteratorBaseEENKUlvE0_clEvENKUlvE2_clEvEUlN3c108BFloat16EE_EEvS4_RKT_EUliE_EEviT1_)
        /*026c*/ 	.word	0x00000000


	//----- nvinfo : EIATTR_REGCOUNT
	.align		4
.L_145:
        /*0270*/ 	.byte	0x04, 0x2f
        /*0272*/ 	.short	(.L_147 - .L_146)
	.align		4
.L_146:
        /*0274*/ 	.word	index@(_ZN2at6native27unrolled_elementwise_kernelIZZZNS0_15log_kernel_cudaERNS_18TensorIteratorBaseEENKUlvE0_clEvENKUlvE2_clEvEUlN3c108BFloat16EE_St5arrayIPcLm2EELi4E23TrivialOffsetCalculatorILi1EjESD_NS0_6memory12LoadWithCastILi1EEENSE_13StoreWithCastILi1EEEEEviT_T0_T2_T3_T4_T5_)
        /*0278*/ 	.word	0x0000001c


	//----- nvinfo : EIATTR_FRAME_SIZE
	.align		4
.L_147:
        /*027c*/ 	.byte	0x04, 0x11
        /*027e*/ 	.short	(.L_149 - .L_148)
	.align		4
.L_148:
        /*0280*/ 	.word	index@(_ZN2at6native27unrolled_elementwise_kernelIZZZNS0_15log_kernel_cudaERNS_18TensorIteratorBaseEENKUlvE0_clEvENKUlvE2_clEvEUlN3c108BFloat16EE_St5arrayIPcLm2EELi4E23TrivialOffsetCalculatorILi1EjESD_NS0_6memory12LoadWithCastILi1EEENSE_13StoreWithCastILi1EEEEEviT_T0_T2_T3_T4_T5_)
        /*0284*/ 	.word	0x00000000


	//----- nvinfo : EIATTR_REGCOUNT
	.align		4
.L_149:
        /*0288*/ 	.byte	0x04, 0x2f
        /*028a*/ 	.short	(.L_151 - .L_150)
	.align		4
.L_150:
        /*028c*/ 	.word	index@(_ZN2at6native18elementwise_kernelILi128ELi4EZNS0_15gpu_kernel_implIZZZNS0_15log_kernel_cudaERNS_18TensorIteratorBaseEENKUlvE0_clEvENKUlvE2_clEvEUlN3c108BFloat16EE_EEvS4_RKT_EUliE_EEviT1_)
        /*0290*/ 	.word	0x00000018


	//----- nvinfo : EIATTR_FRAME_SIZE
	.align		4
.L_151:
        /*0294*/ 	.byte	0x04, 0x11
        /*0296*/ 	.short	(.L_153 - .L_152)
	.align		4
.L_152:
        /*0298*/ 	.word	index@(_ZN2at6native18elementwise_kernelILi128ELi4EZNS0_15gpu_kernel_implIZZZNS0_15log_kernel_cudaERNS_18TensorIteratorBaseEENKUlvE0_clEvENKUlvE2_clEvEUlN3c108BFloat16EE_EEvS4_RKT_EUliE_EEviT1_)
        /*029c*/ 	.word	0x00000000


	//----- nvinfo : EIATTR_REGCOUNT
	.align		4
.L_153:
        /*02a0*/ 	.byte	0x04, 0x2f
        /*02a2*/ 	.short	(.L_155 - .L_154)
	.align		4
.L_154:
        /*02a4*/ 	.word	index@(_ZN2at6native29vectorized_elementwise_kernelILi8EZZZNS0_17log10_kernel_cudaERNS_18TensorIteratorBaseEENKUlvE0_clEvENKUlvE_clEvEUldE_St5arrayIPcLm2EEEEviT0_T1_)
        /*02a8*/ 	.word	0x00000004


	//----- nvinfo : EIATTR_FRAME_SIZE
	.align		4
.L_155:
        /*02ac*/ 	.byte	0x04, 0x11
        /*02ae*/ 	.short	(.L_157 - .L_156)
	.align		4
.L_156:
        /*02b0*/ 	.word	index@(_ZN2at6native29vectorized_elementwise_kernelILi8EZZZNS0_17log10_kernel_cudaERNS_18TensorIteratorBaseEENKUlvE0_clEvENKUlvE_clEvEUldE_St5arrayIPcLm2EEEEviT0_T1_)
        /*02b4*/ 	.word	0x00000000


	//----- nvinfo : EIATTR_REGCOUNT
	.align		4
.L_157:
        /*02b8*/ 	.byte	0x04, 0x2f
        /*02ba*/ 	.short	(.L_159 - .L_158)
	.align		4
.L_158:
        /*02bc*/ 	.word	index@(_ZN2at6native29vectorized_elementwise_kernelILi4EZZZNS0_17log10_kernel_cudaERNS_18TensorIteratorBaseEENKUlvE0_clEvENKUlvE_clEvEUldE_St5arrayIPcLm2EEEEviT0_T1_)
        /*02c0*/ 	.word	0x00000020


	//----- nvinfo : EIATTR_FRAME_SIZE
	.align		4
.L_159:
        /*02c4*/ 	.byte	0x04, 0x11
        /*02c6*/ 	.short	(.L_161 - .L_160)
	.align		4
.L_160:
        /*02c8*/ 	.word	index@(_ZN2at6native29vectorized_elementwise_kernelILi4EZZZNS0_17log10_kernel_cudaERNS_18TensorIteratorBaseEENKUlvE0_clEvENKUlvE_clEvEUldE_St5arrayIPcLm2EEEEviT0_T1_)
        /*02cc*/ 	.word	0x00000000


	//----- nvinfo : EIATTR_REGCOUNT
	.align		4
.L_161:
        /*02d0*/ 	.byte	0x04, 0x2f
        /*02d2*/ 	.short	(.L_163 - .L_162)
	.align		4
.L_162:
        /*02d4*/ 	.word	index@(_ZN2at6native29vectorized_elementwise_kernelILi2EZZZNS0_17log10_kernel_cudaERNS_18TensorIteratorBaseEENKUlvE0_clEvENKUlvE_clEvEUldE_St5arrayIPcLm2EEEEviT0_T1_)
        /*02d8*/ 	.word	0x00000020


	//----- nvinfo : EIATTR_FRAME_SIZE
	.align		4
.L_163:
        /*02dc*/ 	.byte	0x04, 0x11
        /*02de*/ 	.short	(.L_165 - .L_164)
	.align		4
.L_164:
        /*02e0*/ 	.word	index@(_ZN2at6native29vectorized_elementwise_kernelILi2EZZZNS0_17log10_kernel_cudaERNS_18TensorIteratorBaseEENKUlvE0_clEvENKUlvE_clEvEUldE_St5arrayIPcLm2EEEEviT0_T1_)
        /*02e4*/ 	.word	0x00000000


	//----- nvinfo : EIATTR_REGCOUNT
	.align		4
.L_165:
        /*02e8*/ 	.byte	0x04, 0x2f
        /*02ea*/ 	.short	(.L_167 - .L_166)
	.align		4
.L_166:
        /*02ec*/ 	.word	index@(_ZN2at6native27unrolled_elementwise_kernelIZZZNS0_17log10_kernel_cudaERNS_18TensorIteratorBaseEENKUlvE0_clEvENKUlvE_clEvEUldE_St5arrayIPcLm2EELi4E23TrivialOffsetCalculatorILi1EjESB_NS0_6memory15LoadWithoutCastENSC_16StoreWithoutCastEEEviT_T0_T2_T3_T4_T5_)
        /*02f0*/ 	.word	0x0000001e


	//----- nvinfo : EIATTR_FRAME_SIZE
	.align		4
.L_167:
        /*02f4*/ 	.byte	0x04, 0x11
        /*02f6*/ 	.short	(.L_169 - .L_168)
	.align		4
.L_168:
        /*02f8*/ 	.word	index@(_ZN2at6native27unrolled_elementwise_kernelIZZZNS0_17log10_kernel_cudaERNS_18TensorIteratorBaseEENKUlvE0_clEvENKUlvE_clEvEUldE_St5arrayIPcLm2EELi4E23TrivialOffsetCalculatorILi1EjESB_NS0_6memory15LoadWithoutCastENSC_16StoreWithoutCastEEEviT_T0_T2_T3_T4_T5_)
        /*02fc*/ 	.word	0x00000000


	//----- nvinfo : EIATTR_REGCOUNT
	.align		4
.L_169:
        /*0300*/ 	.byte	0x04, 0x2f
        /*0302*/ 	.short	(.L_171 - .L_170)
	.align		4
.L_170:
        /*0304*/ 	.word	index@(_ZN2at6native18elementwise_kernelILi128ELi2EZNS0_22gpu_kernel_impl_nocastIZZZNS0_17log10_kernel_cudaERNS_18TensorIteratorBaseEENKUlvE0_clEvENKUlvE_clEvEUldE_EEvS4_RKT_EUliE_EEviT1_)
        /*0308*/ 	.word	0x0000001a


	//----- nvinfo : EIATTR_FRAME_SIZE
	.align		4
.L_171:
        /*030c*/ 	.byte	0x04, 0x11
        /*030e*/ 	.short	(.L_173 - .L_172)
	.align		4
.L_172:
        /*0310*/ 	.word	index@(_ZN2at6native18elementwise_kernelILi128ELi2EZNS0_22gpu_kernel_impl_nocastIZZZNS0_17log10_kernel_cudaERNS_18TensorIteratorBaseEENKUlvE0_clEvENKUlvE_clEvEUldE_EEvS4_RKT_EUliE_EEviT1_)
        /*0314*/ 	.word	0x00000000


	//----- nvinfo : EIATTR_REGCOUNT
	.align		4
.L_173:
        /*0318*/ 	.byte	0x04, 0x2f
        /*031a*/ 	.short	(.L_175 - .L_174)
	.align		4
.L_174:
        /*031c*/ 	.word	index@(_ZN2at6native27unrolled_elementwise_kernelIZZZNS0_17log10_kernel_cudaERNS_18TensorIteratorBaseEENKUlvE0_clEvENKUlvE_clEvEUldE_St5arrayIPcLm2EELi4E23TrivialOffsetCalculatorILi1EjESB_NS0_6memory12LoadWithCastILi1EEENSC_13StoreWithCastILi1EEEEEviT_T0_T2_T3_T4_T5_)
        /*0320*/ 	.word	0x00000022


	//----- nvinfo : EIATTR_FRAME_SIZE
	.align		4
.L_175:
        /*0324*/ 	.byte	0x04, 0x11
        /*0326*/ 	.short	(.L_177 - .L_176)
	.align		4
.L_176:
        /*0328*/ 	.word	index@(_ZN2at6native27unrolled_elementwise_kernelIZZZNS0_17log10_kernel_cudaERNS_18TensorIteratorBaseEENKUlvE0_clEvENKUlvE_clEvEUldE_St5arrayIPcLm2EELi4E23TrivialOffsetCalculatorILi1EjESB_NS0_6memory12LoadWithCastILi1EEENSC_13StoreWithCastILi1EEEEEviT_T0_T2_T3_T4_T5_)
        /*032c*/ 	.word	0x00000000


	//----- nvinfo : EIATTR_REGCOUNT
	.align		4
.L_177:
        /*0330*/ 	.byte	0x04, 0x2f
        /*0332*/ 	.short	(.L_179 - .L_178)
	.align		4
.L_178:
        /*0334*/ 	.word	index@(_ZN2at6native18elementwise_kernelILi128ELi4EZNS0_15gpu_kernel_implIZZZNS0_17log10_kernel_cudaERNS_18TensorIteratorBaseEENKUlvE0_clEvENKUlvE_clEvEUldE_EEvS4_RKT_EUliE_EEviT1_)
        /*0338*/ 	.word	0x00000018


	//----- nvinfo : EIATTR_FRAME_SIZE
	.align		4
.L_179:
        /*033c*/ 	.byte	0x04, 0x11
        /*033e*/ 	.short	(.L_181 - .L_180)
	.align		4
.L_180:
        /*0340*/ 	.word	index@(_ZN2at6native18elementwise_kernelILi128ELi4EZNS0_15gpu_kernel_implIZZZNS0_17log10_kernel_cudaERNS_18TensorIteratorBaseEENKUlvE0_clEvENKUlvE_clEvEUldE_EEvS4_RKT_EUliE_EEviT1_)
        /*0344*/ 	.word	0x00000000


	//----- nvinfo : EIATTR_REGCOUNT
	.align		4
.L_181:
        /*0348*/ 	.byte	0x04, 0x2f
        /*034a*/ 	.short	(.L_183 - .L_182)
	.align		4
.L_182:
        /*034c*/ 	.word	index@(_ZN2at6native29vectorized_elementwise_kernelILi8EZZZNS0_17log10_kernel_cudaERNS_18TensorIteratorBaseEENKUlvE0_clEvENKUlvE0_clEvEUlfE_St5arrayIPcLm2EEEEviT0_T1_)
        /*0350*/ 	.word	0x00000004


	//----- nvinfo : EIATTR_FRAME_SIZE
	.align		4
.L_183:
        /*0354*/ 	.byte	0x04, 0x11
        /*0356*/ 	.short	(.L_185 - .L_184)
	.align		4
.L_184:
        /*0358*/ 	.word	index@(_ZN2at6native29vectorized_elementwise_kernelILi8EZZZNS0_17log10_kernel_cudaERNS_18TensorIteratorBaseEENKUlvE0_clEvENKUlvE0_clEvEUlfE_St5arrayIPcLm2EEEEviT0_T1_)
        /*035c*/ 	.word	0x00000000


	//----- nvinfo : EIATTR_REGCOUNT
	.align		4
.L_185:
        /*0360*/ 	.byte	0x04, 0x2f
        /*0362*/ 	.short	(.L_187 - .L_186)
	.align		4
.L_186:
        /*0364*/ 	.word	index@(_ZN2at6native29vectorized_elementwise_kernelILi4EZZZNS0_17log10_kernel_cudaERNS_18TensorIteratorBaseEENKUlvE0_clEvENKUlvE0_clEvEUlfE_St5arrayIPcLm2EEEEviT0_T1_)
        /*0368*/ 	.word	0x00000020


	//----- nvinfo : EIATTR_FRAME_SIZE
	.align		4
.L_187:
        /*036c*/ 	.byte	0x04, 0x11
        /*036e*/ 	.short	(.L_189 - .L_188)
	.align		4
.L_188:
        /*0370*/ 	.word	index@(_ZN2at6native29vectorized_elementwise_kernelILi4EZZZNS0_17log10_kernel_cudaERNS_18TensorIteratorBaseEENKUlvE0_clEvENKUlvE0_clEvEUlfE_St5arrayIPcLm2EEEEviT0_T1_)
        /*0374*/ 	.word	0x00000000


	//----- nvinfo : EIATTR_REGCOUNT
	.align		4
.L_189:
        /*0378*/ 	.byte	0x04, 0x2f
        /*037a*/ 	.short	(.L_191 - .L_190)
	.align		4
.L_190:
        /*037c*/ 	.word	index@(_ZN2at6native29vectorized_elementwise_kernelILi2EZZZNS0_17log10_kernel_cudaERNS_18TensorIteratorBaseEENKUlvE0_clEvENKUlvE0_clEvEUlfE_St5arrayIPcLm2EEEEviT0_T1_)
        /*0380*/ 	.word	0x00000020


	//----- nvinfo : EIATTR_FRAME_SIZE
	.align		4
.L_191:
        /*0384*/ 	.byte	0x04, 0x11
        /*0386*/ 	.short	(.L_193 - .L_192)
	.align		4
.L_192:
        /*0388*/ 	.word	index@(_ZN2at6native29vectorized_elementwise_kernelILi2EZZZNS0_17log10_kernel_cudaERNS_18TensorIteratorBaseEENKUlvE0_clEvENKUlvE0_clEvEUlfE_St5arrayIPcLm2EEEEviT0_T1_)
        /*038c*/ 	.word	0x00000000


	//----- nvinfo : EIATTR_REGCOUNT
	.align		4
.L_193:
        /*0390*/ 	.byte	0x04, 0x2f
        /*0392*/ 	.short	(.L_195 - .L_194)
	.align		4
.L_194:
        /*0394*/ 	.word	index@(_ZN2at6native27unrolled_elementwise_kernelIZZZNS0_17log10_kernel_cudaERNS_18TensorIteratorBaseEENKUlvE0_clEvENKUlvE0_clEvEUlfE_St5arrayIPcLm2EELi4E23TrivialOffsetCalculatorILi1EjESB_NS0_6memory15LoadWithoutCastENSC_16StoreWithoutCastEEEviT_T0_T2_T3_T4_T5_)
        /*0398*/ 	.word	0x00000016


	//----- nvinfo : EIATTR_FRAME_SIZE
	.align		4
.L_195:
        /*039c*/ 	.byte	0x04, 0x11
        /*039e*/ 	.short	(.L_197 - .L_196)
	.align		4
.L_196:
        /*03a0*/ 	.word	index@(_ZN2at6native27unrolled_elementwise_kernelIZZZNS0_17log10_kernel_cudaERNS_18TensorIteratorBaseEENKUlvE0_clEvENKUlvE0_clEvEUlfE_St5arrayIPcLm2EELi4E23TrivialOffsetCalculatorILi1EjESB_NS0_6memory15LoadWithoutCastENSC_16StoreWithoutCastEEEviT_T0_T2_T3_T4_T5_)
        /*03a4*/ 	.word	0x00000000


	//----- nvinfo : EIATTR_REGCOUNT
	.align		4
.L_197:
        /*03a8*/ 	.byte	0x04, 0x2f
        /*03aa*/ 	.short	(.L_199 - .L_198)
	.align		4
.L_198:
        /*03ac*/ 	.word	index@(_ZN2at6native18elementwise_kernelILi128ELi2EZNS0_22gpu_kernel_impl_nocastIZZZNS0_17log10_kernel_cudaERNS_18TensorIteratorBaseEENKUlvE0_clEvENKUlvE0_clEvEUlfE_EEvS4_RKT_EUliE_EEviT1_)
        /*03b0*/ 	.word	0x00000014


	//----- nvinfo : EIATTR_FRAME_SIZE
	.align		4
.L_199:
        /*03b4*/ 	.byte	0x04, 0x11
        /*03b6*/ 	.short	(.L_201 - .L_200)
	.align		4
.L_200:
        /*03b8*/ 	.word	index@(_ZN2at6native18elementwise_kernelILi128ELi2EZNS0_22gpu_kernel_impl_nocastIZZZNS0_17log10_kernel_cudaERNS_18TensorIteratorBaseEENKUlvE0_clEvENKUlvE0_clEvEUlfE_EEvS4_RKT_EUliE_EEviT1_)
        /*03bc*/ 	.word	0x00000000


	//----- nvinfo : EIATTR_REGCOUNT
	.align		4
.L_201:
        /*03c0*/ 	.byte	0x04, 0x2f
        /*03c2*/ 	.short	(.L_203 - .L_202)
	.align		4
.L_202:
        /*03c4*/ 	.word	index@(_ZN2at6native27unrolled_elementwise_kernelIZZZNS0_17log10_kernel_cudaERNS_18TensorIteratorBaseEENKUlvE0_clEvENKUlvE0_clEvEUlfE_St5arrayIPcLm2EELi4E23TrivialOffsetCalculatorILi1EjESB_NS0_6memory12LoadWithCastILi1EEENSC_13StoreWithCastILi1EEEEEviT_T0_T2_T3_T4_T5_)
        /*03c8*/ 	.word	0x00000020


	//----- nvinfo : EIATTR_FRAME_SIZE
	.align		4
.L_203:
        /*03cc*/ 	.byte	0x04, 0x11
        /*03ce*/ 	.short	(.L_205 - .L_204)
	.align		4
.L_204:
        /*03d0*/ 	.word	index@(_ZN2at6native27unrolled_elementwise_kernelIZZZNS0_17log10_kernel_cudaERNS_18TensorIteratorBaseEENKUlvE0_clEvENKUlvE0_clEvEUlfE_St5arrayIPcLm2EELi4E23TrivialOffsetCalculatorILi1EjESB_NS0_6memory12LoadWithCastILi1EEENSC_13StoreWithCastILi1EEEEEviT_T0_T2_T3_T4_T5_)
        /*03d4*/ 	.word	0x00000000


	//----- nvinfo : EIATTR_REGCOUNT
	.align		4
.L_205:
        /*03d8*/ 	.byte	0x04, 0x2f
        /*03da*/ 	.short	(.L_207 - .L_206)
	.align		4
.L_206:
        /*03dc*/ 	.word	index@(_ZN2at6native18elementwise_kernelILi128ELi4EZNS0_15gpu_kernel_implIZZZNS0_17log10_kernel_cudaERNS_18TensorIteratorBaseEENKUlvE0_clEvENKUlvE0_clEvEUlfE_EEvS4_RKT_EUliE_EEviT1_)
        /*03e0*/ 	.word	0x00000018


	//----- nvinfo : EIATTR_FRAME_SIZE
	.align		4
.L_207:
        /*03e4*/ 	.byte	0x04, 0x11
        /*03e6*/ 	.short	(.L_209 - .L_208)
	.align		4
.L_208:
        /*03e8*/ 	.word	index@(_ZN2at6native18elementwise_kernelILi128ELi4EZNS0_15gpu_kernel_implIZZZNS0_17log10_kernel_cudaERNS_18TensorIteratorBaseEENKUlvE0_clEvENKUlvE0_clEvEUlfE_EEvS4_RKT_EUliE_EEviT1_)
        /*03ec*/ 	.word	0x00000000


	//----- nvinfo : EIATTR_REGCOUNT
	.align		4
.L_209:
        /*03f0*/ 	.byte	0x04, 0x2f
        /*03f2*/ 	.short	(.L_211 - .L_210)
	.align		4
.L_210:
        /*03f4*/ 	.word	index@(_ZN2at6native29vectorized_elementwise_kernelILi8EZZZNS0_17log10_kernel_cudaERNS_18TensorIteratorBaseEENKUlvE0_clEvENKUlvE1_clEvEUlN3c104HalfEE_St5arrayIPcLm2EEEEviT0_T1_)
        /*03f8*/ 	.word	0x00000004


	//----- nvinfo : EIATTR_FRAME_SIZE
	.align		4
.L_211:
        /*03fc*/ 	.byte	0x04, 0x11
        /*03fe*/ 	.short	(.L_213 - .L_212)
	.align		4
.L_212:
        /*0400*/ 	.word	index@(_ZN2at6native29vectorized_elementwise_kernelILi8EZZZNS0_17log10_kernel_cudaERNS_18TensorIteratorBaseEENKUlvE0_clEvENKUlvE1_clEvEUlN3c104HalfEE_St5arrayIPcLm2EEEEviT0_T1_)
        /*0404*/ 	.word	0x00000000


	//----- nvinfo : EIATTR_REGCOUNT
	.align		4
.L_213:
        /*0408*/ 	.byte	0x04, 0x2f
        /*040a*/ 	.short	(.L_215 - .L_214)
	.align		4
.L_214:
        /*040c*/ 	.word	index@(_ZN2at6native29vectorized_elementwise_kernelILi4EZZZNS0_17log10_kernel_cudaERNS_18TensorIteratorBaseEENKUlvE0_clEvENKUlvE1_clEvEUlN3c104HalfEE_St5arrayIPcLm2EEEEviT0_T1_)
        /*0410*/ 	.word	0x00000022


	//----- nvinfo : EIATTR_FRAME_SIZE
	.align		4
.L_215:
        /*0414*/ 	.byte	0x04, 0x11
        /*0416*/ 	.short	(.L_217 - .L_216)
	.align		4
.L_216:
        /*0418*/ 	.word	index@(_ZN2at6native29vectorized_elementwise_kernelILi4EZZZNS0_17log10_kernel_cudaERNS_18TensorIteratorBaseEENKUlvE0_clEvENKUlvE1_clEvEUlN3c104HalfEE_St5arrayIPcLm2EEEEviT0_T1_)
        /*041c*/ 	.word	0x00000000


	//----- nvinfo : EIATTR_REGCOUNT
	.align		4
.L_217:
        /*0420*/ 	.byte	0x04, 0x2f
        /*0422*/ 	.short	(.L_219 - .L_218)
	.align		4
.L_218:
        /*0424*/ 	.word	index@(_ZN2at6native29vectorized_elementwise_kernelILi2EZZZNS0_17log10_kernel_cudaERNS_18TensorIteratorBaseEENKUlvE0_clEvENKUlvE1_clEvEUlN3c104HalfEE_St5arrayIPcLm2EEEEviT0_T1_)
        /*0428*/ 	.word	0x00000022


	//----- nvinfo : EIATTR_FRAME_SIZE
	.align		4
.L_219:
        /*042c*/ 	.byte	0x04, 0x11
        /*042e*/ 	.short	(.L_221 - .L_220)
	.align		4
.L_220:
        /*0430*/ 	.word	index@(_ZN2at6native29vectorized_elementwise_kernelILi2EZZZNS0_17log10_kernel_cudaERNS_18TensorIteratorBaseEENKUlvE0_clEvENKUlvE1_clEvEUlN3c104HalfEE_St5arrayIPcLm2EEEEviT0_T1_)
        /*0434*/ 	.word	0x00000000


	//----- nvinfo : EIATTR_REGCOUNT
	.align		4
.L_221:
        /*0438*/ 	.byte	0x04, 0x2f
        /*043a*/ 	.short	(.L_223 - .L_222)
	.align		4
.L_222:
        /*043c*/ 	.word	index@(_ZN2at6native27unrolled_elementwise_kernelIZZZNS0_17log10_kernel_cudaERNS_18TensorIteratorBaseEENKUlvE0_clEvENKUlvE1_clEvEUlN3c104HalfEE_St5arrayIPcLm2EELi4E23TrivialOffsetCalculatorILi1EjESD_NS0_6memory15LoadWithoutCastENSE_16StoreWithoutCastEEEviT_T0_T2_T3_T4_T5_)
        /*0440*/ 	.word	0x00000016


	//----- nvinfo : EIATTR_FRAME_SIZE
	.align		4
.L_223:
        /*0444*/ 	.byte	0x04, 0x11
        /*0446*/ 	.short	(.L_225 - .L_224)
	.align		4
.L_224:
        /*0448*/ 	.word	index@(_ZN2at6native27unrolled_elementwise_kernelIZZZNS0_17log10_kernel_cudaERNS_18TensorIteratorBaseEENKUlvE0_clEvENKUlvE1_clEvEUlN3c104HalfEE_St5arrayIPcLm2EELi4E23TrivialOffsetCalculatorILi1EjESD_NS0_6memory15LoadWithoutCastENSE_16StoreWithoutCastEEEviT_T0_T2_T3_T4_T5_)
        /*044c*/ 	.word	0x00000000


	//----- nvinfo : EIATTR_REGCOUNT
	.align		4
.L_225:
        /*0450*/ 	.byte	0x04, 0x2f
        /*0452*/ 	.short	(.L_227 - .L_226)
	.align		4
.L_226:
        /*0454*/ 	.word	index@(_ZN2at6native18elementwise_kernelILi128ELi4EZNS0_22gpu_kernel_impl_nocastIZZZNS0_17log10_kernel_cudaERNS_18TensorIteratorBaseEENKUlvE0_clEvENKUlvE1_clEvEUlN3c104HalfEE_EEvS4_RKT_EUliE_EEviT1_)
        /*0458*/ 	.word	0x00000014


	//----- nvinfo : EIATTR_FRAME_SIZE
	.align		4
.L_227:
        /*045c*/ 	.byte	0x04, 0x11
        /*045e*/ 	.short	(.L_229 - .L_228)
	.align		4
.L_228:
        /*0460*/ 	.word	index@(_ZN2at6native18elementwise_kernelILi128ELi4EZNS0_22gpu_kernel_impl_nocastIZZZNS0_17log10_kernel_cudaERNS_18TensorIteratorBaseEENKUlvE0_clEvENKUlvE1_clEvEUlN3c104HalfEE_EEvS4_RKT_EUliE_EEviT1_)
        /*0464*/ 	.word	0x00000000


	//----- nvinfo : EIATTR_REGCOUNT
	.align		4
.L_229:
        /*0468*/ 	.byte	0x04, 0x2f
        /*046a*/ 	.short	(.L_231 - .L_230)
	.align		4
.L_230:
        /*046c*/ 	.word	index@(_ZN2at6native27unrolled_elementwise_kernelIZZZNS0_17log10_kernel_cudaERNS_18TensorIteratorBaseEENKUlvE0_clEvENKUlvE1_clEvEUlN3c104HalfEE_St5arrayIPcLm2EELi4E23TrivialOffsetCalculatorILi1EjESD_NS0_6memory12LoadWithCastILi1EEENSE_13StoreWithCastILi1EEEEEviT_T0_T2_T3_T4_T5_)
        /*0470*/ 	.word	0x0000001c


	//----- nvinfo : EIATTR_FRAME_SIZE
	.align		4
.L_231:
        /*0474*/ 	.byte	0x04, 0x11
        /*0476*/ 	.short	(.L_233 - .L_232)
	.align		4
.L_232:
        /*0478*/ 	.word	index@(_ZN2at6native27unrolled_elementwise_kernelIZZZNS0_17log10_kernel_cudaERNS_18TensorIteratorBaseEENKUlvE0_clEvENKUlvE1_clEvEUlN3c104HalfEE_St5arrayIPcLm2EELi4E23TrivialOffsetCalculatorILi1EjESD_NS0_6memory12LoadWithCastILi1EEENSE_13StoreWithCastILi1EEEEEviT_T0_T2_T3_T4_T5_)
        /*047c*/ 	.word	0x00000000


	//----- nvinfo : EIATTR_REGCOUNT
	.align		4
.L_233:
        /*0480*/ 	.byte	0x04, 0x2f
        /*0482*/ 	.short	(.L_235 - .L_234)
	.align		4
.L_234:
        /*0484*/ 	.word	index@(_ZN2at6native18elementwise_kernelILi128ELi4EZNS0_15gpu_kernel_implIZZZNS0_17log10_kernel_cudaERNS_18TensorIteratorBaseEENKUlvE0_clEvENKUlvE1_clEvEUlN3c104HalfEE_EEvS4_RKT_EUliE_EEviT1_)
        /*0488*/ 	.word	0x00000018


	//----- nvinfo : EIATTR_FRAME_SIZE
	.align		4
.L_235:
        /*048c*/ 	.byte	0x04, 0x11
        /*048e*/ 	.short	(.L_237 - .L_236)
	.align		4
.L_236:
        /*0490*/ 	.word	index@(_ZN2at6native18elementwise_kernelILi128ELi4EZNS0_15gpu_kernel_implIZZZNS0_17log10_kernel_cudaERNS_18TensorIteratorBaseEENKUlvE0_clEvENKUlvE1_clEvEUlN3c104HalfEE_EEvS4_RKT_EUliE_EEviT1_)
        /*0494*/ 	.word	0x00000000


	//----- nvinfo : EIATTR_REGCOUNT
	.align		4
.L_237:
        /*0498*/ 	.byte	0x04, 0x2f
        /*049a*/ 	.short	(.L_239 - .L_238)
	.align		4
.L_238:
        /*049c*/ 	.word	index@(_ZN2at6native29vectorized_elementwise_kernelILi8EZZZNS0_17log10_kernel_cudaERNS_18TensorIteratorBaseEENKUlvE0_clEvENKUlvE2_clEvEUlN3c108BFloat16EE_St5arrayIPcLm2EEEEviT0_T1_)
        /*04a0*/ 	.word	0x00000004


	//----- nvinfo : EIATTR_FRAME_SIZE
	.align		4
.L_239:
        /*04a4*/ 	.byte	0x04, 0x11
        /*04a6*/ 	.short	(.L_241 - .L_240)
	.align		4
.L_240:
        /*04a8*/ 	.word	index@(_ZN2at6native29vectorized_elementwise_kernelILi8EZZZNS0_17log10_kernel_cudaERNS_18TensorIteratorBaseEENKUlvE0_clEvENKUlvE2_clEvEUlN3c108BFloat16EE_St5arrayIPcLm2EEEEviT0_T1_)
        /*04ac*/ 	.word	0x00000000


	//----- nvinfo : EIATTR_REGCOUNT
	.align		4
.L_241:
        /*04b0*/ 	.byte	0x04, 0x2f
        /*04b2*/ 	.short	(.L_243 - .L_242)
	.align		4
.L_242:
        /*04b4*/ 	.word	index@(_ZN2at6native29vectorized_elementwise_kernelILi4EZZZNS0_17log10_kernel_cudaERNS_18TensorIteratorBaseEENKUlvE0_clEvENKUlvE2_clEvEUlN3c108BFloat16EE_St5arrayIPcLm2EEEEviT0_T1_)
        /*04b8*/ 	.word	0x00000022


	//----- nvinfo : EIATTR_FRAME_SIZE
	.align		4
.L_243:
        /*04bc*/ 	.byte	0x04, 0x11
        /*04be*/ 	.short	(.L_245 - .L_244)
	.align		4
.L_244:
        /*04c0*/ 	.word	index@(_ZN2at6native29vectorized_elementwise_kernelILi4EZZZNS0_17log10_kernel_cudaERNS_18TensorIteratorBaseEENKUlvE0_clEvENKUlvE2_clEvEUlN3c108BFloat16EE_St5arrayIPcLm2EEEEviT0_T1_)
        /*04c4*/ 	.word	0x00000000


	//----- nvinfo : EIATTR_REGCOUNT
	.align		4
.L_245:
        /*04c8*/ 	.byte	0x04, 0x2f
        /*04ca*/ 	.short	(.L_247 - .L_246)
	.align		4
.L_246:
        /*04cc*/ 	.word	index@(_ZN2at6native29vectorized_elementwise_kernelILi2EZZZNS0_17log10_kernel_cudaERNS_18TensorIteratorBaseEENKUlvE0_clEvENKUlvE2_clEvEUlN3c108BFloat16EE_St5arrayIPcLm2EEEEviT0_T1_)
        /*04d0*/ 	.word	0x00000022


	//----- nvinfo : EIATTR_FRAME_SIZE
	.align		4
.L_247:
        /*04d4*/ 	.byte	0x04, 0x11
        /*04d6*/ 	.short	(.L_249 - .L_248)
	.align		4
.L_248:
        /*04d8*/ 	.word	index@(_ZN2at6native29vectorized_elementwise_kernelILi2EZZZNS0_17log10_kernel_cudaERNS_18TensorIteratorBaseEENKUlvE0_clEvENKUlvE2_clEvEUlN3c108BFloat16EE_St5arrayIPcLm2EEEEviT0_T1_)
        /*04dc*/ 	.word	0x00000000


	//----- nvinfo : EIATTR_REGCOUNT
	.align		4
.L_249:
        /*04e0*/ 	.byte	0x04, 0x2f
        /*04e2*/ 	.short	(.L_251 - .L_250)
	.align		4
.L_250:
        /*04e4*/ 	.word	index@(_ZN2at6native27unrolled_elementwise_kernelIZZZNS0_17log10_kernel_cudaERNS_18TensorIteratorBaseEENKUlvE0_clEvENKUlvE2_clEvEUlN3c108BFloat16EE_St5arrayIPcLm2EELi4E23TrivialOffsetCalculatorILi1EjESD_NS0_6memory15LoadWithoutCastENSE_16StoreWithoutCastEEEviT_T0_T2_T3_T4_T5_)
        /*04e8*/ 	.word	0x00000016


	//----- nvinfo : EIATTR_FRAME_SIZE
	.align		4
.L_251:
        /*04ec*/ 	.byte	0x04, 0x11
        /*04ee*/ 	.short	(.L_253 - .L_252)
	.align		4
.L_252:
        /*04f0*/ 	.word	index@(_ZN2at6native27unrolled_elementwise_kernelIZZZNS0_17log10_kernel_cudaERNS_18TensorIteratorBaseEENKUlvE0_clEvENKUlvE2_clEvEUlN3c108BFloat16EE_St5arrayIPcLm2EELi4E23TrivialOffsetCalculatorILi1EjESD_NS0_6memory15LoadWithoutCastENSE_16StoreWithoutCastEEEviT_T0_T2_T3_T4_T5_)
        /*04f4*/ 	.word	0x00000000


	//----- nvinfo : EIATTR_REGCOUNT
	.align		4
.L_253:
        /*04f8*/ 	.byte	0x04, 0x2f
        /*04fa*/ 	.short	(.L_255 - .L_254)
	.align		4
.L_254:
        /*04fc*/ 	.word	index@(_ZN2at6native18elementwise_kernelILi128ELi4EZNS0_22gpu_kernel_impl_nocastIZZZNS0_17log10_kernel_cudaERNS_18TensorIteratorBaseEENKUlvE0_clEvENKUlvE2_clEvEUlN3c108BFloat16EE_EEvS4_RKT_EUliE_EEviT1_)
        /*0500*/ 	.word	0x00000014


	//----- nvinfo : EIATTR_FRAME_SIZE
	.align		4
.L_255:
        /*0504*/ 	.byte	0x04, 0x11
        /*0506*/ 	.short	(.L_257 - .L_256)
	.align		4
.L_256:
        /*0508*/ 	.word	index@(_ZN2at6native18elementwise_kernelILi128ELi4EZNS0_22gpu_kernel_impl_nocastIZZZNS0_17log10_kernel_cudaERNS_18TensorIteratorBaseEENKUlvE0_clEvENKUlvE2_clEvEUlN3c108BFloat16EE_EEvS4_RKT_EUliE_EEviT1_)
        /*050c*/ 	.word	0x00000000


	//----- nvinfo : EIATTR_REGCOUNT
	.align		4
.L_257:
        /*0510*/ 	.byte	0x04, 0x2f
        /*0512*/ 	.short	(.L_259 - .L_258)
	.align		4
.L_258:
        /*0514*/ 	.word	index@(_ZN2at6native27unrolled_elementwise_kernelIZZZNS0_17log10_kernel_cudaERNS_18TensorIteratorBaseEENKUlvE0_clEvENKUlvE2_clEvEUlN3c108BFloat16EE_St5arrayIPcLm2EELi4E23TrivialOffsetCalculatorILi1EjESD_NS0_6memory12LoadWithCastILi1EEENSE_13StoreWithCastILi1EEEEEviT_T0_T2_T3_T4_T5_)
        /*0518*/ 	.word	0x0000001c


	//----- nvinfo : EIATTR_FRAME_SIZE
	.align		4
.L_259:
        /*051c*/ 	.byte	0x04, 0x11
        /*051e*/ 	.short	(.L_261 - .L_260)
	.align		4
.L_260:
        /*0520*/ 	.word	index@(_ZN2at6native27unrolled_elementwise_kernelIZZZNS0_17log10_kernel_cudaERNS_18TensorIteratorBaseEENKUlvE0_clEvENKUlvE2_clEvEUlN3c108BFloat16EE_St5arrayIPcLm2EELi4E23TrivialOffsetCalculatorILi1EjESD_NS0_6memory12LoadWithCastILi1EEENSE_13StoreWithCastILi1EEEEEviT_T0_T2_T3_T4_T5_)
        /*0524*/ 	.word	0x00000000


	//----- nvinfo : EIATTR_REGCOUNT
	.align		4
.L_261:
        /*0528*/ 	.byte	0x04, 0x2f
        /*052a*/ 	.short	(.L_263 - .L_262)
	.align		4
.L_262:
        /*052c*/ 	.word	index@(_ZN2at6native18elementwise_kernelILi128ELi4EZNS0_15gpu_kernel_implIZZZNS0_17log10_kernel_cudaERNS_18TensorIteratorBaseEENKUlvE0_clEvENKUlvE2_clEvEUlN3c108BFloat16EE_EEvS4_RKT_EUliE_EEviT1_)
        /*0530*/ 	.word	0x00000018


	//----- nvinfo : EIATTR_FRAME_SIZE
	.align		4
.L_263:
        /*0534*/ 	.byte	0x04, 0x11
        /*0536*/ 	.short	(.L_265 - .L_264)
	.align		4
.L_264:
        /*0538*/ 	.word	index@(_ZN2at6native18elementwise_kernelILi128ELi4EZNS0_15gpu_kernel_implIZZZNS0_17log10_kernel_cudaERNS_18TensorIteratorBaseEENKUlvE0_clEvENKUlvE2_clEvEUlN3c108BFloat16EE_EEvS4_RKT_EUliE_EEviT1_)
        /*053c*/ 	.word	0x00000000


	//----- nvinfo : EIATTR_REGCOUNT
	.align		4
.L_265:
        /*0540*/ 	.byte	0x04, 0x2f
        /*0542*/ 	.short	(.L_267 - .L_266)
	.align		4
.L_266:
        /*0544*/ 	.word	index@(_ZN2at6native29vectorized_elementwise_kernelILi8EZZZNS0_17log1p_kernel_cudaERNS_18TensorIteratorBaseEENKUlvE_clEvENKUlvE_clEvEUldE_St5arrayIPcLm2EEEEviT0_T1_)
        /*0548*/ 	.word	0x00000004


	//----- nvinfo : EIATTR_FRAME_SIZE
	.align		4
.L_267:
        /*054c*/ 	.byte	0x04, 0x11
        /*054e*/ 	.short	(.L_269 - .L_268)
	.align		4
.L_268:
        /*0550*/ 	.word	index@(_ZN2at6native29vectorized_elementwise_kernelILi8EZZZNS0_17log1p_kernel_cudaERNS_18TensorIteratorBaseEENKUlvE_clEvENKUlvE_clEvEUldE_St5arrayIPcLm2EEEEviT0_T1_)
        /*0554*/ 	.word	0x00000000


	//----- nvinfo : EIATTR_REGCOUNT
	.align		4
.L_269:
        /*0558*/ 	.byte	0x04, 0x2f
        /*055a*/ 	.short	(.L_271 - .L_270)
	.align		4
.L_270:
        /*055c*/ 	.word	index@(_ZN2at6native29vectorized_elementwise_kernelILi4EZZZNS0_17log1p_kernel_cudaERNS_18TensorIteratorBaseEENKUlvE_clEvENKUlvE_clEvEUldE_St5arrayIPcLm2EEEEviT0_T1_)
        /*0560*/ 	.word	0x0000002c


	//----- nvinfo : EIATTR_FRAME_SIZE
	.align		4
.L_271:
        /*0564*/ 	.byte	0x04, 0x11
        /*0566*/ 	.short	(.L_273 - .L_272)
	.align		4
.L_272:
        /*0568*/ 	.word	index@($__internal_17_$__cuda_sm20_div_rn_f64_full)
        /*056c*/ 	.word	0x00000000


	//----- nvinfo : EIATTR_FRAME_SIZE
	.align		4
.L_273:
        /*0570*/ 	.byte	0x04, 0x11
        /*0572*/ 	.short	(.L_275 - .L_274)
	.align		4
.L_274:
        /*0574*/ 	.word	index@(_ZN2at6native29vectorized_elementwise_kernelILi4EZZZNS0_17log1p_kernel_cudaERNS_18TensorIteratorBaseEENKUlvE_clEvENKUlvE_clEvEUldE_St5arrayIPcLm2EEEEviT0_T1_)
        /*0578*/ 	.word	0x00000000


	//----- nvinfo : EIATTR_REGCOUNT
	.align		4
.L_275:
        /*057c*/ 	.byte	0x04, 0x2f
        /*057e*/ 	.short	(.L_277 - .L_276)
	.align		4
.L_276:
        /*0580*/ 	.word	index@(_ZN2at6native29vectorized_elementwise_kernelILi2EZZZNS0_17log1p_kernel_cudaERNS_18TensorIteratorBaseEENKUlvE_clEvENKUlvE_clEvEUldE_St5arrayIPcLm2EEEEviT0_T1_)
        /*0584*/ 	.word	0x0000002c


	//----- nvinfo : EIATTR_FRAME_SIZE
	.align		4
.L_277:
        /*0588*/ 	.byte	0x04, 0x11
        /*058a*/ 	.short	(.L_279 - .L_278)
	.align		4
.L_278:
        /*058c*/ 	.word	index@($__internal_16_$__cuda_sm20_div_rn_f64_full)
        /*0590*/ 	.word	0x00000000


	//----- nvinfo : EIATTR_FRAME_SIZE
	.align		4
.L_279:
        /*0594*/ 	.byte	0x04, 0x11
        /*0596*/ 	.short	(.L_281 - .L_280)
	.align		4
.L_280:
        /*0598*/ 	.word	index@(_ZN2at6native29vectorized_elementwise_kernelILi2EZZZNS0_17log1p_kernel_cudaERNS_18TensorIteratorBaseEENKUlvE_clEvENKUlvE_clEvEUldE_St5arrayIPcLm2EEEEviT0_T1_)
        /*059c*/ 	.word	0x00000000


	//----- nvinfo : EIATTR_REGCOUNT
	.align		4
.L_281:
        /*05a0*/ 	.byte	0x04, 0x2f
        /*05a2*/ 	.short	(.L_283 - .L_282)
	.align		4
.L_282:
        /*05a4*/ 	.word	index@(_ZN2at6native27unrolled_elementwise_kernelIZZZNS0_17log1p_kernel_cudaERNS_18TensorIteratorBaseEENKUlvE_clEvENKUlvE_clEvEUldE_St5arrayIPcLm2EELi4E23TrivialOffsetCalculatorILi1EjESB_NS0_6memory15LoadWithoutCastENSC_16StoreWithoutCastEEEviT_T0_T2_T3_T4_T5_)
        /*05a8*/ 	.word	0x00000023


	//----- nvinfo : EIATTR_FRAME_SIZE
	.align		4
.L_283:
        /*05ac*/ 	.byte	0x04, 0x11
        /*05ae*/ 	.short	(.L_285 - .L_284)
	.align		4
.L_284:
        /*05b0*/ 	.word	index@($__internal_15_$__cuda_sm20_div_rn_f64_full)
        /*05b4*/ 	.word	0x00000000


	//----- nvinfo : EIATTR_FRAME_SIZE
	.align		4
.L_285:
        /*05b8*/ 	.byte	0x04, 0x11
        /*05ba*/ 	.short	(.L_287 - .L_286)
	.align		4
.L_286:
        /*05bc*/ 	.word	index@(_ZN2at6native27unrolled_elementwise_kernelIZZZNS0_17log1p_kernel_cudaERNS_18TensorIteratorBaseEENKUlvE_clEvENKUlvE_clEvEUldE_St5arrayIPcLm2EELi4E23TrivialOffsetCalculatorILi1EjESB_NS0_6memory15LoadWithoutCastENSC_16StoreWithoutCastEEEviT_T0_T2_T3_T4_T5_)
        /*05c0*/ 	.word	0x00000000


	//----- nvinfo : EIATTR_REGCOUNT
	.align		4
.L_287:
        /*05c4*/ 	.byte	0x04, 0x2f
        /*05c6*/ 	.short	(.L_289 - .L_288)
	.align		4
.L_288:
        /*05c8*/ 	.word	index@(_ZN2at6native18elementwise_kernelILi128ELi2EZNS0_22gpu_kernel_impl_nocastIZZZNS0_17log1p_kernel_cudaERNS_18TensorIteratorBaseEENKUlvE_clEvENKUlvE_clEvEUldE_EEvS4_RKT_EUliE_EEviT1_)
        /*05cc*/ 	.word	0x0000001e


	//----- nvinfo : EIATTR_FRAME_SIZE
	.align		4
.L_289:
        /*05d0*/ 	.byte	0x04, 0x11
        /*05d2*/ 	.short	(.L_291 - .L_290)
	.align		4
.L_290:
        /*05d4*/ 	.word	index@($__internal_14_$__cuda_sm20_div_rn_f64_full)
        /*05d8*/ 	.word	0x00000000


	//----- nvinfo : EIATTR_FRAME_SIZE
	.align		4
.L_291:
        /*05dc*/ 	.byte	0x04, 0x11
        /*05de*/ 	.short	(.L_293 - .L_292)
	.align		4
.L_292:
        /*05e0*/ 	.word	index@(_ZN2at6native18elementwise_kernelILi128ELi2EZNS0_22gpu_kernel_impl_nocastIZZZNS0_17log1p_kernel_cudaERNS_18TensorIteratorBaseEENKUlvE_clEvENKUlvE_clEvEUldE_EEvS4_RKT_EUliE_EEviT1_)
        /*05e4*/ 	.word	0x00000000


	//----- nvinfo : EIATTR_REGCOUNT
	.align		4
.L_293:
        /*05e8*/ 	.byte	0x04, 0x2f
        /*05ea*/ 	.short	(.L_295 - .L_294)
	.align		4
.L_294:
        /*05ec*/ 	.word	index@(_ZN2at6native27unrolled_elementwise_kernelIZZZNS0_17log1p_kernel_cudaERNS_18TensorIteratorBaseEENKUlvE_clEvENKUlvE_clEvEUldE_St5arrayIPcLm2EELi4E23TrivialOffsetCalculatorILi1EjESB_NS0_6memory12LoadWithCastILi1EEENSC_13StoreWithCastILi1EEEEEviT_T0_T2_T3_T4_T5_)
        /*05f0*/ 	.word	0x00000024


	//----- nvinfo : EIATTR_FRAME_SIZE
	.align		4
.L_295:
        /*05f4*/ 	.byte	0x04, 0x11
        /*05f6*/ 	.short	(.L_297 - .L_296)
	.align		4
.L_296:
        /*05f8*/ 	.word	index@($__internal_13_$__cuda_sm20_div_rn_f64_full)
        /*05fc*/ 	.word	0x00000000


	//----- nvinfo : EIATTR_FRAME_SIZE
	.align		4
.L_297:
        /*0600*/ 	.byte	0x04, 0x11
        /*0602*/ 	.short	(.L_299 - .L_298)
	.align		4
.L_298:
        /*0604*/ 	.word	index@(_ZN2at6native27unrolled_elementwise_kernelIZZZNS0_17log1p_kernel_cudaERNS_18TensorIteratorBaseEENKUlvE_clEvENKUlvE_clEvEUldE_St5arrayIPcLm2EELi4E23TrivialOffsetCalculatorILi1EjESB_NS0_6memory12LoadWithCastILi1EEENSC_13StoreWithCastILi1EEEEEviT_T0_T2_T3_T4_T5_)
        /*0608*/ 	.word	0x00000000


	//----- nvinfo : EIATTR_REGCOUNT
	.align		4
.L_299:
        /*060c*/ 	.byte	0x04, 0x2f
        /*060e*/ 	.short	(.L_301 - .L_300)
	.align		4
.L_300:
        /*0610*/ 	.word	index@(_ZN2at6native18elementwise_kernelILi128ELi4EZNS0_15gpu_kernel_implIZZZNS0_17log1p_kernel_cudaERNS_18TensorIteratorBaseEENKUlvE_clEvENKUlvE_clEvEUldE_EEvS4_RKT_EUliE_EEviT1_)
        /*0614*/ 	.word	0x0000001d


	//----- nvinfo : EIATTR_FRAME_SIZE
	.align		4
.L_301:
        /*0618*/ 	.byte	0x04, 0x11
        /*061a*/ 	.short	(.L_303 - .L_302)
	.align		4
.L_302:
        /*061c*/ 	.word	index@($__internal_12_$__cuda_sm20_div_rn_f64_full)
        /*0620*/ 	.word	0x00000000


	//----- nvinfo : EIATTR_FRAME_SIZE
	.align		4
.L_303:
        /*0624*/ 	.byte	0x04, 0x11
        /*0626*/ 	.short	(.L_305 - .L_304)
	.align		4
.L_304:
        /*0628*/ 	.word	index@(_ZN2at6native18elementwise_kernelILi128ELi4EZNS0_15gpu_kernel_implIZZZNS0_17log1p_kernel_cudaERNS_18TensorIteratorBaseEENKUlvE_clEvENKUlvE_clEvEUldE_EEvS4_RKT_EUliE_EEviT1_)
        /*062c*/ 	.word	0x00000000


	//----- nvinfo : EIATTR_REGCOUNT
	.align		4
.L_305:
        /*0630*/ 	.byte	0x04, 0x2f
        /*0632*/ 	.short	(.L_307 - .L_306)
	.align		4
.L_306:
        /*0634*/ 	.word	index@(_ZN2at6native29vectorized_elementwise_kernelILi8EZZZNS0_17log1p_kernel_cudaERNS_18TensorIteratorBaseEENKUlvE_clEvENKUlvE0_clEvEUlfE_St5arrayIPcLm2EEEEviT0_T1_)
        /*0638*/ 	.word	0x00000004


	//----- nvinfo : EIATTR_FRAME_SIZE
	.align		4
.L_307:
        /*063c*/ 	.byte	0x04, 0x11
        /*063e*/ 	.short	(.L_309 - .L_308)
	.align		4
.L_308:
        /*0640*/ 	.word	index@(_ZN2at6native29vectorized_elementwise_kernelILi8EZZZNS0_17log1p_kernel_cudaERNS_18TensorIteratorBaseEENKUlvE_clEvENKUlvE0_clEvEUlfE_St5arrayIPcLm2EEEEviT0_T1_)
        /*0644*/ 	.word	0x00000000


	//----- nvinfo : EIATTR_REGCOUNT
	.align		4
.L_309:
        /*0648*/ 	.byte	0x04, 0x2f
        /*064a*/ 	.short	(.L_311 - .L_310)
	.align		4
.L_310:
        /*064c*/ 	.word	index@(_ZN2at6native29vectorized_elementwise_kernelILi4EZZZNS0_17log1p_kernel_cudaERNS_18TensorIteratorBaseEENKUlvE_clEvENKUlvE0_clEvEUlfE_St5arrayIPcLm2EEEEviT0_T1_)
        /*0650*/ 	.word	0x0000001e


	//----- nvinfo : EIATTR_FRAME_SIZE
	.align		4
.L_311:
        /*0654*/ 	.byte	0x04, 0x11
        /*0656*/ 	.short	(.L_313 - .L_312)
	.align		4
.L_312:
        /*0658*/ 	.word	index@(_ZN2at6native29vectorized_elementwise_kernelILi4EZZZNS0_17log1p_kernel_cudaERNS_18TensorIteratorBaseEENKUlvE_clEvENKUlvE0_clEvEUlfE_St5arrayIPcLm2EEEEviT0_T1_)
        /*065c*/ 	.word	0x00000000


	//----- nvinfo : EIATTR_REGCOUNT
	.align		4
.L_313:
        /*0660*/ 	.byte	0x04, 0x2f
        /*0662*/ 	.short	(.L_315 - .L_314)
	.align		4
.L_314:
        /*0664*/ 	.word	index@(_ZN2at6native29vectorized_elementwise_kernelILi2EZZZNS0_17log1p_kernel_cudaERNS_18TensorIteratorBaseEENKUlvE_clEvENKUlvE0_clEvEUlfE_St5arrayIPcLm2EEEEviT0_T1_)
        /*0668*/ 	.word	0x0000001e


	//----- nvinfo : EIATTR_FRAME_SIZE
	.align		4
.L_315:
        /*066c*/ 	.byte	0x04, 0x11
        /*066e*/ 	.short	(.L_317 - .L_316)
	.align		4
.L_316:
        /*0670*/ 	.word	index@(_ZN2at6native29vectorized_elementwise_kernelILi2EZZZNS0_17log1p_kernel_cudaERNS_18TensorIteratorBaseEENKUlvE_clEvENKUlvE0_clEvEUlfE_St5arrayIPcLm2EEEEviT0_T1_)
        /*0674*/ 	.word	0x00000000


	//----- nvinfo : EIATTR_REGCOUNT
	.align		4
.L_317:
        /*0678*/ 	.byte	0x04, 0x2f
        /*067a*/ 	.short	(.L_319 - .L_318)
	.align		4
.L_318:
        /*067c*/ 	.word	index@(_ZN2at6native27unrolled_elementwise_kernelIZZZNS0_17log1p_kernel_cudaERNS_18TensorIteratorBaseEENKUlvE_clEvENKUlvE0_clEvEUlfE_St5arrayIPcLm2EELi4E23TrivialOffsetCalculatorILi1EjESB_NS0_6memory15LoadWithoutCastENSC_16StoreWithoutCastEEEviT_T0_T2_T3_T4_T5_)
        /*0680*/ 	.word	0x00000016


	//----- nvinfo : EIATTR_FRAME_SIZE
	.align		4
.L_319:
        /*0684*/ 	.byte	0x04, 0x11
        /*0686*/ 	.short	(.L_321 - .L_320)
	.align		4
.L_320:
        /*0688*/ 	.word	index@(_ZN2at6native27unrolled_elementwise_kernelIZZZNS0_17log1p_kernel_cudaERNS_18TensorIteratorBaseEENKUlvE_clEvENKUlvE0_clEvEUlfE_St5arrayIPcLm2EELi4E23TrivialOffsetCalculatorILi1EjESB_NS0_6memory15LoadWithoutCastENSC_16StoreWithoutCastEEEviT_T0_T2_T3_T4_T5_)
        /*068c*/ 	.word	0x00000000


	//----- nvinfo : EIATTR_REGCOUNT
	.align		4
.L_321:
        /*0690*/ 	.byte	0x04, 0x2f
        /*0692*/ 	.short	(.L_323 - .L_322)
	.align		4
.L_322:
        /*0694*/ 	.word	index@(_ZN2at6native18elementwise_kernelILi128ELi2EZNS0_22gpu_kernel_impl_nocastIZZZNS0_17log1p_kernel_cudaERNS_18TensorIteratorBaseEENKUlvE_clEvENKUlvE0_clEvEUlfE_EEvS4_RKT_EUliE_EEviT1_)
        /*0698*/ 	.word	0x00000014


	//----- nvinfo : EIATTR_FRAME_SIZE
	.align		4
.L_323:
        /*069c*/ 	.byte	0x04, 0x11
        /*069e*/ 	.short	(.L_325 - .L_324)
	.align		4
.L_324:
        /*06a0*/ 	.word	index@(_ZN2at6native18elementwise_kernelILi128ELi2EZNS0_22gpu_kernel_impl_nocastIZZZNS0_17log1p_kernel_cudaERNS_18TensorIteratorBaseEENKUlvE_clEvENKUlvE0_clEvEUlfE_EEvS4_RKT_EUliE_EEviT1_)
        /*06a4*/ 	.word	0x00000000


	//----- nvinfo : EIATTR_REGCOUNT
	.align		4
.L_325:
        /*06a8*/ 	.byte	0x04, 0x2f
        /*06aa*/ 	.short	(.L_327 - .L_326)
	.align		4
.L_326:
        /*06ac*/ 	.word	index@(_ZN2at6native27unrolled_elementwise_kernelIZZZNS0_17log1p_kernel_cudaERNS_18TensorIteratorBaseEENKUlvE_clEvENKUlvE0_clEvEUlfE_St5arrayIPcLm2EELi4E23TrivialOffsetCalculatorILi1EjESB_NS0_6memory12LoadWithCastILi1EEENSC_13StoreWithCastILi1EEEEEviT_T0_T2_T3_T4_T5_)
        /*06b0*/ 	.word	0x0000001d


	//----- nvinfo : EIATTR_FRAME_SIZE
	.align		4
.L_327:
        /*06b4*/ 	.byte	0x04, 0x11
        /*06b6*/ 	.short	(.L_329 - .L_328)
	.align		4
.L_328:
        /*06b8*/ 	.word	index@(_ZN2at6native27unrolled_elementwise_kernelIZZZNS0_17log1p_kernel_cudaERNS_18TensorIteratorBaseEENKUlvE_clEvENKUlvE0_clEvEUlfE_St5arrayIPcLm2EELi4E23TrivialOffsetCalculatorILi1EjESB_NS0_6memory12LoadWithCastILi1EEENSC_13StoreWithCastILi1EEEEEviT_T0_T2_T3_T4_T5_)
        /*06bc*/ 	.word	0x00000000


	//----- nvinfo : EIATTR_REGCOUNT
	.align		4
.L_329:
        /*06c0*/ 	.byte	0x04, 0x2f
        /*06c2*/ 	.short	(.L_331 - .L_330)
	.align		4
.L_330:
        /*06c4*/ 	.word	index@(_ZN2at6native18elementwise_kernelILi128ELi4EZNS0_15gpu_kernel_implIZZZNS0_17log1p_kernel_cudaERNS_18TensorIteratorBaseEENKUlvE_clEvENKUlvE0_clEvEUlfE_EEvS4_RKT_EUliE_EEviT1_)
        /*06c8*/ 	.word	0x00000018


	//----- nvinfo : EIATTR_FRAME_SIZE
	.align		4
.L_331:
        /*06cc*/ 	.byte	0x04, 0x11
        /*06ce*/ 	.short	(.L_333 - .L_332)
	.align		4
.L_332:
        /*06d0*/ 	.word	index@(_ZN2at6native18elementwise_kernelILi128ELi4EZNS0_15gpu_kernel_implIZZZNS0_17log1p_kernel_cudaERNS_18TensorIteratorBaseEENKUlvE_clEvENKUlvE0_clEvEUlfE_EEvS4_RKT_EUliE_EEviT1_)
        /*06d4*/ 	.word	0x00000000


	//----- nvinfo : EIATTR_REGCOUNT
	.align		4
.L_333:
        /*06d8*/ 	.byte	0x04, 0x2f
        /*06da*/ 	.short	(.L_335 - .L_334)
	.align		4
.L_334:
        /*06dc*/ 	.word	index@(_ZN2at6native29vectorized_elementwise_kernelILi8EZZZNS0_17log1p_kernel_cudaERNS_18TensorIteratorBaseEENKUlvE_clEvENKUlvE1_clEvEUlN3c107complexIdEEE_St5arrayIPcLm2EEEEviT0_T1_)
        /*06e0*/ 	.word	0x00000004


	//----- nvinfo : EIATTR_FRAME_SIZE
	.align		4
.L_335:
        /*06e4*/ 	.byte	0x04, 0x11
        /*06e6*/ 	.short	(.L_337 - .L_336)
	.align		4
.L_336:
        /*06e8*/ 	.word	index@(_ZN2at6native29vectorized_elementwise_kernelILi8EZZZNS0_17log1p_kernel_cudaERNS_18TensorIteratorBaseEENKUlvE_clEvENKUlvE1_clEvEUlN3c107complexIdEEE_St5arrayIPcLm2EEEEviT0_T1_)
        /*06ec*/ 	.word	0x00000000


	//----- nvinfo : EIATTR_REGCOUNT
	.align		4
.L_337:
        /*06f0*/ 	.byte	0x04, 0x2f
        /*06f2*/ 	.short	(.L_339 - .L_338)
	.align		4
.L_338:
        /*06f4*/ 	.word	index@(_ZN2at6native29vectorized_elementwise_kernelILi4EZZZNS0_17log1p_kernel_cudaERNS_18TensorIteratorBaseEENKUlvE_clEvENKUlvE1_clEvEUlN3c107complexIdEEE_St5arrayIPcLm2EEEEviT0_T1_)
        /*06f8*/ 	.word	0x00000042


	//----- nvinfo : EIATTR_FRAME_SIZE
	.align		4
.L_339:
        /*06fc*/ 	.byte	0x04, 0x11
        /*06fe*/ 	.short	(.L_341 - .L_340)
	.align		4
.L_340:
        /*0700*/ 	.word	index@($__internal_11_$__cuda_sm20_div_rn_f64_full)
        /*0704*/ 	.word	0x00000000


	//----- nvinfo : EIATTR_FRAME_SIZE
	.align		4
.L_341:
        /*0708*/ 	.byte	0x04, 0x11
        /*070a*/ 	.short	(.L_343 - .L_342)
	.align		4
.L_342:
        /*070c*/ 	.word	index@(_ZN2at6native29vectorized_elementwise_kernelILi4EZZZNS0_17log1p_kernel_cudaERNS_18TensorIteratorBaseEENKUlvE_clEvENKUlvE1_clEvEUlN3c107complexIdEEE_St5arrayIPcLm2EEEEviT0_T1_)
        /*0710*/ 	.word	0x00000000


	//----- nvinfo : EIATTR_REGCOUNT
	.align		4
.L_343:
        /*0714*/ 	.byte	0x04, 0x2f
        /*0716*/ 	.short	(.L_345 - .L_344)
	.align		4
.L_344:
        /*0718*/ 	.word	index@(_ZN2at6native29vectorized_elementwise_kernelILi2EZZZNS0_17log1p_kernel_cudaERNS_18TensorIteratorBaseEENKUlvE_clEvENKUlvE1_clEvEUlN3c107complexIdEEE_St5arrayIPcLm2EEEEviT0_T1_)
        /*071c*/ 	.word	0x00000042


	//----- nvinfo : EIATTR_FRAME_SIZE
	.align		4
.L_345:
        /*0720*/ 	.byte	0x04, 0x11
        /*0722*/ 	.short	(.L_347 - .L_346)
	.align		4
.L_346:
        /*0724*/ 	.word	index@($__internal_10_$__cuda_sm20_div_rn_f64_full)
        /*0728*/ 	.word	0x00000000


	//----- nvinfo : EIATTR_FRAME_SIZE
	.align		4
.L_347:
        /*072c*/ 	.byte	0x04, 0x11
        /*072e*/ 	.short	(.L_349 - .L_348)
	.align		4
.L_348:
        /*0730*/ 	.word	index@(_ZN2at6native29vectorized_elementwise_kernelILi2EZZZNS0_17log1p_kernel_cudaERNS_18TensorIteratorBaseEENKUlvE_clEvENKUlvE1_clEvEUlN3c107complexIdEEE_St5arrayIPcLm2EEEEviT0_T1_)
        /*0734*/ 	.word	0x00000000


	//----- nvinfo : EIATTR_REGCOUNT
	.align		4
.L_349:
        /*0738*/ 	.byte	0x04, 0x2f
        /*073a*/ 	.short	(.L_351 - .L_350)
	.align		4
.L_350:
        /*073c*/ 	.word	index@(_ZN2at6native27unrolled_elementwise_kernelIZZZNS0_17log1p_kernel_cudaERNS_18TensorIteratorBaseEENKUlvE_clEvENKUlvE1_clEvEUlN3c107complexIdEEE_St5arrayIPcLm2EELi4E23TrivialOffsetCalculatorILi1EjESE_NS0_6memory15LoadWithoutCastENSF_16StoreWithoutCastEEEviT_T0_T2_T3_T4_T5_)
        /*0740*/ 	.word	0x00000030


	//----- nvinfo : EIATTR_FRAME_SIZE
	.align		4
.L_351:
        /*0744*/ 	.byte	0x04, 0x11
        /*0746*/ 	.short	(.L_353 - .L_352)
	.align		4
.L_352:
        /*0748*/ 	.word	index@($__internal_9_$__cuda_sm20_div_rn_f64_full)
        /*074c*/ 	.word	0x00000000


	//----- nvinfo : EIATTR_FRAME_SIZE
	.align		4
.L_353:
        /*0750*/ 	.byte	0x04, 0x11
        /*0752*/ 	.short	(.L_355 - .L_354)
	.align		4
.L_354:
        /*0754*/ 	.word	index@(_ZN2at6native27unrolled_elementwise_kernelIZZZNS0_17log1p_kernel_cudaERNS_18TensorIteratorBaseEENKUlvE_clEvENKUlvE1_clEvEUlN3c107complexIdEEE_St5arrayIPcLm2EELi4E23TrivialOffsetCalculatorILi1EjESE_NS0_6memory15LoadWithoutCastENSF_16StoreWithoutCastEEEviT_T0_T2_T3_T4_T5_)
        /*0758*/ 	.word	0x00000000


	//----- nvinfo : EIATTR_REGCOUNT
	.align		4
.L_355:
        /*075c*/ 	.byte	0x04, 0x2f
        /*075e*/ 	.short	(.L_357 - .L_356)
	.align		4
.L_356:
        /*0760*/ 	.word	index@(_ZN2at6native18elementwise_kernelILi128ELi2EZNS0_22gpu_kernel_impl_nocastIZZZNS0_17log1p_kernel_cudaERNS_18TensorIteratorBaseEENKUlvE_clEvENKUlvE1_clEvEUlN3c107complexIdEEE_EEvS4_RKT_EUliE_EEviT1_)
        /*0764*/ 	.word	0x00000026


	//----- nvinfo : EIATTR_FRAME_SIZE
	.align		4
.L_357:
        /*0768*/ 	.byte	0x04, 0x11
        /*076a*/ 	.short	(.L_359 - .L_358)
	.align		4
.L_358:
        /*076c*/ 	.word	index@($__internal_8_$__cuda_sm20_div_rn_f64_full)
        /*0770*/ 	.word	0x00000000


	//----- nvinfo : EIATTR_FRAME_SIZE
	.align		4
.L_359:
        /*0774*/ 	.byte	0x04, 0x11
        /*0776*/ 	.short	(.L_361 - .L_360)
	.align		4
.L_360:
        /*0778*/ 	.word	index@(_ZN2at6native18elementwise_kernelILi128ELi2EZNS0_22gpu_kernel_impl_nocastIZZZNS0_17log1p_kernel_cudaERNS_18TensorIteratorBaseEENKUlvE_clEvENKUlvE1_clEvEUlN3c107complexIdEEE_EEvS4_RKT_EUliE_EEviT1_)
        /*077c*/ 	.word	0x00000000


	//----- nvinfo : EIATTR_REGCOUNT
	.align		4
.L_361:
        /*0780*/ 	.byte	0x04, 0x2f
        /*0782*/ 	.short	(.L_363 - .L_362)
	.align		4
.L_362:
        /*0784*/ 	.word	index@(_ZN2at6native27unrolled_elementwise_kernelIZZZNS0_17log1p_kernel_cudaERNS_18TensorIteratorBaseEENKUlvE_clEvENKUlvE1_clEvEUlN3c107complexIdEEE_St5arrayIPcLm2EELi4E23TrivialOffsetCalculatorILi1EjESE_NS0_6memory12LoadWithCastILi1EEENSF_13StoreWithCastILi1EEEEEviT_T0_T2_T3_T4_T5_)
        /*0788*/ 	.word	0x00000030


	//----- nvinfo : EIATTR_FRAME_SIZE
	.align		4
.L_363:
        /*078c*/ 	.byte	0x04, 0x11
        /*078e*/ 	.short	(.L_365 - .L_364)
	.align		4
.L_364:
        /*0790*/ 	.word	index@($__internal_7_$__cuda_sm20_div_rn_f64_full)
        /*0794*/ 	.word	0x00000000


	//----- nvinfo : EIATTR_FRAME_SIZE
	.align		4
.L_365:
        /*0798*/ 	.byte	0x04, 0x11
        /*079a*/ 	.short	(.L_367 - .L_366)
	.align		4
.L_366:
        /*079c*/ 	.word	index@(_ZN2at6native27unrolled_elementwise_kernelIZZZNS0_17log1p_kernel_cudaERNS_18TensorIteratorBaseEENKUlvE_clEvENKUlvE1_clEvEUlN3c107complexIdEEE_St5arrayIPcLm2EELi4E23TrivialOffsetCalculatorILi1EjESE_NS0_6memory12LoadWithCastILi1EEENSF_13StoreWithCastILi1EEEEEviT_T0_T2_T3_T4_T5_)
        /*07a0*/ 	.word	0x00000000


	//----- nvinfo : EIATTR_REGCOUNT
	.align		4
.L_367:
        /*07a4*/ 	.byte	0x04, 0x2f
        /*07a6*/ 	.short	(.L_369 - .L_368)
	.align		4
.L_368:
        /*07a8*/ 	.word	index@(_ZN2at6native18elementwise_kernelILi128ELi4EZNS0_15gpu_kernel_implIZZZNS0_17log1p_kernel_cudaERNS_18TensorIteratorBaseEENKUlvE_clEvENKUlvE1_clEvEUlN3c107complexIdEEE_EEvS4_RKT_EUliE_EEviT1_)
        /*07ac*/ 	.word	0x00000026


	//----- nvinfo : EIATTR_FRAME_SIZE
	.align		4
.L_369:
        /*07b0*/ 	.byte	0x04, 0x11
        /*07b2*/ 	.short	(.L_371 - .L_370)
	.align		4
.L_370:
        /*07b4*/ 	.word	index@($__internal_6_$__cuda_sm20_div_rn_f64_full)
        /*07b8*/ 	.word	0x00000000


	//----- nvinfo : EIATTR_FRAME_SIZE
	.align		4
.L_371:
        /*07bc*/ 	.byte	0x04, 0x11
        /*07be*/ 	.short	(.L_373 - .L_372)
	.align		4
.L_372:
        /*07c0*/ 	.word	index@(_ZN2at6native18elementwise_kernelILi128ELi4EZNS0_15gpu_kernel_implIZZZNS0_17log1p_kernel_cudaERNS_18TensorIteratorBaseEENKUlvE_clEvENKUlvE1_clEvEUlN3c107complexIdEEE_EEvS4_RKT_EUliE_EEviT1_)
        /*07c4*/ 	.word	0x00000000


	//----- nvinfo : EIATTR_REGCOUNT
	.align		4
.L_373:
        /*07c8*/ 	.byte	0x04, 0x2f
        /*07ca*/ 	.short	(.L_375 - .L_374)
	.align		4
.L_374:
        /*07cc*/ 	.word	index@(_ZN2at6native29vectorized_elementwise_kernelILi8EZZZNS0_17log1p_kernel_cudaERNS_18TensorIteratorBaseEENKUlvE_clEvENKUlvE2_clEvEUlN3c107complexIfEEE_St5arrayIPcLm2EEEEviT0_T1_)
        /*07d0*/ 	.word	0x00000004


	//----- nvinfo : EIATTR_FRAME_SIZE
	.align		4
.L_375:
        /*07d4*/ 	.byte	0x04, 0x11
        /*07d6*/ 	.short	(.L_377 - .L_376)
	.align		4
.L_376:
        /*07d8*/ 	.word	index@(_ZN2at6native29vectorized_elementwise_kernelILi8EZZZNS0_17log1p_kernel_cudaERNS_18TensorIteratorBaseEENKUlvE_clEvENKUlvE2_clEvEUlN3c107complexIfEEE_St5arrayIPcLm2EEEEviT0_T1_)
        /*07dc*/ 	.word	0x00000000


	//----- nvinfo : EIATTR_REGCOUNT
	.align		4
.L_377:
        /*07e0*/ 	.byte	0x04, 0x2f
        /*07e2*/ 	.short	(.L_379 - .L_378)
	.align		4
.L_378:
        /*07e4*/ 	.word	index@(_ZN2at6native29vectorized_elementwise_kernelILi4EZZZNS0_17log1p_kernel_cudaERNS_18TensorIteratorBaseEENKUlvE_clEvENKUlvE2_clEvEUlN3c107complexIfEEE_St5arrayIPcLm2EEEEviT0_T1_)
        /*07e8*/ 	.word	0x00000028


	//----- nvinfo : EIATTR_FRAME_SIZE
	.align		4
.L_379:
        /*07ec*/ 	.byte	0x04, 0x11
        /*07ee*/ 	.short	(.L_381 - .L_380)
	.align		4
.L_380:
        /*07f0*/ 	.word	index@($__internal_5_$__cuda_sm3x_div_rn_ftz_f32_slowpath)
        /*07f4*/ 	.word	0x00000000


	//----- nvinfo : EIATTR_FRAME_SIZE
	.align		4
.L_381:
        /*07f8*/ 	.byte	0x04, 0x11
        /*07fa*/ 	.short	(.L_383 - .L_382)
	.align		4
.L_382:
        /*07fc*/ 	.word	index@(_ZN2at6native29vectorized_elementwise_kernelILi4EZZZNS0_17log1p_kernel_cudaERNS_18TensorIteratorBaseEENKUlvE_clEvENKUlvE2_clEvEUlN3c107complexIfEEE_St5arrayIPcLm2EEEEviT0_T1_)
        /*0800*/ 	.word	0x00000000


	//----- nvinfo : EIATTR_REGCOUNT
	.align		4
.L_383:
        /*0804*/ 	.byte	0x04, 0x2f
        /*0806*/ 	.short	(.L_385 - .L_384)
	.align		4
.L_384:
        /*0808*/ 	.word	index@(_ZN2at6native29vectorized_elementwise_kernelILi2EZZZNS0_17log1p_kernel_cudaERNS_18TensorIteratorBaseEENKUlvE_clEvENKUlvE2_clEvEUlN3c107complexIfEEE_St5arrayIPcLm2EEEEviT0_T1_)
        /*080c*/ 	.word	0x00000028


	//----- nvinfo : EIATTR_FRAME_SIZE
	.align		4
.L_385:
        /*0810*/ 	.byte	0x04, 0x11
        /*0812*/ 	.short	(.L_387 - .L_386)
	.align		4
.L_386:
        /*0814*/ 	.word	index@($__internal_4_$__cuda_sm3x_div_rn_ftz_f32_slowpath)
        /*0818*/ 	.word	0x00000000


	//----- nvinfo : EIATTR_FRAME_SIZE
	.align		4
.L_387:
        /*081c*/ 	.byte	0x04, 0x11
        /*081e*/ 	.short	(.L_389 - .L_388)
	.align		4
.L_388:
        /*0820*/ 	.word	index@(_ZN2at6native29vectorized_elementwise_kernelILi2EZZZNS0_17log1p_kernel_cudaERNS_18TensorIteratorBaseEENKUlvE_clEvENKUlvE2_clEvEUlN3c107complexIfEEE_St5arrayIPcLm2EEEEviT0_T1_)
        /*0824*/ 	.word	0x00000000


	//----- nvinfo : EIATTR_REGCOUNT
	.align		4
.L_389:
        /*0828*/ 	.byte	0x04, 0x2f
        /*082a*/ 	.short	(.L_391 - .L_390)
	.align		4
.L_390:
        /*082c*/ 	.word	index@(_ZN2at6native27unrolled_elementwise_kernelIZZZNS0_17log1p_kernel_cudaERNS_18TensorIteratorBaseEENKUlvE_clEvENKUlvE2_clEvEUlN3c107complexIfEEE_St5arrayIPcLm2EELi4E23TrivialOffsetCalculatorILi1EjESE_NS0_6memory15LoadWithoutCastENSF_16StoreWithoutCastEEEviT_T0_T2_T3_T4_T5_)
        /*0830*/ 	.word	0x0000001f


	//----- nvinfo : EIATTR_FRAME_SIZE
	.align		4
.L_391:
        /*0834*/ 	.byte	0x04, 0x11
        /*0836*/ 	.short	(.L_393 - .L_392)
	.align		4
.L_392:
        /*0838*/ 	.word	index@($__internal_3_$__cuda_sm3x_div_rn_ftz_f32_slowpath)
        /*083c*/ 	.word	0x00000000


	//----- nvinfo : EIATTR_FRAME_SIZE
	.align		4
.L_393:
        /*0840*/ 	.byte	0x04, 0x11
        /*0842*/ 	.short	(.L_395 - .L_394)
	.align		4
.L_394:
        /*0844*/ 	.word	index@(_ZN2at6native27unrolled_elementwise_kernelIZZZNS0_17log1p_kernel_cudaERNS_18TensorIteratorBaseEENKUlvE_clEvENKUlvE2_clEvEUlN3c107complexIfEEE_St5arrayIPcLm2EELi4E23TrivialOffsetCalculatorILi1EjESE_NS0_6memory15LoadWithoutCastENSF_16StoreWithoutCastEEEviT_T0_T2_T3_T4_T5_)
        /*0848*/ 	.word	0x00000000


	//----- nvinfo : EIATTR_REGCOUNT
	.align		4
.L_395:
        /*084c*/ 	.byte	0x04, 0x2f
        /*084e*/ 	.short	(.L_397 - .L_396)
	.align		4
.L_396:
        /*0850*/ 	.word	index@(_ZN2at6native18elementwise_kernelILi128ELi2EZNS0_22gpu_kernel_impl_nocastIZZZNS0_17log1p_kernel_cudaERNS_18TensorIteratorBaseEENKUlvE_clEvENKUlvE2_clEvEUlN3c107complexIfEEE_EEvS4_RKT_EUliE_EEviT1_)
        /*0854*/ 	.word	0x00000017


	//----- nvinfo : EIATTR_FRAME_SIZE
	.align		4
.L_397:
        /*0858*/ 	.byte	0x04, 0x11
        /*085a*/ 	.short	(.L_399 - .L_398)
	.align		4
.L_398:
        /*085c*/ 	.word	index@($__internal_2_$__cuda_sm3x_div_rn_ftz_f32_slowpath)
        /*0860*/ 	.word	0x00000000


	//----- nvinfo : EIATTR_FRAME_SIZE
	.align		4
.L_399:
        /*0864*/ 	.byte	0x04, 0x11
        /*0866*/ 	.short	(.L_401 - .L_400)
	.align		4
.L_400:
        /*0868*/ 	.word	index@(_ZN2at6native18elementwise_kernelILi128ELi2EZNS0_22gpu_kernel_impl_nocastIZZZNS0_17log1p_kernel_cudaERNS_18TensorIteratorBaseEENKUlvE_clEvENKUlvE2_clEvEUlN3c107complexIfEEE_EEvS4_RKT_EUliE_EEviT1_)
        /*086c*/ 	.word	0x00000000


	//----- nvinfo : EIATTR_REGCOUNT
	.align		4
.L_401:
        /*0870*/ 	.byte	0x04, 0x2f
        /*0872*/ 	.short	(.L_403 - .L_402)
	.align		4
.L_402:
        /*0874*/ 	.word	index@(_ZN2at6native27unrolled_elementwise_kernelIZZZNS0_17log1p_kernel_cudaERNS_18TensorIteratorBaseEENKUlvE_clEvENKUlvE2_clEvEUlN3c107complexIfEEE_St5arrayIPcLm2EELi4E23TrivialOffsetCalculatorILi1EjESE_NS0_6memory12LoadWithCastILi1EEENSF_13StoreWithCastILi1EEEEEviT_T0_T2_T3_T4_T5_)
        /*0878*/ 	.word	0x00000020


	//----- nvinfo : EIATTR_FRAME_SIZE
	.align		4
.L_403:
        /*087c*/ 	.byte	0x04, 0x11
        /*087e*/ 	.short	(.L_405 - .L_404)
	.align		4
.L_404:
        /*0880*/ 	.word	index@($__internal_1_$__cuda_sm3x_div_rn_ftz_f32_slowpath)
        /*0884*/ 	.word	0x00000000


	//----- nvinfo : EIATTR_FRAME_SIZE
	.align		4
.L_405:
        /*0888*/ 	.byte	0x04, 0x11
        /*088a*/ 	.short	(.L_407 - .L_406)
	.align		4
.L_406:
        /*088c*/ 	.word	index@(_ZN2at6native27unrolled_elementwise_kernelIZZZNS0_17log1p_kernel_cudaERNS_18TensorIteratorBaseEENKUlvE_clEvENKUlvE2_clEvEUlN3c107complexIfEEE_St5arrayIPcLm2EELi4E23TrivialOffsetCalculatorILi1EjESE_NS0_6memory12LoadWithCastILi1EEENSF_13StoreWithCastILi1EEEEEviT_T0_T2_T3_T4_T5_)
        /*0890*/ 	.word	0x00000000


	//----- nvinfo : EIATTR_REGCOUNT
	.align		4
.L_407:
        /*0894*/ 	.byte	0x04, 0x2f
        /*0896*/ 	.short	(.L_409 - .L_408)
	.align		4
.L_408:
        /*0898*/ 	.word	index@(_ZN2at6native18elementwise_kernelILi128ELi4EZNS0_15gpu_kernel_implIZZZNS0_17log1p_kernel_cudaERNS_18TensorIteratorBaseEENKUlvE_clEvENKUlvE2_clEvEUlN3c107complexIfEEE_EEvS4_RKT_EUliE_EEviT1_)
        /*089c*/ 	.word	0x00000018


	//----- nvinfo : EIATTR_FRAME_SIZE
	.align		4
.L_409:
        /*08a0*/ 	.byte	0x04, 0x11
        /*08a2*/ 	.short	(.L_411 - .L_410)
	.align		4
.L_410:
        /*08a4*/ 	.word	index@($__internal_0_$__cuda_sm3x_div_rn_ftz_f32_slowpath)
        /*08a8*/ 	.word	0x00000000


	//----- nvinfo : EIATTR_FRAME_SIZE
	.align		4
.L_411:
        /*08ac*/ 	.byte	0x04, 0x11
        /*08ae*/ 	.short	(.L_413 - .L_412)
	.align		4
.L_412:
        /*08b0*/ 	.word	index@(_ZN2at6native18elementwise_kernelILi128ELi4EZNS0_15gpu_kernel_implIZZZNS0_17log1p_kernel_cudaERNS_18TensorIteratorBaseEENKUlvE_clEvENKUlvE2_clEvEUlN3c107complexIfEEE_EEvS4_RKT_EUliE_EEviT1_)
        /*08b4*/ 	.word	0x00000000


	//----- nvinfo : EIATTR_REGCOUNT
	.align		4
.L_413:
        /*08b8*/ 	.byte	0x04, 0x2f
        /*08ba*/ 	.short	(.L_415 - .L_414)
	.align		4
.L_414:
        /*08bc*/ 	.word	index@(_ZN2at6native29vectorized_elementwise_kernelILi8EZZZNS0_17log1p_kernel_cudaERNS_18TensorIteratorBaseEENKUlvE_clEvENKUlvE3_clEvEUlN3c104HalfEE_St5arrayIPcLm2EEEEviT0_T1_)
        /*08c0*/ 	.word	0x00000004


	//----- nvinfo : EIATTR_FRAME_SIZE
	.align		4
.L_415:
        /*08c4*/ 	.byte	0x04, 0x11
        /*08c6*/ 	.short	(.L_417 - .L_416)
	.align		4
.L_416:
        /*08c8*/ 	.word	index@(_ZN2at6native29vectorized_elementwise_kernelILi8EZZZNS0_17log1p_kernel_cudaERNS_18TensorIteratorBaseEENKUlvE_clEvENKUlvE3_clEvEUlN3c104HalfEE_St5arrayIPcLm2EEEEviT0_T1_)
        /*08cc*/ 	.word	0x00000000


	//----- nvinfo : EIATTR_REGCOUNT
	.align		4
.L_417:
        /*08d0*/ 	.byte	0x04, 0x2f
        /*08d2*/ 	.short	(.L_419 - .L_418)
	.align		4
.L_418:
        /*08d4*/ 	.word	index@(_ZN2at6native29vectorized_elementwise_kernelILi4EZZZNS0_17log1p_kernel_cudaERNS_18TensorIteratorBaseEENKUlvE_clEvENKUlvE3_clEvEUlN3c104HalfEE_St5arrayIPcLm2EEEEviT0_T1_)
        /*08d8*/ 	.word	0x00000020


	//----- nvinfo : EIATTR_FRAME_SIZE
	.align		4
.L_419:
        /*08dc*/ 	.byte	0x04, 0x11
        /*08de*/ 	.short	(.L_421 - .L_420)
	.align		4
.L_420:
        /*08e0*/ 	.word	index@(_ZN2at6native29vectorized_elementwise_kernelILi4EZZZNS0_17log1p_kernel_cudaERNS_18TensorIteratorBaseEENKUlvE_clEvENKUlvE3_clEvEUlN3c104HalfEE_St5arrayIPcLm2EEEEviT0_T1_)
        /*08e4*/ 	.word	0x00000000


	//----- nvinfo : EIATTR_REGCOUNT
	.align		4
.L_421:
        /*08e8*/ 	.byte	0x04, 0x2f
        /*08ea*/ 	.short	(.L_423 - .L_422)
	.align		4
.L_422:
        /*08ec*/ 	.word	index@(_ZN2at6native29vectorized_elementwise_kernelILi2EZZZNS0_17log1p_kernel_cudaERNS_18TensorIteratorBaseEENKUlvE_clEvENKUlvE3_clEvEUlN3c104HalfEE_St5arrayIPcLm2EEEEviT0_T1_)
        /*08f0*/ 	.word	0x00000020


	//----- nvinfo : EIATTR_FRAME_SIZE
	.align		4
.L_423:
        /*08f4*/ 	.byte	0x04, 0x11
        /*08f6*/ 	.short	(.L_425 - .L_424)
	.align		4
.L_424:
        /*08f8*/ 	.word	index@(_ZN2at6native29vectorized_elementwise_kernelILi2EZZZNS0_17log1p_kernel_cudaERNS_18TensorIteratorBaseEENKUlvE_clEvENKUlvE3_clEvEUlN3c104HalfEE_St5arrayIPcLm2EEEEviT0_T1_)
        /*08fc*/ 	.word	0x00000000


	//----- nvinfo : EIATTR_REGCOUNT
	.align		4
.L_425:
        /*0900*/ 	.byte	0x04, 0x2f
        /*0902*/ 	.short	(.L_427 - .L_426)
	.align		4
.L_426:
        /*0904*/ 	.word	index@(_ZN2at6native27unrolled_elementwise_kernelIZZZNS0_17log1p_kernel_cudaERNS_18TensorIteratorBaseEENKUlvE_clEvENKUlvE3_clEvEUlN3c104HalfEE_St5arrayIPcLm2EELi4E23TrivialOffsetCalculatorILi1EjESD_NS0_6memory15LoadWithoutCastENSE_16StoreWithoutCastEEEviT_T0_T2_T3_T4_T5_)
        /*0908*/ 	.word	0x00000016


	//----- nvinfo : EIATTR_FRAME_SIZE
	.align		4
.L_427:
        /*090c*/ 	.byte	0x04, 0x11
        /*090e*/ 	.short	(.L_429 - .L_428)
	.align		4
.L_428:
        /*0910*/ 	.word	index@(_ZN2at6native27unrolled_elementwise_kernelIZZZNS0_17log1p_kernel_cudaERNS_18TensorIteratorBaseEENKUlvE_clEvENKUlvE3_clEvEUlN3c104HalfEE_St5arrayIPcLm2EELi4E23TrivialOffsetCalculatorILi1EjESD_NS0_6memory15LoadWithoutCastENSE_16StoreWithoutCastEEEviT_T0_T2_T3_T4_T5_)
        /*0914*/ 	.word	0x00000000


	//----- nvinfo : EIATTR_REGCOUNT
	.align		4
.L_429:
        /*0918*/ 	.byte	0x04, 0x2f
        /*091a*/ 	.short	(.L_431 - .L_430)
	.align		4
.L_430:
        /*091c*/ 	.word	index@(_ZN2at6native18elementwise_kernelILi128ELi4EZNS0_22gpu_kernel_impl_nocastIZZZNS0_17log1p_kernel_cudaERNS_18TensorIteratorBaseEENKUlvE_clEvENKUlvE3_clEvEUlN3c104HalfEE_EEvS4_RKT_EUliE_EEviT1_)
        /*0920*/ 	.word	0x00000014


	//----- nvinfo : EIATTR_FRAME_SIZE
	.align		4
.L_431:
        /*0924*/ 	.byte	0x04, 0x11
        /*0926*/ 	.short	(.L_433 - .L_432)
	.align		4
.L_432:
        /*0928*/ 	.word	index@(_ZN2at6native18elementwise_kernelILi128ELi4EZNS0_22gpu_kernel_impl_nocastIZZZNS0_17log1p_kernel_cudaERNS_18TensorIteratorBaseEENKUlvE_clEvENKUlvE3_clEvEUlN3c104HalfEE_EEvS4_RKT_EUliE_EEviT1_)
        /*092c*/ 	.word	0x00000000


	//----- nvinfo : EIATTR_REGCOUNT
	.align		4
.L_433:
        /*0930*/ 	.byte	0x04, 0x2f
        /*0932*/ 	.short	(.L_435 - .L_434)
	.align		4
.L_434:
        /*0934*/ 	.word	index@(_ZN2at6native27unrolled_elementwise_kernelIZZZNS0_17log1p_kernel_cudaERNS_18TensorIteratorBaseEENKUlvE_clEvENKUlvE3_clEvEUlN3c104HalfEE_St5arrayIPcLm2EELi4E23TrivialOffsetCalculatorILi1EjESD_NS0_6memory12LoadWithCastILi1EEENSE_13StoreWithCastILi1EEEEEviT_T0_T2_T3_T4_T5_)
        /*0938*/ 	.word	0x0000001e


	//----- nvinfo : EIATTR_FRAME_SIZE
	.align		4
.L_435:
        /*093c*/ 	.byte	0x04, 0x11
        /*093e*/ 	.short	(.L_437 - .L_436)
	.align		4
.L_436:
        /*0940*/ 	.word	index@(_ZN2at6native27unrolled_elementwise_kernelIZZZNS0_17log1p_kernel_cudaERNS_18TensorIteratorBaseEENKUlvE_clEvENKUlvE3_clEvEUlN3c104HalfEE_St5arrayIPcLm2EELi4E23TrivialOffsetCalculatorILi1EjESD_NS0_6memory12LoadWithCastILi1EEENSE_13StoreWithCastILi1EEEEEviT_T0_T2_T3_T4_T5_)
        /*0944*/ 	.word	0x00000000


	//----- nvinfo : EIATTR_REGCOUNT
	.align		4
.L_437:
        /*0948*/ 	.byte	0x04, 0x2f
        /*094a*/ 	.short	(.L_439 - .L_438)
	.align		4
.L_438:
        /*094c*/ 	.word	index@(_ZN2at6native18elementwise_kernelILi128ELi4EZNS0_15gpu_kernel_implIZZZNS0_17log1p_kernel_cudaERNS_18TensorIteratorBaseEENKUlvE_clEvENKUlvE3_clEvEUlN3c104HalfEE_EEvS4_RKT_EUliE_EEviT1_)
        /*0950*/ 	.word	0x00000018


	//----- nvinfo : EIATTR_FRAME_SIZE
	.align		4
.L_439:
        /*0954*/ 	.byte	0x04, 0x11
        /*0956*/ 	.short	(.L_441 - .L_440)
	.align		4
.L_440:
        /*0958*/ 	.word	index@(_ZN2at6native18elementwise_kernelILi128ELi4EZNS0_15gpu_kernel_implIZZZNS0_17log1p_kernel_cudaERNS_18TensorIteratorBaseEENKUlvE_clEvENKUlvE3_clEvEUlN3c104HalfEE_EEvS4_RKT_EUliE_EEviT1_)
        /*095c*/ 	.word	0x00000000


	//----- nvinfo : EIATTR_REGCOUNT
	.align		4
.L_441:
        /*0960*/ 	.byte	0x04, 0x2f
        /*0962*/ 	.short	(.L_443 - .L_442)
	.align		4
.L_442:
        /*0964*/ 	.word	index@(_ZN2at6native29vectorized_elementwise_kernelILi8EZZZNS0_17log1p_kernel_cudaERNS_18TensorIteratorBaseEENKUlvE_clEvENKUlvE4_clEvEUlN3c108BFloat16EE_St5arrayIPcLm2EEEEviT0_T1_)
        /*0968*/ 	.word	0x00000004


	//----- nvinfo : EIATTR_FRAME_SIZE
	.align		4
.L_443:
        /*096c*/ 	.byte	0x04, 0x11
        /*096e*/ 	.short	(.L_445 - .L_444)
	.align		4
.L_444:
        /*0970*/ 	.word	index@(_ZN2at6native29vectorized_elementwise_kernelILi8EZZZNS0_17log1p_kernel_cudaERNS_18TensorIteratorBaseEENKUlvE_clEvENKUlvE4_clEvEUlN3c108BFloat16EE_St5arrayIPcLm2EEEEviT0_T1_)
        /*0974*/ 	.word	0x00000000


	//----- nvinfo : EIATTR_REGCOUNT
	.align		4
.L_445:
        /*0978*/ 	.byte	0x04, 0x2f
        /*097a*/ 	.short	(.L_447 - .L_446)
	.align		4
.L_446:
        /*097c*/ 	.word	index@(_ZN2at6native29vectorized_elementwise_kernelILi4EZZZNS0_17log1p_kernel_cudaERNS_18TensorIteratorBaseEENKUlvE_clEvENKUlvE4_clEvEUlN3c108BFloat16EE_St5arrayIPcLm2EEEEviT0_T1_)
        /*0980*/ 	.word	0x00000020


	//----- nvinfo : EIATTR_FRAME_SIZE
	.align		4
.L_447:
        /*0984*/ 	.byte	0x04, 0x11
        /*0986*/ 	.short	(.L_449 - .L_448)
	.align		4
.L_448:
        /*0988*/ 	.word	index@(_ZN2at6native29vectorized_elementwise_kernelILi4EZZZNS0_17log1p_kernel_cudaERNS_18TensorIteratorBaseEENKUlvE_clEvENKUlvE4_clEvEUlN3c108BFloat16EE_St5arrayIPcLm2EEEEviT0_T1_)
        /*098c*/ 	.word	0x00000000


	//----- nvinfo : EIATTR_REGCOUNT
	.align		4
.L_449:
        /*0990*/ 	.byte	0x04, 0x2f
        /*0992*/ 	.short	(.L_451 - .L_450)
	.align		4
.L_450:
        /*0994*/ 	.word	index@(_ZN2at6native29vectorized_elementwise_kernelILi2EZZZNS0_17log1p_kernel_cudaERNS_18TensorIteratorBaseEENKUlvE_clEvENKUlvE4_clEvEUlN3c108BFloat16EE_St5arrayIPcLm2EEEEviT0_T1_)
        /*0998*/ 	.word	0x00000020


	//----- nvinfo : EIATTR_FRAME_SIZE
	.align		4
.L_451:
        /*099c*/ 	.byte	0x04, 0x11
        /*099e*/ 	.short	(.L_453 - .L_452)
	.align		4
.L_452:
        /*09a0*/ 	.word	index@(_ZN2at6native29vectorized_elementwise_kernelILi2EZZZNS0_17log1p_kernel_cudaERNS_18TensorIteratorBaseEENKUlvE_clEvENKUlvE4_clEvEUlN3c108BFloat16EE_St5arrayIPcLm2EEEEviT0_T1_)
        /*09a4*/ 	.word	0x00000000


	//----- nvinfo : EIATTR_REGCOUNT
	.align		4
.L_453:
        /*09a8*/ 	.byte	0x04, 0x2f
        /*09aa*/ 	.short	(.L_455 - .L_454)
	.align		4
.L_454:
        /*09ac*/ 	.word	index@(_ZN2at6native27unrolled_elementwise_kernelIZZZNS0_17log1p_kernel_cudaERNS_18TensorIteratorBaseEENKUlvE_clEvENKUlvE4_clEvEUlN3c108BFloat16EE_St5arrayIPcLm2EELi4E23TrivialOffsetCalculatorILi1EjESD_NS0_6memory15LoadWithoutCastENSE_16StoreWithoutCastEEEviT_T0_T2_T3_T4_T5_)
        /*09b0*/ 	.word	0x00000016


	//----- nvinfo : EIATTR_FRAME_SIZE
	.align		4
.L_455:
        /*09b4*/ 	.byte	0x04, 0x11
        /*09b6*/ 	.short	(.L_457 - .L_456)
	.align		4
.L_456:
        /*09b8*/ 	.word	index@(_ZN2at6native27unrolled_elementwise_kernelIZZZNS0_17log1p_kernel_cudaERNS_18TensorIteratorBaseEENKUlvE_clEvENKUlvE4_clEvEUlN3c108BFloat16EE_St5arrayIPcLm2EELi4E23TrivialOffsetCalculatorILi1EjESD_NS0_6memory15LoadWithoutCastENSE_16StoreWithoutCastEEEviT_T0_T2_T3_T4_T5_)
        /*09bc*/ 	.word	0x00000000


	//----- nvinfo : EIATTR_REGCOUNT
	.align		4
.L_457:
        /*09c0*/ 	.byte	0x04, 0x2f
        /*09c2*/ 	.short	(.L_459 - .L_458)
	.align		4
.L_458:
        /*09c4*/ 	.word	index@(_ZN2at6native18elementwise_kernelILi128ELi4EZNS0_22gpu_kernel_impl_nocastIZZZNS0_17log1p_kernel_cudaERNS_18TensorIteratorBaseEENKUlvE_clEvENKUlvE4_clEvEUlN3c108BFloat16EE_EEvS4_RKT_EUliE_EEviT1_)
        /*09c8*/ 	.word	0x00000014


	//----- nvinfo : EIATTR_FRAME_SIZE
	.align		4
.L_459:
        /*09cc*/ 	.byte	0x04, 0x11
        /*09ce*/ 	.short	(.L_461 - .L_460)
	.align		4
.L_460:
        /*09d0*/ 	.word	index@(_ZN2at6native18elementwise_kernelILi128ELi4EZNS0_22gpu_kernel_impl_nocastIZZZNS0_17log1p_kernel_cudaERNS_18TensorIteratorBaseEENKUlvE_clEvENKUlvE4_clEvEUlN3c108BFloat16EE_EEvS4_RKT_EUliE_EEviT1_)
        /*09d4*/ 	.word	0x00000000


	//----- nvinfo : EIATTR_REGCOUNT
	.align		4
.L_461:
        /*09d8*/ 	.byte	0x04, 0x2f
        /*09da*/ 	.short	(.L_463 - .L_462)
	.align		4
.L_462:
        /*09dc*/ 	.word	index@(_ZN2at6native27unrolled_elementwise_kernelIZZZNS0_17log1p_kernel_cudaERNS_18TensorIteratorBaseEENKUlvE_clEvENKUlvE4_clEvEUlN3c108BFloat16EE_St5arrayIPcLm2EELi4E23TrivialOffsetCalculatorILi1EjESD_NS0_6memory12LoadWithCastILi1EEENSE_13StoreWithCastILi1EEEEEviT_T0_T2_T3_T4_T5_)
        /*09e0*/ 	.word	0x0000001c


	//----- nvinfo : EIATTR_FRAME_SIZE
	.align		4
.L_463:
        /*09e4*/ 	.byte	0x04, 0x11
        /*09e6*/ 	.short	(.L_465 - .L_464)
	.align		4
.L_464:
        /*09e8*/ 	.word	index@(_ZN2at6native27unrolled_elementwise_kernelIZZZNS0_17log1p_kernel_cudaERNS_18TensorIteratorBaseEENKUlvE_clEvENKUlvE4_clEvEUlN3c108BFloat16EE_St5arrayIPcLm2EELi4E23TrivialOffsetCalculatorILi1EjESD_NS0_6memory12LoadWithCastILi1EEENSE_13StoreWithCastILi1EEEEEviT_T0_T2_T3_T4_T5_)
        /*09ec*/ 	.word	0x00000000


	//----- nvinfo : EIATTR_REGCOUNT
	.align		4
.L_465:
        /*09f0*/ 	.byte	0x04, 0x2f
        /*09f2*/ 	.short	(.L_467 - .L_466)
	.align		4
.L_466:
        /*09f4*/ 	.word	index@(_ZN2at6native18elementwise_kernelILi128ELi4EZNS0_15gpu_kernel_implIZZZNS0_17log1p_kernel_cudaERNS_18TensorIteratorBaseEENKUlvE_clEvENKUlvE4_clEvEUlN3c108BFloat16EE_EEvS4_RKT_EUliE_EEviT1_)
        /*09f8*/ 	.word	0x00000018


	//----- nvinfo : EIATTR_FRAME_SIZE
	.align		4
.L_467:
        /*09fc*/ 	.byte	0x04, 0x11
        /*09fe*/ 	.short	(.L_469 - .L_468)
	.align		4
.L_468:
        /*0a00*/ 	.word	index@(_ZN2at6native18elementwise_kernelILi128ELi4EZNS0_15gpu_kernel_implIZZZNS0_17log1p_kernel_cudaERNS_18TensorIteratorBaseEENKUlvE_clEvENKUlvE4_clEvEUlN3c108BFloat16EE_EEvS4_RKT_EUliE_EEviT1_)
        /*0a04*/ 	.word	0x00000000


	//----- nvinfo : EIATTR_REGCOUNT
	.align		4
.L_469:
        /*0a08*/ 	.byte	0x04, 0x2f
        /*0a0a*/ 	.short	(.L_471 - .L_470)
	.align		4
.L_470:
        /*0a0c*/ 	.word	index@(_ZN2at6native29vectorized_elementwise_kernelILi8EZZZNS0_16log2_kernel_cudaERNS_18TensorIteratorBaseEENKUlvE0_clEvENKUlvE_clEvEUldE_St5arrayIPcLm2EEEEviT0_T1_)
        /*0a10*/ 	.word	0x00000004


	//----- nvinfo : EIATTR_FRAME_SIZE
	.align		4
.L_471:
        /*0a14*/ 	.byte	0x04, 0x11
        /*0a16*/ 	.short	(.L_473 - .L_472)
	.align		4
.L_472:
        /*0a18*/ 	.word	index@(_ZN2at6native29vectorized_elementwise_kernelILi8EZZZNS0_16log2_kernel_cudaERNS_18TensorIteratorBaseEENKUlvE0_clEvENKUlvE_clEvEUldE_St5arrayIPcLm2EEEEviT0_T1_)
        /*0a1c*/ 	.word	0x00000000


	//----- nvinfo : EIATTR_REGCOUNT
	.align		4
.L_473:
        /*0a20*/ 	.byte	0x04, 0x2f
        /*0a22*/ 	.short	(.L_475 - .L_474)
	.align		4
.L_474:
        /*0a24*/ 	.word	index@(_ZN2at6native29vectorized_elementwise_kernelILi4EZZZNS0_16log2_kernel_cudaERNS_18TensorIteratorBaseEENKUlvE0_clEvENKUlvE_clEvEUldE_St5arrayIPcLm2EEEEviT0_T1_)
        /*0a28*/ 	.word	0x00000020


	//----- nvinfo : EIATTR_FRAME_SIZE
	.align		4
.L_475:
        /*0a2c*/ 	.byte	0x04, 0x11
        /*0a2e*/ 	.short	(.L_477 - .L_476)
	.align		4
.L_476:
        /*0a30*/ 	.word	index@(_ZN2at6native29vectorized_elementwise_kernelILi4EZZZNS0_16log2_kernel_cudaERNS_18TensorIteratorBaseEENKUlvE0_clEvENKUlvE_clEvEUldE_St5arrayIPcLm2EEEEviT0_T1_)
        /*0a34*/ 	.word	0x00000000


	//----- nvinfo : EIATTR_REGCOUNT
	.align		4
.L_477:
        /*0a38*/ 	.byte	0x04, 0x2f
        /*0a3a*/ 	.short	(.L_479 - .L_478)
	.align		4
.L_478:
        /*0a3c*/ 	.word	index@(_ZN2at6native29vectorized_elementwise_kernelILi2EZZZNS0_16log2_kernel_cudaERNS_18TensorIteratorBaseEENKUlvE0_clEvENKUlvE_clEvEUldE_St5arrayIPcLm2EEEEviT0_T1_)
        /*0a40*/ 	.word	0x00000020


	//----- nvinfo : EIATTR_FRAME_SIZE
	.align		4
.L_479:
        /*0a44*/ 	.byte	0x04, 0x11
        /*0a46*/ 	.short	(.L_481 - .L_480)
	.align		4
.L_480:
        /*0a48*/ 	.word	index@(_ZN2at6native29vectorized_elementwise_kernelILi2EZZZNS0_16log2_kernel_cudaERNS_18TensorIteratorBaseEENKUlvE0_clEvENKUlvE_clEvEUldE_St5arrayIPcLm2EEEEviT0_T1_)
        /*0a4c*/ 	.word	0x00000000


	//----- nvinfo : EIATTR_REGCOUNT
	.align		4
.L_481:
        /*0a50*/ 	.byte	0x04, 0x2f
        /*0a52*/ 	.short	(.L_483 - .L_482)
	.align		4
.L_482:
        /*0a54*/ 	.word	index@(_ZN2at6native27unrolled_elementwise_kernelIZZZNS0_16log2_kernel_cudaERNS_18TensorIteratorBaseEENKUlvE0_clEvENKUlvE_clEvEUldE_St5arrayIPcLm2EELi4E23TrivialOffsetCalculatorILi1EjESB_NS0_6memory15LoadWithoutCastENSC_16StoreWithoutCastEEEviT_T0_T2_T3_T4_T5_)
        /*0a58*/ 	.word	0x0000001e


	//----- nvinfo : EIATTR_FRAME_SIZE
	.align		4
.L_483:
        /*0a5c*/ 	.byte	0x04, 0x11
        /*0a5e*/ 	.short	(.L_485 - .L_484)
	.align		4
.L_484:
        /*0a60*/ 	.word	index@(_ZN2at6native27unrolled_elementwise_kernelIZZZNS0_16log2_kernel_cudaERNS_18TensorIteratorBaseEENKUlvE0_clEvENKUlvE_clEvEUldE_St5arrayIPcLm2EELi4E23TrivialOffsetCalculatorILi1EjESB_NS0_6memory15LoadWithoutCastENSC_16StoreWithoutCastEEEviT_T0_T2_T3_T4_T5_)
        /*0a64*/ 	.word	0x00000000


	//----- nvinfo : EIATTR_REGCOUNT
	.align		4
.L_485:
        /*0a68*/ 	.byte	0x04, 0x2f
        /*0a6a*/ 	.short	(.L_487 - .L_486)
	.align		4
.L_486:
        /*0a6c*/ 	.word	index@(_ZN2at6native18elementwise_kernelILi128ELi2EZNS0_22gpu_kernel_impl_nocastIZZZNS0_16log2_kernel_cudaERNS_18TensorIteratorBaseEENKUlvE0_clEvENKUlvE_clEvEUldE_EEvS4_RKT_EUliE_EEviT1_)
        /*0a70*/ 	.word	0x0000001a


	//----- nvinfo : EIATTR_FRAME_SIZE
	.align		4
.L_487:
        /*0a74*/ 	.byte	0x04, 0x11
        /*0a76*/ 	.short	(.L_489 - .L_488)
	.align		4
.L_488:
        /*0a78*/ 	.word	index@(_ZN2at6native18elementwise_kernelILi128ELi2EZNS0_22gpu_kernel_impl_nocastIZZZNS0_16log2_kernel_cudaERNS_18TensorIteratorBaseEENKUlvE0_clEvENKUlvE_clEvEUldE_EEvS4_RKT_EUliE_EEviT1_)
        /*0a7c*/ 	.word	0x00000000


	//----- nvinfo : EIATTR_REGCOUNT
	.align		4
.L_489:
        /*0a80*/ 	.byte	0x04, 0x2f
        /*0a82*/ 	.short	(.L_491 - .L_490)
	.align		4
.L_490:
        /*0a84*/ 	.word	index@(_ZN2at6native27unrolled_elementwise_kernelIZZZNS0_16log2_kernel_cudaERNS_18TensorIteratorBaseEENKUlvE0_clEvENKUlvE_clEvEUldE_St5arrayIPcLm2EELi4E23TrivialOffsetCalculatorILi1EjESB_NS0_6memory12LoadWithCastILi1EEENSC_13StoreWithCastILi1EEEEEviT_T0_T2_T3_T4_T5_)
        /*0a88*/ 	.word	0x00000022


	//----- nvinfo : EIATTR_FRAME_SIZE
	.align		4
.L_491:
        /*0a8c*/ 	.byte	0x04, 0x11
        /*0a8e*/ 	.short	(.L_493 - .L_492)
	.align		4
.L_492:
        /*0a90*/ 	.word	index@(_ZN2at6native27unrolled_elementwise_kernelIZZZNS0_16log2_kernel_cudaERNS_18TensorIteratorBaseEENKUlvE0_clEvENKUlvE_clEvEUldE_St5arrayIPcLm2EELi4E23TrivialOffsetCalculatorILi1EjESB_NS0_6memory12LoadWithCastILi1EEENSC_13StoreWithCastILi1EEEEEviT_T0_T2_T3_T4_T5_)
        /*0a94*/ 	.word	0x00000000


	//----- nvinfo : EIATTR_REGCOUNT
	.align		4
.L_493:
        /*0a98*/ 	.byte	0x04, 0x2f
        /*0a9a*/ 	.short	(.L_495 - .L_494)
	.align		4
.L_494:
        /*0a9c*/ 	.word	index@(_ZN2at6native18elementwise_kernelILi128ELi4EZNS0_15gpu_kernel_implIZZZNS0_16log2_kernel_cudaERNS_18TensorIteratorBaseEENKUlvE0_clEvENKUlvE_clEvEUldE_EEvS4_RKT_EUliE_EEviT1_)
        /*0aa0*/ 	.word	0x00000018


	//----- nvinfo : EIATTR_FRAME_SIZE
	.align		4
.L_495:
        /*0aa4*/ 	.byte	0x04, 0x11
        /*0aa6*/ 	.short	(.L_497 - .L_496)
	.align		4
.L_496:
        /*0aa8*/ 	.word	index@(_ZN2at6native18elementwise_kernelILi128ELi4EZNS0_15gpu_kernel_implIZZZNS0_16log2_kernel_cudaERNS_18TensorIteratorBaseEENKUlvE0_clEvENKUlvE_clEvEUldE_EEvS4_RKT_EUliE_EEviT1_)
        /*0aac*/ 	.word	0x00000000


	//----- nvinfo : EIATTR_REGCOUNT
	.align		4
.L_497:
        /*0ab0*/ 	.byte	0x04, 0x2f
        /*0ab2*/ 	.short	(.L_499 - .L_498)
	.align		4
.L_498:
        /*0ab4*/ 	.word	index@(_ZN2at6native29vectorized_elementwise_kernelILi8EZZZNS0_16log2_kernel_cudaERNS_18TensorIteratorBaseEENKUlvE0_clEvENKUlvE0_clEvEUlfE_St5arrayIPcLm2EEEEviT0_T1_)
        /*0ab8*/ 	.word	0x00000004


	//----- nvinfo : EIATTR_FRAME_SIZE
	.align		4
.L_499:
        /*0abc*/ 	.byte	0x04, 0x11
        /*0abe*/ 	.short	(.L_501 - .L_500)
	.align		4
.L_500:
        /*0ac0*/ 	.word	index@(_ZN2at6native29vectorized_elementwise_kernelILi8EZZZNS0_16log2_kernel_cudaERNS_18TensorIteratorBaseEENKUlvE0_clEvENKUlvE0_clEvEUlfE_St5arrayIPcLm2EEEEviT0_T1_)
        /*0ac4*/ 	.word	0x00000000


	//----- nvinfo : EIATTR_REGCOUNT
	.align		4
.L_501:
        /*0ac8*/ 	.byte	0x04, 0x2f
        /*0aca*/ 	.short	(.L_503 - .L_502)
	.align		4
.L_502:
        /*0acc*/ 	.word	index@(_ZN2at6native29vectorized_elementwise_kernelILi4EZZZNS0_16log2_kernel_cudaERNS_18TensorIteratorBaseEENKUlvE0_clEvENKUlvE0_clEvEUlfE_St5arrayIPcLm2EEEEviT0_T1_)
        /*0ad0*/ 	.word	0x00000020


	//----- nvinfo : EIATTR_FRAME_SIZE
	.align		4
.L_503:
        /*0ad4*/ 	.byte	0x04, 0x11
        /*0ad6*/ 	.short	(.L_505 - .L_504)
	.align		4
.L_504:
        /*0ad8*/ 	.word	index@(_ZN2at6native29vectorized_elementwise_kernelILi4EZZZNS0_16log2_kernel_cudaERNS_18TensorIteratorBaseEENKUlvE0_clEvENKUlvE0_clEvEUlfE_St5arrayIPcLm2EEEEviT0_T1_)
        /*0adc*/ 	.word	0x00000000


	//----- nvinfo : EIATTR_REGCOUNT
	.align		4
.L_505:
        /*0ae0*/ 	.byte	0x04, 0x2f
        /*0ae2*/ 	.short	(.L_507 - .L_506)
	.align		4
.L_506:
        /*0ae4*/ 	.word	index@(_ZN2at6native29vectorized_elementwise_kernelILi2EZZZNS0_16log2_kernel_cudaERNS_18TensorIteratorBaseEENKUlvE0_clEvENKUlvE0_clEvEUlfE_St5arrayIPcLm2EEEEviT0_T1_)
        /*0ae8*/ 	.word	0x00000020


	//----- nvinfo : EIATTR_FRAME_SIZE
	.align		4
.L_507:
        /*0aec*/ 	.byte	0x04, 0x11
        /*0aee*/ 	.short	(.L_509 - .L_508)
	.align		4
.L_508:
        /*0af0*/ 	.word	index@(_ZN2at6native29vectorized_elementwise_kernelILi2EZZZNS0_16log2_kernel_cudaERNS_18TensorIteratorBaseEENKUlvE0_clEvENKUlvE0_clEvEUlfE_St5arrayIPcLm2EEEEviT0_T1_)
        /*0af4*/ 	.word	0x00000000


	//----- nvinfo : EIATTR_REGCOUNT
	.align		4
.L_509:
        /*0af8*/ 	.byte	0x04, 0x2f
        /*0afa*/ 	.short	(.L_511 - .L_510)
	.align		4
.L_510:
        /*0afc*/ 	.word	index@(_ZN2at6native27unrolled_elementwise_kernelIZZZNS0_16log2_kernel_cudaERNS_18TensorIteratorBaseEENKUlvE0_clEvENKUlvE0_clEvEUlfE_St5arrayIPcLm2EELi4E23TrivialOffsetCalculatorILi1EjESB_NS0_6memory15LoadWithoutCastENSC_16StoreWithoutCastEEEviT_T0_T2_T3_T4_T5_)
        /*0b00*/ 	.word	0x00000017


	//----- nvinfo : EIATTR_FRAME_SIZE
	.align		4
.L_511:
        /*0b04*/ 	.byte	0x04, 0x11
        /*0b06*/ 	.short	(.L_513 - .L_512)
	.align		4
.L_512:
        /*0b08*/ 	.word	index@(_ZN2at6native27unrolled_elementwise_kernelIZZZNS0_16log2_kernel_cudaERNS_18TensorIteratorBaseEENKUlvE0_clEvENKUlvE0_clEvEUlfE_St5arrayIPcLm2EELi4E23TrivialOffsetCalculatorILi1EjESB_NS0_6memory15LoadWithoutCastENSC_16StoreWithoutCastEEEviT_T0_T2_T3_T4_T5_)
        /*0b0c*/ 	.word	0x00000000


	//----- nvinfo : EIATTR_REGCOUNT
	.align		4
.L_513:
        /*0b10*/ 	.byte	0x04, 0x2f
        /*0b12*/ 	.short	(.L_515 - .L_514)
	.align		4
.L_514:
        /*0b14*/ 	.word	index@(_ZN2at6native18elementwise_kernelILi128ELi2EZNS0_22gpu_kernel_impl_nocastIZZZNS0_16log2_kernel_cudaERNS_18TensorIteratorBaseEENKUlvE0_clEvENKUlvE0_clEvEUlfE_EEvS4_RKT_EUliE_EEviT1_)
        /*0b18*/ 	.word	0x00000014


	//----- nvinfo : EIATTR_FRAME_SIZE
	.align		4
.L_515:
        /*0b1c*/ 	.byte	0x04, 0x11
        /*0b1e*/ 	.short	(.L_517 - .L_516)
	.align		4
.L_516:
        /*0b20*/ 	.word	index@(_ZN2at6native18elementwise_kernelILi128ELi2EZNS0_22gpu_kernel_impl_nocastIZZZNS0_16log2_kernel_cudaERNS_18TensorIteratorBaseEENKUlvE0_clEvENKUlvE0_clEvEUlfE_EEvS4_RKT_EUliE_EEviT1_)
        /*0b24*/ 	.word	0x00000000


	//----- nvinfo : EIATTR_REGCOUNT
	.align		4
.L_517:
        /*0b28*/ 	.byte	0x04, 0x2f
        /*0b2a*/ 	.short	(.L_519 - .L_518)
	.align		4
.L_518:
        /*0b2c*/ 	.word	index@(_ZN2at6native27unrolled_elementwise_kernelIZZZNS0_16log2_kernel_cudaERNS_18TensorIteratorBaseEENKUlvE0_clEvENKUlvE0_clEvEUlfE_St5arrayIPcLm2EELi4E23TrivialOffsetCalculatorILi1EjESB_NS0_6memory12LoadWithCastILi1EEENSC_13StoreWithCastILi1EEEEEviT_T0_T2_T3_T4_T5_)
        /*0b30*/ 	.word	0x0000001d


	//----- nvinfo : EIATTR_FRAME_SIZE
	.align		4
.L_519:
        /*0b34*/ 	.byte	0x04, 0x11
        /*0b36*/ 	.short	(.L_521 - .L_520)
	.align		4
.L_520:
        /*0b38*/ 	.word	index@(_ZN2at6native27unrolled_elementwise_kernelIZZZNS0_16log2_kernel_cudaERNS_18TensorIteratorBaseEENKUlvE0_clEvENKUlvE0_clEvEUlfE_St5arrayIPcLm2EELi4E23TrivialOffsetCalculatorILi1EjESB_NS0_6memory12LoadWithCastILi1EEENSC_13StoreWithCastILi1EEEEEviT_T0_T2_T3_T4_T5_)
        /*0b3c*/ 	.word	0x00000000


	//----- nvinfo : EIATTR_REGCOUNT
	.align		4
.L_521:
        /*0b40*/ 	.byte	0x04, 0x2f
        /*0b42*/ 	.short	(.L_523 - .L_522)
	.align		4
.L_522:
        /*0b44*/ 	.word	index@(_ZN2at6native18elementwise_kernelILi128ELi4EZNS0_15gpu_kernel_implIZZZNS0_16log2_kernel_cudaERNS_18TensorIteratorBaseEENKUlvE0_clEvENKUlvE0_clEvEUlfE_EEvS4_RKT_EUliE_EEviT1_)
        /*0b48*/ 	.word	0x00000018


	//----- nvinfo : EIATTR_FRAME_SIZE
	.align		4
.L_523:
        /*0b4c*/ 	.byte	0x04, 0x11
        /*0b4e*/ 	.short	(.L_525 - .L_524)
	.align		4
.L_524:
        /*0b50*/ 	.word	index@(_ZN2at6native18elementwise_kernelILi128ELi4EZNS0_15gpu_kernel_implIZZZNS0_16log2_kernel_cudaERNS_18TensorIteratorBaseEENKUlvE0_clEvENKUlvE0_clEvEUlfE_EEvS4_RKT_EUliE_EEviT1_)
        /*0b54*/ 	.word	0x00000000


	//----- nvinfo : EIATTR_REGCOUNT
	.align		4
.L_525:
        /*0b58*/ 	.byte	0x04, 0x2f
        /*0b5a*/ 	.short	(.L_527 - .L_526)
	.align		4
.L_526:
        /*0b5c*/ 	.word	index@(_ZN2at6native29vectorized_elementwise_kernelILi8EZZZNS0_16log2_kernel_cudaERNS_18TensorIteratorBaseEENKUlvE0_clEvENKUlvE1_clEvEUlN3c104HalfEE_St5arrayIPcLm2EEEEviT0_T1_)
        /*0b60*/ 	.word	0x00000004


	//----- nvinfo : EIATTR_FRAME_SIZE
	.align		4
.L_527:
        /*0b64*/ 	.byte	0x04, 0x11
        /*0b66*/ 	.short	(.L_529 - .L_528)
	.align		4
.L_528:
        /*0b68*/ 	.word	index@(_ZN2at6native29vectorized_elementwise_kernelILi8EZZZNS0_16log2_kernel_cudaERNS_18TensorIteratorBaseEENKUlvE0_clEvENKUlvE1_clEvEUlN3c104HalfEE_St5arrayIPcLm2EEEEviT0_T1_)
        /*0b6c*/ 	.word	0x00000000


	//----- nvinfo : EIATTR_REGCOUNT
	.align		4
.L_529:
        /*0b70*/ 	.byte	0x04, 0x2f
        /*0b72*/ 	.short	(.L_531 - .L_530)
	.align		4
.L_530:
        /*0b74*/ 	.word	index@(_ZN2at6native29vectorized_elementwise_kernelILi4EZZZNS0_16log2_kernel_cudaERNS_18TensorIteratorBaseEENKUlvE0_clEvENKUlvE1_clEvEUlN3c104HalfEE_St5arrayIPcLm2EEEEviT0_T1_)
        /*0b78*/ 	.word	0x00000022


	//----- nvinfo : EIATTR_FRAME_SIZE
	.align		4
.L_531:
        /*0b7c*/ 	.byte	0x04, 0x11
        /*0b7e*/ 	.short	(.L_533 - .L_532)
	.align		4
.L_532:
        /*0b80*/ 	.word	index@(_ZN2at6native29vectorized_elementwise_kernelILi4EZZZNS0_16log2_kernel_cudaERNS_18TensorIteratorBaseEENKUlvE0_clEvENKUlvE1_clEvEUlN3c104HalfEE_St5arrayIPcLm2EEEEviT0_T1_)
        /*0b84*/ 	.word	0x00000000


	//----- nvinfo : EIATTR_REGCOUNT
	.align		4
.L_533:
        /*0b88*/ 	.byte	0x04, 0x2f
        /*0b8a*/ 	.short	(.L_535 - .L_534)
	.align		4
.L_534:
        /*0b8c*/ 	.word	index@(_ZN2at6native29vectorized_elementwise_kernelILi2EZZZNS0_16log2_kernel_cudaERNS_18TensorIteratorBaseEENKUlvE0_clEvENKUlvE1_clEvEUlN3c104HalfEE_St5arrayIPcLm2EEEEviT0_T1_)
        /*0b90*/ 	.word	0x00000022


	//----- nvinfo : EIATTR_FRAME_SIZE
	.align		4
.L_535:
        /*0b94*/ 	.byte	0x04, 0x11
        /*0b96*/ 	.short	(.L_537 - .L_536)
	.align		4
.L_536:
        /*0b98*/ 	.word	index@(_ZN2at6native29vectorized_elementwise_kernelILi2EZZZNS0_16log2_kernel_cudaERNS_18TensorIteratorBaseEENKUlvE0_clEvENKUlvE1_clEvEUlN3c104HalfEE_St5arrayIPcLm2EEEEviT0_T1_)
        /*0b9c*/ 	.word	0x00000000


	//----- nvinfo : EIATTR_REGCOUNT
	.align		4
.L_537:
        /*0ba0*/ 	.byte	0x04, 0x2f
        /*0ba2*/ 	.short	(.L_539 - .L_538)
	.align		4
.L_538:
        /*0ba4*/ 	.word	index@(_ZN2at6native27unrolled_elementwise_kernelIZZZNS0_16log2_kernel_cudaERNS_18TensorIteratorBaseEENKUlvE0_clEvENKUlvE1_clEvEUlN3c104HalfEE_St5arrayIPcLm2EELi4E23TrivialOffsetCalculatorILi1EjESD_NS0_6memory15LoadWithoutCastENSE_16StoreWithoutCastEEEviT_T0_T2_T3_T4_T5_)
        /*0ba8*/ 	.word	0x00000018


	//----- nvinfo : EIATTR_FRAME_SIZE
	.align		4
.L_539:
        /*0bac*/ 	.byte	0x04, 0x11
        /*0bae*/ 	.short	(.L_541 - .L_540)
	.align		4
.L_540:
        /*0bb0*/ 	.word	index@(_ZN2at6native27unrolled_elementwise_kernelIZZZNS0_16log2_kernel_cudaERNS_18TensorIteratorBaseEENKUlvE0_clEvENKUlvE1_clEvEUlN3c104HalfEE_St5arrayIPcLm2EELi4E23TrivialOffsetCalculatorILi1EjESD_NS0_6memory15LoadWithoutCastENSE_16StoreWithoutCastEEEviT_T0_T2_T3_T4_T5_)
        /*0bb4*/ 	.word	0x00000000


	//----- nvinfo : EIATTR_REGCOUNT
	.align		4
.L_541:
        /*0bb8*/ 	.byte	0x04, 0x2f
        /*0bba*/ 	.short	(.L_543 - .L_542)
	.align		4
.L_542:
        /*0bbc*/ 	.word	index@(_ZN2at6native18elementwise_kernelILi128ELi4EZNS0_22gpu_kernel_impl_nocastIZZZNS0_16log2_kernel_cudaERNS_18TensorIteratorBaseEENKUlvE0_clEvENKUlvE1_clEvEUlN3c104HalfEE_EEvS4_RKT_EUliE_EEviT1_)
        /*0bc0*/ 	.word	0x00000014


	//----- nvinfo : EIATTR_FRAME_SIZE
	.align		4
.L_543:
        /*0bc4*/ 	.byte	0x04, 0x11
        /*0bc6*/ 	.short	(.L_545 - .L_544)
	.align		4
.L_544:
        /*0bc8*/ 	.word	index@(_ZN2at6native18elementwise_kernelILi128ELi4EZNS0_22gpu_kernel_impl_nocastIZZZNS0_16log2_kernel_cudaERNS_18TensorIteratorBaseEENKUlvE0_clEvENKUlvE1_clEvEUlN3c104HalfEE_EEvS4_RKT_EUliE_EEviT1_)
        /*0bcc*/ 	.word	0x00000000


	//----- nvinfo : EIATTR_REGCOUNT
	.align		4
.L_545:
        /*0bd0*/ 	.byte	0x04, 0x2f
        /*0bd2*/ 	.short	(.L_547 - .L_546)
	.align		4
.L_546:
        /*0bd4*/ 	.word	index@(_ZN2at6native27unrolled_elementwise_kernelIZZZNS0_16log2_kernel_cudaERNS_18TensorIteratorBaseEENKUlvE0_clEvENKUlvE1_clEvEUlN3c104HalfEE_St5arrayIPcLm2EELi4E23TrivialOffsetCalculatorILi1EjESD_NS0_6memory12LoadWithCastILi1EEENSE_13StoreWithCastILi1EEEEEviT_T0_T2_T3_T4_T5_)
        /*0bd8*/ 	.word	0x0000001c


	//----- nvinfo : EIATTR_FRAME_SIZE
	.align		4
.L_547:
        /*0bdc*/ 	.byte	0x04, 0x11
        /*0bde*/ 	.short	(.L_549 - .L_548)
	.align		4
.L_548:
        /*0be0*/ 	.word	index@(_ZN2at6native27unrolled_elementwise_kernelIZZZNS0_16log2_kernel_cudaERNS_18TensorIteratorBaseEENKUlvE0_clEvENKUlvE1_clEvEUlN3c104HalfEE_St5arrayIPcLm2EELi4E23TrivialOffsetCalculatorILi1EjESD_NS0_6memory12LoadWithCastILi1EEENSE_13StoreWithCastILi1EEEEEviT_T0_T2_T3_T4_T5_)
        /*0be4*/ 	.word	0x00000000


	//----- nvinfo : EIATTR_REGCOUNT
	.align		4
.L_549:
        /*0be8*/ 	.byte	0x04, 0x2f
        /*0bea*/ 	.short	(.L_551 - .L_550)
	.align		4
.L_550:
        /*0bec*/ 	.word	index@(_ZN2at6native18elementwise_kernelILi128ELi4EZNS0_15gpu_kernel_implIZZZNS0_16log2_kernel_cudaERNS_18TensorIteratorBaseEENKUlvE0_clEvENKUlvE1_clEvEUlN3c104HalfEE_EEvS4_RKT_EUliE_EEviT1_)
        /*0bf0*/ 	.word	0x00000018


	//----- nvinfo : EIATTR_FRAME_SIZE
	.align		4
.L_551:
        /*0bf4*/ 	.byte	0x04, 0x11
        /*0bf6*/ 	.short	(.L_553 - .L_552)
	.align		4
.L_552:
        /*0bf8*/ 	.word	index@(_ZN2at6native18elementwise_kernelILi128ELi4EZNS0_15gpu_kernel_implIZZZNS0_16log2_kernel_cudaERNS_18TensorIteratorBaseEENKUlvE0_clEvENKUlvE1_clEvEUlN3c104HalfEE_EEvS4_RKT_EUliE_EEviT1_)
        /*0bfc*/ 	.word	0x00000000


	//----- nvinfo : EIATTR_REGCOUNT
	.align		4
.L_553:
        /*0c00*/ 	.byte	0x04, 0x2f
        /*0c02*/ 	.short	(.L_555 - .L_554)
	.align		4
.L_554:
        /*0c04*/ 	.word	index@(_ZN2at6native29vectorized_elementwise_kernelILi8EZZZNS0_16log2_kernel_cudaERNS_18TensorIteratorBaseEENKUlvE0_clEvENKUlvE2_clEvEUlN3c108BFloat16EE_St5arrayIPcLm2EEEEviT0_T1_)
        /*0c08*/ 	.word	0x00000004


	//----- nvinfo : EIATTR_FRAME_SIZE
	.align		4
.L_555:
        /*0c0c*/ 	.byte	0x04, 0x11
        /*0c0e*/ 	.short	(.L_557 - .L_556)
	.align		4
.L_556:
        /*0c10*/ 	.word	index@(_ZN2at6native29vectorized_elementwise_kernelILi8EZZZNS0_16log2_kernel_cudaERNS_18TensorIteratorBaseEENKUlvE0_clEvENKUlvE2_clEvEUlN3c108BFloat16EE_St5arrayIPcLm2EEEEviT0_T1_)
        /*0c14*/ 	.word	0x00000000


	//----- nvinfo : EIATTR_REGCOUNT
	.align		4
.L_557:
        /*0c18*/ 	.byte	0x04, 0x2f
        /*0c1a*/ 	.short	(.L_559 - .L_558)
	.align		4
.L_558:
        /*0c1c*/ 	.word	index@(_ZN2at6native29vectorized_elementwise_kernelILi4EZZZNS0_16log2_kernel_cudaERNS_18TensorIteratorBaseEENKUlvE0_clEvENKUlvE2_clEvEUlN3c108BFloat16EE_St5arrayIPcLm2EEEEviT0_T1_)
        /*0c20*/ 	.word	0x00000022


	//----- nvinfo : EIATTR_FRAME_SIZE
	.align		4
.L_559:
        /*0c24*/ 	.byte	0x04, 0x11
        /*0c26*/ 	.short	(.L_561 - .L_560)
	.align		4
.L_560:
        /*0c28*/ 	.word	index@(_ZN2at6native29vectorized_elementwise_kernelILi4EZZZNS0_16log2_kernel_cudaERNS_18TensorIteratorBaseEENKUlvE0_clEvENKUlvE2_clEvEUlN3c108BFloat16EE_St5arrayIPcLm2EEEEviT0_T1_)
        /*0c2c*/ 	.word	0x00000000


	//----- nvinfo : EIATTR_REGCOUNT
	.align		4
.L_561:
        /*0c30*/ 	.byte	0x04, 0x2f
        /*0c32*/ 	.short	(.L_563 - .L_562)
	.align		4
.L_562:
        /*0c34*/ 	.word	index@(_ZN2at6native29vectorized_elementwise_kernelILi2EZZZNS0_16log2_kernel_cudaERNS_18TensorIteratorBaseEENKUlvE0_clEvENKUlvE2_clEvEUlN3c108BFloat16EE_St5arrayIPcLm2EEEEviT0_T1_)
        /*0c38*/ 	.word	0x00000022


	//----- nvinfo : EIATTR_FRAME_SIZE
	.align		4
.L_563:
        /*0c3c*/ 	.byte	0x04, 0x11
        /*0c3e*/ 	.short	(.L_565 - .L_564)
	.align		4
.L_564:
        /*0c40*/ 	.word	index@(_ZN2at6native29vectorized_elementwise_kernelILi2EZZZNS0_16log2_kernel_cudaERNS_18TensorIteratorBaseEENKUlvE0_clEvENKUlvE2_clEvEUlN3c108BFloat16EE_St5arrayIPcLm2EEEEviT0_T1_)
        /*0c44*/ 	.word	0x00000000


	//----- nvinfo : EIATTR_REGCOUNT
	.align		4
.L_565:
        /*0c48*/ 	.byte	0x04, 0x2f
        /*0c4a*/ 	.short	(.L_567 - .L_566)
	.align		4
.L_566:
        /*0c4c*/ 	.word	index@(_ZN2at6native27unrolled_elementwise_kernelIZZZNS0_16log2_kernel_cudaERNS_18TensorIteratorBaseEENKUlvE0_clEvENKUlvE2_clEvEUlN3c108BFloat16EE_St5arrayIPcLm2EELi4E23TrivialOffsetCalculatorILi1EjESD_NS0_6memory15LoadWithoutCastENSE_16StoreWithoutCastEEEviT_T0_T2_T3_T4_T5_)
        /*0c50*/ 	.word	0x00000018


	//----- nvinfo : EIATTR_FRAME_SIZE
	.align		4
.L_567:
        /*0c54*/ 	.byte	0x04, 0x11
        /*0c56*/ 	.short	(.L_569 - .L_568)
	.align		4
.L_568:
        /*0c58*/ 	.word	index@(_ZN2at6native27unrolled_elementwise_kernelIZZZNS0_16log2_kernel_cudaERNS_18TensorIteratorBaseEENKUlvE0_clEvENKUlvE2_clEvEUlN3c108BFloat16EE_St5arrayIPcLm2EELi4E23TrivialOffsetCalculatorILi1EjESD_NS0_6memory15LoadWithoutCastENSE_16StoreWithoutCastEEEviT_T0_T2_T3_T4_T5_)
        /*0c5c*/ 	.word	0x00000000


	//----- nvinfo : EIATTR_REGCOUNT
	.align		4
.L_569:
        /*0c60*/ 	.byte	0x04, 0x2f
        /*0c62*/ 	.short	(.L_571 - .L_570)
	.align		4
.L_570:
        /*0c64*/ 	.word	index@(_ZN2at6native18elementwise_kernelILi128ELi4EZNS0_22gpu_kernel_impl_nocastIZZZNS0_16log2_kernel_cudaERNS_18TensorIteratorBaseEENKUlvE0_clEvENKUlvE2_clEvEUlN3c108BFloat16EE_EEvS4_RKT_EUliE_EEviT1_)
        /*0c68*/ 	.word	0x00000014


	//----- nvinfo : EIATTR_FRAME_SIZE
	.align		4
.L_571:
        /*0c6c*/ 	.byte	0x04, 0x11
        /*0c6e*/ 	.short	(.L_573 - .L_572)
	.align		4
.L_572:
        /*0c70*/ 	.word	index@(_ZN2at6native18elementwise_kernelILi128ELi4EZNS0_22gpu_kernel_impl_nocastIZZZNS0_16log2_kernel_cudaERNS_18TensorIteratorBaseEENKUlvE0_clEvENKUlvE2_clEvEUlN3c108BFloat16EE_EEvS4_RKT_EUliE_EEviT1_)
        /*0c74*/ 	.word	0x00000000


	//----- nvinfo : EIATTR_REGCOUNT
	.align		4
.L_573:
        /*0c78*/ 	.byte	0x04, 0x2f
        /*0c7a*/ 	.short	(.L_575 - .L_574)
	.align		4
.L_574:
        /*0c7c*/ 	.word	index@(_ZN2at6native27unrolled_elementwise_kernelIZZZNS0_16log2_kernel_cudaERNS_18TensorIteratorBaseEENKUlvE0_clEvENKUlvE2_clEvEUlN3c108BFloat16EE_St5arrayIPcLm2EELi4E23TrivialOffsetCalculatorILi1EjESD_NS0_6memory12LoadWithCastILi1EEENSE_13StoreWithCastILi1EEEEEviT_T0_T2_T3_T4_T5_)
        /*0c80*/ 	.word	0x0000001c


	//----- nvinfo : EIATTR_FRAME_SIZE
	.align		4
.L_575:
        /*0c84*/ 	.byte	0x04, 0x11
        /*0c86*/ 	.short	(.L_577 - .L_576)
	.align		4
.L_576:
        /*0c88*/ 	.word	index@(_ZN2at6native27unrolled_elementwise_kernelIZZZNS0_16log2_kernel_cudaERNS_18TensorIteratorBaseEENKUlvE0_clEvENKUlvE2_clEvEUlN3c108BFloat16EE_St5arrayIPcLm2EELi4E23TrivialOffsetCalculatorILi1EjESD_NS0_6memory12LoadWithCastILi1EEENSE_13StoreWithCastILi1EEEEEviT_T0_T2_T3_T4_T5_)
        /*0c8c*/ 	.word	0x00000000


	//----- nvinfo : EIATTR_REGCOUNT
	.align		4
.L_577:
        /*0c90*/ 	.byte	0x04, 0x2f
        /*0c92*/ 	.short	(.L_579 - .L_578)
	.align		4
.L_578:
        /*0c94*/ 	.word	index@(_ZN2at6native18elementwise_kernelILi128ELi4EZNS0_15gpu_kernel_implIZZZNS0_16log2_kernel_cudaERNS_18TensorIteratorBaseEENKUlvE0_clEvENKUlvE2_clEvEUlN3c108BFloat16EE_EEvS4_RKT_EUliE_EEviT1_)
        /*0c98*/ 	.word	0x00000018


	//----- nvinfo : EIATTR_FRAME_SIZE
	.align		4
.L_579:
        /*0c9c*/ 	.byte	0x04, 0x11
        /*0c9e*/ 	.short	(.L_581 - .L_580)
	.align		4
.L_580:
        /*0ca0*/ 	.word	index@(_ZN2at6native18elementwise_kernelILi128ELi4EZNS0_15gpu_kernel_implIZZZNS0_16log2_kernel_cudaERNS_18TensorIteratorBaseEENKUlvE0_clEvENKUlvE2_clEvEUlN3c108BFloat16EE_EEvS4_RKT_EUliE_EEviT1_)
        /*0ca4*/ 	.word	0x00000000


	//----- nvinfo : EIATTR_MIN_STACK_SIZE
	.align		4
.L_581:
        /*0ca8*/ 	.byte	0x04, 0x12
        /*0caa*/ 	.short	(.L_583 - .L_582)
	.align		4
.L_582:
        /*0cac*/ 	.word	index@(_ZN2at6native18elementwise_kernelILi128ELi4EZNS0_15gpu_kernel_implIZZZNS0_16log2_kernel_cudaERNS_18TensorIteratorBaseEENKUlvE0_clEvENKUlvE2_clEvEUlN3c108BFloat16EE_EEvS4_RKT_EUliE_EEviT1_)
        /*0cb0*/ 	.word	0x00000000


	//----- nvinfo : EIATTR_MIN_STACK_SIZE
	.align		4
.L_583:
        /*0cb4*/ 	.byte	0x04, 0x12
        /*0cb6*/ 	.short	(.L_585 - .L_584)
	.align		4
.L_584:
        /*0cb8*/ 	.word	index@(_ZN2at6native27unrolled_elementwise_kernelIZZZNS0_16log2_kernel_cudaERNS_18TensorIteratorBaseEENKUlvE0_clEvENKUlvE2_clEvEUlN3c108BFloat16EE_St5arrayIPcLm2EELi4E23TrivialOffsetCalculatorILi1EjESD_NS0_6memory12LoadWithCastILi1EEENSE_13StoreWithCastILi1EEEEEviT_T0_T2_T3_T4_T5_)
        /*0cbc*/ 	.word	0x00000000


	//----- nvinfo : EIATTR_MIN_STACK_SIZE
	.align		4
.L_585:
        /*0cc0*/ 	.byte	0x04, 0x12
        /*0cc2*/ 	.short	(.L_587 - .L_586)
	.align		4
.L_586:
        /*0cc4*/ 	.word	index@(_ZN2at6native18elementwise_kernelILi128ELi4EZNS0_22gpu_kernel_impl_nocastIZZZNS0_16log2_kernel_cudaERNS_18TensorIteratorBaseEENKUlvE0_clEvENKUlvE2_clEvEUlN3c108BFloat16EE_EEvS4_RKT_EUliE_EEviT1_)
        /*0cc8*/ 	.word	0x00000000


	//----- nvinfo : EIATTR_MIN_STACK_SIZE
	.align		4
.L_587:
        /*0ccc*/ 	.byte	0x04, 0x12
        /*0cce*/ 	.short	(.L_589 - .L_588)
	.align		4
.L_588:
        /*0cd0*/ 	.word	index@(_ZN2at6native27unrolled_elementwise_kernelIZZZNS0_16log2_kernel_cudaERNS_18TensorIteratorBaseEENKUlvE0_clEvENKUlvE2_clEvEUlN3c108BFloat16EE_St5arrayIPcLm2EELi4E23TrivialOffsetCalculatorILi1EjESD_NS0_6memory15LoadWithoutCastENSE_16StoreWithoutCastEEEviT_T0_T2_T3_T4_T5_)
        /*0cd4*/ 	.word	0x00000000


	//----- nvinfo : EIATTR_MIN_STACK_SIZE
	.align		4
.L_589:
        /*0cd8*/ 	.byte	0x04, 0x12
        /*0cda*/ 	.short	(.L_591 - .L_590)
	.align		4
.L_590:
        /*0cdc*/ 	.word	index@(_ZN2at6native29vectorized_elementwise_kernelILi2EZZZNS0_16log2_kernel_cudaERNS_18TensorIteratorBaseEENKUlvE0_clEvENKUlvE2_clEvEUlN3c108BFloat16EE_St5arrayIPcLm2EEEEviT0_T1_)
        /*0ce0*/ 	.word	0x00000000


	//----- nvinfo : EIATTR_MIN_STACK_SIZE
	.align		4
.L_591:
        /*0ce4*/ 	.byte	0x04, 0x12
        /*0ce6*/ 	.short	(.L_593 - .L_592)
	.align		4
.L_592:
        /*0ce8*/ 	.word	index@(_ZN2at6native29vectorized_elementwise_kernelILi4EZZZNS0_16log2_kernel_cudaERNS_18TensorIteratorBaseEENKUlvE0_clEvENKUlvE2_clEvEUlN3c108BFloat16EE_St5arrayIPcLm2EEEEviT0_T1_)
        /*0cec*/ 	.word	0x00000000


	//----- nvinfo : EIATTR_MIN_STACK_SIZE
	.align		4
.L_593:
        /*0cf0*/ 	.byte	0x04, 0x12
        /*0cf2*/ 	.short	(.L_595 - .L_594)
	.align		4
.L_594:
        /*0cf4*/ 	.word	index@(_ZN2at6native29vectorized_elementwise_kernelILi8EZZZNS0_16log2_kernel_cudaERNS_18TensorIteratorBaseEENKUlvE0_clEvENKUlvE2_clEvEUlN3c108BFloat16EE_St5arrayIPcLm2EEEEviT0_T1_)
        /*0cf8*/ 	.word	0x00000000


	//----- nvinfo : EIATTR_MIN_STACK_SIZE
	.align		4
.L_595:
        /*0cfc*/ 	.byte	0x04, 0x12
        /*0cfe*/ 	.short	(.L_597 - .L_596)
	.align		4
.L_596:
        /*0d00*/ 	.word	index@(_ZN2at6native18elementwise_kernelILi128ELi4EZNS0_15gpu_kernel_implIZZZNS0_16log2_kernel_cudaERNS_18TensorIteratorBaseEENKUlvE0_clEvENKUlvE1_clEvEUlN3c104HalfEE_EEvS4_RKT_EUliE_EEviT1_)
        /*0d04*/ 	.word	0x00000000


	//----- nvinfo : EIATTR_MIN_STACK_SIZE
	.align		4
.L_597:
        /*0d08*/ 	.byte	0x04, 0x12
        /*0d0a*/ 	.short	(.L_599 - .L_598)
	.align		4
.L_598:
        /*0d0c*/ 	.word	index@(_ZN2at6native27unrolled_elementwise_kernelIZZZNS0_16log2_kernel_cudaERNS_18TensorIteratorBaseEENKUlvE0_clEvENKUlvE1_clEvEUlN3c104HalfEE_St5arrayIPcLm2EELi4E23TrivialOffsetCalculatorILi1EjESD_NS0_6memory12LoadWithCastILi1EEENSE_13StoreWithCastILi1EEEEEviT_T0_T2_T3_T4_T5_)
        /*0d10*/ 	.word	0x00000000


	//----- nvinfo : EIATTR_MIN_STACK_SIZE
	.align		4
.L_599:
        /*0d14*/ 	.byte	0x04, 0x12
        /*0d16*/ 	.short	(.L_601 - .L_600)
	.align		4
.L_600:
        /*0d18*/ 	.word	index@(_ZN2at6native18elementwise_kernelILi128ELi4EZNS0_22gpu_kernel_impl_nocastIZZZNS0_16log2_kernel_cudaERNS_18TensorIteratorBaseEENKUlvE0_clEvENKUlvE1_clEvEUlN3c104HalfEE_EEvS4_RKT_EUliE_EEviT1_)
        /*0d1c*/ 	.word	0x00000000


	//----- nvinfo : EIATTR_MIN_STACK_SIZE
	.align		4
.L_601:
        /*0d20*/ 	.byte	0x04, 0x12
        /*0d22*/ 	.short	(.L_603 - .L_602)
	.align		4
.L_602:
        /*0d24*/ 	.word	index@(_ZN2at6native27unrolled_elementwise_kernelIZZZNS0_16log2_kernel_cudaERNS_18TensorIteratorBaseEENKUlvE0_clEvENKUlvE1_clEvEUlN3c104HalfEE_St5arrayIPcLm2EELi4E23TrivialOffsetCalculatorILi1EjESD_NS0_6memory15LoadWithoutCastENSE_16StoreWithoutCastEEEviT_T0_T2_T3_T4_T5_)
        /*0d28*/ 	.word	0x00000000


	//----- nvinfo : EIATTR_MIN_STACK_SIZE
	.align		4
.L_603:
        /*0d2c*/ 	.byte	0x04, 0x12
        /*0d2e*/ 	.short	(.L_605 - .L_604)
	.align		4
.L_604:
        /*0d30*/ 	.word	index@(_ZN2at6native29vectorized_elementwise_kernelILi2EZZZNS0_16log2_kernel_cudaERNS_18TensorIteratorBaseEENKUlvE0_clEvENKUlvE1_clEvEUlN3c104HalfEE_St5arrayIPcLm2EEEEviT0_T1_)
        /*0d34*/ 	.word	0x00000000


	//----- nvinfo : EIATTR_MIN_STACK_SIZE
	.align		4
.L_605:
        /*0d38*/ 	.byte	0x04, 0x12
        /*0d3a*/ 	.short	(.L_607 - .L_606)
	.align		4
.L_606:
        /*0d3c*/ 	.word	index@(_ZN2at6native29vectorized_elementwise_kernelILi4EZZZNS0_16log2_kernel_cudaERNS_18TensorIteratorBaseEENKUlvE0_clEvENKUlvE1_clEvEUlN3c104HalfEE_St5arrayIPcLm2EEEEviT0_T1_)
        /*0d40*/ 	.word	0x00000000


	//----- nvinfo : EIATTR_MIN_STACK_SIZE
	.align		4
.L_607:
        /*0d44*/ 	.byte	0x04, 0x12
        /*0d46*/ 	.short	(.L_609 - .L_608)
	.align		4
.L_608:
        /*0d48*/ 	.word	index@(_ZN2at6native29vectorized_elementwise_kernelILi8EZZZNS0_16log2_kernel_cudaERNS_18TensorIteratorBaseEENKUlvE0_clEvENKUlvE1_clEvEUlN3c104HalfEE_St5arrayIPcLm2EEEEviT0_T1_)
        /*0d4c*/ 	.word	0x00000000


	//----- nvinfo : EIATTR_MIN_STACK_SIZE
	.align		4
.L_609:
        /*0d50*/ 	.byte	0x04, 0x12
        /*0d52*/ 	.short	(.L_611 - .L_610)
	.align		4
.L_610:
        /*0d54*/ 	.word	index@(_ZN2at6native18elementwise_kernelILi128ELi4EZNS0_15gpu_kernel_implIZZZNS0_16log2_kernel_cudaERNS_18TensorIteratorBaseEENKUlvE0_clEvENKUlvE0_clEvEUlfE_EEvS4_RKT_EUliE_EEviT1_)
        /*0d58*/ 	.word	0x00000000


	//----- nvinfo : EIATTR_MIN_STACK_SIZE
	.align		4
.L_611:
        /*0d5c*/ 	.byte	0x04, 0x12
        /*0d5e*/ 	.short	(.L_613 - .L_612)
	.align		4
.L_612:
        /*0d60*/ 	.word	index@(_ZN2at6native27unrolled_elementwise_kernelIZZZNS0_16log2_kernel_cudaERNS_18TensorIteratorBaseEENKUlvE0_clEvENKUlvE0_clEvEUlfE_St5arrayIPcLm2EELi4E23TrivialOffsetCalculatorILi1EjESB_NS0_6memory12LoadWithCastILi1EEENSC_13StoreWithCastILi1EEEEEviT_T0_T2_T3_T4_T5_)
        /*0d64*/ 	.word	0x00000000


	//----- nvinfo : EIATTR_MIN_STACK_SIZE
	.align		4
.L_613:
        /*0d68*/ 	.byte	0x04, 0x12
        /*0d6a*/ 	.short	(.L_615 - .L_614)
	.align		4
.L_614:
        /*0d6c*/ 	.word	index@(_ZN2at6native18elementwise_kernelILi128ELi2EZNS0_22gpu_kernel_impl_nocastIZZZNS0_16log2_kernel_cudaERNS_18TensorIteratorBaseEENKUlvE0_clEvENKUlvE0_clEvEUlfE_EEvS4_RKT_EUliE_EEviT1_)
        /*0d70*/ 	.word	0x00000000


	//----- nvinfo : EIATTR_MIN_STACK_SIZE
	.align		4
.L_615:
        /*0d74*/ 	.byte	0x04, 0x12
        /*0d76*/ 	.short	(.L_617 - .L_616)
	.align		4
.L_616:
        /*0d78*/ 	.word	index@(_ZN2at6native27unrolled_elementwise_kernelIZZZNS0_16log2_kernel_cudaERNS_18TensorIteratorBaseEENKUlvE0_clEvENKUlvE0_clEvEUlfE_St5arrayIPcLm2EELi4E23TrivialOffsetCalculatorILi1EjESB_NS0_6memory15LoadWithoutCastENSC_16StoreWithoutCastEEEviT_T0_T2_T3_T4_T5_)
        /*0d7c*/ 	.word	0x00000000


	//----- nvinfo : EIATTR_MIN_STACK_SIZE
	.align		4
.L_617:
        /*0d80*/ 	.byte	0x04, 0x12
        /*0d82*/ 	.short	(.L_619 - .L_618)
	.align		4
.L_618:
        /*0d84*/ 	.word	index@(_ZN2at6native29vectorized_elementwise_kernelILi2EZZZNS0_16log2_kernel_cudaERNS_18TensorIteratorBaseEENKUlvE0_clEvENKUlvE0_clEvEUlfE_St5arrayIPcLm2EEEEviT0_T1_)
        /*0d88*/ 	.word	0x00000000


	//----- nvinfo : EIATTR_MIN_STACK_SIZE
	.align		4
.L_619:
        /*0d8c*/ 	.byte	0x04, 0x12
        /*0d8e*/ 	.short	(.L_621 - .L_620)
	.align		4
.L_620:
        /*0d90*/ 	.word	index@(_ZN2at6native29vectorized_elementwise_kernelILi4EZZZNS0_16log2_kernel_cudaERNS_18TensorIteratorBaseEENKUlvE0_clEvENKUlvE0_clEvEUlfE_St5arrayIPcLm2EEEEviT0_T1_)
        /*0d94*/ 	.word	0x00000000


	//----- nvinfo : EIATTR_MIN_STACK_SIZE
	.align		4
.L_621:
        /*0d98*/ 	.byte	0x04, 0x12
        /*0d9a*/ 	.short	(.L_623 - .L_622)
	.align		4
.L_622:
        /*0d9c*/ 	.word	index@(_ZN2at6native29vectorized_elementwise_kernelILi8EZZZNS0_16log2_kernel_cudaERNS_18TensorIteratorBaseEENKUlvE0_clEvENKUlvE0_clEvEUlfE_St5arrayIPcLm2EEEEviT0_T1_)
        /*0da0*/ 	.word	0x00000000


	//----- nvinfo : EIATTR_MIN_STACK_SIZE
	.align		4
.L_623:
        /*0da4*/ 	.byte	0x04, 0x12
        /*0da6*/ 	.short	(.L_625 - .L_624)
	.align		4
.L_624:
        /*0da8*/ 	.word	index@(_ZN2at6native18elementwise_kernelILi128ELi4EZNS0_15gpu_kernel_implIZZZNS0_16log2_kernel_cudaERNS_18TensorIteratorBaseEENKUlvE0_clEvENKUlvE_clEvEUldE_EEvS4_RKT_EUliE_EEviT1_)
        /*0dac*/ 	.word	0x00000000


	//----- nvinfo : EIATTR_MIN_STACK_SIZE
	.align		4
.L_625:
        /*0db0*/ 	.byte	0x04, 0x12
        /*0db2*/ 	.short	(.L_627 - .L_626)
	.align		4
.L_626:
        /*0db4*/ 	.word	index@(_ZN2at6native27unrolled_elementwise_kernelIZZZNS0_16log2_kernel_cudaERNS_18TensorIteratorBaseEENKUlvE0_clEvENKUlvE_clEvEUldE_St5arrayIPcLm2EELi4E23TrivialOffsetCalculatorILi1EjESB_NS0_6memory12LoadWithCastILi1EEENSC_13StoreWithCastILi1EEEEEviT_T0_T2_T3_T4_T5_)
        /*0db8*/ 	.word	0x00000000


	//----- nvinfo : EIATTR_MIN_STACK_SIZE
	.align		4
.L_627:
        /*0dbc*/ 	.byte	0x04, 0x12
        /*0dbe*/ 	.short	(.L_629 - .L_628)
	.align		4
.L_628:
        /*0dc0*/ 	.word	index@(_ZN2at6native18elementwise_kernelILi128ELi2EZNS0_22gpu_kernel_impl_nocastIZZZNS0_16log2_kernel_cudaERNS_18TensorIteratorBaseEENKUlvE0_clEvENKUlvE_clEvEUldE_EEvS4_RKT_EUliE_EEviT1_)
        /*0dc4*/ 	.word	0x00000000


	//----- nvinfo : EIATTR_MIN_STACK_SIZE
	.align		4
.L_629:
        /*0dc8*/ 	.byte	0x04, 0x12
        /*0dca*/ 	.short	(.L_631 - .L_630)
	.align		4
.L_630:
        /*0dcc*/ 	.word	index@(_ZN2at6native27unrolled_elementwise_kernelIZZZNS0_16log2_kernel_cudaERNS_18TensorIteratorBaseEENKUlvE0_clEvENKUlvE_clEvEUldE_St5arrayIPcLm2EELi4E23TrivialOffsetCalculatorILi1EjESB_NS0_6memory15LoadWithoutCastENSC_16StoreWithoutCastEEEviT_T0_T2_T3_T4_T5_)
        /*0dd0*/ 	.word	0x00000000


	//----- nvinfo : EIATTR_MIN_STACK_SIZE
	.align		4
.L_631:
        /*0dd4*/ 	.byte	0x04, 0x12
        /*0dd6*/ 	.short	(.L_633 - .L_632)
	.align		4
.L_632:
        /*0dd8*/ 	.word	index@(_ZN2at6native29vectorized_elementwise_kernelILi2EZZZNS0_16log2_kernel_cudaERNS_18TensorIteratorBaseEENKUlvE0_clEvENKUlvE_clEvEUldE_St5arrayIPcLm2EEEEviT0_T1_)
        /*0ddc*/ 	.word	0x00000000


	//----- nvinfo : EIATTR_MIN_STACK_SIZE
	.align		4
.L_633:
        /*0de0*/ 	.byte	0x04, 0x12
        /*0de2*/ 	.short	(.L_635 - .L_634)
	.align		4
.L_634:
        /*0de4*/ 	.word	index@(_ZN2at6native29vectorized_elementwise_kernelILi4EZZZNS0_16log2_kernel_cudaERNS_18TensorIteratorBaseEENKUlvE0_clEvENKUlvE_clEvEUldE_St5arrayIPcLm2EEEEviT0_T1_)
        /*0de8*/ 	.word	0x00000000


	//----- nvinfo : EIATTR_MIN_STACK_SIZE
	.align		4
.L_635:
        /*0dec*/ 	.byte	0x04, 0x12
        /*0dee*/ 	.short	(.L_637 - .L_636)
	.align		4
.L_636:
        /*0df0*/ 	.word	index@(_ZN2at6native29vectorized_elementwise_kernelILi8EZZZNS0_16log2_kernel_cudaERNS_18TensorIteratorBaseEENKUlvE0_clEvENKUlvE_clEvEUldE_St5arrayIPcLm2EEEEviT0_T1_)
        /*0df4*/ 	.word	0x00000000


	//----- nvinfo : EIATTR_MIN_STACK_SIZE
	.align		4
.L_637:
        /*0df8*/ 	.byte	0x04, 0x12
        /*0dfa*/ 	.short	(.L_639 - .L_638)
	.align		4
.L_638:
        /*0dfc*/ 	.word	index@(_ZN2at6native18elementwise_kernelILi128ELi4EZNS0_15gpu_kernel_implIZZZNS0_17log1p_kernel_cudaERNS_18TensorIteratorBaseEENKUlvE_clEvENKUlvE4_clEvEUlN3c108BFloat16EE_EEvS4_RKT_EUliE_EEviT1_)
        /*0e00*/ 	.word	0x00000000


	//----- nvinfo : EIATTR_MIN_STACK_SIZE
	.align		4
.L_639:
        /*0e04*/ 	.byte	0x04, 0x12
        /*0e06*/ 	.short	(.L_641 - .L_640)
	.align		4
.L_640:
        /*0e08*/ 	.word	index@(_ZN2at6native27unrolled_elementwise_kernelIZZZNS0_17log1p_kernel_cudaERNS_18TensorIteratorBaseEENKUlvE_clEvENKUlvE4_clEvEUlN3c108BFloat16EE_St5arrayIPcLm2EELi4E23TrivialOffsetCalculatorILi1EjESD_NS0_6memory12LoadWithCastILi1EEENSE_13StoreWithCastILi1EEEEEviT_T0_T2_T3_T4_T5_)
        /*0e0c*/ 	.word	0x00000000


	//----- nvinfo : EIATTR_MIN_STACK_SIZE
	.align		4
.L_641:
        /*0e10*/ 	.byte	0x04, 0x12
        /*0e12*/ 	.short	(.L_643 - .L_642)
	.align		4
.L_642:
        /*0e14*/ 	.word	index@(_ZN2at6native18elementwise_kernelILi128ELi4EZNS0_22gpu_kernel_impl_nocastIZZZNS0_17log1p_kernel_cudaERNS_18TensorIteratorBaseEENKUlvE_clEvENKUlvE4_clEvEUlN3c108BFloat16EE_EEvS4_RKT_EUliE_EEviT1_)
        /*0e18*/ 	.word	0x00000000


	//----- nvinfo : EIATTR_MIN_STACK_SIZE
	.align		4
.L_643:
        /*0e1c*/ 	.byte	0x04, 0x12
        /*0e1e*/ 	.short	(.L_645 - .L_644)
	.align		4
.L_644:
        /*0e20*/ 	.word	index@(_ZN2at6native27unrolled_elementwise_kernelIZZZNS0_17log1p_kernel_cudaERNS_18TensorIteratorBaseEENKUlvE_clEvENKUlvE4_clEvEUlN3c108BFloat16EE_St5arrayIPcLm2EELi4E23TrivialOffsetCalculatorILi1EjESD_NS0_6memory15LoadWithoutCastENSE_16StoreWithoutCastEEEviT_T0_T2_T3_T4_T5_)
        /*0e24*/ 	.word	0x00000000


	//----- nvinfo : EIATTR_MIN_STACK_SIZE
	.align		4
.L_645:
        /*0e28*/ 	.byte	0x04, 0x12
        /*0e2a*/ 	.short	(.L_647 - .L_646)
	.align		4
.L_646:
        /*0e2c*/ 	.word	index@(_ZN2at6native29vectorized_elementwise_kernelILi2EZZZNS0_17log1p_kernel_cudaERNS_18TensorIteratorBaseEENKUlvE_clEvENKUlvE4_clEvEUlN3c108BFloat16EE_St5arrayIPcLm2EEEEviT0_T1_)
        /*0e30*/ 	.word	0x00000000


	//----- nvinfo : EIATTR_MIN_STACK_SIZE
	.align		4
.L_647:
        /*0e34*/ 	.byte	0x04, 0x12
        /*0e36*/ 	.short	(.L_649 - .L_648)
	.align		4
.L_648:
        /*0e38*/ 	.word	index@(_ZN2at6native29vectorized_elementwise_kernelILi4EZZZNS0_17log1p_kernel_cudaERNS_18TensorIteratorBaseEENKUlvE_clEvENKUlvE4_clEvEUlN3c108BFloat16EE_St5arrayIPcLm2EEEEviT0_T1_)
        /*0e3c*/ 	.word	0x00000000


	//----- nvinfo : EIATTR_MIN_STACK_SIZE
	.align		4
.L_649:
        /*0e40*/ 	.byte	0x04, 0x12
        /*0e42*/ 	.short	(.L_651 - .L_650)
	.align		4
.L_650:
        /*0e44*/ 	.word	index@(_ZN2at6native29vectorized_elementwise_kernelILi8EZZZNS0_17log1p_kernel_cudaERNS_18TensorIteratorBaseEENKUlvE_clEvENKUlvE4_clEvEUlN3c108BFloat16EE_St5arrayIPcLm2EEEEviT0_T1_)
        /*0e48*/ 	.word	0x00000000


	//----- nvinfo : EIATTR_MIN_STACK_SIZE
	.align		4
.L_651:
        /*0e4c*/ 	.byte	0x04, 0x12
        /*0e4e*/ 	.short	(.L_653 - .L_652)
	.align		4
.L_652:
        /*0e50*/ 	.word	index@(_ZN2at6native18elementwise_kernelILi128ELi4EZNS0_15gpu_kernel_implIZZZNS0_17log1p_kernel_cudaERNS_18TensorIteratorBaseEENKUlvE_clEvENKUlvE3_clEvEUlN3c104HalfEE_EEvS4_RKT_EUliE_EEviT1_)
        /*0e54*/ 	.word	0x00000000


	//----- nvinfo : EIATTR_MIN_STACK_SIZE
	.align		4
.L_653:
        /*0e58*/ 	.byte	0x04, 0x12
        /*0e5a*/ 	.short	(.L_655 - .L_654)
	.align		4
.L_654:
        /*0e5c*/ 	.word	index@(_ZN2at6native27unrolled_elementwise_kernelIZZZNS0_17log1p_kernel_cudaERNS_18TensorIteratorBaseEENKUlvE_clEvENKUlvE3_clEvEUlN3c104HalfEE_St5arrayIPcLm2EELi4E23TrivialOffsetCalculatorILi1EjESD_NS0_6memory12LoadWithCastILi1EEENSE_13StoreWithCastILi1EEEEEviT_T0_T2_T3_T4_T5_)
        /*0e60*/ 	.word	0x00000000


	//----- nvinfo : EIATTR_MIN_STACK_SIZE
	.align		4
.L_655:
        /*0e64*/ 	.byte	0x04, 0x12
        /*0e66*/ 	.short	(.L_657 - .L_656)
	.align		4
.L_656:
        /*0e68*/ 	.word	index@(_ZN2at6native18elementwise_kernelILi128ELi4EZNS0_22gpu_kernel_impl_nocastIZZZNS0_17log1p_kernel_cudaERNS_18TensorIteratorBaseEENKUlvE_clEvENKUlvE3_clEvEUlN3c104HalfEE_EEvS4_RKT_EUliE_EEviT1_)
        /*0e6c*/ 	.word	0x00000000


	//----- nvinfo : EIATTR_MIN_STACK_SIZE
	.align		4
.L_657:
        /*0e70*/ 	.byte	0x04, 0x12
        /*0e72*/ 	.short	(.L_659 - .L_658)
	.align		4
.L_658:
        /*0e74*/ 	.word	index@(_ZN2at6native27unrolled_elementwise_kernelIZZZNS0_17log1p_kernel_cudaERNS_18TensorIteratorBaseEENKUlvE_clEvENKUlvE3_clEvEUlN3c104HalfEE_St5arrayIPcLm2EELi4E23TrivialOffsetCalculatorILi1EjESD_NS0_6memory15LoadWithoutCastENSE_16StoreWithoutCastEEEviT_T0_T2_T3_T4_T5_)
        /*0e78*/ 	.word	0x00000000


	//----- nvinfo : EIATTR_MIN_STACK_SIZE
	.align		4
.L_659:
        /*0e7c*/ 	.byte	0x04, 0x12
        /*0e7e*/ 	.short	(.L_661 - .L_660)
	.align		4
.L_660:
        /*0e80*/ 	.word	index@(_ZN2at6native29vectorized_elementwise_kernelILi2EZZZNS0_17log1p_kernel_cudaERNS_18TensorIteratorBaseEENKUlvE_clEvENKUlvE3_clEvEUlN3c104HalfEE_St5arrayIPcLm2EEEEviT0_T1_)
        /*0e84*/ 	.word	0x00000000


	//----- nvinfo : EIATTR_MIN_STACK_SIZE
	.align		4
.L_661:
        /*0e88*/ 	.byte	0x04, 0x12
        /*0e8a*/ 	.short	(.L_663 - .L_662)
	.align		4
.L_662:
        /*0e8c*/ 	.word	index@(_ZN2at6native29vectorized_elementwise_kernelILi4EZZZNS0_17log1p_kernel_cudaERNS_18TensorIteratorBaseEENKUlvE_clEvENKUlvE3_clEvEUlN3c104HalfEE_St5arrayIPcLm2EEEEviT0_T1_)
        /*0e90*/ 	.word	0x00000000


	//----- nvinfo : EIATTR_MIN_STACK_SIZE
	.align		4
.L_663:
        /*0e94*/ 	.byte	0x04, 0x12
        /*0e96*/ 	.short	(.L_665 - .L_664)
	.align		4
.L_664:
        /*0e98*/ 	.word	index@(_ZN2at6native29vectorized_elementwise_kernelILi8EZZZNS0_17log1p_kernel_cudaERNS_18TensorIteratorBaseEENKUlvE_clEvENKUlvE3_clEvEUlN3c104HalfEE_St5arrayIPcLm2EEEEviT0_T1_)
        /*0e9c*/ 	.word	0x00000000


	//----- nvinfo : EIATTR_MIN_STACK_SIZE
	.align		4
.L_665:
        /*0ea0*/ 	.byte	0x04, 0x12
        /*0ea2*/ 	.short	(.L_667 - .L_666)
	.align		4
.L_666:
        /*0ea4*/ 	.word	index@(_ZN2at6native18elementwise_kernelILi128ELi4EZNS0_15gpu_kernel_implIZZZNS0_17log1p_kernel_cudaERNS_18TensorIteratorBaseEENKUlvE_clEvENKUlvE2_clEvEUlN3c107complexIfEEE_EEvS4_RKT_EUliE_EEviT1_)
        /*0ea8*/ 	.word	0x00000000


	//----- nvinfo : EIATTR_MIN_STACK_SIZE
	.align		4
.L_667:
        /*0eac*/ 	.byte	0x04, 0x12
        /*0eae*/ 	.short	(.L_669 - .L_668)
	.align		4
.L_668:
        /*0eb0*/ 	.word	index@(_ZN2at6native27unrolled_elementwise_kernelIZZZNS0_17log1p_kernel_cudaERNS_18TensorIteratorBaseEENKUlvE_clEvENKUlvE2_clEvEUlN3c107complexIfEEE_St5arrayIPcLm2EELi4E23TrivialOffsetCalculatorILi1EjESE_NS0_6memory12LoadWithCastILi1EEENSF_13StoreWithCastILi1EEEEEviT_T0_T2_T3_T4_T5_)
        /*0eb4*/ 	.word	0x00000000


	//----- nvinfo : EIATTR_MIN_STACK_SIZE
	.align		4
.L_669:
        /*0eb8*/ 	.byte	0x04, 0x12
        /*0eba*/ 	.short	(.L_671 - .L_670)
	.align		4
.L_670:
        /*0ebc*/ 	.word	index@(_ZN2at6native18elementwise_kernelILi128ELi2EZNS0_22gpu_kernel_impl_nocastIZZZNS0_17log1p_kernel_cudaERNS_18TensorIteratorBaseEENKUlvE_clEvENKUlvE2_clEvEUlN3c107complexIfEEE_EEvS4_RKT_EUliE_EEviT1_)
        /*0ec0*/ 	.word	0x00000000


	//----- nvinfo : EIATTR_MIN_STACK_SIZE
	.align		4
.L_671:
        /*0ec4*/ 	.byte	0x04, 0x12
        /*0ec6*/ 	.short	(.L_673 - .L_672)
	.align		4
.L_672:
        /*0ec8*/ 	.word	index@(_ZN2at6native27unrolled_elementwise_kernelIZZZNS0_17log1p_kernel_cudaERNS_18TensorIteratorBaseEENKUlvE_clEvENKUlvE2_clEvEUlN3c107complexIfEEE_St5arrayIPcLm2EELi4E23TrivialOffsetCalculatorILi1EjESE_NS0_6memory15LoadWithoutCastENSF_16StoreWithoutCastEEEviT_T0_T2_T3_T4_T5_)
        /*0ecc*/ 	.word	0x00000000


	//----- nvinfo : EIATTR_MIN_STACK_SIZE
	.align		4
.L_673:
        /*0ed0*/ 	.byte	0x04, 0x12
        /*0ed2*/ 	.short	(.L_675 - .L_674)
	.align		4
.L_674:
        /*0ed4*/ 	.word	index@(_ZN2at6native29vectorized_elementwise_kernelILi2EZZZNS0_17log1p_kernel_cudaERNS_18TensorIteratorBaseEENKUlvE_clEvENKUlvE2_clEvEUlN3c107complexIfEEE_St5arrayIPcLm2EEEEviT0_T1_)
        /*0ed8*/ 	.word	0x00000000


	//----- nvinfo : EIATTR_MIN_STACK_SIZE
	.align		4
.L_675:
        /*0edc*/ 	.byte	0x04, 0x12
        /*0ede*/ 	.short	(.L_677 - .L_676)
	.align		4
.L_676:
        /*0ee0*/ 	.word	index@(_ZN2at6native29vectorized_elementwise_kernelILi4EZZZNS0_17log1p_kernel_cudaERNS_18TensorIteratorBaseEENKUlvE_clEvENKUlvE2_clEvEUlN3c107complexIfEEE_St5arrayIPcLm2EEEEviT0_T1_)
        /*0ee4*/ 	.word	0x00000000


	//----- nvinfo : EIATTR_MIN_STACK_SIZE
	.align		4
.L_677:
        /*0ee8*/ 	.byte	0x04, 0x12
        /*0eea*/ 	.short	(.L_679 - .L_678)
	.align		4
.L_678:
        /*0eec*/ 	.word	index@(_ZN2at6native29vectorized_elementwise_kernelILi8EZZZNS0_17log1p_kernel_cudaERNS_18TensorIteratorBaseEENKUlvE_clEvENKUlvE2_clEvEUlN3c107complexIfEEE_St5arrayIPcLm2EEEEviT0_T1_)
        /*0ef0*/ 	.word	0x00000000


	//----- nvinfo : EIATTR_MIN_STACK_SIZE
	.align		4
.L_679:
        /*0ef4*/ 	.byte	0x04, 0x12
        /*0ef6*/ 	.short	(.L_681 - .L_680)
	.align		4
.L_680:
        /*0ef8*/ 	.word	index@(_ZN2at6native18elementwise_kernelILi128ELi4EZNS0_15gpu_kernel_implIZZZNS0_17log1p_kernel_cudaERNS_18TensorIteratorBaseEENKUlvE_clEvENKUlvE1_clEvEUlN3c107complexIdEEE_EEvS4_RKT_EUliE_EEviT1_)
        /*0efc*/ 	.word	0x00000000


	//----- nvinfo : EIATTR_MIN_STACK_SIZE
	.align		4
.L_681:
        /*0f00*/ 	.byte	0x04, 0x12
        /*0f02*/ 	.short	(.L_683 - .L_682)
	.align		4
.L_682:
        /*0f04*/ 	.word	index@(_ZN2at6native27unrolled_elementwise_kernelIZZZNS0_17log1p_kernel_cudaERNS_18TensorIteratorBaseEENKUlvE_clEvENKUlvE1_clEvEUlN3c107complexIdEEE_St5arrayIPcLm2EELi4E23TrivialOffsetCalculatorILi1EjESE_NS0_6memory12LoadWithCastILi1EEENSF_13StoreWithCastILi1EEEEEviT_T0_T2_T3_T4_T5_)
        /*0f08*/ 	.word	0x00000000


	//----- nvinfo : EIATTR_MIN_STACK_SIZE
	.align		4
.L_683:
        /*0f0c*/ 	.byte	0x04, 0x12
        /*0f0e*/ 	.short	(.L_685 - .L_684)
	.align		4
.L_684:
        /*0f10*/ 	.word	index@(_ZN2at6native18elementwise_kernelILi128ELi2EZNS0_22gpu_kernel_impl_nocastIZZZNS0_17log1p_kernel_cudaERNS_18TensorIteratorBaseEENKUlvE_clEvENKUlvE1_clEvEUlN3c107complexIdEEE_EEvS4_RKT_EUliE_EEviT1_)
        /*0f14*/ 	.word	0x00000000


	//----- nvinfo : EIATTR_MIN_STACK_SIZE
	.align		4
.L_685:
        /*0f18*/ 	.byte	0x04, 0x12
        /*0f1a*/ 	.short	(.L_687 - .L_686)
	.align		4
.L_686:
        /*0f1c*/ 	.word	index@(_ZN2at6native27unrolled_elementwise_kernelIZZZNS0_17log1p_kernel_cudaERNS_18TensorIteratorBaseEENKUlvE_clEvENKUlvE1_clEvEUlN3c107complexIdEEE_St5arrayIPcLm2EELi4E23TrivialOffsetCalculatorILi1EjESE_NS0_6memory15LoadWithoutCastENSF_16StoreWithoutCastEEEviT_T0_T2_T3_T4_T5_)
        /*0f20*/ 	.word	0x00000000


	//----- nvinfo : EIATTR_MIN_STACK_SIZE
	.align		4
.L_687:
        /*0f24*/ 	.byte	0x04, 0x12
        /*0f26*/ 	.short	(.L_689 - .L_688)
	.align		4
.L_688:
        /*0f28*/ 	.word	index@(_ZN2at6native29vectorized_elementwise_kernelILi2EZZZNS0_17log1p_kernel_cudaERNS_18TensorIteratorBaseEENKUlvE_clEvENKUlvE1_clEvEUlN3c107complexIdEEE_St5arrayIPcLm2EEEEviT0_T1_)
        /*0f2c*/ 	.word	0x00000000


	//----- nvinfo : EIATTR_MIN_STACK_SIZE
	.align		4
.L_689:
        /*0f30*/ 	.byte	0x04, 0x12
        /*0f32*/ 	.short	(.L_691 - .L_690)
	.align		4
.L_690:
        /*0f34*/ 	.word	index@(_ZN2at6native29vectorized_elementwise_kernelILi4EZZZNS0_17log1p_kernel_cudaERNS_18TensorIteratorBaseEENKUlvE_clEvENKUlvE1_clEvEUlN3c107complexIdEEE_St5arrayIPcLm2EEEEviT0_T1_)
        /*0f38*/ 	.word	0x00000000


	//----- nvinfo : EIATTR_MIN_STACK_SIZE
	.align		4
.L_691:
        /*0f3c*/ 	.byte	0x04, 0x12
        /*0f3e*/ 	.short	(.L_693 - .L_692)
	.align		4
.L_692:
        /*0f40*/ 	.word	index@(_ZN2at6native29vectorized_elementwise_kernelILi8EZZZNS0_17log1p_kernel_cudaERNS_18TensorIteratorBaseEENKUlvE_clEvENKUlvE1_clEvEUlN3c107complexIdEEE_St5arrayIPcLm2EEEEviT0_T1_)
        /*0f44*/ 	.word	0x00000000


	//----- nvinfo : EIATTR_MIN_STACK_SIZE
	.align		4
.L_693:
        /*0f48*/ 	.byte	0x04, 0x12
        /*0f4a*/ 	.short	(.L_695 - .L_694)
	.align		4
.L_694:
        /*0f4c*/ 	.word	index@(_ZN2at6native18elementwise_kernelILi128ELi4EZNS0_15gpu_kernel_implIZZZNS0_17log1p_kernel_cudaERNS_18TensorIteratorBaseEENKUlvE_clEvENKUlvE0_clEvEUlfE_EEvS4_RKT_EUliE_EEviT1_)
        /*0f50*/ 	.word	0x00000000


	//----- nvinfo : EIATTR_MIN_STACK_SIZE
	.align		4
.L_695:
        /*0f54*/ 	.byte	0x04, 0x12
        /*0f56*/ 	.short	(.L_697 - .L_696)
	.align		4
.L_696:
        /*0f58*/ 	.word	index@(_ZN2at6native27unrolled_elementwise_kernelIZZZNS0_17log1p_kernel_cudaERNS_18TensorIteratorBaseEENKUlvE_clEvENKUlvE0_clEvEUlfE_St5arrayIPcLm2EELi4E23TrivialOffsetCalculatorILi1EjESB_NS0_6memory12LoadWithCastILi1EEENSC_13StoreWithCastILi1EEEEEviT_T0_T2_T3_T4_T5_)
        /*0f5c*/ 	.word	0x00000000


	//----- nvinfo : EIATTR_MIN_STACK_SIZE
	.align		4
.L_697:
        /*0f60*/ 	.byte	0x04, 0x12
        /*0f62*/ 	.short	(.L_699 - .L_698)
	.align		4
.L_698:
        /*0f64*/ 	.word	index@(_ZN2at6native18elementwise_kernelILi128ELi2EZNS0_22gpu_kernel_impl_nocastIZZZNS0_17log1p_kernel_cudaERNS_18TensorIteratorBaseEENKUlvE_clEvENKUlvE0_clEvEUlfE_EEvS4_RKT_EUliE_EEviT1_)
        /*0f68*/ 	.word	0x00000000


	//----- nvinfo : EIATTR_MIN_STACK_SIZE
	.align		4
.L_699:
        /*0f6c*/ 	.byte	0x04, 0x12
        /*0f6e*/ 	.short	(.L_701 - .L_700)
	.align		4
.L_700:
        /*0f70*/ 	.word	index@(_ZN2at6native27unrolled_elementwise_kernelIZZZNS0_17log1p_kernel_cudaERNS_18TensorIteratorBaseEENKUlvE_clEvENKUlvE0_clEvEUlfE_St5arrayIPcLm2EELi4E23TrivialOffsetCalculatorILi1EjESB_NS0_6memory15LoadWithoutCastENSC_16StoreWithoutCastEEEviT_T0_T2_T3_T4_T5_)
        /*0f74*/ 	.word	0x00000000


	//----- nvinfo : EIATTR_MIN_STACK_SIZE
	.align		4
.L_701:
        /*0f78*/ 	.byte	0x04, 0x12
        /*0f7a*/ 	.short	(.L_703 - .L_702)
	.align		4
.L_702:
        /*0f7c*/ 	.word	index@(_ZN2at6native29vectorized_elementwise_kernelILi2EZZZNS0_17log1p_kernel_cudaERNS_18TensorIteratorBaseEENKUlvE_clEvENKUlvE0_clEvEUlfE_St5arrayIPcLm2EEEEviT0_T1_)
        /*0f80*/ 	.word	0x00000000


	//----- nvinfo : EIATTR_MIN_STACK_SIZE
	.align		4
.L_703:
        /*0f84*/ 	.byte	0x04, 0x12
        /*0f86*/ 	.short	(.L_705 - .L_704)
	.align		4
.L_704:
        /*0f88*/ 	.word	index@(_ZN2at6native29vectorized_elementwise_kernelILi4EZZZNS0_17log1p_kernel_cudaERNS_18TensorIteratorBaseEENKUlvE_clEvENKUlvE0_clEvEUlfE_St5arrayIPcLm2EEEEviT0_T1_)
        /*0f8c*/ 	.word	0x00000000


	//----- nvinfo : EIATTR_MIN_STACK_SIZE
	.align		4
.L_705:
        /*0f90*/ 	.byte	0x04, 0x12
        /*0f92*/ 	.short	(.L_707 - .L_706)
	.align		4
.L_706:
        /*0f94*/ 	.word	index@(_ZN2at6native29vectorized_elementwise_kernelILi8EZZZNS0_17log1p_kernel_cudaERNS_18TensorIteratorBaseEENKUlvE_clEvENKUlvE0_clEvEUlfE_St5arrayIPcLm2EEEEviT0_T1_)
        /*0f98*/ 	.word	0x00000000


	//----- nvinfo : EIATTR_MIN_STACK_SIZE
	.align		4
.L_707:
        /*0f9c*/ 	.byte	0x04, 0x12
        /*0f9e*/ 	.short	(.L_709 - .L_708)
	.align		4
.L_708:
        /*0fa0*/ 	.word	index@(_ZN2at6native18elementwise_kernelILi128ELi4EZNS0_15gpu_kernel_implIZZZNS0_17log1p_kernel_cudaERNS_18TensorIteratorBaseEENKUlvE_clEvENKUlvE_clEvEUldE_EEvS4_RKT_EUliE_EEviT1_)
        /*0fa4*/ 	.word	0x00000000


	//----- nvinfo : EIATTR_MIN_STACK_SIZE
	.align		4
.L_709:
        /*0fa8*/ 	.byte	0x04, 0x12
        /*0faa*/ 	.short	(.L_711 - .L_710)
	.align		4
.L_710:
        /*0fac*/ 	.word	index@(_ZN2at6native27unrolled_elementwise_kernelIZZZNS0_17log1p_kernel_cudaERNS_18TensorIteratorBaseEENKUlvE_clEvENKUlvE_clEvEUldE_St5arrayIPcLm2EELi4E23TrivialOffsetCalculatorILi1EjESB_NS0_6memory12LoadWithCastILi1EEENSC_13StoreWithCastILi1EEEEEviT_T0_T2_T3_T4_T5_)
        /*0fb0*/ 	.word	0x00000000


	//----- nvinfo : EIATTR_MIN_STACK_SIZE
	.align		4
.L_711:
        /*0fb4*/ 	.byte	0x04, 0x12
        /*0fb6*/ 	.short	(.L_713 - .L_712)
	.align		4
.L_712:
        /*0fb8*/ 	.word	index@(_ZN2at6native18elementwise_kernelILi128ELi2EZNS0_22gpu_kernel_impl_nocastIZZZNS0_17log1p_kernel_cudaERNS_18TensorIteratorBaseEENKUlvE_clEvENKUlvE_clEvEUldE_EEvS4_RKT_EUliE_EEviT1_)
        /*0fbc*/ 	.word	0x00000000


	//----- nvinfo : EIATTR_MIN_STACK_SIZE
	.align		4
.L_713:
        /*0fc0*/ 	.byte	0x04, 0x12
        /*0fc2*/ 	.short	(.L_715 - .L_714)
	.align		4
.L_714:
        /*0fc4*/ 	.word	index@(_ZN2at6native27unrolled_elementwise_kernelIZZZNS0_17log1p_kernel_cudaERNS_18TensorIteratorBaseEENKUlvE_clEvENKUlvE_clEvEUldE_St5arrayIPcLm2EELi4E23TrivialOffsetCalculatorILi1EjESB_NS0_6memory15LoadWithoutCastENSC_16StoreWithoutCastEEEviT_T0_T2_T3_T4_T5_)
        /*0fc8*/ 	.word	0x00000000


	//----- nvinfo : EIATTR_MIN_STACK_SIZE
	.align		4
.L_715:
        /*0fcc*/ 	.byte	0x04, 0x12
        /*0fce*/ 	.short	(.L_717 - .L_716)
	.align		4
.L_716:
        /*0fd0*/ 	.word	index@(_ZN2at6native29vectorized_elementwise_kernelILi2EZZZNS0_17log1p_kernel_cudaERNS_18TensorIteratorBaseEENKUlvE_clEvENKUlvE_clEvEUldE_St5arrayIPcLm2EEEEviT0_T1_)
        /*0fd4*/ 	.word	0x00000000


	//----- nvinfo : EIATTR_MIN_STACK_SIZE
	.align		4
.L_717:
        /*0fd8*/ 	.byte	0x04, 0x12
        /*0fda*/ 	.short	(.L_719 - .L_718)
	.align		4
.L_718:
        /*0fdc*/ 	.word	index@(_ZN2at6native29vectorized_elementwise_kernelILi4EZZZNS0_17log1p_kernel_cudaERNS_18TensorIteratorBaseEENKUlvE_clEvENKUlvE_clEvEUldE_St5arrayIPcLm2EEEEviT0_T1_)
        /*0fe0*/ 	.word	0x00000000


	//----- nvinfo : EIATTR_MIN_STACK_SIZE
	.align		4
.L_719:
        /*0fe4*/ 	.byte	0x04, 0x12
        /*0fe6*/ 	.short	(.L_721 - .L_720)
	.align		4
.L_720:
        /*0fe8*/ 	.word	index@(_ZN2at6native29vectorized_elementwise_kernelILi8EZZZNS0_17log1p_kernel_cudaERNS_18TensorIteratorBaseEENKUlvE_clEvENKUlvE_clEvEUldE_St5arrayIPcLm2EEEEviT0_T1_)
        /*0fec*/ 	.word	0x00000000


	//----- nvinfo : EIATTR_MIN_STACK_SIZE
	.align		4
.L_721:
        /*0ff0*/ 	.byte	0x04, 0x12
        /*0ff2*/ 	.short	(.L_723 - .L_722)
	.align		4
.L_722:
        /*0ff4*/ 	.word	index@(_ZN2at6native18elementwise_kernelILi128ELi4EZNS0_15gpu_kernel_implIZZZNS0_17log10_kernel_cudaERNS_18TensorIteratorBaseEENKUlvE0_clEvENKUlvE2_clEvEUlN3c108BFloat16EE_EEvS4_RKT_EUliE_EEviT1_)
        /*0ff8*/ 	.word	0x00000000


	//----- nvinfo : EIATTR_MIN_STACK_SIZE
	.align		4
.L_723:
        /*0ffc*/ 	.byte	0x04, 0x12
        /*0ffe*/ 	.short	(.L_725 - .L_724)
	.align		4
.L_724:
        /*1000*/ 	.word	index@(_ZN2at6native27unrolled_elementwise_kernelIZZZNS0_17log10_kernel_cudaERNS_18TensorIteratorBaseEENKUlvE0_clEvENKUlvE2_clEvEUlN3c108BFloat16EE_St5arrayIPcLm2EELi4E23TrivialOffsetCalculatorILi1EjESD_NS0_6memory12LoadWithCastILi1EEENSE_13StoreWithCastILi1EEEEEviT_T0_T2_T3_T4_T5_)
        /*1004*/ 	.word	0x00000000


	//----- nvinfo : EIATTR_MIN_STACK_SIZE
	.align		4
.L_725:
        /*1008*/ 	.byte	0x04, 0x12
        /*100a*/ 	.short	(.L_727 - .L_726)
	.align		4
.L_726:
        /*100c*/ 	.word	index@(_ZN2at6native18elementwise_kernelILi128ELi4EZNS0_22gpu_kernel_impl_nocastIZZZNS0_17log10_kernel_cudaERNS_18TensorIteratorBaseEENKUlvE0_clEvENKUlvE2_clEvEUlN3c108BFloat16EE_EEvS4_RKT_EUliE_EEviT1_)
        /*1010*/ 	.word	0x00000000


	//----- nvinfo : EIATTR_MIN_STACK_SIZE
	.align		4
.L_727:
        /*1014*/ 	.byte	0x04, 0x12
        /*1016*/ 	.short	(.L_729 - .L_728)
	.align		4
.L_728:
        /*1018*/ 	.word	index@(_ZN2at6native27unrolled_elementwise_kernelIZZZNS0_17log10_kernel_cudaERNS_18TensorIteratorBaseEENKUlvE0_clEvENKUlvE2_clEvEUlN3c108BFloat16EE_St5arrayIPcLm2EELi4E23TrivialOffsetCalculatorILi1EjESD_NS0_6memory15LoadWithoutCastENSE_16StoreWithoutCastEEEviT_T0_T2_T3_T4_T5_)
        /*101c*/ 	.word	0x00000000


	//----- nvinfo : EIATTR_MIN_STACK_SIZE
	.align		4
.L_729:
        /*1020*/ 	.byte	0x04, 0x12
        /*1022*/ 	.short	(.L_731 - .L_730)
	.align		4
.L_730:
        /*1024*/ 	.word	index@(_ZN2at6native29vectorized_elementwise_kernelILi2EZZZNS0_17log10_kernel_cudaERNS_18TensorIteratorBaseEENKUlvE0_clEvENKUlvE2_clEvEUlN3c108BFloat16EE_St5arrayIPcLm2EEEEviT0_T1_)
        /*1028*/ 	.word	0x00000000


	//----- nvinfo : EIATTR_MIN_STACK_SIZE
	.align		4
.L_731:
        /*102c*/ 	.byte	0x04, 0x12
        /*102e*/ 	.short	(.L_733 - .L_732)
	.align		4
.L_732:
        /*1030*/ 	.word	index@(_ZN2at6native29vectorized_elementwise_kernelILi4EZZZNS0_17log10_kernel_cudaERNS_18TensorIteratorBaseEENKUlvE0_clEvENKUlvE2_clEvEUlN3c108BFloat16EE_St5arrayIPcLm2EEEEviT0_T1_)
        /*1034*/ 	.word	0x00000000


	//----- nvinfo : EIATTR_MIN_STACK_SIZE
	.align		4
.L_733:
        /*1038*/ 	.byte	0x04, 0x12
        /*103a*/ 	.short	(.L_735 - .L_734)
	.align		4
.L_734:
        /*103c*/ 	.word	index@(_ZN2at6native29vectorized_elementwise_kernelILi8EZZZNS0_17log10_kernel_cudaERNS_18TensorIteratorBaseEENKUlvE0_clEvENKUlvE2_clEvEUlN3c108BFloat16EE_St5arrayIPcLm2EEEEviT0_T1_)
        /*1040*/ 	.word	0x00000000


	//----- nvinfo : EIATTR_MIN_STACK_SIZE
	.align		4
.L_735:
        /*1044*/ 	.byte	0x04, 0x12
        /*1046*/ 	.short	(.L_737 - .L_736)
	.align		4
.L_736:
        /*1048*/ 	.word	index@(_ZN2at6native18elementwise_kernelILi128ELi4EZNS0_15gpu_kernel_implIZZZNS0_17log10_kernel_cudaERNS_18TensorIteratorBaseEENKUlvE0_clEvENKUlvE1_clEvEUlN3c104HalfEE_EEvS4_RKT_EUliE_EEviT1_)
        /*104c*/ 	.word	0x00000000


	//----- nvinfo : EIATTR_MIN_STACK_SIZE
	.align		4
.L_737:
        /*1050*/ 	.byte	0x04, 0x12
        /*1052*/ 	.short	(.L_739 - .L_738)
	.align		4
.L_738:
        /*1054*/ 	.word	index@(_ZN2at6native27unrolled_elementwise_kernelIZZZNS0_17log10_kernel_cudaERNS_18TensorIteratorBaseEENKUlvE0_clEvENKUlvE1_clEvEUlN3c104HalfEE_St5arrayIPcLm2EELi4E23TrivialOffsetCalculatorILi1EjESD_NS0_6memory12LoadWithCastILi1EEENSE_13StoreWithCastILi1EEEEEviT_T0_T2_T3_T4_T5_)
        /*1058*/ 	.word	0x00000000


	//----- nvinfo : EIATTR_MIN_STACK_SIZE
	.align		4
.L_739:
        /*105c*/ 	.byte	0x04, 0x12
        /*105e*/ 	.short	(.L_741 - .L_740)
	.align		4
.L_740:
        /*1060*/ 	.word	index@(_ZN2at6native18elementwise_kernelILi128ELi4EZNS0_22gpu_kernel_impl_nocastIZZZNS0_17log10_kernel_cudaERNS_18TensorIteratorBaseEENKUlvE0_clEvENKUlvE1_clEvEUlN3c104HalfEE_EEvS4_RKT_EUliE_EEviT1_)
        /*1064*/ 	.word	0x00000000


	//----- nvinfo : EIATTR_MIN_STACK_SIZE
	.align		4
.L_741:
        /*1068*/ 	.byte	0x04, 0x12
        /*106a*/ 	.short	(.L_743 - .L_742)
	.align		4
.L_742:
        /*106c*/ 	.word	index@(_ZN2at6native27unrolled_elementwise_kernelIZZZNS0_17log10_kernel_cudaERNS_18TensorIteratorBaseEENKUlvE0_clEvENKUlvE1_clEvEUlN3c104HalfEE_St5arrayIPcLm2EELi4E23TrivialOffsetCalculatorILi1EjESD_NS0_6memory15LoadWithoutCastENSE_16StoreWithoutCastEEEviT_T0_T2_T3_T4_T5_)
        /*1070*/ 	.word	0x00000000


	//----- nvinfo : EIATTR_MIN_STACK_SIZE
	.align		4
.L_743:
        /*1074*/ 	.byte	0x04, 0x12
        /*1076*/ 	.short	(.L_745 - .L_744)
	.align		4
.L_744:
        /*1078*/ 	.word	index@(_ZN2at6native29vectorized_elementwise_kernelILi2EZZZNS0_17log10_kernel_cudaERNS_18TensorIteratorBaseEENKUlvE0_clEvENKUlvE1_clEvEUlN3c104HalfEE_St5arrayIPcLm2EEEEviT0_T1_)
        /*107c*/ 	.word	0x00000000


	//----- nvinfo : EIATTR_MIN_STACK_SIZE
	.align		4
.L_745:
        /*1080*/ 	.byte	0x04, 0x12
        /*1082*/ 	.short	(.L_747 - .L_746)
	.align		4
.L_746:
        /*1084*/ 	.word	index@(_ZN2at6native29vectorized_elementwise_kernelILi4EZZZNS0_17log10_kernel_cudaERNS_18TensorIteratorBaseEENKUlvE0_clEvENKUlvE1_clEvEUlN3c104HalfEE_St5arrayIPcLm2EEEEviT0_T1_)
        /*1088*/ 	.word	0x00000000


	//----- nvinfo : EIATTR_MIN_STACK_SIZE
	.align		4
.L_747:
        /*108c*/ 	.byte	0x04, 0x12
        /*108e*/ 	.short	(.L_749 - .L_748)
	.align		4
.L_748:
        /*1090*/ 	.word	index@(_ZN2at6native29vectorized_elementwise_kernelILi8EZZZNS0_17log10_kernel_cudaERNS_18TensorIteratorBaseEENKUlvE0_clEvENKUlvE1_clEvEUlN3c104HalfEE_St5arrayIPcLm2EEEEviT0_T1_)
        /*1094*/ 	.word	0x00000000


	//----- nvinfo : EIATTR_MIN_STACK_SIZE
	.align		4
.L_749:
        /*1098*/ 	.byte	0x04, 0x12
        /*109a*/ 	.short	(.L_751 - .L_750)
	.align		4
.L_750:
        /*109c*/ 	.word	index@(_ZN2at6native18elementwise_kernelILi128ELi4EZNS0_15gpu_kernel_implIZZZNS0_17log10_kernel_cudaERNS_18TensorIteratorBaseEENKUlvE0_clEvENKUlvE0_clEvEUlfE_EEvS4_RKT_EUliE_EEviT1_)
        /*10a0*/ 	.word	0x00000000


	//----- nvinfo : EIATTR_MIN_STACK_SIZE
	.align		4
.L_751:
        /*10a4*/ 	.byte	0x04, 0x12
        /*10a6*/ 	.short	(.L_753 - .L_752)
	.align		4
.L_752:
        /*10a8*/ 	.word	index@(_ZN2at6native27unrolled_elementwise_kernelIZZZNS0_17log10_kernel_cudaERNS_18TensorIteratorBaseEENKUlvE0_clEvENKUlvE0_clEvEUlfE_St5arrayIPcLm2EELi4E23TrivialOffsetCalculatorILi1EjESB_NS0_6memory12LoadWithCastILi1EEENSC_13StoreWithCastILi1EEEEEviT_T0_T2_T3_T4_T5_)
        /*10ac*/ 	.word	0x00000000


	//----- nvinfo : EIATTR_MIN_STACK_SIZE
	.align		4
.L_753:
        /*10b0*/ 	.byte	0x04, 0x12
        /*10b2*/ 	.short	(.L_755 - .L_754)
	.align		4
.L_754:
        /*10b4*/ 	.word	index@(_ZN2at6native18elementwise_kernelILi128ELi2EZNS0_22gpu_kernel_impl_nocastIZZZNS0_17log10_kernel_cudaERNS_18TensorIteratorBaseEENKUlvE0_clEvENKUlvE0_clEvEUlfE_EEvS4_RKT_EUliE_EEviT1_)
        /*10b8*/ 	.word	0x00000000


	//----- nvinfo : EIATTR_MIN_STACK_SIZE
	.align		4
.L_755:
        /*10bc*/ 	.byte	0x04, 0x12
        /*10be*/ 	.short	(.L_757 - .L_756)
	.align		4
.L_756:
        /*10c0*/ 	.word	index@(_ZN2at6native27unrolled_elementwise_kernelIZZZNS0_17log10_kernel_cudaERNS_18TensorIteratorBaseEENKUlvE0_clEvENKUlvE0_clEvEUlfE_St5arrayIPcLm2EELi4E23TrivialOffsetCalculatorILi1EjESB_NS0_6memory15LoadWithoutCastENSC_16StoreWithoutCastEEEviT_T0_T2_T3_T4_T5_)
        /*10c4*/ 	.word	0x00000000


	//----- nvinfo : EIATTR_MIN_STACK_SIZE
	.align		4
.L_757:
        /*10c8*/ 	.byte	0x04, 0x12
        /*10ca*/ 	.short	(.L_759 - .L_758)
	.align		4
.L_758:
        /*10cc*/ 	.word	index@(_ZN2at6native29vectorized_elementwise_kernelILi2EZZZNS0_17log10_kernel_cudaERNS_18TensorIteratorBaseEENKUlvE0_clEvENKUlvE0_clEvEUlfE_St5arrayIPcLm2EEEEviT0_T1_)
        /*10d0*/ 	.word	0x00000000


	//----- nvinfo : EIATTR_MIN_STACK_SIZE
	.align		4
.L_759:
        /*10d4*/ 	.byte	0x04, 0x12
        /*10d6*/ 	.short	(.L_761 - .L_760)
	.align		4
.L_760:
        /*10d8*/ 	.word	index@(_ZN2at6native29vectorized_elementwise_kernelILi4EZZZNS0_17log10_kernel_cudaERNS_18TensorIteratorBaseEENKUlvE0_clEvENKUlvE0_clEvEUlfE_St5arrayIPcLm2EEEEviT0_T1_)
        /*10dc*/ 	.word	0x00000000


	//----- nvinfo : EIATTR_MIN_STACK_SIZE
	.align		4
.L_761:
        /*10e0*/ 	.byte	0x04, 0x12
        /*10e2*/ 	.short	(.L_763 - .L_762)
	.align		4
.L_762:
        /*10e4*/ 	.word	index@(_ZN2at6native29vectorized_elementwise_kernelILi8EZZZNS0_17log10_kernel_cudaERNS_18TensorIteratorBaseEENKUlvE0_clEvENKUlvE0_clEvEUlfE_St5arrayIPcLm2EEEEviT0_T1_)
        /*10e8*/ 	.word	0x00000000


	//----- nvinfo : EIATTR_MIN_STACK_SIZE
	.align		4
.L_763:
        /*10ec*/ 	.byte	0x04, 0x12
        /*10ee*/ 	.short	(.L_765 - .L_764)
	.align		4
.L_764:
        /*10f0*/ 	.word	index@(_ZN2at6native18elementwise_kernelILi128ELi4EZNS0_15gpu_kernel_implIZZZNS0_17log10_kernel_cudaERNS_18TensorIteratorBaseEENKUlvE0_clEvENKUlvE_clEvEUldE_EEvS4_RKT_EUliE_EEviT1_)
        /*10f4*/ 	.word	0x00000000


	//----- nvinfo : EIATTR_MIN_STACK_SIZE
	.align		4
.L_765:
        /*10f8*/ 	.byte	0x04, 0x12
        /*10fa*/ 	.short	(.L_767 - .L_766)
	.align		4
.L_766:
        /*10fc*/ 	.word	index@(_ZN2at6native27unrolled_elementwise_kernelIZZZNS0_17log10_kernel_cudaERNS_18TensorIteratorBaseEENKUlvE0_clEvENKUlvE_clEvEUldE_St5arrayIPcLm2EELi4E23TrivialOffsetCalculatorILi1EjESB_NS0_6memory12LoadWithCastILi1EEENSC_13StoreWithCastILi1EEEEEviT_T0_T2_T3_T4_T5_)
        /*1100*/ 	.word	0x00000000


	//----- nvinfo : EIATTR_MIN_STACK_SIZE
	.align		4
.L_767:
        /*1104*/ 	.byte	0x04, 0x12
        /*1106*/ 	.short	(.L_769 - .L_768)
	.align		4
.L_768:
        /*1108*/ 	.word	index@(_ZN2at6native18elementwise_kernelILi128ELi2EZNS0_22gpu_kernel_impl_nocastIZZZNS0_17log10_kernel_cudaERNS_18TensorIteratorBaseEENKUlvE0_clEvENKUlvE_clEvEUldE_EEvS4_RKT_EUliE_EEviT1_)
        /*110c*/ 	.word	0x00000000


	//----- nvinfo : EIATTR_MIN_STACK_SIZE
	.align		4
.L_769:
        /*1110*/ 	.byte	0x04, 0x12
        /*1112*/ 	.short	(.L_771 - .L_770)
	.align		4
.L_770:
        /*1114*/ 	.word	index@(_ZN2at6native27unrolled_elementwise_kernelIZZZNS0_17log10_kernel_cudaERNS_18TensorIteratorBaseEENKUlvE0_clEvENKUlvE_clEvEUldE_St5arrayIPcLm2EELi4E23TrivialOffsetCalculatorILi1EjESB_NS0_6memory15LoadWithoutCastENSC_16StoreWithoutCastEEEviT_T0_T2_T3_T4_T5_)
        /*1118*/ 	.word	0x00000000


	//----- nvinfo : EIATTR_MIN_STACK_SIZE
	.align		4
.L_771:
        /*111c*/ 	.byte	0x04, 0x12
        /*111e*/ 	.short	(.L_773 - .L_772)
	.align		4
.L_772:
        /*1120*/ 	.word	index@(_ZN2at6native29vectorized_elementwise_kernelILi2EZZZNS0_17log10_kernel_cudaERNS_18TensorIteratorBaseEENKUlvE0_clEvENKUlvE_clEvEUldE_St5arrayIPcLm2EEEEviT0_T1_)
        /*1124*/ 	.word	0x00000000


	//----- nvinfo : EIATTR_MIN_STACK_SIZE
	.align		4
.L_773:
        /*1128*/ 	.byte	0x04, 0x12
        /*112a*/ 	.short	(.L_775 - .L_774)
	.align		4
.L_774:
        /*112c*/ 	.word	index@(_ZN2at6native29vectorized_elementwise_kernelILi4EZZZNS0_17log10_kernel_cudaERNS_18TensorIteratorBaseEENKUlvE0_clEvENKUlvE_clEvEUldE_St5arrayIPcLm2EEEEviT0_T1_)
        /*1130*/ 	.word	0x00000000


	//----- nvinfo : EIATTR_MIN_STACK_SIZE
	.align		4
.L_775:
        /*1134*/ 	.byte	0x04, 0x12
        /*1136*/ 	.short	(.L_777 - .L_776)
	.align		4
.L_776:
        /*1138*/ 	.word	index@(_ZN2at6native29vectorized_elementwise_kernelILi8EZZZNS0_17log10_kernel_cudaERNS_18TensorIteratorBaseEENKUlvE0_clEvENKUlvE_clEvEUldE_St5arrayIPcLm2EEEEviT0_T1_)
        /*113c*/ 	.word	0x00000000


	//----- nvinfo : EIATTR_MIN_STACK_SIZE
	.align		4
.L_777:
        /*1140*/ 	.byte	0x04, 0x12
        /*1142*/ 	.short	(.L_779 - .L_778)
	.align		4
.L_778:
        /*1144*/ 	.word	index@(_ZN2at6native18elementwise_kernelILi128ELi4EZNS0_15gpu_kernel_implIZZZNS0_15log_kernel_cudaERNS_18TensorIteratorBaseEENKUlvE0_clEvENKUlvE2_clEvEUlN3c108BFloat16EE_EEvS4_RKT_EUliE_EEviT1_)
        /*1148*/ 	.word	0x00000000


	//----- nvinfo : EIATTR_MIN_STACK_SIZE
	.align		4
.L_779:
        /*114c*/ 	.byte	0x04, 0x12
        /*114e*/ 	.short	(.L_781 - .L_780)
	.align		4
.L_780:
        /*1150*/ 	.word	index@(_ZN2at6native27unrolled_elementwise_kernelIZZZNS0_15log_kernel_cudaERNS_18TensorIteratorBaseEENKUlvE0_clEvENKUlvE2_clEvEUlN3c108BFloat16EE_St5arrayIPcLm2EELi4E23TrivialOffsetCalculatorILi1EjESD_NS0_6memory12LoadWithCastILi1EEENSE_13StoreWithCastILi1EEEEEviT_T0_T2_T3_T4_T5_)
        /*1154*/ 	.word	0x00000000


	//----- nvinfo : EIATTR_MIN_STACK_SIZE
	.align		4
.L_781:
        /*1158*/ 	.byte	0x04, 0x12
        /*115a*/ 	.short	(.L_783 - .L_782)
	.align		4
.L_782:
        /*115c*/ 	.word	index@(_ZN2at6native18elementwise_kernelILi128ELi4EZNS0_22gpu_kernel_impl_nocastIZZZNS0_15log_kernel_cudaERNS_18TensorIteratorBaseEENKUlvE0_clEvENKUlvE2_clEvEUlN3c108BFloat16EE_EEvS4_RKT_EUliE_EEviT1_)
        /*1160*/ 	.word	0x00000000


	//----- nvinfo : EIATTR_MIN_STACK_SIZE
	.align		4
.L_783:
        /*1164*/ 	.byte	0x04, 0x12
        /*1166*/ 	.short	(.L_785 - .L_784)
	.align		4
.L_784:
        /*1168*/ 	.word	index@(_ZN2at6native27unrolled_elementwise_kernelIZZZNS0_15log_kernel_cudaERNS_18TensorIteratorBaseEENKUlvE0_clEvENKUlvE2_clEvEUlN3c108BFloat16EE_St5arrayIPcLm2EELi4E23TrivialOffsetCalculatorILi1EjESD_NS0_6memory15LoadWithoutCastENSE_16StoreWithoutCastEEEviT_T0_T2_T3_T4_T5_)
        /*116c*/ 	.word	0x00000000


	//----- nvinfo : EIATTR_MIN_STACK_SIZE
	.align		4
.L_785:
        /*1170*/ 	.byte	0x04, 0x12
        /*1172*/ 	.short	(.L_787 - .L_786)
	.align		4
.L_786:
        /*1174*/ 	.word	index@(_ZN2at6native29vectorized_elementwise_kernelILi2EZZZNS0_15log_kernel_cudaERNS_18TensorIteratorBaseEENKUlvE0_clEvENKUlvE2_clEvEUlN3c108BFloat16EE_St5arrayIPcLm2EEEEviT0_T1_)
        /*1178*/ 	.word	0x00000000


	//----- nvinfo : EIATTR_MIN_STACK_SIZE
	.align		4
.L_787:
        /*117c*/ 	.byte	0x04, 0x12
        /*117e*/ 	.short	(.L_789 - .L_788)
	.align		4
.L_788:
        /*1180*/ 	.word	index@(_ZN2at6native29vectorized_elementwise_kernelILi4EZZZNS0_15log_kernel_cudaERNS_18TensorIteratorBaseEENKUlvE0_clEvENKUlvE2_clEvEUlN3c108BFloat16EE_St5arrayIPcLm2EEEEviT0_T1_)
        /*1184*/ 	.word	0x00000000


	//----- nvinfo : EIATTR_MIN_STACK_SIZE
	.align		4
.L_789:
        /*1188*/ 	.byte	0x04, 0x12
        /*118a*/ 	.short	(.L_791 - .L_790)
	.align		4
.L_790:
        /*118c*/ 	.word	index@(_ZN2at6native29vectorized_elementwise_kernelILi8EZZZNS0_15log_kernel_cudaERNS_18TensorIteratorBaseEENKUlvE0_clEvENKUlvE2_clEvEUlN3c108BFloat16EE_St5arrayIPcLm2EEEEviT0_T1_)
        /*1190*/ 	.word	0x00000000


	//----- nvinfo : EIATTR_MIN_STACK_SIZE
	.align		4
.L_791:
        /*1194*/ 	.byte	0x04, 0x12
        /*1196*/ 	.short	(.L_793 - .L_792)
	.align		4
.L_792:
        /*1198*/ 	.word	index@(_ZN2at6native18elementwise_kernelILi128ELi4EZNS0_15gpu_kernel_implIZZZNS0_15log_kernel_cudaERNS_18TensorIteratorBaseEENKUlvE0_clEvENKUlvE1_clEvEUlN3c104HalfEE_EEvS4_RKT_EUliE_EEviT1_)
        /*119c*/ 	.word	0x00000000


	//----- nvinfo : EIATTR_MIN_STACK_SIZE
	.align		4
.L_793:
        /*11a0*/ 	.byte	0x04, 0x12
        /*11a2*/ 	.short	(.L_795 - .L_794)
	.align		4
.L_794:
        /*11a4*/ 	.word	index@(_ZN2at6native27unrolled_elementwise_kernelIZZZNS0_15log_kernel_cudaERNS_18TensorIteratorBaseEENKUlvE0_clEvENKUlvE1_clEvEUlN3c104HalfEE_St5arrayIPcLm2EELi4E23TrivialOffsetCalculatorILi1EjESD_NS0_6memory12LoadWithCastILi1EEENSE_13StoreWithCastILi1EEEEEviT_T0_T2_T3_T4_T5_)
        /*11a8*/ 	.word	0x00000000


	//----- nvinfo : EIATTR_MIN_STACK_SIZE
	.align		4
.L_795:
        /*11ac*/ 	.byte	0x04, 0x12
        /*11ae*/ 	.short	(.L_797 - .L_796)
	.align		4
.L_796:
        /*11b0*/ 	.word	index@(_ZN2at6native18elementwise_kernelILi128ELi4EZNS0_22gpu_kernel_impl_nocastIZZZNS0_15log_kernel_cudaERNS_18TensorIteratorBaseEENKUlvE0_clEvENKUlvE1_clEvEUlN3c104HalfEE_EEvS4_RKT_EUliE_EEviT1_)
        /*11b4*/ 	.word	0x00000000


	//----- nvinfo : EIATTR_MIN_STACK_SIZE
	.align		4
.L_797:
        /*11b8*/ 	.byte	0x04, 0x12
        /*11ba*/ 	.short	(.L_799 - .L_798)
	.align		4
.L_798:
        /*11bc*/ 	.word	index@(_ZN2at6native27unrolled_elementwise_kernelIZZZNS0_15log_kernel_cudaERNS_18TensorIteratorBaseEENKUlvE0_clEvENKUlvE1_clEvEUlN3c104HalfEE_St5arrayIPcLm2EELi4E23TrivialOffsetCalculatorILi1EjESD_NS0_6memory15LoadWithoutCastENSE_16StoreWithoutCastEEEviT_T0_T2_T3_T4_T5_)
        /*11c0*/ 	.word	0x00000000


	//----- nvinfo : EIATTR_MIN_STACK_SIZE
	.align		4
.L_799:
        /*11c4*/ 	.byte	0x04, 0x12
        /*11c6*/ 	.short	(.L_801 - .L_800)
	.align		4
.L_800:
        /*11c8*/ 	.word	index@(_ZN2at6native29vectorized_elementwise_kernelILi2EZZZNS0_15log_kernel_cudaERNS_18TensorIteratorBaseEENKUlvE0_clEvENKUlvE1_clEvEUlN3c104HalfEE_St5arrayIPcLm2EEEEviT0_T1_)
        /*11cc*/ 	.word	0x00000000


	//----- nvinfo : EIATTR_MIN_STACK_SIZE
	.align		4
.L_801:
        /*11d0*/ 	.byte	0x04, 0x12
        /*11d2*/ 	.short	(.L_803 - .L_802)
	.align		4
.L_802:
        /*11d4*/ 	.word	index@(_ZN2at6native29vectorized_elementwise_kernelILi4EZZZNS0_15log_kernel_cudaERNS_18TensorIteratorBaseEENKUlvE0_clEvENKUlvE1_clEvEUlN3c104HalfEE_St5arrayIPcLm2EEEEviT0_T1_)
        /*11d8*/ 	.word	0x00000000


	//----- nvinfo : EIATTR_MIN_STACK_SIZE
	.align		4
.L_803:
        /*11dc*/ 	.byte	0x04, 0x12
        /*11de*/ 	.short	(.L_805 - .L_804)
	.align		4
.L_804:
        /*11e0*/ 	.word	index@(_ZN2at6native29vectorized_elementwise_kernelILi8EZZZNS0_15log_kernel_cudaERNS_18TensorIteratorBaseEENKUlvE0_clEvENKUlvE1_clEvEUlN3c104HalfEE_St5arrayIPcLm2EEEEviT0_T1_)
        /*11e4*/ 	.word	0x00000000


	//----- nvinfo : EIATTR_MIN_STACK_SIZE
	.align		4
.L_805:
        /*11e8*/ 	.byte	0x04, 0x12
        /*11ea*/ 	.short	(.L_807 - .L_806)
	.align		4
.L_806:
        /*11ec*/ 	.word	index@(_ZN2at6native18elementwise_kernelILi128ELi4EZNS0_15gpu_kernel_implIZZZNS0_15log_kernel_cudaERNS_18TensorIteratorBaseEENKUlvE0_clEvENKUlvE0_clEvEUlfE_EEvS4_RKT_EUliE_EEviT1_)
        /*11f0*/ 	.word	0x00000000


	//----- nvinfo : EIATTR_MIN_STACK_SIZE
	.align		4
.L_807:
        /*11f4*/ 	.byte	0x04, 0x12
        /*11f6*/ 	.short	(.L_809 - .L_808)
	.align		4
.L_808:
        /*11f8*/ 	.word	index@(_ZN2at6native27unrolled_elementwise_kernelIZZZNS0_15log_kernel_cudaERNS_18TensorIteratorBaseEENKUlvE0_clEvENKUlvE0_clEvEUlfE_St5arrayIPcLm2EELi4E23TrivialOffsetCalculatorILi1EjESB_NS0_6memory12LoadWithCastILi1EEENSC_13StoreWithCastILi1EEEEEviT_T0_T2_T3_T4_T5_)
        /*11fc*/ 	.word	0x00000000


	//----- nvinfo : EIATTR_MIN_STACK_SIZE
	.align		4
.L_809:
        /*1200*/ 	.byte	0x04, 0x12
        /*1202*/ 	.short	(.L_811 - .L_810)
	.align		4
.L_810:
        /*1204*/ 	.word	index@(_ZN2at6native18elementwise_kernelILi128ELi2EZNS0_22gpu_kernel_impl_nocastIZZZNS0_15log_kernel_cudaERNS_18TensorIteratorBaseEENKUlvE0_clEvENKUlvE0_clEvEUlfE_EEvS4_RKT_EUliE_EEviT1_)
        /*1208*/ 	.word	0x00000000


	//----- nvinfo : EIATTR_MIN_STACK_SIZE
	.align		4
.L_811:
        /*120c*/ 	.byte	0x04, 0x12
        /*120e*/ 	.short	(.L_813 - .L_812)
	.align		4
.L_812:
        /*1210*/ 	.word	index@(_ZN2at6native27unrolled_elementwise_kernelIZZZNS0_15log_kernel_cudaERNS_18TensorIteratorBaseEENKUlvE0_clEvENKUlvE0_clEvEUlfE_St5arrayIPcLm2EELi4E23TrivialOffsetCalculatorILi1EjESB_NS0_6memory15LoadWithoutCastENSC_16StoreWithoutCastEEEviT_T0_T2_T3_T4_T5_)
        /*1214*/ 	.word	0x00000000


	//----- nvinfo : EIATTR_MIN_STACK_SIZE
	.align		4
.L_813:
        /*1218*/ 	.byte	0x04, 0x12
        /*121a*/ 	.short	(.L_815 - .L_814)
	.align		4
.L_814:
        /*121c*/ 	.word	index@(_ZN2at6native29vectorized_elementwise_kernelILi2EZZZNS0_15log_kernel_cudaERNS_18TensorIteratorBaseEENKUlvE0_clEvENKUlvE0_clEvEUlfE_St5arrayIPcLm2EEEEviT0_T1_)
        /*1220*/ 	.word	0x00000000


	//----- nvinfo : EIATTR_MIN_STACK_SIZE
	.align		4
.L_815:
        /*1224*/ 	.byte	0x04, 0x12
        /*1226*/ 	.short	(.L_817 - .L_816)
	.align		4
.L_816:
        /*1228*/ 	.word	index@(_ZN2at6native29vectorized_elementwise_kernelILi4EZZZNS0_15log_kernel_cudaERNS_18TensorIteratorBaseEENKUlvE0_clEvENKUlvE0_clEvEUlfE_St5arrayIPcLm2EEEEviT0_T1_)
        /*122c*/ 	.word	0x00000000


	//----- nvinfo : EIATTR_MIN_STACK_SIZE
	.align		4
.L_817:
        /*1230*/ 	.byte	0x04, 0x12
        /*1232*/ 	.short	(.L_819 - .L_818)
	.align		4
.L_818:
        /*1234*/ 	.word	index@(_ZN2at6native29vectorized_elementwise_kernelILi8EZZZNS0_15log_kernel_cudaERNS_18TensorIteratorBaseEENKUlvE0_clEvENKUlvE0_clEvEUlfE_St5arrayIPcLm2EEEEviT0_T1_)
        /*1238*/ 	.word	0x00000000


	//----- nvinfo : EIATTR_MIN_STACK_SIZE
	.align		4
.L_819:
        /*123c*/ 	.byte	0x04, 0x12
        /*123e*/ 	.short	(.L_821 - .L_820)
	.align		4
.L_820:
        /*1240*/ 	.word	index@(_ZN2at6native18elementwise_kernelILi128ELi4EZNS0_15gpu_kernel_implIZZZNS0_15log_kernel_cudaERNS_18TensorIteratorBaseEENKUlvE0_clEvENKUlvE_clEvEUldE_EEvS4_RKT_EUliE_EEviT1_)
        /*1244*/ 	.word	0x00000000


	//----- nvinfo : EIATTR_MIN_STACK_SIZE
	.align		4
.L_821:
        /*1248*/ 	.byte	0x04, 0x12
        /*124a*/ 	.short	(.L_823 - .L_822)
	.align		4
.L_822:
        /*124c*/ 	.word	index@(_ZN2at6native27unrolled_elementwise_kernelIZZZNS0_15log_kernel_cudaERNS_18TensorIteratorBaseEENKUlvE0_clEvENKUlvE_clEvEUldE_St5arrayIPcLm2EELi4E23TrivialOffsetCalculatorILi1EjESB_NS0_6memory12LoadWithCastILi1EEENSC_13StoreWithCastILi1EEEEEviT_T0_T2_T3_T4_T5_)
        /*1250*/ 	.word	0x00000000


	//----- nvinfo : EIATTR_MIN_STACK_SIZE
	.align		4
.L_823:
        /*1254*/ 	.byte	0x04, 0x12
        /*1256*/ 	.short	(.L_825 - .L_824)
	.align		4
.L_824:
        /*1258*/ 	.word	index@(_ZN2at6native18elementwise_kernelILi128ELi2EZNS0_22gpu_kernel_impl_nocastIZZZNS0_15log_kernel_cudaERNS_18TensorIteratorBaseEENKUlvE0_clEvENKUlvE_clEvEUldE_EEvS4_RKT_EUliE_EEviT1_)
        /*125c*/ 	.word	0x00000000


	//----- nvinfo : EIATTR_MIN_STACK_SIZE
	.align		4
.L_825:
        /*1260*/ 	.byte	0x04, 0x12
        /*1262*/ 	.short	(.L_827 - .L_826)
	.align		4
.L_826:
        /*1264*/ 	.word	index@(_ZN2at6native27unrolled_elementwise_kernelIZZZNS0_15log_kernel_cudaERNS_18TensorIteratorBaseEENKUlvE0_clEvENKUlvE_clEvEUldE_St5arrayIPcLm2EELi4E23TrivialOffsetCalculatorILi1EjESB_NS0_6memory15LoadWithoutCastENSC_16StoreWithoutCastEEEviT_T0_T2_T3_T4_T5_)
        /*1268*/ 	.word	0x00000000


	//----- nvinfo : EIATTR_MIN_STACK_SIZE
	.align		4
.L_827:
        /*126c*/ 	.byte	0x04, 0x12
        /*126e*/ 	.short	(.L_829 - .L_828)
	.align		4
.L_828:
        /*1270*/ 	.word	index@(_ZN2at6native29vectorized_elementwise_kernelILi2EZZZNS0_15log_kernel_cudaERNS_18TensorIteratorBaseEENKUlvE0_clEvENKUlvE_clEvEUldE_St5arrayIPcLm2EEEEviT0_T1_)
        /*1274*/ 	.word	0x00000000


	//----- nvinfo : EIATTR_MIN_STACK_SIZE
	.align		4
.L_829:
        /*1278*/ 	.byte	0x04, 0x12
        /*127a*/ 	.short	(.L_831 - .L_830)
	.align		4
.L_830:
        /*127c*/ 	.word	index@(_ZN2at6native29vectorized_elementwise_kernelILi4EZZZNS0_15log_kernel_cudaERNS_18TensorIteratorBaseEENKUlvE0_clEvENKUlvE_clEvEUldE_St5arrayIPcLm2EEEEviT0_T1_)
        /*1280*/ 	.word	0x00000000


	//----- nvinfo : EIATTR_MIN_STACK_SIZE
	.align		4
.L_831:
        /*1284*/ 	.byte	0x04, 0x12
        /*1286*/ 	.short	(.L_833 - .L_832)
	.align		4
.L_832:
        /*1288*/ 	.word	index@(_ZN2at6native29vectorized_elementwise_kernelILi8EZZZNS0_15log_kernel_cudaERNS_18TensorIteratorBaseEENKUlvE0_clEvENKUlvE_clEvEUldE_St5arrayIPcLm2EEEEviT0_T1_)
        /*128c*/ 	.word	0x00000000
.L_833:


//--------------------- .nv.compat                --------------------------
	.section	.nv.compat,"",@"SHT_CUDA_COMPAT_INFO"
	.align	4
        /*0000*/ 	.byte	0x02, 0x09, 0x01, 0x00, 0x02, 0x02, 0x01, 0x00, 0x02, 0x05, 0x05, 0x00, 0x03, 0x07, 0x01, 0x01
        /*0010*/ 	.byte	0x02, 0x03, 0x00, 0x00, 0x02, 0x06, 0x01, 0x00, 0x04, 0x0b, 0x08, 0x00, 0x00, 0x00, 0x00, 0x00
        /*0020*/ 	.byte	0x00, 0x00, 0x00, 0x00


//--------------------- .nv.info._ZN2at6native18elementwise_kernelILi128ELi4EZNS0_15gpu_kernel_implIZZZNS0_16log2_kernel_cudaERNS_18TensorIteratorBaseEENKUlvE0_clEvENKUlvE2_clEvEUlN3c108BFloat16EE_EEvS4_RKT_EUliE_EEviT1_ --------------------------
	.section	.nv.info._ZN2at6native18elementwise_kernelILi128ELi4EZNS0_15gpu_kernel_implIZZZNS0_16log2_kernel_cudaERNS_18TensorIteratorBaseEENKUlvE0_clEvENKUlvE2_clEvEUlN3c108BFloat16EE_EEvS4_RKT_EUliE_EEviT1_,"",@"SHT_CUDA_INFO"
	.sectionflags	@""
	.align	4


	//----- nvinfo : EIATTR_CUDA_API_VERSION
	.align		4
        /*0000*/ 	.byte	0x04, 0x37
        /*0002*/ 	.short	(.L_835 - .L_834)
.L_834:
        /*0004*/ 	.word	0x00000082


	//----- nvinfo : EIATTR_KPARAM_INFO
	.align		4
.L_835:
        /*0008*/ 	.byte	0x04, 0x17
        /*000a*/ 	.short	(.L_837 - .L_836)
.L_836:
        /*000c*/ 	.word	0x00000000
        /*0010*/ 	.short	0x0001
        /*0012*/ 	.short	0x0008
        /*0014*/ 	.byte	0x00, 0xf0, 0x61, 0x08


	//----- nvinfo : EIATTR_KPARAM_INFO
	.align		4
.L_837:
        /*0018*/ 	.byte	0x04, 0x17
        /*001a*/ 	.short	(.L_839 - .L_838)
.L_838:
        /*001c*/ 	.word	0x00000000
        /*0020*/ 	.short	0x0000
        /*0022*/ 	.short	0x0000
        /*0024*/ 	.byte	0x00, 0xf0, 0x11, 0x00


	//----- nvinfo : EIATTR_SPARSE_MMA_MASK
	.align		4
.L_839:
        /*0028*/ 	.byte	0x03, 0x50
        /*002a*/ 	.short	0x0000


	//----- nvinfo : EIATTR_MAXREG_COUNT
	.align		4
        /*002c*/ 	.byte	0x03, 0x1b
        /*002e*/ 	.short	0x0080


	//----- nvinfo : EIATTR_EXTERNS
	.align		4
        /*0030*/ 	.byte	0x04, 0x0f
        /*0032*/ 	.short	(.L_841 - .L_840)


	//   ....[0]....
	.align		4
.L_840:
        /*0034*/ 	.word	index@(__assertfail)


	//----- nvinfo : EIATTR_MERCURY_ISA_VERSION
	.align		4
.L_841:
        /*0038*/ 	.byte	0x03, 0x5f
        /*003a*/ 	.short	0x0101


	//----- nvinfo : EIATTR_VRC_CTA_INIT_COUNT
	.align		4
        /*003c*/ 	.byte	0x02, 0x4a
	.zero		1
	.zero		1


	//----- nvinfo : EIATTR_SYSCALL_OFFSETS
	.align		4
        /*0040*/ 	.byte	0x04, 0x46
        /*0042*/ 	.short	(.L_843 - .L_842)


	//   ....[0]....
.L_842:
        /*0044*/ 	.word	0x00002290


	//   ....[1]....
        /*0048*/ 	.word	0x000031a0


	//   ....[2]....
        /*004c*/ 	.word	0x000055d0


	//   ....[3]....
        /*0050*/ 	.word	0x00006330


	//   ....[4]....
        /*0054*/ 	.word	0x00008850


	//   ....[5]....
        /*0058*/ 	.word	0x000095b0


	//   ....[6]....
        /*005c*/ 	.word	0x0000bae0


	//   ....[7]....
        /*0060*/ 	.word	0x0000c810


	//----- nvinfo : EIATTR_EXIT_INSTR_OFFSETS
	.align		4
.L_843:
        /*0064*/ 	.byte	0x04, 0x1c
        /*0066*/ 	.short	(.L_845 - .L_844)


	//   ....[0]....
.L_844:
        /*0068*/ 	.word	0x00009870


	//   ....[1]....
        /*006c*/ 	.word	0x0000bc90


	//   ....[2]....
        /*0070*/ 	.word	0x0000bcd0


	//   ....[3]....
        /*0074*/ 	.word	0x0000bd70


	//   ....[4]....
        /*0078*/ 	.word	0x0000bdb0


	//   ....[5]....
        /*007c*/ 	.word	0x0000bdf0


	//   ....[6]....
        /*0080*/ 	.word	0x0000be80


	//   ....[7]....
        /*0084*/ 	.word	0x0000bec0


	//   ....[8]....
        /*0088*/ 	.word	0x0000bf60


	//   ....[9]....
        /*008c*/ 	.word	0x0000bfb0


	//   ....[10]....
        /*0090*/ 	.word	0x0000c000


	//   ....[11]....
        /*0094*/ 	.word	0x0000c0e0


	//   ....[12]....
        /*0098*/ 	.word	0x0000c250


	//   ....[13]....
        /*009c*/ 	.word	0x0000c3c0


	//   ....[14]....
        /*00a0*/ 	.word	0x0000c520


	//   ....[15]....
        /*00a4*/ 	.word	0x0000c560


	//   ....[16]....
        /*00a8*/ 	.word	0x0000c5a0


	//   ....[17]....
        /*00ac*/ 	.word	0x0000c650


	//   ....[18]....
        /*00b0*/ 	.word	0x0000c6b0


	//   ....[19]....
        /*00b4*/ 	.word	0x0000c820


	//   ....[20]....
        /*00b8*/ 	.word	0x0000c930


	//   ....[21]....
        /*00bc*/ 	.word	0x0000ca70


	//   ....[22]....
        /*00c0*/ 	.word	0x0000ca90


	//----- nvinfo : EIATTR_MAX_THREADS
	.align		4
.L_845:
        /*00c4*/ 	.byte	0x04, 0x05
        /*00c6*/ 	.short	(.L_847 - .L_846)
.L_846:
        /*00c8*/ 	.word	0x00000080
        /*00cc*/ 	.word	0x00000001
        /*00d0*/ 	.word	0x00000001


	//----- nvinfo : EIATTR_CRS_STACK_SIZE
	.align		4
.L_847:
        /*00d4*/ 	.byte	0x04, 0x1e
        /*00d6*/ 	.short	(.L_849 - .L_848)
.L_848:
        /*00d8*/ 	.word	0x00000000


	//----- nvinfo : EIATTR_CBANK_PARAM_SIZE
	.align		4
.L_849:
        /*00dc*/ 	.byte	0x03, 0x19
        /*00de*/ 	.short	0x0220


	//----- nvinfo : EIATTR_PARAM_CBANK
	.align		4
        /*00e0*/ 	.byte	0x04, 0x0a
        /*00e2*/ 	.short	(.L_851 - .L_850)
	.align		4
.L_850:
        /*00e4*/ 	.word	index@(.nv.constant0._ZN2at6native18elementwise_kernelILi128ELi4EZNS0_15gpu_kernel_implIZZZNS0_16log2_kernel_cudaERNS_18TensorIteratorBaseEENKUlvE0_clEvENKUlvE2_clEvEUlN3c108BFloat16EE_EEvS4_RKT_EUliE_EEviT1_)
        /*00e8*/ 	.short	0x0380
        /*00ea*/ 	.short	0x0220


	//----- nvinfo : EIATTR_SW_WAR
	.align		4
.L_851:
        /*00ec*/ 	.byte	0x04, 0x36
        /*00ee*/ 	.short	(.L_853 - .L_852)
.L_852:
        /*00f0*/ 	.word	0x00000008
.L_853:


//--------------------- .nv.info._ZN2at6native27unrolled_elementwise_kernelIZZZNS0_16log2_kernel_cudaERNS_18TensorIteratorBaseEENKUlvE0_clEvENKUlvE2_clEvEUlN3c108BFloat16EE_St5arrayIPcLm2EELi4E23TrivialOffsetCalculatorILi1EjESD_NS0_6memory12LoadWithCastILi1EEENSE_13StoreWithCastILi1EEEEEviT_T0_T2_T3_T4_T5_ --------------------------
	.section	.nv.info._ZN2at6native27unrolled_elementwise_kernelIZZZNS0_16log2_kernel_cudaERNS_18TensorIteratorBaseEENKUlvE0_clEvENKUlvE2_clEvEUlN3c108BFloat16EE_St5arrayIPcLm2EELi4E23TrivialOffsetCalculatorILi1EjESD_NS0_6memory12LoadWithCastILi1EEENSE_13StoreWithCastILi1EEEEEviT_T0_T2_T3_T4_T5_,"",@"SHT_CUDA_INFO"
	.sectionflags	@""
	.align	4


	//----- nvinfo : EIATTR_CUDA_API_VERSION
	.align		4
        /*0000*/ 	.byte	0x04, 0x37
        /*0002*/ 	.short	(.L_855 - .L_854)
.L_854:
        /*0004*/ 	.word	0x00000082


	//----- nvinfo : EIATTR_KPARAM_INFO
	.align		4
.L_855:
        /*0008*/ 	.byte	0x04, 0x17
        /*000a*/ 	.short	(.L_857 - .L_856)
.L_856:
        /*000c*/ 	.word	0x00000000
        /*0010*/ 	.short	0x0006
        /*0012*/ 	.short	0x0024
        /*0014*/ 	.byte	0x00, 0xf0, 0x21, 0x00


	//----- nvinfo : EIATTR_KPARAM_INFO
	.align		4
.L_857:
        /*0018*/ 	.byte	0x04, 0x17
        /*001a*/ 	.short	(.L_859 - .L_858)
.L_858:
        /*001c*/ 	.word	0x00000000
        /*0020*/ 	.short	0x0005
        /*0022*/ 	.short	0x001c
        /*0024*/ 	.byte	0x00, 0xf0, 0x21, 0x00


	//----- nvinfo : EIATTR_KPARAM_INFO
	.align		4
.L_859:
        /*0028*/ 	.byte	0x04, 0x17
        /*002a*/ 	.short	(.L_861 - .L_860)
.L_860:
        /*002c*/ 	.word	0x00000000
        /*0030*/ 	.short	0x0004
        /*0032*/ 	.short	0x0019
        /*0034*/ 	.byte	0x00, 0xf0, 0x05, 0x00


	//----- nvinfo : EIATTR_KPARAM_INFO
	.align		4
.L_861:
        /*0038*/ 	.byte	0x04, 0x17
        /*003a*/ 	.short	(.L_863 - .L_862)
.L_862:
        /*003c*/ 	.word	0x00000000
        /*0040*/ 	.short	0x0003
        /*0042*/ 	.short	0x0018
        /*0044*/ 	.byte	0x00, 0xf0, 0x05, 0x00


	//----- nvinfo : EIATTR_KPARAM_INFO
	.align		4
.L_863:
        /*0048*/ 	.byte	0x04, 0x17
        /*004a*/ 	.short	(.L_865 - .L_864)
.L_864:
        /*004c*/ 	.word	0x00000000
        /*0050*/ 	.short	0x0002
        /*0052*/ 	.short	0x0008
        /*0054*/ 	.byte	0x00, 0xf0, 0x41, 0x00


	//----- nvinfo : EIATTR_KPARAM_INFO
	.align		4
.L_865:
        /*0058*/ 	.byte	0x04, 0x17
        /*005a*/ 	.short	(.L_867 - .L_866)
.L_866:
        /*005c*/ 	.word	0x00000000
        /*0060*/ 	.short	0x0001
        /*0062*/ 	.short	0x0004
        /*0064*/ 	.byte	0x00, 0xf0, 0x05, 0x00


	//----- nvinfo : EIATTR_KPARAM_INFO
	.align		4
.L_867:
        /*0068*/ 	.byte	0x04, 0x17
        /*006a*/ 	.short	(.L_869 - .L_868)
.L_868:
        /*006c*/ 	.word	0x00000000
        /*0070*/ 	.short	0x0000
        /*0072*/ 	.short	0x0000
        /*0074*/ 	.byte	0x00, 0xf0, 0x11, 0x00


	//----- nvinfo : EIATTR_SPARSE_MMA_MASK
	.align		4
.L_869:
        /*0078*/ 	.byte	0x03, 0x50
        /*007a*/ 	.short	0x0000


	//----- nvinfo : EIATTR_MAXREG_COUNT
	.align		4
        /*007c*/ 	.byte	0x03, 0x1b
        /*007e*/ 	.short	0x00ff


	//----- nvinfo : EIATTR_EXTERNS
	.align		4
        /*0080*/ 	.byte	0x04, 0x0f
        /*0082*/ 	.short	(.L_871 - .L_870)


	//   ....[0]....
	.align		4
.L_870:
        /*0084*/ 	.word	index@(__assertfail)


	//----- nvinfo : EIATTR_MERCURY_ISA_VERSION
	.align		4
.L_871:
        /*0088*/ 	.byte	0x03, 0x5f
        /*008a*/ 	.short	0x0101


	//----- nvinfo : EIATTR_VRC_CTA_INIT_COUNT
	.align		4
        /*008c*/ 	.byte	0x02, 0x4a
	.zero		1
	.zero		1


	//----- nvinfo : EIATTR_SYSCALL_OFFSETS
	.align		4
        /*0090*/ 	.byte	0x04, 0x46
        /*0092*/ 	.short	(.L_873 - .L_872)


	//   ....[0]....
.L_872:
        /*0094*/ 	.word	0x00001080


	//   ....[1]....
        /*0098*/ 	.word	0x000022e0


	//   ....[2]....
        /*009c*/ 	.word	0x00003480


	//   ....[3]....
        /*00a0*/ 	.word	0x00004530


	//   ....[4]....
        /*00a4*/ 	.word	0x00005630


	//   ....[5]....
        /*00a8*/ 	.word	0x00006510


	//   ....[6]....
        /*00ac*/ 	.word	0x00007490


	//   ....[7]....
        /*00b0*/ 	.word	0x00008410


	//----- nvinfo : EIATTR_EXIT_INSTR_OFFSETS
	.align		4
.L_873:
        /*00b4*/ 	.byte	0x04, 0x1c
        /*00b6*/ 	.short	(.L_875 - .L_874)


	//   ....[0]....
.L_874:
        /*00b8*/ 	.word	0x00007740


	//   ....[1]....
        /*00bc*/ 	.word	0x00007890


	//   ....[2]....
        /*00c0*/ 	.word	0x000078d0


	//   ....[3]....
        /*00c4*/ 	.word	0x00007970


	//   ....[4]....
        /*00c8*/ 	.word	0x000079b0


	//   ....[5]....
        /*00cc*/ 	.word	0x000079f0


	//   ....[6]....
        /*00d0*/ 	.word	0x00007a80


	//   ....[7]....
        /*00d4*/ 	.word	0x00007ac0


	//   ....[8]....
        /*00d8*/ 	.word	0x00007b60


	//   ....[9]....
        /*00dc*/ 	.word	0x00007bb0


	//   ....[10]....
        /*00e0*/ 	.word	0x00007c00


	//   ....[11]....
        /*00e4*/ 	.word	0x00007ce0


	//   ....[12]....
        /*00e8*/ 	.word	0x00007e50


	//   ....[13]....
        /*00ec*/ 	.word	0x00007fc0


	//   ....[14]....
        /*00f0*/ 	.word	0x00008120


	//   ....[15]....
        /*00f4*/ 	.word	0x00008160


	//   ....[16]....
        /*00f8*/ 	.word	0x000081a0


	//   ....[17]....
        /*00fc*/ 	.word	0x00008250


	//   ....[18]....
        /*0100*/ 	.word	0x000082b0


	//   ....[19]....
        /*0104*/ 	.word	0x00008420


	//   ....[20]....
        /*0108*/ 	.word	0x00008530


	//   ....[21]....
        /*010c*/ 	.word	0x00008670


	//   ....[22]....
        /*0110*/ 	.word	0x00008690


	//----- nvinfo : EIATTR_MAX_THREADS
	.align		4
.L_875:
        /*0114*/ 	.byte	0x04, 0x05
        /*0116*/ 	.short	(.L_877 - .L_876)
.L_876:
        /*0118*/ 	.word	0x00000080
        /*011c*/ 	.word	0x00000001
        /*0120*/ 	.word	0x00000001


	//----- nvinfo : EIATTR_CRS_STACK_SIZE
	.align		4
.L_877:
        /*0124*/ 	.byte	0x04, 0x1e
        /*0126*/ 	.short	(.L_879 - .L_878)
.L_878:
        /*0128*/ 	.word	0x00000000


	//----- nvinfo : EIATTR_CBANK_PARAM_SIZE
	.align		4
.L_879:
        /*012c*/ 	.byte	0x03, 0x19
        /*012e*/ 	.short	0x002c


	//----- nvinfo : EIATTR_PARAM_CBANK
	.align		4
        /*0130*/ 	.byte	0x04, 0x0a
        /*0132*/ 	.short	(.L_881 - .L_880)
	.align		4
.L_880:
        /*0134*/ 	.word	index@(.nv.constant0._ZN2at6native27unrolled_elementwise_kernelIZZZNS0_16log2_kernel_cudaERNS_18TensorIteratorBaseEENKUlvE0_clEvENKUlvE2_clEvEUlN3c108BFloat16EE_St5arrayIPcLm2EELi4E23TrivialOffsetCalculatorILi1EjESD_NS0_6memory12LoadWithCastILi1EEENSE_13StoreWithCastILi1EEEEEviT_T0_T2_T3_T4_T5_)
        /*0138*/ 	.short	0x0380
        /*013a*/ 	.short	0x002c


	//----- nvinfo : EIATTR_SW_WAR
	.align		4
.L_881:
        /*013c*/ 	.byte	0x04, 0x36
        /*013e*/ 	.short	(.L_883 - .L_882)
.L_882:
        /*0140*/ 	.word	0x00000008
.L_883:


//--------------------- .nv.info._ZN2at6native18elementwise_kernelILi128ELi4EZNS0_22gpu_kernel_impl_nocastIZZZNS0_16log2_kernel_cudaERNS_18TensorIteratorBaseEENKUlvE0_clEvENKUlvE2_clEvEUlN3c108BFloat16EE_EEvS4_RKT_EUliE_EEviT1_ --------------------------
	.section	.nv.info._ZN2at6native18elementwise_kernelILi128ELi4EZNS0_22gpu_kernel_impl_nocastIZZZNS0_16log2_kernel_cudaERNS_18TensorIteratorBaseEENKUlvE0_clEvENKUlvE2_clEvEUlN3c108BFloat16EE_EEvS4_RKT_EUliE_EEviT1_,"",@"SHT_CUDA_INFO"
	.sectionflags	@""
	.align	4


	//----- nvinfo : EIATTR_CUDA_API_VERSION
	.align		4
        /*0000*/ 	.byte	0x04, 0x37
        /*0002*/ 	.short	(.L_885 - .L_884)
.L_884:
        /*0004*/ 	.word	0x00000082


	//----- nvinfo : EIATTR_KPARAM_INFO
	.align		4
.L_885:
        /*0008*/ 	.byte	0x04, 0x17
        /*000a*/ 	.short	(.L_887 - .L_886)
.L_886:
        /*000c*/ 	.word	0x00000000
        /*0010*/ 	.short	0x0001
        /*0012*/ 	.short	0x0008
        /*0014*/ 	.byte	0x00, 0xf0, 0x61, 0x08


	//----- nvinfo : EIATTR_KPARAM_INFO
	.align		4
.L_887:
        /*0018*/ 	.byte	0x04, 0x17
        /*001a*/ 	.short	(.L_889 - .L_888)
.L_888:
        /*001c*/ 	.word	0x00000000
        /*0020*/ 	.short	0x0000
        /*0022*/ 	.short	0x0000
        /*0024*/ 	.byte	0x00, 0xf0, 0x11, 0x00


	//----- nvinfo : EIATTR_SPARSE_MMA_MASK
	.align		4
.L_889:
        /*0028*/ 	.byte	0x03, 0x50
        /*002a*/ 	.short	0x0000


	//----- nvinfo : EIATTR_MAXREG_COUNT
	.align		4
        /*002c*/ 	.byte	0x03, 0x1b
        /*002e*/ 	.short	0x0080


	//----- nvinfo : EIATTR_MERCURY_ISA_VERSION
	.align		4
        /*0030*/ 	.byte	0x03, 0x5f
        /*0032*/ 	.short	0x0101


	//----- nvinfo : EIATTR_VRC_CTA_INIT_COUNT
	.align		4
        /*0034*/ 	.byte	0x02, 0x4a
	.zero		1
	.zero		1


	//----- nvinfo : EIATTR_EXIT_INSTR_OFFSETS
	.align		4
        /*0038*/ 	.byte	0x04, 0x1c
        /*003a*/ 	.short	(.L_891 - .L_890)


	//   ....[0]....
.L_890:
        /*003c*/ 	.word	0x00000300


	//   ....[1]....
        /*0040*/ 	.word	0x00000380


	//   ....[2]....
        /*0044*/ 	.word	0x00003ea0


	//   ....[3]....
        /*0048*/ 	.word	0x000051f0


	//----- nvinfo : EIATTR_MAX_THREADS
	.align		4
.L_891:
        /*004c*/ 	.byte	0x04, 0x05
        /*004e*/ 	.short	(.L_893 - .L_892)
.L_892:
        /*0050*/ 	.word	0x00000080
        /*0054*/ 	.word	0x00000001
        /*0058*/ 	.word	0x00000001


	//----- nvinfo : EIATTR_CRS_STACK_SIZE
	.align		4
.L_893:
        /*005c*/ 	.byte	0x04, 0x1e
        /*005e*/ 	.short	(.L_895 - .L_894)
.L_894:
        /*0060*/ 	.word	0x00000000


	//----- nvinfo : EIATTR_CBANK_PARAM_SIZE
	.align		4
.L_895:
        /*0064*/ 	.byte	0x03, 0x19
        /*0066*/ 	.short	0x0220


	//----- nvinfo : EIATTR_PARAM_CBANK
	.align		4
        /*0068*/ 	.byte	0x04, 0x0a
        /*006a*/ 	.short	(.L_897 - .L_896)
	.align		4
.L_896:
        /*006c*/ 	.word	index@(.nv.constant0._ZN2at6native18elementwise_kernelILi128ELi4EZNS0_22gpu_kernel_impl_nocastIZZZNS0_16log2_kernel_cudaERNS_18TensorIteratorBaseEENKUlvE0_clEvENKUlvE2_clEvEUlN3c108BFloat16EE_EEvS4_RKT_EUliE_EEviT1_)
        /*0070*/ 	.short	0x0380
        /*0072*/ 	.short	0x0220


	//----- nvinfo : EIATTR_SW_WAR
	.align		4
.L_897:
        /*0074*/ 	.byte	0x04, 0x36
        /*0076*/ 	.short	(.L_899 - .L_898)
.L_898:
        /*0078*/ 	.word	0x00000008
.L_899:


//--------------------- .nv.info._ZN2at6native27unrolled_elementwise_kernelIZZZNS0_16log2_kernel_cudaERNS_18TensorIteratorBaseEENKUlvE0_clEvENKUlvE2_clEvEUlN3c108BFloat16EE_St5arrayIPcLm2EELi4E23TrivialOffsetCalculatorILi1EjESD_NS0_6memory15LoadWithoutCastENSE_16StoreWithoutCastEEEviT_T0_T2_T3_T4_T5_ --------------------------
	.section	.nv.info._ZN2at6native27unrolled_elementwise_kernelIZZZNS0_16log2_kernel_cudaERNS_18TensorIteratorBaseEENKUlvE0_clEvENKUlvE2_clEvEUlN3c108BFloat16EE_St5arrayIPcLm2EELi4E23TrivialOffsetCalculatorILi1EjESD_NS0_6memory15LoadWithoutCastENSE_16StoreWithoutCastEEEviT_T0_T2_T3_T4_T5_,"",@"SHT_CUDA_INFO"
	.sectionflags	@""
	.align	4


	//----- nvinfo : EIATTR_CUDA_API_VERSION
	.align		4
        /*0000*/ 	.byte	0x04, 0x37
        /*0002*/ 	.short	(.L_901 - .L_900)
.L_900:
        /*0004*/ 	.word	0x00000082


	//----- nvinfo : EIATTR_KPARAM_INFO
	.align		4
.L_901:
        /*0008*/ 	.byte	0x04, 0x17
        /*000a*/ 	.short	(.L_903 - .L_902)
.L_902:
        /*000c*/ 	.word	0x00000000
        /*0010*/ 	.short	0x0006
        /*0012*/ 	.short	0x001b
        /*0014*/ 	.byte	0x00, 0xf0, 0x05, 0x00


	//----- nvinfo : EIATTR_KPARAM_INFO
	.align		4
.L_903:
        /*0018*/ 	.byte	0x04, 0x17
        /*001a*/ 	.short	(.L_905 - .L_904)
.L_904:
        /*001c*/ 	.word	0x00000000
        /*0020*/ 	.short	0x0005
        /*0022*/ 	.short	0x001a
        /*0024*/ 	.byte	0x00, 0xf0, 0x05, 0x00


	//----- nvinfo : EIATTR_KPARAM_INFO
	.align		4
.L_905:
        /*0028*/ 	.byte	0x04, 0x17
        /*002a*/ 	.short	(.L_907 - .L_906)
.L_906:
        /*002c*/ 	.word	0x00000000
        /*0030*/ 	.short	0x0004
        /*0032*/ 	.short	0x0019
        /*0034*/ 	.byte	0x00, 0xf0, 0x05, 0x00


	//----- nvinfo : EIATTR_KPARAM_INFO
	.align		4
.L_907:
        /*0038*/ 	.byte	0x04, 0x17
        /*003a*/ 	.short	(.L_909 - .L_908)
.L_908:
        /*003c*/ 	.word	0x00000000
        /*0040*/ 	.short	0x0003
        /*0042*/ 	.short	0x0018
        /*0044*/ 	.byte	0x00, 0xf0, 0x05, 0x00


	//----- nvinfo : EIATTR_KPARAM_INFO
	.align		4
.L_909:
        /*0048*/ 	.byte	0x04, 0x17
        /*004a*/ 	.short	(.L_911 - .L_910)
.L_910:
        /*004c*/ 	.word	0x00000000
        /*0050*/ 	.short	0x0002
        /*0052*/ 	.short	0x0008
        /*0054*/ 	.byte	0x00, 0xf0, 0x41, 0x00


	//----- nvinfo : EIATTR_KPARAM_INFO
	.align		4
.L_911:
        /*0058*/ 	.byte	0x04, 0x17
        /*005a*/ 	.short	(.L_913 - .L_912)
.L_912:
        /*005c*/ 	.word	0x00000000
        /*0060*/ 	.short	0x0001
        /*0062*/ 	.short	0x0004
        /*0064*/ 	.byte	0x00, 0xf0, 0x05, 0x00


	//----- nvinfo : EIATTR_KPARAM_INFO
	.align		4
.L_913:
        /*0068*/ 	.byte	0x04, 0x17
        /*006a*/ 	.short	(.L_915 - .L_914)
.L_914:
        /*006c*/ 	.word	0x00000000
        /*0070*/ 	.short	0x0000
        /*0072*/ 	.short	0x0000
        /*0074*/ 	.byte	0x00, 0xf0, 0x11, 0x00


	//----- nvinfo : EIATTR_SPARSE_MMA_MASK
	.align		4
.L_915:
        /*0078*/ 	.byte	0x03, 0x50
        /*007a*/ 	.short	0x0000


	//----- nvinfo : EIATTR_MAXREG_COUNT
	.align		4
        /*007c*/ 	.byte	0x03, 0x1b
        /*007e*/ 	.short	0x00ff


	//----- nvinfo : EIATTR_MERCURY_ISA_VERSION
	.align		4
        /*0080*/ 	.byte	0x03, 0x5f
        /*0082*/ 	.short	0x0101


	//----- nvinfo : EIATTR_VRC_CTA_INIT_COUNT
	.align		4
        /*0084*/ 	.byte	0x02, 0x4a
	.zero		1
	.zero		1


	//----- nvinfo : EIATTR_EXIT_INSTR_OFFSETS
	.align		4
        /*0088*/ 	.byte	0x04, 0x1c
        /*008a*/ 	.short	(.L_917 - .L_916)


	//   ....[0]....
.L_916:
        /*008c*/ 	.word	0x00000480


	//   ....[1]....
        /*0090*/ 	.word	0x000004f0


	//----- nvinfo : EIATTR_MAX_THREADS
	.align		4
.L_917:
        /*0094*/ 	.byte	0x04, 0x05
        /*0096*/ 	.short	(.L_919 - .L_918)
.L_918:
        /*0098*/ 	.word	0x00000080
        /*009c*/ 	.word	0x00000001
        /*00a0*/ 	.word	0x00000001


	//----- nvinfo : EIATTR_CRS_STACK_SIZE
	.align		4
.L_919:
        /*00a4*/ 	.byte	0x04, 0x1e
        /*00a6*/ 	.short	(.L_921 - .L_920)
.L_920:
        /*00a8*/ 	.word	0x00000000


	//----- nvinfo : EIATTR_CBANK_PARAM_SIZE
	.align		4
.L_921:
        /*00ac*/ 	.byte	0x03, 0x19
        /*00ae*/ 	.short	0x001c


	//----- nvinfo : EIATTR_PARAM_CBANK
	.align		4
        /*00b0*/ 	.byte	0x04, 0x0a
        /*00b2*/ 	.short	(.L_923 - .L_922)
	.align		4
.L_922:
        /*00b4*/ 	.word	index@(.nv.constant0._ZN2at6native27unrolled_elementwise_kernelIZZZNS0_16log2_kernel_cudaERNS_18TensorIteratorBaseEENKUlvE0_clEvENKUlvE2_clEvEUlN3c108BFloat16EE_St5arrayIPcLm2EELi4E23TrivialOffsetCalculatorILi1EjESD_NS0_6memory15LoadWithoutCastENSE_16StoreWithoutCastEEEviT_T0_T2_T3_T4_T5_)
        /*00b8*/ 	.short	0x0380
        /*00ba*/ 	.short	0x001c


	//----- nvinfo : EIATTR_SW_WAR
	.align		4
.L_923:
        /*00bc*/ 	.byte	0x04, 0x36
        /*00be*/ 	.short	(.L_925 - .L_924)
.L_924:
        /*00c0*/ 	.word	0x00000008
.L_925:


//--------------------- .nv.info._ZN2at6native29vectorized_elementwise_kernelILi2EZZZNS0_16log2_kernel_cudaERNS_18TensorIteratorBaseEENKUlvE0_clEvENKUlvE2_clEvEUlN3c108BFloat16EE_St5arrayIPcLm2EEEEviT0_T1_ --------------------------
	.section	.nv.info._ZN2at6native29vectorized_elementwise_kernelILi2EZZZNS0_16log2_kernel_cudaERNS_18TensorIteratorBaseEENKUlvE0_clEvENKUlvE2_clEvEUlN3c108BFloat16EE_St5arrayIPcLm2EEEEviT0_T1_,"",@"SHT_CUDA_INFO"
	.sectionflags	@""
	.align	4


	//----- nvinfo : EIATTR_CUDA_API_VERSION
	.align		4
        /*0000*/ 	.byte	0x04, 0x37
        /*0002*/ 	.short	(.L_927 - .L_926)
.L_926:
        /*0004*/ 	.word	0x00000082


	//----- nvinfo : EIATTR_KPARAM_INFO
	.align		4
.L_927:
        /*0008*/ 	.byte	0x04, 0x17
        /*000a*/ 	.short	(.L_929 - .L_928)
.L_928:
        /*000c*/ 	.word	0x00000000
        /*0010*/ 	.short	0x0002
        /*0012*/ 	.short	0x0008
        /*0014*/ 	.byte	0x00, 0xf0, 0x41, 0x00


	//----- nvinfo : EIATTR_KPARAM_INFO
	.align		4
.L_929:
        /*0018*/ 	.byte	0x04, 0x17
        /*001a*/ 	.short	(.L_931 - .L_930)
.L_930:
        /*001c*/ 	.word	0x00000000
        /*0020*/ 	.short	0x0001
        /*0022*/ 	.short	0x0004
        /*0024*/ 	.byte	0x00, 0xf0, 0x05, 0x00


	//----- nvinfo : EIATTR_KPARAM_INFO
	.align		4
.L_931:
        /*0028*/ 	.byte	0x04, 0x17
        /*002a*/ 	.short	(.L_933 - .L_932)
.L_932:
        /*002c*/ 	.word	0x00000000
        /*0030*/ 	.short	0x0000
        /*0032*/ 	.short	0x0000
        /*0034*/ 	.byte	0x00, 0xf0, 0x11, 0x00


	//----- nvinfo : EIATTR_SPARSE_MMA_MASK
	.align		4
.L_933:
        /*0038*/ 	.byte	0x03, 0x50
        /*003a*/ 	.short	0x0000


	//----- nvinfo : EIATTR_MAXREG_COUNT
	.align		4
        /*003c*/ 	.byte	0x03, 0x1b
        /*003e*/ 	.short	0x00ff


	//----- nvinfo : EIATTR_MERCURY_ISA_VERSION
	.align		4
        /*0040*/ 	.byte	0x03, 0x5f
        /*0042*/ 	.short	0x0101


	//----- nvinfo : EIATTR_VRC_CTA_INIT_COUNT
	.align		4
        /*0044*/ 	.byte	0x02, 0x4a
	.zero		1
	.zero		1


	//----- nvinfo : EIATTR_EXIT_INSTR_OFFSETS
	.align		4
        /*0048*/ 	.byte	0x04, 0x1c
        /*004a*/ 	.short	(.L_935 - .L_934)


	//   ....[0]....
.L_934:
        /*004c*/ 	.word	0x000009d0


	//   ....[1]....
        /*0050*/ 	.word	0x00000a20


	//   ....[2]....
        /*0054*/ 	.word	0x00000ca0


	//----- nvinfo : EIATTR_MAX_THREADS
	.align		4
.L_935:
        /*0058*/ 	.byte	0x04, 0x05
        /*005a*/ 	.short	(.L_937 - .L_936)
.L_936:
        /*005c*/ 	.word	0x00000080
        /*0060*/ 	.word	0x00000001
        /*0064*/ 	.word	0x00000001


	//----- nvinfo : EIATTR_CRS_STACK_SIZE
	.align		4
.L_937:
        /*0068*/ 	.byte	0x04, 0x1e
        /*006a*/ 	.short	(.L_939 - .L_938)
.L_938:
        /*006c*/ 	.word	0x00000000


	//----- nvinfo : EIATTR_CBANK_PARAM_SIZE
	.align		4
.L_939:
        /*0070*/ 	.byte	0x03, 0x19
        /*0072*/ 	.short	0x0018


	//----- nvinfo : EIATTR_PARAM_CBANK
	.align		4
        /*0074*/ 	.byte	0x04, 0x0a
        /*0076*/ 	.short	(.L_941 - .L_940)
	.align		4
.L_940:
        /*0078*/ 	.word	index@(.nv.constant0._ZN2at6native29vectorized_elementwise_kernelILi2EZZZNS0_16log2_kernel_cudaERNS_18TensorIteratorBaseEENKUlvE0_clEvENKUlvE2_clEvEUlN3c108BFloat16EE_St5arrayIPcLm2EEEEviT0_T1_)
        /*007c*/ 	.short	0x0380
        /*007e*/ 	.short	0x0018


	//----- nvinfo : EIATTR_SW_WAR
	.align		4
.L_941:
        /*0080*/ 	.byte	0x04, 0x36
        /*0082*/ 	.short	(.L_943 - .L_942)
.L_942:
        /*0084*/ 	.word	0x00000008
.L_943:


//--------------------- .nv.info._ZN2at6native29vectorized_elementwise_kernelILi4EZZZNS0_16log2_kernel_cudaERNS_18TensorIteratorBaseEENKUlvE0_clEvENKUlvE2_clEvEUlN3c108BFloat16EE_St5arrayIPcLm2EEEEviT0_T1_ --------------------------
	.section	.nv.info._ZN2at6native29vectorized_elementwise_kernelILi4EZZZNS0_16log2_kernel_cudaERNS_18TensorIteratorBaseEENKUlvE0_clEvENKUlvE2_clEvEUlN3c108BFloat16EE_St5arrayIPcLm2EEEEviT0_T1_,"",@"SHT_CUDA_INFO"
	.sectionflags	@""
	.align	4


	//----- nvinfo : EIATTR_CUDA_API_VERSION
	.align		4
        /*0000*/ 	.byte	0x04, 0x37
        /*0002*/ 	.short	(.L_945 - .L_944)
.L_944:
        /*0004*/ 	.word	0x00000082


	//----- nvinfo : EIATTR_KPARAM_INFO
	.align		4
.L_945:
        /*0008*/ 	.byte	0x04, 0x17
        /*000a*/ 	.short	(.L_947 - .L_946)
.L_946:
        /*000c*/ 	.word	0x00000000
        /*0010*/ 	.short	0x0002
        /*0012*/ 	.short	0x0008
        /*0014*/ 	.byte	0x00, 0xf0, 0x41, 0x00


	//----- nvinfo : EIATTR_KPARAM_INFO
	.align		4
.L_947:
        /*0018*/ 	.byte	0x04, 0x17
        /*001a*/ 	.short	(.L_949 - .L_948)
.L_948:
        /*001c*/ 	.word	0x00000000
        /*0020*/ 	.short	0x0001
        /*0022*/ 	.short	0x0004
        /*0024*/ 	.byte	0x00, 0xf0, 0x05, 0x00


	//----- nvinfo : EIATTR_KPARAM_INFO
	.align		4
.L_949:
        /*0028*/ 	.byte	0x04, 0x17
        /*002a*/ 	.short	(.L_951 - .L_950)
.L_950:
        /*002c*/ 	.word	0x00000000
        /*0030*/ 	.short	0x0000
        /*0032*/ 	.short	0x0000
        /*0034*/ 	.byte	0x00, 0xf0, 0x11, 0x00


	//----- nvinfo : EIATTR_SPARSE_MMA_MASK
	.align		4
.L_951:
        /*0038*/ 	.byte	0x03, 0x50
        /*003a*/ 	.short	0x0000


	//----- nvinfo : EIATTR_MAXREG_COUNT
	.align		4
        /*003c*/ 	.byte	0x03, 0x1b
        /*003e*/ 	.short	0x00ff


	//----- nvinfo : EIATTR_MERCURY_ISA_VERSION
	.align		4
        /*0040*/ 	.byte	0x03, 0x5f
        /*0042*/ 	.short	0x0101


	//----- nvinfo : EIATTR_VRC_CTA_INIT_COUNT
	.align		4
        /*0044*/ 	.byte	0x02, 0x4a
	.zero		1
	.zero		1


	//----- nvinfo : EIATTR_EXIT_INSTR_OFFSETS
	.align		4
        /*0048*/ 	.byte	0x04, 0x1c
        /*004a*/ 	.short	(.L_953 - .L_952)


	//   ....[0]....
.L_952:
        /*004c*/ 	.word	0x000009d0


	//   ....[1]....
        /*0050*/ 	.word	0x00000a20


	//   ....[2]....
        /*0054*/ 	.word	0x00000c60


	//----- nvinfo : EIATTR_MAX_THREADS
	.align		4
.L_953:
        /*0058*/ 	.byte	0x04, 0x05
        /*005a*/ 	.short	(.L_955 - .L_954)
.L_954:
        /*005c*/ 	.word	0x00000080
        /*0060*/ 	.word	0x00000001
        /*0064*/ 	.word	0x00000001


	//----- nvinfo : EIATTR_CRS_STACK_SIZE
	.align		4
.L_955:
        /*0068*/ 	.byte	0x04, 0x1e
        /*006a*/ 	.short	(.L_957 - .L_956)
.L_956:
        /*006c*/ 	.word	0x00000000


	//----- nvinfo : EIATTR_CBANK_PARAM_SIZE
	.align		4
.L_957:
        /*0070*/ 	.byte	0x03, 0x19
        /*0072*/ 	.short	0x0018


	//----- nvinfo : EIATTR_PARAM_CBANK
	.align		4
        /*0074*/ 	.byte	0x04, 0x0a
        /*0076*/ 	.short	(.L_959 - .L_958)
	.align		4
.L_958:
        /*0078*/ 	.word	index@(.nv.constant0._ZN2at6native29vectorized_elementwise_kernelILi4EZZZNS0_16log2_kernel_cudaERNS_18TensorIteratorBaseEENKUlvE0_clEvENKUlvE2_clEvEUlN3c108BFloat16EE_St5arrayIPcLm2EEEEviT0_T1_)
        /*007c*/ 	.short	0x0380
        /*007e*/ 	.short	0x0018


	//----- nvinfo : EIATTR_SW_WAR
	.align		4
.L_959:
        /*0080*/ 	.byte	0x04, 0x36
        /*0082*/ 	.short	(.L_961 - .L_960)
.L_960:
        /*0084*/ 	.word	0x00000008
.L_961:


//--------------------- .nv.info._ZN2at6native29vectorized_elementwise_kernelILi8EZZZNS0_16log2_kernel_cudaERNS_18TensorIteratorBaseEENKUlvE0_clEvENKUlvE2_clEvEUlN3c108BFloat16EE_St5arrayIPcLm2EEEEviT0_T1_ --------------------------
	.section	.nv.info._ZN2at6native29vectorized_elementwise_kernelILi8EZZZNS0_16log2_kernel_cudaERNS_18TensorIteratorBaseEENKUlvE0_clEvENKUlvE2_clEvEUlN3c108BFloat16EE_St5arrayIPcLm2EEEEviT0_T1_,"",@"SHT_CUDA_INFO"
	.sectionflags	@""
	.align	4


	//----- nvinfo : EIATTR_CUDA_API_VERSION
	.align		4
        /*0000*/ 	.byte	0x04, 0x37
        /*0002*/ 	.short	(.L_963 - .L_962)
.L_962:
        /*0004*/ 	.word	0x00000082


	//----- nvinfo : EIATTR_KPARAM_INFO
	.align		4
.L_963:
        /*0008*/ 	.byte	0x04, 0x17
        /*000a*/ 	.short	(.L_965 - .L_964)
.L_964:
        /*000c*/ 	.word	0x00000000
        /*0010*/ 	.short	0x0002
        /*0012*/ 	.short	0x0008
        /*0014*/ 	.byte	0x00, 0xf0, 0x41, 0x00


	//----- nvinfo : EIATTR_KPARAM_INFO
	.align		4
.L_965:
        /*0018*/ 	.byte	0x04, 0x17
        /*001a*/ 	.short	(.L_967 - .L_966)
.L_966:
        /*001c*/ 	.word	0x00000000
        /*0020*/ 	.short	0x0001
        /*0022*/ 	.short	0x0004
        /*0024*/ 	.byte	0x00, 0xf0, 0x05, 0x00


	//----- nvinfo : EIATTR_KPARAM_INFO
	.align		4
.L_967:
        /*0028*/ 	.byte	0x04, 0x17
        /*002a*/ 	.short	(.L_969 - .L_968)
.L_968:
        /*002c*/ 	.word	0x00000000
        /*0030*/ 	.short	0x0000
        /*0032*/ 	.short	0x0000
        /*0034*/ 	.byte	0x00, 0xf0, 0x11, 0x00


	//----- nvinfo : EIATTR_SPARSE_MMA_MASK
	.align		4
.L_969:
        /*0038*/ 	.byte	0x03, 0x50
        /*003a*/ 	.short	0x0000


	//----- nvinfo : EIATTR_MAXREG_COUNT
	.align		4
        /*003c*/ 	.byte	0x03, 0x1b
        /*003e*/ 	.short	0x00ff


	//----- nvinfo : EIATTR_MERCURY_ISA_VERSION
	.align		4
        /*0040*/ 	.byte	0x03, 0x5f
        /*0042*/ 	.short	0x0101


	//----- nvinfo : EIATTR_VRC_CTA_INIT_COUNT
	.align		4
        /*0044*/ 	.byte	0x02, 0x4a
	.zero		1
	.zero		1


	//----- nvinfo : EIATTR_EXIT_INSTR_OFFSETS
	.align		4
        /*0048*/ 	.byte	0x04, 0x1c
        /*004a*/ 	.short	(.L_971 - .L_970)


	//   ....[0]....
.L_970:
        /*004c*/ 	.word	0x00000010


	//----- nvinfo : EIATTR_MAX_THREADS
	.align		4
.L_971:
        /*0050*/ 	.byte	0x04, 0x05
        /*0052*/ 	.short	(.L_973 - .L_972)
.L_972:
        /*0054*/ 	.word	0x00000080
        /*0058*/ 	.word	0x00000001
        /*005c*/ 	.word	0x00000001


	//----- nvinfo : EIATTR_CBANK_PARAM_SIZE
	.align		4
.L_973:
        /*0060*/ 	.byte	0x03, 0x19
        /*0062*/ 	.short	0x0018


	//----- nvinfo : EIATTR_PARAM_CBANK
	.align		4
        /*0064*/ 	.byte	0x04, 0x0a
        /*0066*/ 	.short	(.L_975 - .L_974)
	.align		4
.L_974:
        /*0068*/ 	.word	index@(.nv.constant0._ZN2at6native29vectorized_elementwise_kernelILi8EZZZNS0_16log2_kernel_cudaERNS_18TensorIteratorBaseEENKUlvE0_clEvENKUlvE2_clEvEUlN3c108BFloat16EE_St5arrayIPcLm2EEEEviT0_T1_)
        /*006c*/ 	.short	0x0380
        /*006e*/ 	.short	0x0018


	//----- nvinfo : EIATTR_SW_WAR
	.align		4
.L_975:
        /*0070*/ 	.byte	0x04, 0x36
        /*0072*/ 	.short	(.L_977 - .L_976)
.L_976:
        /*0074*/ 	.word	0x00000008
.L_977:


//--------------------- .nv.info._ZN2at6native18elementwise_kernelILi128ELi4EZNS0_15gpu_kernel_implIZZZNS0_16log2_kernel_cudaERNS_18TensorIteratorBaseEENKUlvE0_clEvENKUlvE1_clEvEUlN3c104HalfEE_EEvS4_RKT_EUliE_EEviT1_ --------------------------
	.section	.nv.info._ZN2at6native18elementwise_kernelILi128ELi4EZNS0_15gpu_kernel_implIZZZNS0_16log2_kernel_cudaERNS_18TensorIteratorBaseEENKUlvE0_clEvENKUlvE1_clEvEUlN3c104HalfEE_EEvS4_RKT_EUliE_EEviT1_,"",@"SHT_CUDA_INFO"
	.sectionflags	@""
	.align	4


	//----- nvinfo : EIATTR_CUDA_API_VERSION
	.align		4
        /*0000*/ 	.byte	0x04, 0x37
        /*0002*/ 	.short	(.L_979 - .L_978)
.L_978:
        /*0004*/ 	.word	0x00000082


	//----- nvinfo : EIATTR_KPARAM_INFO
	.align		4
.L_979:
        /*0008*/ 	.byte	0x04, 0x17
        /*000a*/ 	.short	(.L_981 - .L_980)
.L_980:
        /*000c*/ 	.word	0x00000000
        /*0010*/ 	.short	0x0001
        /*0012*/ 	.short	0x0008
        /*0014*/ 	.byte	0x00, 0xf0, 0x61, 0x08


	//----- nvinfo : EIATTR_KPARAM_INFO
	.align		4
.L_981:
        /*0018*/ 	.byte	0x04, 0x17
        /*001a*/ 	.short	(.L_983 - .L_982)
.L_982:
        /*001c*/ 	.word	0x00000000
        /*0020*/ 	.short	0x0000
        /*0022*/ 	.short	0x0000
        /*0024*/ 	.byte	0x00, 0xf0, 0x11, 0x00


	//----- nvinfo : EIATTR_SPARSE_MMA_MASK
	.align		4
.L_983:
        /*0028*/ 	.byte	0x03, 0x50
        /*002a*/ 	.short	0x0000


	//----- nvinfo : EIATTR_MAXREG_COUNT
	.align		4
        /*002c*/ 	.byte	0x03, 0x1b
        /*002e*/ 	.short	0x0080


	//----- nvinfo : EIATTR_EXTERNS
	.align		4
        /*0030*/ 	.byte	0x04, 0x0f
        /*0032*/ 	.short	(.L_985 - .L_984)


	//   ....[0]....
	.align		4
.L_984:
        /*0034*/ 	.word	index@(__assertfail)


	//----- nvinfo : EIATTR_MERCURY_ISA_VERSION
	.align		4
.L_985:
        /*0038*/ 	.byte	0x03, 0x5f
        /*003a*/ 	.short	0x0101


	//----- nvinfo : EIATTR_VRC_CTA_INIT_COUNT
	.align		4
        /*003c*/ 	.byte	0x02, 0x4a
	.zero		1
	.zero		1


	//----- nvinfo : EIATTR_SYSCALL_OFFSETS
	.align		4
        /*0040*/ 	.byte	0x04, 0x46
        /*0042*/ 	.short	(.L_987 - .L_986)


	//   ....[0]....
.L_986:
        /*0044*/ 	.word	0x00002270


	//   ....[1]....
        /*0048*/ 	.word	0x00003180


	//   ....[2]....
        /*004c*/ 	.word	0x00005590


	//   ....[3]....
        /*0050*/ 	.word	0x000062d0


	//   ....[4]....
        /*0054*/ 	.word	0x000087f0


	//   ....[5]....
        /*0058*/ 	.word	0x00009530


	//   ....[6]....
        /*005c*/ 	.word	0x0000ba60


	//   ....[7]....
        /*0060*/ 	.word	0x0000c770


	//----- nvinfo : EIATTR_EXIT_INSTR_OFFSETS
	.align		4
.L_987:
        /*0064*/ 	.byte	0x04, 0x1c
        /*0066*/ 	.short	(.L_989 - .L_988)


	//   ....[0]....
.L_988:
        /*0068*/ 	.word	0x00009810


	//   ....[1]....
        /*006c*/ 	.word	0x0000bc10


	//   ....[2]....
        /*0070*/ 	.word	0x0000bc50


	//   ....[3]....
        /*0074*/ 	.word	0x0000bcf0


	//   ....[4]....
        /*0078*/ 	.word	0x0000bd30


	//   ....[5]....
        /*007c*/ 	.word	0x0000bd70


	//   ....[6]....
        /*0080*/ 	.word	0x0000be00


	//   ....[7]....
        /*0084*/ 	.word	0x0000be20


	//   ....[8]....
        /*0088*/ 	.word	0x0000bec0


	//   ....[9]....
        /*008c*/ 	.word	0x0000bf10


	//   ....[10]....
        /*0090*/ 	.word	0x0000bf60


	//   ....[11]....
        /*0094*/ 	.word	0x0000c040


	//   ....[12]....
        /*0098*/ 	.word	0x0000c1b0


	//   ....[13]....
        /*009c*/ 	.word	0x0000c320


	//   ....[14]....
        /*00a0*/ 	.word	0x0000c480


	//   ....[15]....
        /*00a4*/ 	.word	0x0000c4c0


	//   ....[16]....
        /*00a8*/ 	.word	0x0000c500


	//   ....[17]....
        /*00ac*/ 	.word	0x0000c5b0


	//   ....[18]....
        /*00b0*/ 	.word	0x0000c610


	//   ....[19]....
        /*00b4*/ 	.word	0x0000c780


	//   ....[20]....
        /*00b8*/ 	.word	0x0000c890


	//   ....[21]....
        /*00bc*/ 	.word	0x0000c9d0


	//   ....[22]....
        /*00c0*/ 	.word	0x0000ca10


	//----- nvinfo : EIATTR_MAX_THREADS
	.align		4
.L_989:
        /*00c4*/ 	.byte	0x04, 0x05
        /*00c6*/ 	.short	(.L_991 - .L_990)
.L_990:
        /*00c8*/ 	.word	0x00000080
        /*00cc*/ 	.word	0x00000001
        /*00d0*/ 	.word	0x00000001


	//----- nvinfo : EIATTR_CRS_STACK_SIZE
	.align		4
.L_991:
        /*00d4*/ 	.byte	0x04, 0x1e
        /*00d6*/ 	.short	(.L_993 - .L_992)
.L_992:
        /*00d8*/ 	.word	0x00000000


	//----- nvinfo : EIATTR_CBANK_PARAM_SIZE
	.align		4
.L_993:
        /*00dc*/ 	.byte	0x03, 0x19
        /*00de*/ 	.short	0x0220


	//----- nvinfo : EIATTR_PARAM_CBANK
	.align		4
        /*00e0*/ 	.byte	0x04, 0x0a
        /*00e2*/ 	.short	(.L_995 - .L_994)
	.align		4
.L_994:
        /*00e4*/ 	.word	index@(.nv.constant0._ZN2at6native18elementwise_kernelILi128ELi4EZNS0_15gpu_kernel_implIZZZNS0_16log2_kernel_cudaERNS_18TensorIteratorBaseEENKUlvE0_clEvENKUlvE1_clEvEUlN3c104HalfEE_EEvS4_RKT_EUliE_EEviT1_)
        /*00e8*/ 	.short	0x0380
        /*00ea*/ 	.short	0x0220


	//----- nvinfo : EIATTR_SW_WAR
	.align		4
.L_995:
        /*00ec*/ 	.byte	0x04, 0x36
        /*00ee*/ 	.short	(.L_997 - .L_996)
.L_996:
        /*00f0*/ 	.word	0x00000008
.L_997:


//--------------------- .nv.info._ZN2at6native27unrolled_elementwise_kernelIZZZNS0_16log2_kernel_cudaERNS_18TensorIteratorBaseEENKUlvE0_clEvENKUlvE1_clEvEUlN3c104HalfEE_St5arrayIPcLm2EELi4E23TrivialOffsetCalculatorILi1EjESD_NS0_6memory12LoadWithCastILi1EEENSE_13StoreWithCastILi1EEEEEviT_T0_T2_T3_T4_T5_ --------------------------
	.section	.nv.info._ZN2at6native27unrolled_elementwise_kernelIZZZNS0_16log2_kernel_cudaERNS_18TensorIteratorBaseEENKUlvE0_clEvENKUlvE1_clEvEUlN3c104HalfEE_St5arrayIPcLm2EELi4E23TrivialOffsetCalculatorILi1EjESD_NS0_6memory12LoadWithCastILi1EEENSE_13StoreWithCastILi1EEEEEviT_T0_T2_T3_T4_T5_,"",@"SHT_CUDA_INFO"
	.sectionflags	@""
	.align	4


	//----- nvinfo : EIATTR_CUDA_API_VERSION
	.align		4
        /*0000*/ 	.byte	0x04, 0x37
        /*0002*/ 	.short	(.L_999 - .L_998)
.L_998:
        /*0004*/ 	.word	0x00000082


	//----- nvinfo : EIATTR_KPARAM_INFO
	.align		4
.L_999:
        /*0008*/ 	.byte	0x04, 0x17
        /*000a*/ 	.short	(.L_1001 - .L_1000)
.L_1000:
        /*000c*/ 	.word	0x00000000
        /*0010*/ 	.short	0x0006
        /*0012*/ 	.short	0x0024
        /*0014*/ 	.byte	0x00, 0xf0, 0x21, 0x00


	//----- nvinfo : EIATTR_KPARAM_INFO
	.align		4
.L_1001:
        /*0018*/ 	.byte	0x04, 0x17
        /*001a*/ 	.short	(.L_1003 - .L_1002)
.L_1002:
        /*001c*/ 	.word	0x00000000
        /*0020*/ 	.short	0x0005
        /*0022*/ 	.short	0x001c
        /*0024*/ 	.byte	0x00, 0xf0, 0x21, 0x00


	//----- nvinfo : EIATTR_KPARAM_INFO
	.align		4
.L_1003:
        /*0028*/ 	.byte	0x04, 0x17
        /*002a*/ 	.short	(.L_1005 - .L_1004)
.L_1004:
        /*002c*/ 	.word	0x00000000
        /*0030*/ 	.short	0x0004
        /*0032*/ 	.short	0x0019
        /*0034*/ 	.byte	0x00, 0xf0, 0x05, 0x00


	//----- nvinfo : EIATTR_KPARAM_INFO
	.align		4
.L_1005:
        /*0038*/ 	.byte	0x04, 0x17
        /*003a*/ 	.short	(.L_1007 - .L_1006)
.L_1006:
        /*003c*/ 	.word	0x00000000
        /*0040*/ 	.short	0x0003
        /*0042*/ 	.short	0x0018
        /*0044*/ 	.byte	0x00, 0xf0, 0x05, 0x00


	//----- nvinfo : EIATTR_KPARAM_INFO
	.align		4
.L_1007:
        /*0048*/ 	.byte	0x04, 0x17
        /*004a*/ 	.short	(.L_1009 - .L_1008)
.L_1008:
        /*004c*/ 	.word	0x00000000
        /*0050*/ 	.short	0x0002
        /*0052*/ 	.short	0x0008
        /*0054*/ 	.byte	0x00, 0xf0, 0x41, 0x00


	//----- nvinfo : EIATTR_KPARAM_INFO
	.align		4
.L_1009:
        /*0058*/ 	.byte	0x04, 0x17
        /*005a*/ 	.short	(.L_1011 - .L_1010)
.L_1010:
        /*005c*/ 	.word	0x00000000
        /*0060*/ 	.short	0x0001
        /*0062*/ 	.short	0x0004
        /*0064*/ 	.byte	0x00, 0xf0, 0x05, 0x00


	//----- nvinfo : EIATTR_KPARAM_INFO
	.align		4
.L_1011:
        /*0068*/ 	.byte	0x04, 0x17
        /*006a*/ 	.short	(.L_1013 - .L_1012)
.L_1012:
        /*006c*/ 	.word	0x00000000
        /*0070*/ 	.short	0x0000
        /*0072*/ 	.short	0x0000
        /*0074*/ 	.byte	0x00, 0xf0, 0x11, 0x00


	//----- nvinfo : EIATTR_SPARSE_MMA_MASK
	.align		4
.L_1013:
        /*0078*/ 	.byte	0x03, 0x50
        /*007a*/ 	.short	0x0000


	//----- nvinfo : EIATTR_MAXREG_COUNT
	.align		4
        /*007c*/ 	.byte	0x03, 0x1b
        /*007e*/ 	.short	0x00ff


	//----- nvinfo : EIATTR_EXTERNS
	.align		4
        /*0080*/ 	.byte	0x04, 0x0f
        /*0082*/ 	.short	(.L_1015 - .L_1014)


	//   ....[0]....
	.align		4
.L_1014:
        /*0084*/ 	.word	index@(__assertfail)


	//----- nvinfo : EIATTR_MERCURY_ISA_VERSION
	.align		4
.L_1015:
        /*0088*/ 	.byte	0x03, 0x5f
        /*008a*/ 	.short	0x0101


	//----- nvinfo : EIATTR_VRC_CTA_INIT_COUNT
	.align		4
        /*008c*/ 	.byte	0x02, 0x4a
	.zero		1
	.zero		1


	//----- nvinfo : EIATTR_SYSCALL_OFFSETS
	.align		4
        /*0090*/ 	.byte	0x04, 0x46
        /*0092*/ 	.short	(.L_1017 - .L_1016)


	//   ....[0]....
.L_1016:
        /*0094*/ 	.word	0x00001040


	//   ....[1]....
        /*0098*/ 	.word	0x00002260


	//   ....[2]....
        /*009c*/ 	.word	0x000033c0


	//   ....[3]....
        /*00a0*/ 	.word	0x00004440


	//   ....[4]....
        /*00a4*/ 	.word	0x00005540


	//   ....[5]....
        /*00a8*/ 	.word	0x00006400


	//   ....[6]....
        /*00ac*/ 	.word	0x00007380


	//   ....[7]....
        /*00b0*/ 	.word	0x00008300


	//----- nvinfo : EIATTR_EXIT_INSTR_OFFSETS
	.align		4
.L_1017:
        /*00b4*/ 	.byte	0x04, 0x1c
        /*00b6*/ 	.short	(.L_1019 - .L_1018)


	//   ....[0]....
.L_1018:
        /*00b8*/ 	.word	0x00007650


	//   ....[1]....
        /*00bc*/ 	.word	0x000077a0


	//   ....[2]....
        /*00c0*/ 	.word	0x000077e0


	//   ....[3]....
        /*00c4*/ 	.word	0x00007880


	//   ....[4]....
        /*00c8*/ 	.word	0x000078c0


	//   ....[5]....
        /*00cc*/ 	.word	0x00007900


	//   ....[6]....
        /*00d0*/ 	.word	0x00007990


	//   ....[7]....
        /*00d4*/ 	.word	0x000079b0


	//   ....[8]....
        /*00d8*/ 	.word	0x00007a50


	//   ....[9]....
        /*00dc*/ 	.word	0x00007aa0


	//   ....[10]....
        /*00e0*/ 	.word	0x00007af0


	//   ....[11]....
        /*00e4*/ 	.word	0x00007bd0


	//   ....[12]....
        /*00e8*/ 	.word	0x00007d40


	//   ....[13]....
        /*00ec*/ 	.word	0x00007eb0


	//   ....[14]....
        /*00f0*/ 	.word	0x00008010


	//   ....[15]....
        /*00f4*/ 	.word	0x00008050


	//   ....[16]....
        /*00f8*/ 	.word	0x00008090


	//   ....[17]....
        /*00fc*/ 	.word	0x00008140


	//   ....[18]....
        /*0100*/ 	.word	0x000081a0


	//   ....[19]....
        /*0104*/ 	.word	0x00008310


	//   ....[20]....
        /*0108*/ 	.word	0x00008420


	//   ....[21]....
        /*010c*/ 	.word	0x00008560


	//   ....[22]....
        /*0110*/ 	.word	0x000085a0


	//----- nvinfo : EIATTR_MAX_THREADS
	.align		4
.L_1019:
        /*0114*/ 	.byte	0x04, 0x05
        /*0116*/ 	.short	(.L_1021 - .L_1020)
.L_1020:
        /*0118*/ 	.word	0x00000080
        /*011c*/ 	.word	0x00000001
        /*0120*/ 	.word	0x00000001


	//----- nvinfo : EIATTR_CRS_STACK_SIZE
	.align		4
.L_1021:
        /*0124*/ 	.byte	0x04, 0x1e
        /*0126*/ 	.short	(.L_1023 - .L_1022)
.L_1022:
        /*0128*/ 	.word	0x00000000


	//----- nvinfo : EIATTR_CBANK_PARAM_SIZE
	.align		4
.L_1023:
        /*012c*/ 	.byte	0x03, 0x19
        /*012e*/ 	.short	0x002c


	//----- nvinfo : EIATTR_PARAM_CBANK
	.align		4
        /*0130*/ 	.byte	0x04, 0x0a
        /*0132*/ 	.short	(.L_1025 - .L_1024)
	.align		4
.L_1024:
        /*0134*/ 	.word	index@(.nv.constant0._ZN2at6native27unrolled_elementwise_kernelIZZZNS0_16log2_kernel_cudaERNS_18TensorIteratorBaseEENKUlvE0_clEvENKUlvE1_clEvEUlN3c104HalfEE_St5arrayIPcLm2EELi4E23TrivialOffsetCalculatorILi1EjESD_NS0_6memory12LoadWithCastILi1EEENSE_13StoreWithCastILi1EEEEEviT_T0_T2_T3_T4_T5_)
        /*0138*/ 	.short	0x0380
        /*013a*/ 	.short	0x002c


	//----- nvinfo : EIATTR_SW_WAR
	.align		4
.L_1025:
        /*013c*/ 	.byte	0x04, 0x36
        /*013e*/ 	.short	(.L_1027 - .L_1026)
.L_1026:
        /*0140*/ 	.word	0x00000008
.L_1027:


//--------------------- .nv.info._ZN2at6native18elementwise_kernelILi128ELi4EZNS0_22gpu_kernel_impl_nocastIZZZNS0_16log2_kernel_cudaERNS_18TensorIteratorBaseEENKUlvE0_clEvENKUlvE1_clEvEUlN3c104HalfEE_EEvS4_RKT_EUliE_EEviT1_ --------------------------
	.section	.nv.info._ZN2at6native18elementwise_kernelILi128ELi4EZNS0_22gpu_kernel_impl_nocastIZZZNS0_16log2_kernel_cudaERNS_18TensorIteratorBaseEENKUlvE0_clEvENKUlvE1_clEvEUlN3c104HalfEE_EEvS4_RKT_EUliE_EEviT1_,"",@"SHT_CUDA_INFO"
	.sectionflags	@""
	.align	4


	//----- nvinfo : EIATTR_CUDA_API_VERSION
	.align		4
        /*0000*/ 	.byte	0x04, 0x37
        /*0002*/ 	.short	(.L_1029 - .L_1028)
.L_1028:
        /*0004*/ 	.word	0x00000082


	//----- nvinfo : EIATTR_KPARAM_INFO
	.align		4
.L_1029:
        /*0008*/ 	.byte	0x04, 0x17
        /*000a*/ 	.short	(.L_1031 - .L_1030)
.L_1030:
        /*000c*/ 	.word	0x00000000
        /*0010*/ 	.short	0x0001
        /*0012*/ 	.short	0x0008
        /*0014*/ 	.byte	0x00, 0xf0, 0x61, 0x08


	//----- nvinfo : EIATTR_KPARAM_INFO
	.align		4
.L_1031:
        /*0018*/ 	.byte	0x04, 0x17
        /*001a*/ 	.short	(.L_1033 - .L_1032)
.L_1032:
        /*001c*/ 	.word	0x00000000
        /*0020*/ 	.short	0x0000
        /*0022*/ 	.short	0x0000
        /*0024*/ 	.byte	0x00, 0xf0, 0x11, 0x00


	//----- nvinfo : EIATTR_SPARSE_MMA_MASK
	.align		4
.L_1033:
        /*0028*/ 	.byte	0x03, 0x50
        /*002a*/ 	.short	0x0000


	//----- nvinfo : EIATTR_MAXREG_COUNT
	.align		4
        /*002c*/ 	.byte	0x03, 0x1b
        /*002e*/ 	.short	0x0080


	//----- nvinfo : EIATTR_MERCURY_ISA_VERSION
	.align		4
        /*0030*/ 	.byte	0x03, 0x5f
        /*0032*/ 	.short	0x0101


	//----- nvinfo : EIATTR_VRC_CTA_INIT_COUNT
	.align		4
        /*0034*/ 	.byte	0x02, 0x4a
	.zero		1
	.zero		1


	//----- nvinfo : EIATTR_EXIT_INSTR_OFFSETS
	.align		4
        /*0038*/ 	.byte	0x04, 0x1c
        /*003a*/ 	.short	(.L_1035 - .L_1034)


	//   ....[0]....
.L_1034:
        /*003c*/ 	.word	0x00000300


	//   ....[1]....
        /*0040*/ 	.word	0x00000380


	//   ....[2]....
        /*0044*/ 	.word	0x00003ea0


	//   ....[3]....
        /*0048*/ 	.word	0x000051f0


	//----- nvinfo : EIATTR_MAX_THREADS
	.align		4
.L_1035:
        /*004c*/ 	.byte	0x04, 0x05
        /*004e*/ 	.short	(.L_1037 - .L_1036)
.L_1036:
        /*0050*/ 	.word	0x00000080
        /*0054*/ 	.word	0x00000001
        /*0058*/ 	.word	0x00000001


	//----- nvinfo : EIATTR_CRS_STACK_SIZE
	.align		4
.L_1037:
        /*005c*/ 	.byte	0x04, 0x1e
        /*005e*/ 	.short	(.L_1039 - .L_1038)
.L_1038:
        /*0060*/ 	.word	0x00000000


	//----- nvinfo : EIATTR_CBANK_PARAM_SIZE
	.align		4
.L_1039:
        /*0064*/ 	.byte	0x03, 0x19
        /*0066*/ 	.short	0x0220


	//----- nvinfo : EIATTR_PARAM_CBANK
	.align		4
        /*0068*/ 	.byte	0x04, 0x0a
        /*006a*/ 	.short	(.L_1041 - .L_1040)
	.align		4
.L_1040:
        /*006c*/ 	.word	index@(.nv.constant0._ZN2at6native18elementwise_kernelILi128ELi4EZNS0_22gpu_kernel_impl_nocastIZZZNS0_16log2_kernel_cudaERNS_18TensorIteratorBaseEENKUlvE0_clEvENKUlvE1_clEvEUlN3c104HalfEE_EEvS4_RKT_EUliE_EEviT1_)
        /*0070*/ 	.short	0x0380
        /*0072*/ 	.short	0x0220


	//----- nvinfo : EIATTR_SW_WAR
	.align		4
.L_1041:
        /*0074*/ 	.byte	0x04, 0x36
        /*0076*/ 	.short	(.L_1043 - .L_1042)
.L_1042:
        /*0078*/ 	.word	0x00000008
.L_1043:


//--------------------- .nv.info._ZN2at6native27unrolled_elementwise_kernelIZZZNS0_16log2_kernel_cudaERNS_18TensorIteratorBaseEENKUlvE0_clEvENKUlvE1_clEvEUlN3c104HalfEE_St5arrayIPcLm2EELi4E23TrivialOffsetCalculatorILi1EjESD_NS0_6memory15LoadWithoutCastENSE_16StoreWithoutCastEEEviT_T0_T2_T3_T4_T5_ --------------------------
	.section	.nv.info._ZN2at6native27unrolled_elementwise_kernelIZZZNS0_16log2_kernel_cudaERNS_18TensorIteratorBaseEENKUlvE0_clEvENKUlvE1_clEvEUlN3c104HalfEE_St5arrayIPcLm2EELi4E23TrivialOffsetCalculatorILi1EjESD_NS0_6memory15LoadWithoutCastENSE_16StoreWithoutCastEEEviT_T0_T2_T3_T4_T5_,"",@"SHT_CUDA_INFO"
	.sectionflags	@""
	.align	4


	//----- nvinfo : EIATTR_CUDA_API_VERSION
	.align		4
        /*0000*/ 	.byte	0x04, 0x37
        /*0002*/ 	.short	(.L_1045 - .L_1044)
.L_1044:
        /*0004*/ 	.word	0x00000082


	//----- nvinfo : EIATTR_KPARAM_INFO
	.align		4
.L_1045:
        /*0008*/ 	.byte	0x04, 0x17
        /*000a*/ 	.short	(.L_1047 - .L_1046)
.L_1046:
        /*000c*/ 	.word	0x00000000
        /*0010*/ 	.short	0x0006
        /*0012*/ 	.short	0x001b
        /*0014*/ 	.byte	0x00, 0xf0, 0x05, 0x00


	//----- nvinfo : EIATTR_KPARAM_INFO
	.align		4
.L_1047:
        /*0018*/ 	.byte	0x04, 0x17
        /*001a*/ 	.short	(.L_1049 - .L_1048)
.L_1048:
        /*001c*/ 	.word	0x00000000
        /*0020*/ 	.short	0x0005
        /*0022*/ 	.short	0x001a
        /*0024*/ 	.byte	0x00, 0xf0, 0x05, 0x00


	//----- nvinfo : EIATTR_KPARAM_INFO
	.align		4
.L_1049:
        /*0028*/ 	.byte	0x04, 0x17
        /*002a*/ 	.short	(.L_1051 - .L_1050)
.L_1050:
        /*002c*/ 	.word	0x00000000
        /*0030*/ 	.short	0x0004
        /*0032*/ 	.short	0x0019
        /*0034*/ 	.byte	0x00, 0xf0, 0x05, 0x00


	//----- nvinfo : EIATTR_KPARAM_INFO
	.align		4
.L_1051:
        /*0038*/ 	.byte	0x04, 0x17
        /*003a*/ 	.short	(.L_1053 - .L_1052)
.L_1052:
        /*003c*/ 	.word	0x00000000
        /*0040*/ 	.short	0x0003
        /*0042*/ 	.short	0x0018
        /*0044*/ 	.byte	0x00, 0xf0, 0x05, 0x00


	//----- nvinfo : EIATTR_KPARAM_INFO
	.align		4
.L_1053:
        /*0048*/ 	.byte	0x04, 0x17
        /*004a*/ 	.short	(.L_1055 - .L_1054)
.L_1054:
        /*004c*/ 	.word	0x00000000
        /*0050*/ 	.short	0x0002
        /*0052*/ 	.short	0x0008
        /*0054*/ 	.byte	0x00, 0xf0, 0x41, 0x00


	//----- nvinfo : EIATTR_KPARAM_INFO
	.align		4
.L_1055:
        /*0058*/ 	.byte	0x04, 0x17
        /*005a*/ 	.short	(.L_1057 - .L_1056)
.L_1056:
        /*005c*/ 	.word	0x00000000
        /*0060*/ 	.short	0x0001
        /*0062*/ 	.short	0x0004
        /*0064*/ 	.byte	0x00, 0xf0, 0x05, 0x00


	//----- nvinfo : EIATTR_KPARAM_INFO
	.align		4
.L_1057:
        /*0068*/ 	.byte	0x04, 0x17
        /*006a*/ 	.short	(.L_1059 - .L_1058)
.L_1058:
        /*006c*/ 	.word	0x00000000
        /*0070*/ 	.short	0x0000
        /*0072*/ 	.short	0x0000
        /*0074*/ 	.byte	0x00, 0xf0, 0x11, 0x00


	//----- nvinfo : EIATTR_SPARSE_MMA_MASK
	.align		4
.L_1059:
        /*0078*/ 	.byte	0x03, 0x50
        /*007a*/ 	.short	0x0000


	//----- nvinfo : EIATTR_MAXREG_COUNT
	.align		4
        /*007c*/ 	.byte	0x03, 0x1b
        /*007e*/ 	.short	0x00ff


	//----- nvinfo : EIATTR_MERCURY_ISA_VERSION
	.align		4
        /*0080*/ 	.byte	0x03, 0x5f
        /*0082*/ 	.short	0x0101


	//----- nvinfo : EIATTR_VRC_CTA_INIT_COUNT
	.align		4
        /*0084*/ 	.byte	0x02, 0x4a
	.zero		1
	.zero		1


	//----- nvinfo : EIATTR_EXIT_INSTR_OFFSETS
	.align		4
        /*0088*/ 	.byte	0x04, 0x1c
        /*008a*/ 	.short	(.L_1061 - .L_1060)


	//   ....[0]....
.L_1060:
        /*008c*/ 	.word	0x00000480


	//   ....[1]....
        /*0090*/ 	.word	0x000004f0


	//----- nvinfo : EIATTR_MAX_THREADS
	.align		4
.L_1061:
        /*0094*/ 	.byte	0x04, 0x05
        /*0096*/ 	.short	(.L_1063 - .L_1062)
.L_1062:
        /*0098*/ 	.word	0x00000080
        /*009c*/ 	.word	0x00000001
        /*00a0*/ 	.word	0x00000001


	//----- nvinfo : EIATTR_CRS_STACK_SIZE
	.align		4
.L_1063:
        /*00a4*/ 	.byte	0x04, 0x1e
        /*00a6*/ 	.short	(.L_1065 - .L_1064)
.L_1064:
        /*00a8*/ 	.word	0x00000000


	//----- nvinfo : EIATTR_CBANK_PARAM_SIZE
	.align		4
.L_1065:
        /*00ac*/ 	.byte	0x03, 0x19
        /*00ae*/ 	.short	0x001c


	//----- nvinfo : EIATTR_PARAM_CBANK
	.align		4
        /*00b0*/ 	.byte	0x04, 0x0a
        /*00b2*/ 	.short	(.L_1067 - .L_1066)
	.align		4
.L_1066:
        /*00b4*/ 	.word	index@(.nv.constant0._ZN2at6native27unrolled_elementwise_kernelIZZZNS0_16log2_kernel_cudaERNS_18TensorIteratorBaseEENKUlvE0_clEvENKUlvE1_clEvEUlN3c104HalfEE_St5arrayIPcLm2EELi4E23TrivialOffsetCalculatorILi1EjESD_NS0_6memory15LoadWithoutCastENSE_16StoreWithoutCastEEEviT_T0_T2_T3_T4_T5_)
        /*00b8*/ 	.short	0x0380
        /*00ba*/ 	.short	0x001c


	//----- nvinfo : EIATTR_SW_WAR
	.align		4
.L_1067:
        /*00bc*/ 	.byte	0x04, 0x36
        /*00be*/ 	.short	(.L_1069 - .L_1068)
.L_1068:
        /*00c0*/ 	.word	0x00000008
.L_1069:


//--------------------- .nv.info._ZN2at6native29vectorized_elementwise_kernelILi2EZZZNS0_16log2_kernel_cudaERNS_18TensorIteratorBaseEENKUlvE0_clEvENKUlvE1_clEvEUlN3c104HalfEE_St5arrayIPcLm2EEEEviT0_T1_ --------------------------
	.section	.nv.info._ZN2at6native29vectorized_elementwise_kernelILi2EZZZNS0_16log2_kernel_cudaERNS_18TensorIteratorBaseEENKUlvE0_clEvENKUlvE1_clEvEUlN3c104HalfEE_St5arrayIPcLm2EEEEviT0_T1_,"",@"SHT_CUDA_INFO"
	.sectionflags	@""
	.align	4


	//----- nvinfo : EIATTR_CUDA_API_VERSION
	.align		4
        /*0000*/ 	.byte	0x04, 0x37
        /*0002*/ 	.short	(.L_1071 - .L_1070)
.L_1070:
        /*0004*/ 	.word	0x00000082


	//----- nvinfo : EIATTR_KPARAM_INFO
	.align		4
.L_1071:
        /*0008*/ 	.byte	0x04, 0x17
        /*000a*/ 	.short	(.L_1073 - .L_1072)
.L_1072:
        /*000c*/ 	.word	0x00000000
        /*0010*/ 	.short	0x0002
        /*0012*/ 	.short	0x0008
        /*0014*/ 	.byte	0x00, 0xf0, 0x41, 0x00


	//----- nvinfo : EIATTR_KPARAM_INFO
	.align		4
.L_1073:
        /*0018*/ 	.byte	0x04, 0x17
        /*001a*/ 	.short	(.L_1075 - .L_1074)
.L_1074:
        /*001c*/ 	.word	0x00000000
        /*0020*/ 	.short	0x0001
        /*0022*/ 	.short	0x0004
        /*0024*/ 	.byte	0x00, 0xf0, 0x05, 0x00


	//----- nvinfo : EIATTR_KPARAM_INFO
	.align		4
.L_1075:
        /*0028*/ 	.byte	0x04, 0x17
        /*002a*/ 	.short	(.L_1077 - .L_1076)
.L_1076:
        /*002c*/ 	.word	0x00000000
        /*0030*/ 	.short	0x0000
        /*0032*/ 	.short	0x0000
        /*0034*/ 	.byte	0x00, 0xf0, 0x11, 0x00


	//----- nvinfo : EIATTR_SPARSE_MMA_MASK
	.align		4
.L_1077:
        /*0038*/ 	.byte	0x03, 0x50
        /*003a*/ 	.short	0x0000


	//----- nvinfo : EIATTR_MAXREG_COUNT
	.align		4
        /*003c*/ 	.byte	0x03, 0x1b
        /*003e*/ 	.short	0x00ff


	//----- nvinfo : EIATTR_MERCURY_ISA_VERSION
	.align		4
        /*0040*/ 	.byte	0x03, 0x5f
        /*0042*/ 	.short	0x0101


	//----- nvinfo : EIATTR_VRC_CTA_INIT_COUNT
	.align		4
        /*0044*/ 	.byte	0x02, 0x4a
	.zero		1
	.zero		1


	//----- nvinfo : EIATTR_EXIT_INSTR_OFFSETS
	.align		4
        /*0048*/ 	.byte	0x04, 0x1c
        /*004a*/ 	.short	(.L_1079 - .L_1078)


	//   ....[0]....
.L_1078:
        /*004c*/ 	.word	0x000009d0


	//   ....[1]....
        /*0050*/ 	.word	0x00000a20


	//   ....[2]....
        /*0054*/ 	.word	0x00000c60


	//----- nvinfo : EIATTR_MAX_THREADS
	.align		4
.L_1079:
        /*0058*/ 	.byte	0x04, 0x05
        /*005a*/ 	.short	(.L_1081 - .L_1080)
.L_1080:
        /*005c*/ 	.word	0x00000080
        /*0060*/ 	.word	0x00000001
        /*0064*/ 	.word	0x00000001


	//----- nvinfo : EIATTR_CRS_STACK_SIZE
	.align		4
.L_1081:
        /*0068*/ 	.byte	0x04, 0x1e
        /*006a*/ 	.short	(.L_1083 - .L_1082)
.L_1082:
        /*006c*/ 	.word	0x00000000


	//----- nvinfo : EIATTR_CBANK_PARAM_SIZE
	.align		4
.L_1083:
        /*0070*/ 	.byte	0x03, 0x19
        /*0072*/ 	.short	0x0018


	//----- nvinfo : EIATTR_PARAM_CBANK
	.align		4
        /*0074*/ 	.byte	0x04, 0x0a
        /*0076*/ 	.short	(.L_1085 - .L_1084)
	.align		4
.L_1084:
        /*0078*/ 	.word	index@(.nv.constant0._ZN2at6native29vectorized_elementwise_kernelILi2EZZZNS0_16log2_kernel_cudaERNS_18TensorIteratorBaseEENKUlvE0_clEvENKUlvE1_clEvEUlN3c104HalfEE_St5arrayIPcLm2EEEEviT0_T1_)
        /*007c*/ 	.short	0x0380
        /*007e*/ 	.short	0x0018


	//----- nvinfo : EIATTR_SW_WAR
	.align		4
.L_1085:
        /*0080*/ 	.byte	0x04, 0x36
        /*0082*/ 	.short	(.L_1087 - .L_1086)
.L_1086:
        /*0084*/ 	.word	0x00000008
.L_1087:


//--------------------- .nv.info._ZN2at6native29vectorized_elementwise_kernelILi4EZZZNS0_16log2_kernel_cudaERNS_18TensorIteratorBaseEENKUlvE0_clEvENKUlvE1_clEvEUlN3c104HalfEE_St5arrayIPcLm2EEEEviT0_T1_ --------------------------
	.section	.nv.info._ZN2at6native29vectorized_elementwise_kernelILi4EZZZNS0_16log2_kernel_cudaERNS_18TensorIteratorBaseEENKUlvE0_clEvENKUlvE1_clEvEUlN3c104HalfEE_St5arrayIPcLm2EEEEviT0_T1_,"",@"SHT_CUDA_INFO"
	.sectionflags	@""
	.align	4


	//----- nvinfo : EIATTR_CUDA_API_VERSION
	.align		4
        /*0000*/ 	.byte	0x04, 0x37
        /*0002*/ 	.short	(.L_1089 - .L_1088)
.L_1088:
        /*0004*/ 	.word	0x00000082


	//----- nvinfo : EIATTR_KPARAM_INFO
	.align		4
.L_1089:
        /*0008*/ 	.byte	0x04, 0x17
        /*000a*/ 	.short	(.L_1091 - .L_1090)
.L_1090:
        /*000c*/ 	.word	0x00000000
        /*0010*/ 	.short	0x0002
        /*0012*/ 	.short	0x0008
        /*0014*/ 	.byte	0x00, 0xf0, 0x41, 0x00


	//----- nvinfo : EIATTR_KPARAM_INFO
	.align		4
.L_1091:
        /*0018*/ 	.byte	0x04, 0x17
        /*001a*/ 	.short	(.L_1093 - .L_1092)
.L_1092:
        /*001c*/ 	.word	0x00000000
        /*0020*/ 	.short	0x0001
        /*0022*/ 	.short	0x0004
        /*0024*/ 	.byte	0x00, 0xf0, 0x05, 0x00


	//----- nvinfo : EIATTR_KPARAM_INFO
	.align		4
.L_1093:
        /*0028*/ 	.byte	0x04, 0x17
        /*002a*/ 	.short	(.L_1095 - .L_1094)
.L_1094:
        /*002c*/ 	.word	0x00000000
        /*0030*/ 	.short	0x0000
        /*0032*/ 	.short	0x0000
        /*0034*/ 	.byte	0x00, 0xf0, 0x11, 0x00


	//----- nvinfo : EIATTR_SPARSE_MMA_MASK
	.align		4
.L_1095:
        /*0038*/ 	.byte	0x03, 0x50
        /*003a*/ 	.short	0x0000


	//----- nvinfo : EIATTR_MAXREG_COUNT
	.align		4
        /*003c*/ 	.byte	0x03, 0x1b
        /*003e*/ 	.short	0x00ff


	//----- nvinfo : EIATTR_MERCURY_ISA_VERSION
	.align		4
        /*0040*/ 	.byte	0x03, 0x5f
        /*0042*/ 	.short	0x0101


	//----- nvinfo : EIATTR_VRC_CTA_INIT_COUNT
	.align		4
        /*0044*/ 	.byte	0x02, 0x4a
	.zero		1
	.zero		1


	//----- nvinfo : EIATTR_EXIT_INSTR_OFFSETS
	.align		4
        /*0048*/ 	.byte	0x04, 0x1c
        /*004a*/ 	.short	(.L_1097 - .L_1096)


	//   ....[0]....
.L_1096:
        /*004c*/ 	.word	0x000009d0


	//   ....[1]....
        /*0050*/ 	.word	0x00000a20


	//   ....[2]....
        /*0054*/ 	.word	0x00000c20


	//----- nvinfo : EIATTR_MAX_THREADS
	.align		4
.L_1097:
        /*0058*/ 	.byte	0x04, 0x05
        /*005a*/ 	.short	(.L_1099 - .L_1098)
.L_1098:
        /*005c*/ 	.word	0x00000080
        /*0060*/ 	.word	0x00000001
        /*0064*/ 	.word	0x00000001


	//----- nvinfo : EIATTR_CRS_STACK_SIZE
	.align		4
.L_1099:
        /*0068*/ 	.byte	0x04, 0x1e
        /*006a*/ 	.short	(.L_1101 - .L_1100)
.L_1100:
        /*006c*/ 	.word	0x00000000


	//----- nvinfo : EIATTR_CBANK_PARAM_SIZE
	.align		4
.L_1101:
        /*0070*/ 	.byte	0x03, 0x19
        /*0072*/ 	.short	0x0018


	//----- nvinfo : EIATTR_PARAM_CBANK
	.align		4
        /*0074*/ 	.byte	0x04, 0x0a
        /*0076*/ 	.short	(.L_1103 - .L_1102)
	.align		4
.L_1102:
        /*0078*/ 	.word	index@(.nv.constant0._ZN2at6native29vectorized_elementwise_kernelILi4EZZZNS0_16log2_kernel_cudaERNS_18TensorIteratorBaseEENKUlvE0_clEvENKUlvE1_clEvEUlN3c104HalfEE_St5arrayIPcLm2EEEEviT0_T1_)
        /*007c*/ 	.short	0x0380
        /*007e*/ 	.short	0x0018


	//----- nvinfo : EIATTR_SW_WAR
	.align		4
.L_1103:
        /*0080*/ 	.byte	0x04, 0x36
        /*0082*/ 	.short	(.L_1105 - .L_1104)
.L_1104:
        /*0084*/ 	.word	0x00000008
.L_1105:


//--------------------- .nv.info._ZN2at6native29vectorized_elementwise_kernelILi8EZZZNS0_16log2_kernel_cudaERNS_18TensorIteratorBaseEENKUlvE0_clEvENKUlvE1_clEvEUlN3c104HalfEE_St5arrayIPcLm2EEEEviT0_T1_ --------------------------
	.section	.nv.info._ZN2at6native29vectorized_elementwise_kernelILi8EZZZNS0_16log2_kernel_cudaERNS_18TensorIteratorBaseEENKUlvE0_clEvENKUlvE1_clEvEUlN3c104HalfEE_St5arrayIPcLm2EEEEviT0_T1_,"",@"SHT_CUDA_INFO"
	.sectionflags	@""
	.align	4


	//----- nvinfo : EIATTR_CUDA_API_VERSION
	.align		4
        /*0000*/ 	.byte	0x04, 0x37
        /*0002*/ 	.short	(.L_1107 - .L_1106)
.L_1106:
        /*0004*/ 	.word	0x00000082


	//----- nvinfo : EIATTR_KPARAM_INFO
	.align		4
.L_1107:
        /*0008*/ 	.byte	0x04, 0x17
        /*000a*/ 	.short	(.L_1109 - .L_1108)
.L_1108:
        /*000c*/ 	.word	0x00000000
        /*0010*/ 	.short	0x0002
        /*0012*/ 	.short	0x0008
        /*0014*/ 	.byte	0x00, 0xf0, 0x41, 0x00


	//----- nvinfo : EIATTR_KPARAM_INFO
	.align		4
.L_1109:
        /*0018*/ 	.byte	0x04, 0x17
        /*001a*/ 	.short	(.L_1111 - .L_1110)
.L_1110:
        /*001c*/ 	.word	0x00000000
        /*0020*/ 	.short	0x0001
        /*0022*/ 	.short	0x0004
        /*0024*/ 	.byte	0x00, 0xf0, 0x05, 0x00


	//----- nvinfo : EIATTR_KPARAM_INFO
	.align		4
.L_1111:
        /*0028*/ 	.byte	0x04, 0x17
        /*002a*/ 	.short	(.L_1113 - .L_1112)
.L_1112:
        /*002c*/ 	.word	0x00000000
        /*0030*/ 	.short	0x0000
        /*0032*/ 	.short	0x0000
        /*0034*/ 	.byte	0x00, 0xf0, 0x11, 0x00


	//----- nvinfo : EIATTR_SPARSE_MMA_MASK
	.align		4
.L_1113:
        /*0038*/ 	.byte	0x03, 0x50
        /*003a*/ 	.short	0x0000


	//----- nvinfo : EIATTR_MAXREG_COUNT
	.align		4
        /*003c*/ 	.byte	0x03, 0x1b
        /*003e*/ 	.short	0x00ff


	//----- nvinfo : EIATTR_MERCURY_ISA_VERSION
	.align		4
        /*0040*/ 	.byte	0x03, 0x5f
        /*0042*/ 	.short	0x0101


	//----- nvinfo : EIATTR_VRC_CTA_INIT_COUNT
	.align		4
        /*0044*/ 	.byte	0x02, 0x4a
	.zero		1
	.zero		1


	//----- nvinfo : EIATTR_EXIT_INSTR_OFFSETS
	.align		4
        /*0048*/ 	.byte	0x04, 0x1c
        /*004a*/ 	.short	(.L_1115 - .L_1114)


	//   ....[0]....
.L_1114:
        /*004c*/ 	.word	0x00000010


	//----- nvinfo : EIATTR_MAX_THREADS
	.align		4
.L_1115:
        /*0050*/ 	.byte	0x04, 0x05
        /*0052*/ 	.short	(.L_1117 - .L_1116)
.L_1116:
        /*0054*/ 	.word	0x00000080
        /*0058*/ 	.word	0x00000001
        /*005c*/ 	.word	0x00000001


	//----- nvinfo : EIATTR_CBANK_PARAM_SIZE
	.align		4
.L_1117:
        /*0060*/ 	.byte	0x03, 0x19
        /*0062*/ 	.short	0x0018


	//----- nvinfo : EIATTR_PARAM_CBANK
	.align		4
        /*0064*/ 	.byte	0x04, 0x0a
        /*0066*/ 	.short	(.L_1119 - .L_1118)
	.align		4
.L_1118:
        /*0068*/ 	.word	index@(.nv.constant0._ZN2at6native29vectorized_elementwise_kernelILi8EZZZNS0_16log2_kernel_cudaERNS_18TensorIteratorBaseEENKUlvE0_clEvENKUlvE1_clEvEUlN3c104HalfEE_St5arrayIPcLm2EEEEviT0_T1_)
        /*006c*/ 	.short	0x0380
        /*006e*/ 	.short	0x0018


	//----- nvinfo : EIATTR_SW_WAR
	.align		4
.L_1119:
        /*0070*/ 	.byte	0x04, 0x36
        /*0072*/ 	.short	(.L_1121 - .L_1120)
.L_1120:
        /*0074*/ 	.word	0x00000008
.L_1121:


//--------------------- .nv.info._ZN2at6native18elementwise_kernelILi128ELi4EZNS0_15gpu_kernel_implIZZZNS0_16log2_kernel_cudaERNS_18TensorIteratorBaseEENKUlvE0_clEvENKUlvE0_clEvEUlfE_EEvS4_RKT_EUliE_EEviT1_ --------------------------
	.section	.nv.info._ZN2at6native18elementwise_kernelILi128ELi4EZNS0_15gpu_kernel_implIZZZNS0_16log2_kernel_cudaERNS_18TensorIteratorBaseEENKUlvE0_clEvENKUlvE0_clEvEUlfE_EEvS4_RKT_EUliE_EEviT1_,"",@"SHT_CUDA_INFO"
	.sectionflags	@""
	.align	4


	//----- nvinfo : EIATTR_CUDA_API_VERSION
	.align		4
        /*0000*/ 	.byte	0x04, 0x37
        /*0002*/ 	.short	(.L_1123 - .L_1122)
.L_1122:
        /*0004*/ 	.word	0x00000082


	//----- nvinfo : EIATTR_KPARAM_INFO
	.align		4
.L_1123:
        /*0008*/ 	.byte	0x04, 0x17
        /*000a*/ 	.short	(.L_1125 - .L_1124)
.L_1124:
        /*000c*/ 	.word	0x00000000
        /*0010*/ 	.short	0x0001
        /*0012*/ 	.short	0x0008
        /*0014*/ 	.byte	0x00, 0xf0, 0x61, 0x08


	//----- nvinfo : EIATTR_KPARAM_INFO
	.align		4
.L_1125:
        /*0018*/ 	.byte	0x04, 0x17
        /*001a*/ 	.short	(.L_1127 - .L_1126)
.L_1126:
        /*001c*/ 	.word	0x00000000
        /*0020*/ 	.short	0x0000
        /*0022*/ 	.short	0x0000
        /*0024*/ 	.byte	0x00, 0xf0, 0x11, 0x00


	//----- nvinfo : EIATTR_SPARSE_MMA_MASK
	.align		4
.L_1127:
        /*0028*/ 	.byte	0x03, 0x50
        /*002a*/ 	.short	0x0000


	//----- nvinfo : EIATTR_MAXREG_COUNT
	.align		4
        /*002c*/ 	.byte	0x03, 0x1b
        /*002e*/ 	.short	0x0080


	//----- nvinfo : EIATTR_EXTERNS
	.align		4
        /*0030*/ 	.byte	0x04, 0x0f
        /*0032*/ 	.short	(.L_1129 - .L_1128)


	//   ....[0]....
	.align		4
.L_1128:
        /*0034*/ 	.word	index@(__assertfail)


	//----- nvinfo : EIATTR_MERCURY_ISA_VERSION
	.align		4
.L_1129:
        /*0038*/ 	.byte	0x03, 0x5f
        /*003a*/ 	.short	0x0101


	//----- nvinfo : EIATTR_VRC_CTA_INIT_COUNT
	.align		4
        /*003c*/ 	.byte	0x02, 0x4a
	.zero		1
	.zero		1


	//----- nvinfo : EIATTR_SYSCALL_OFFSETS
	.align		4
        /*0040*/ 	.byte	0x04, 0x46
        /*0042*/ 	.short	(.L_1131 - .L_1130)


	//   ....[0]....
.L_1130:
        /*0044*/ 	.word	0x00002150


	//   ....[1]....
        /*0048*/ 	.word	0x00002f10


	//   ....[2]....
        /*004c*/ 	.word	0x000051a0


	//   ....[3]....
        /*0050*/ 	.word	0x00005dc0


	//   ....[4]....
        /*0054*/ 	.word	0x00008160


	//   ....[5]....
        /*0058*/ 	.word	0x00008d80


	//   ....[6]....
        /*005c*/ 	.word	0x0000b130


	//   ....[7]....
        /*0060*/ 	.word	0x0000bd20


	//----- nvinfo : EIATTR_EXIT_INSTR_OFFSETS
	.align		4
.L_1131:
        /*0064*/ 	.byte	0x04, 0x1c
        /*0066*/ 	.short	(.L_1133 - .L_1132)


	//   ....[0]....
.L_1132:
        /*0068*/ 	.word	0x00009030


	//   ....[1]....
        /*006c*/ 	.word	0x0000b2a0


	//   ....[2]....
        /*0070*/ 	.word	0x0000b2e0


	//   ....[3]....
        /*0074*/ 	.word	0x0000b370


	//   ....[4]....
        /*0078*/ 	.word	0x0000b3a0


	//   ....[5]....
        /*007c*/ 	.word	0x0000b3d0


	//   ....[6]....
        /*0080*/ 	.word	0x0000b450


	//   ....[7]....
        /*0084*/ 	.word	0x0000b480


	//   ....[8]....
        /*0088*/ 	.word	0x0000b510


	//   ....[9]....
        /*008c*/ 	.word	0x0000b550


	//   ....[10]....
        /*0090*/ 	.word	0x0000b590


	//   ....[11]....
        /*0094*/ 	.word	0x0000b660


	//   ....[12]....
        /*0098*/ 	.word	0x0000b7c0


	//   ....[13]....
        /*009c*/ 	.word	0x0000b920


	//   ....[14]....
        /*00a0*/ 	.word	0x0000ba70


	//   ....[15]....
        /*00a4*/ 	.word	0x0000baa0


	//   ....[16]....
        /*00a8*/ 	.word	0x0000bad0


	//   ....[17]....
        /*00ac*/ 	.word	0x0000bb70


	//   ....[18]....
        /*00b0*/ 	.word	0x0000bbc0


	//   ....[19]....
        /*00b4*/ 	.word	0x0000bd30


	//   ....[20]....
        /*00b8*/ 	.word	0x0000be30


	//   ....[21]....
        /*00bc*/ 	.word	0x0000bf60


	//   ....[22]....
        /*00c0*/ 	.word	0x0000bf90


	//----- nvinfo : EIATTR_MAX_THREADS
	.align		4
.L_1133:
        /*00c4*/ 	.byte	0x04, 0x05
        /*00c6*/ 	.short	(.L_1135 - .L_1134)
.L_1134:
        /*00c8*/ 	.word	0x00000080
        /*00cc*/ 	.word	0x00000001
        /*00d0*/ 	.word	0x00000001


	//----- nvinfo : EIATTR_CRS_STACK_SIZE
	.align		4
.L_1135:
        /*00d4*/ 	.byte	0x04, 0x1e
        /*00d6*/ 	.short	(.L_1137 - .L_1136)
.L_1136:
        /*00d8*/ 	.word	0x00000000


	//----- nvinfo : EIATTR_CBANK_PARAM_SIZE
	.align		4
.L_1137:
        /*00dc*/ 	.byte	0x03, 0x19
        /*00de*/ 	.short	0x0220


	//----- nvinfo : EIATTR_PARAM_CBANK
	.align		4
        /*00e0*/ 	.byte	0x04, 0x0a
        /*00e2*/ 	.short	(.L_1139 - .L_1138)
	.align		4
.L_1138:
        /*00e4*/ 	.word	index@(.nv.constant0._ZN2at6native18elementwise_kernelILi128ELi4EZNS0_15gpu_kernel_implIZZZNS0_16log2_kernel_cudaERNS_18TensorIteratorBaseEENKUlvE0_clEvENKUlvE0_clEvEUlfE_EEvS4_RKT_EUliE_EEviT1_)
        /*00e8*/ 	.short	0x0380
        /*00ea*/ 	.short	0x0220


	//----- nvinfo : EIATTR_SW_WAR
	.align		4
.L_1139:
        /*00ec*/ 	.byte	0x04, 0x36
        /*00ee*/ 	.short	(.L_1141 - .L_1140)
.L_1140:
        /*00f0*/ 	.word	0x00000008
.L_1141:


//--------------------- .nv.info._ZN2at6native27unrolled_elementwise_kernelIZZZNS0_16log2_kernel_cudaERNS_18TensorIteratorBaseEENKUlvE0_clEvENKUlvE0_clEvEUlfE_St5arrayIPcLm2EELi4E23TrivialOffsetCalculatorILi1EjESB_NS0_6memory12LoadWithCastILi1EEENSC_13StoreWithCastILi1EEEEEviT_T0_T2_T3_T4_T5_ --------------------------
	.section	.nv.info._ZN2at6native27unrolled_elementwise_kernelIZZZNS0_16log2_kernel_cudaERNS_18TensorIteratorBaseEENKUlvE0_clEvENKUlvE0_clEvEUlfE_St5arrayIPcLm2EELi4E23TrivialOffsetCalculatorILi1EjESB_NS0_6memory12LoadWithCastILi1EEENSC_13StoreWithCastILi1EEEEEviT_T0_T2_T3_T4_T5_,"",@"SHT_CUDA_INFO"
	.sectionflags	@""
	.align	4


	//----- nvinfo : EIATTR_CUDA_API_VERSION
	.align		4
        /*0000*/ 	.byte	0x04, 0x37
        /*0002*/ 	.short	(.L_1143 - .L_1142)
.L_1142:
        /*0004*/ 	.word	0x00000082


	//----- nvinfo : EIATTR_KPARAM_INFO
	.align		4
.L_1143:
        /*0008*/ 	.byte	0x04, 0x17
        /*000a*/ 	.short	(.L_1145 - .L_1144)
.L_1144:
        /*000c*/ 	.word	0x00000000
        /*0010*/ 	.short	0x0006
        /*0012*/ 	.short	0x0024
        /*0014*/ 	.byte	0x00, 0xf0, 0x21, 0x00


	//----- nvinfo : EIATTR_KPARAM_INFO
	.align		4
.L_1145:
        /*0018*/ 	.byte	0x04, 0x17
        /*001a*/ 	.short	(.L_1147 - .L_1146)
.L_1146:
        /*001c*/ 	.word	0x00000000
        /*0020*/ 	.short	0x0005
        /*0022*/ 	.short	0x001c
        /*0024*/ 	.byte	0x00, 0xf0, 0x21, 0x00


	//----- nvinfo : EIATTR_KPARAM_INFO
	.align		4
.L_1147:
        /*0028*/ 	.byte	0x04, 0x17
        /*002a*/ 	.short	(.L_1149 - .L_1148)
.L_1148:
        /*002c*/ 	.word	0x00000000
        /*0030*/ 	.short	0x0004
        /*0032*/ 	.short	0x0019
        /*0034*/ 	.byte	0x00, 0xf0, 0x05, 0x00


	//----- nvinfo : EIATTR_KPARAM_INFO
	.align		4
.L_1149:
        /*0038*/ 	.byte	0x04, 0x17
        /*003a*/ 	.short	(.L_1151 - .L_1150)
.L_1150:
        /*003c*/ 	.word	0x00000000
        /*0040*/ 	.short	0x0003
        /*0042*/ 	.short	0x0018
        /*0044*/ 	.byte	0x00, 0xf0, 0x05, 0x00


	//----- nvinfo : EIATTR_KPARAM_INFO
	.align		4
.L_1151:
        /*0048*/ 	.byte	0x04, 0x17
        /*004a*/ 	.short	(.L_1153 - .L_1152)
.L_1152:
        /*004c*/ 	.word	0x00000000
        /*0050*/ 	.short	0x0002
        /*0052*/ 	.short	0x0008
        /*0054*/ 	.byte	0x00, 0xf0, 0x41, 0x00


	//----- nvinfo : EIATTR_KPARAM_INFO
	.align		4
.L_1153:
        /*0058*/ 	.byte	0x04, 0x17
        /*005a*/ 	.short	(.L_1155 - .L_1154)
.L_1154:
        /*005c*/ 	.word	0x00000000
        /*0060*/ 	.short	0x0001
        /*0062*/ 	.short	0x0004
        /*0064*/ 	.byte	0x00, 0xf0, 0x05, 0x00


	//----- nvinfo : EIATTR_KPARAM_INFO
	.align		4
.L_1155:
        /*0068*/ 	.byte	0x04, 0x17
        /*006a*/ 	.short	(.L_1157 - .L_1156)
.L_1156:
        /*006c*/ 	.word	0x00000000
        /*0070*/ 	.short	0x0000
        /*0072*/ 	.short	0x0000
        /*0074*/ 	.byte	0x00, 0xf0, 0x11, 0x00


	//----- nvinfo : EIATTR_SPARSE_MMA_MASK
	.align		4
.L_1157:
        /*0078*/ 	.byte	0x03, 0x50
        /*007a*/ 	.short	0x0000


	//----- nvinfo : EIATTR_MAXREG_COUNT
	.align		4
        /*007c*/ 	.byte	0x03, 0x1b
        /*007e*/ 	.short	0x00ff


	//----- nvinfo : EIATTR_EXTERNS
	.align		4
        /*0080*/ 	.byte	0x04, 0x0f
        /*0082*/ 	.short	(.L_1159 - .L_1158)


	//   ....[0]....
	.align		4
.L_1158:
        /*0084*/ 	.word	index@(__assertfail)


	//----- nvinfo : EIATTR_MERCURY_ISA_VERSION
	.align		4
.L_1159:
        /*0088*/ 	.byte	0x03, 0x5f
        /*008a*/ 	.short	0x0101


	//----- nvinfo : EIATTR_VRC_CTA_INIT_COUNT
	.align		4
        /*008c*/ 	.byte	0x02, 0x4a
	.zero		1
	.zero		1


	//----- nvinfo : EIATTR_SYSCALL_OFFSETS
	.align		4
        /*0090*/ 	.byte	0x04, 0x46
        /*0092*/ 	.short	(.L_1161 - .L_1160)


	//   ....[0]....
.L_1160:
        /*0094*/ 	.word	0x00000e50


	//   ....[1]....
        /*0098*/ 	.word	0x00001de0


	//   ....[2]....
        /*009c*/ 	.word	0x00002cf0


	//   ....[3]....
        /*00a0*/ 	.word	0x00003bc0


	//   ....[4]....
        /*00a4*/ 	.word	0x00004b20


	//   ....[5]....
        /*00a8*/ 	.word	0x000058c0


	//   ....[6]....
        /*00ac*/ 	.word	0x00006720


	//   ....[7]....
        /*00b0*/ 	.word	0x00007580


	//----- nvinfo : EIATTR_EXIT_INSTR_OFFSETS
	.align		4
.L_1161:
        /*00b4*/ 	.byte	0x04, 0x1c
        /*00b6*/ 	.short	(.L_1163 - .L_1162)


	//   ....[0]....
.L_1162:
        /*00b8*/ 	.word	0x000069c0


	//   ....[1]....
        /*00bc*/ 	.word	0x00006b00


	//   ....[2]....
        /*00c0*/ 	.word	0x00006b40


	//   ....[3]....
        /*00c4*/ 	.word	0x00006bd0


	//   ....[4]....
        /*00c8*/ 	.word	0x00006c00


	//   ....[5]....
        /*00cc*/ 	.word	0x00006c30


	//   ....[6]....
        /*00d0*/ 	.word	0x00006cb0


	//   ....[7]....
        /*00d4*/ 	.word	0x00006ce0


	//   ....[8]....
        /*00d8*/ 	.word	0x00006d70


	//   ....[9]....
        /*00dc*/ 	.word	0x00006db0


	//   ....[10]....
        /*00e0*/ 	.word	0x00006df0


	//   ....[11]....
        /*00e4*/ 	.word	0x00006ec0


	//   ....[12]....
        /*00e8*/ 	.word	0x00007020


	//   ....[13]....
        /*00ec*/ 	.word	0x00007180


	//   ....[14]....
        /*00f0*/ 	.word	0x000072d0


	//   ....[15]....
        /*00f4*/ 	.word	0x00007300


	//   ....[16]....
        /*00f8*/ 	.word	0x00007330


	//   ....[17]....
        /*00fc*/ 	.word	0x000073d0


	//   ....[18]....
        /*0100*/ 	.word	0x00007420


	//   ....[19]....
        /*0104*/ 	.word	0x00007590


	//   ....[20]....
        /*0108*/ 	.word	0x00007690


	//   ....[21]....
        /*010c*/ 	.word	0x000077c0


	//   ....[22]....
        /*0110*/ 	.word	0x000077f0


	//----- nvinfo : EIATTR_MAX_THREADS
	.align		4
.L_1163:
        /*0114*/ 	.byte	0x04, 0x05
        /*0116*/ 	.short	(.L_1165 - .L_1164)
.L_1164:
        /*0118*/ 	.word	0x00000080
        /*011c*/ 	.word	0x00000001
        /*0120*/ 	.word	0x00000001


	//----- nvinfo : EIATTR_CRS_STACK_SIZE
	.align		4
.L_1165:
        /*0124*/ 	.byte	0x04, 0x1e
        /*0126*/ 	.short	(.L_1167 - .L_1166)
.L_1166:
        /*0128*/ 	.word	0x00000000


	//----- nvinfo : EIATTR_CBANK_PARAM_SIZE
	.align		4
.L_1167:
        /*012c*/ 	.byte	0x03, 0x19
        /*012e*/ 	.short	0x002c


	//----- nvinfo : EIATTR_PARAM_CBANK
	.align		4
        /*0130*/ 	.byte	0x04, 0x0a
        /*0132*/ 	.short	(.L_1169 - .L_1168)
	.align		4
.L_1168:
        /*0134*/ 	.word	index@(.nv.constant0._ZN2at6native27unrolled_elementwise_kernelIZZZNS0_16log2_kernel_cudaERNS_18TensorIteratorBaseEENKUlvE0_clEvENKUlvE0_clEvEUlfE_St5arrayIPcLm2EELi4E23TrivialOffsetCalculatorILi1EjESB_NS0_6memory12LoadWithCastILi1EEENSC_13StoreWithCastILi1EEEEEviT_T0_T2_T3_T4_T5_)
        /*0138*/ 	.short	0x0380
        /*013a*/ 	.short	0x002c


	//----- nvinfo : EIATTR_SW_WAR
	.align		4
.L_1169:
        /*013c*/ 	.byte	0x04, 0x36
        /*013e*/ 	.short	(.L_1171 - .L_1170)
.L_1170:
        /*0140*/ 	.word	0x00000008
.L_1171:


//--------------------- .nv.info._ZN2at6native18elementwise_kernelILi128ELi2EZNS0_22gpu_kernel_impl_nocastIZZZNS0_16log2_kernel_cudaERNS_18TensorIteratorBaseEENKUlvE0_clEvENKUlvE0_clEvEUlfE_EEvS4_RKT_EUliE_EEviT1_ --------------------------
	.section	.nv.info._ZN2at6native18elementwise_kernelILi128ELi2EZNS0_22gpu_kernel_impl_nocastIZZZNS0_16log2_kernel_cudaERNS_18TensorIteratorBaseEENKUlvE0_clEvENKUlvE0_clEvEUlfE_EEvS4_RKT_EUliE_EEviT1_,"",@"SHT_CUDA_INFO"
	.sectionflags	@""
	.align	4


	//----- nvinfo : EIATTR_CUDA_API_VERSION
	.align		4
        /*0000*/ 	.byte	0x04, 0x37
        /*0002*/ 	.short	(.L_1173 - .L_1172)
.L_1172:
        /*0004*/ 	.word	0x00000082


	//----- nvinfo : EIATTR_KPARAM_INFO
	.align		4
.L_1173:
        /*0008*/ 	.byte	0x04, 0x17
        /*000a*/ 	.short	(.L_1175 - .L_1174)
.L_1174:
        /*000c*/ 	.word	0x00000000
        /*0010*/ 	.short	0x0001
        /*0012*/ 	.short	0x0008
        /*0014*/ 	.byte	0x00, 0xf0, 0x61, 0x08


	//----- nvinfo : EIATTR_KPARAM_INFO
	.align		4
.L_1175:
        /*0018*/ 	.byte	0x04, 0x17
        /*001a*/ 	.short	(.L_1177 - .L_1176)
.L_1176:
        /*001c*/ 	.word	0x00000000
        /*0020*/ 	.short	0x0000
        /*0022*/ 	.short	0x0000
        /*0024*/ 	.byte	0x00, 0xf0, 0x11, 0x00


	//----- nvinfo : EIATTR_SPARSE_MMA_MASK
	.align		4
.L_1177:
        /*0028*/ 	.byte	0x03, 0x50
        /*002a*/ 	.short	0x0000


	//----- nvinfo : EIATTR_MAXREG_COUNT
	.align		4
        /*002c*/ 	.byte	0x03, 0x1b
        /*002e*/ 	.short	0x0080


	//----- nvinfo : EIATTR_MERCURY_ISA_VERSION
	.align		4
        /*0030*/ 	.byte	0x03, 0x5f
        /*0032*/ 	.short	0x0101


	//----- nvinfo : EIATTR_VRC_CTA_INIT_COUNT
	.align		4
        /*0034*/ 	.byte	0x02, 0x4a
	.zero		1
	.zero		1


	//----- nvinfo : EIATTR_EXIT_INSTR_OFFSETS
	.align		4
        /*0038*/ 	.byte	0x04, 0x1c
        /*003a*/ 	.short	(.L_1179 - .L_1178)


	//   ....[0]....
.L_1178:
        /*003c*/ 	.word	0x00000150


	//   ....[1]....
        /*0040*/ 	.word	0x000001b0


	//   ....[2]....
        /*0044*/ 	.word	0x00001580


	//   ....[3]....
        /*0048*/ 	.word	0x000028b0


	//----- nvinfo : EIATTR_MAX_THREADS
	.align		4
.L_1179:
        /*004c*/ 	.byte	0x04, 0x05
        /*004e*/ 	.short	(.L_1181 - .L_1180)
.L_1180:
        /*0050*/ 	.word	0x00000080
        /*0054*/ 	.word	0x00000001
        /*0058*/ 	.word	0x00000001


	//----- nvinfo : EIATTR_CRS_STACK_SIZE
	.align		4
.L_1181:
        /*005c*/ 	.byte	0x04, 0x1e
        /*005e*/ 	.short	(.L_1183 - .L_1182)
.L_1182:
        /*0060*/ 	.word	0x00000000


	//----- nvinfo : EIATTR_CBANK_PARAM_SIZE
	.align		4
.L_1183:
        /*0064*/ 	.byte	0x03, 0x19
        /*0066*/ 	.short	0x0220


	//----- nvinfo : EIATTR_PARAM_CBANK
	.align		4
        /*0068*/ 	.byte	0x04, 0x0a
        /*006a*/ 	.short	(.L_1185 - .L_1184)
	.align		4
.L_1184:
        /*006c*/ 	.word	index@(.nv.constant0._ZN2at6native18elementwise_kernelILi128ELi2EZNS0_22gpu_kernel_impl_nocastIZZZNS0_16log2_kernel_cudaERNS_18TensorIteratorBaseEENKUlvE0_clEvENKUlvE0_clEvEUlfE_EEvS4_RKT_EUliE_EEviT1_)
        /*0070*/ 	.short	0x0380
        /*0072*/ 	.short	0x0220


	//----- nvinfo : EIATTR_SW_WAR
	.align		4
.L_1185:
        /*0074*/ 	.byte	0x04, 0x36
        /*0076*/ 	.short	(.L_1187 - .L_1186)
.L_1186:
        /*0078*/ 	.word	0x00000008
.L_1187:


//--------------------- .nv.info._ZN2at6native27unrolled_elementwise_kernelIZZZNS0_16log2_kernel_cudaERNS_18TensorIteratorBaseEENKUlvE0_clEvENKUlvE0_clEvEUlfE_St5arrayIPcLm2EELi4E23TrivialOffsetCalculatorILi1EjESB_NS0_6memory15LoadWithoutCastENSC_16StoreWithoutCastEEEviT_T0_T2_T3_T4_T5_ --------------------------
	.section	.nv.info._ZN2at6native27unrolled_elementwise_kernelIZZZNS0_16log2_kernel_cudaERNS_18TensorIteratorBaseEENKUlvE0_clEvENKUlvE0_clEvEUlfE_St5arrayIPcLm2EELi4E23TrivialOffsetCalculatorILi1EjESB_NS0_6memory15LoadWithoutCastENSC_16StoreWithoutCastEEEviT_T0_T2_T3_T4_T5_,"",@"SHT_CUDA_INFO"
	.sectionflags	@""
	.align	4


	//----- nvinfo : EIATTR_CUDA_API_VERSION
	.align		4
        /*0000*/ 	.byte	0x04, 0x37
        /*0002*/ 	.short	(.L_1189 - .L_1188)
.L_1188:
        /*0004*/ 	.word	0x00000082


	//----- nvinfo : EIATTR_KPARAM_INFO
	.align		4
.L_1189:
        /*0008*/ 	.byte	0x04, 0x17
        /*000a*/ 	.short	(.L_1191 - .L_1190)
.L_1190:
        /*000c*/ 	.word	0x00000000
        /*0010*/ 	.short	0x0006
        /*0012*/ 	.short	0x001b
        /*0014*/ 	.byte	0x00, 0xf0, 0x05, 0x00


	//----- nvinfo : EIATTR_KPARAM_INFO
	.align		4
.L_1191:
        /*0018*/ 	.byte	0x04, 0x17
        /*001a*/ 	.short	(.L_1193 - .L_1192)
.L_1192:
        /*001c*/ 	.word	0x00000000
        /*0020*/ 	.short	0x0005
        /*0022*/ 	.short	0x001a
        /*0024*/ 	.byte	0x00, 0xf0, 0x05, 0x00


	//----- nvinfo : EIATTR_KPARAM_INFO
	.align		4
.L_1193:
        /*0028*/ 	.byte	0x04, 0x17
        /*002a*/ 	.short	(.L_1195 - .L_1194)
.L_1194:
        /*002c*/ 	.word	0x00000000
        /*0030*/ 	.short	0x0004
        /*0032*/ 	.short	0x0019
        /*0034*/ 	.byte	0x00, 0xf0, 0x05, 0x00


	//----- nvinfo : EIATTR_KPARAM_INFO
	.align		4
.L_1195:
        /*0038*/ 	.byte	0x04, 0x17
        /*003a*/ 	.short	(.L_1197 - .L_1196)
.L_1196:
        /*003c*/ 	.word	0x00000000
        /*0040*/ 	.short	0x0003
        /*0042*/ 	.short	0x0018
        /*0044*/ 	.byte	0x00, 0xf0, 0x05, 0x00


	//----- nvinfo : EIATTR_KPARAM_INFO
	.align		4
.L_1197:
        /*0048*/ 	.byte	0x04, 0x17
        /*004a*/ 	.short	(.L_1199 - .L_1198)
.L_1198:
        /*004c*/ 	.word	0x00000000
        /*0050*/ 	.short	0x0002
        /*0052*/ 	.short	0x0008
        /*0054*/ 	.byte	0x00, 0xf0, 0x41, 0x00


	//----- nvinfo : EIATTR_KPARAM_INFO
	.align		4
.L_1199:
        /*0058*/ 	.byte	0x04, 0x17
        /*005a*/ 	.short	(.L_1201 - .L_1200)
.L_1200:
        /*005c*/ 	.word	0x00000000
        /*0060*/ 	.short	0x0001
        /*0062*/ 	.short	0x0004
        /*0064*/ 	.byte	0x00, 0xf0, 0x05, 0x00


	//----- nvinfo : EIATTR_KPARAM_INFO
	.align		4
.L_1201:
        /*0068*/ 	.byte	0x04, 0x17
        /*006a*/ 	.short	(.L_1203 - .L_1202)
.L_1202:
        /*006c*/ 	.word	0x00000000
        /*0070*/ 	.short	0x0000
        /*0072*/ 	.short	0x0000
        /*0074*/ 	.byte	0x00, 0xf0, 0x11, 0x00


	//----- nvinfo : EIATTR_SPARSE_MMA_MASK
	.align		4
.L_1203:
        /*0078*/ 	.byte	0x03, 0x50
        /*007a*/ 	.short	0x0000


	//----- nvinfo : EIATTR_MAXREG_COUNT
	.align		4
        /*007c*/ 	.byte	0x03, 0x1b
        /*007e*/ 	.short	0x00ff


	//----- nvinfo : EIATTR_MERCURY_ISA_VERSION
	.align		4
        /*0080*/ 	.byte	0x03, 0x5f
        /*0082*/ 	.short	0x0101


	//----- nvinfo : EIATTR_VRC_CTA_INIT_COUNT
	.align		4
        /*0084*/ 	.byte	0x02, 0x4a
	.zero		1
	.zero		1


	//----- nvinfo : EIATTR_EXIT_INSTR_OFFSETS
	.align		4
        /*0088*/ 	.byte	0x04, 0x1c
        /*008a*/ 	.short	(.L_1205 - .L_1204)


	//   ....[0]....
.L_1204:
        /*008c*/ 	.word	0x00000400


	//   ....[1]....
        /*0090*/ 	.word	0x00000460


	//----- nvinfo : EIATTR_MAX_THREADS
	.align		4
.L_1205:
        /*0094*/ 	.byte	0x04, 0x05
        /*0096*/ 	.short	(.L_1207 - .L_1206)
.L_1206:
        /*0098*/ 	.word	0x00000080
        /*009c*/ 	.word	0x00000001
        /*00a0*/ 	.word	0x00000001


	//----- nvinfo : EIATTR_CRS_STACK_SIZE
	.align		4
.L_1207:
        /*00a4*/ 	.byte	0x04, 0x1e
        /*00a6*/ 	.short	(.L_1209 - .L_1208)
.L_1208:
        /*00a8*/ 	.word	0x00000000


	//----- nvinfo : EIATTR_CBANK_PARAM_SIZE
	.align		4
.L_1209:
        /*00ac*/ 	.byte	0x03, 0x19
        /*00ae*/ 	.short	0x001c


	//----- nvinfo : EIATTR_PARAM_CBANK
	.align		4
        /*00b0*/ 	.byte	0x04, 0x0a
        /*00b2*/ 	.short	(.L_1211 - .L_1210)
	.align		4
.L_1210:
        /*00b4*/ 	.word	index@(.nv.constant0._ZN2at6native27unrolled_elementwise_kernelIZZZNS0_16log2_kernel_cudaERNS_18TensorIteratorBaseEENKUlvE0_clEvENKUlvE0_clEvEUlfE_St5arrayIPcLm2EELi4E23TrivialOffsetCalculatorILi1EjESB_NS0_6memory15LoadWithoutCastENSC_16StoreWithoutCastEEEviT_T0_T2_T3_T4_T5_)
        /*00b8*/ 	.short	0x0380
        /*00ba*/ 	.short	0x001c


	//----- nvinfo : EIATTR_SW_WAR
	.align		4
.L_1211:
        /*00bc*/ 	.byte	0x04, 0x36
        /*00be*/ 	.short	(.L_1213 - .L_1212)
.L_1212:
        /*00c0*/ 	.word	0x00000008
.L_1213:


//--------------------- .nv.info._ZN2at6native29vectorized_elementwise_kernelILi2EZZZNS0_16log2_kernel_cudaERNS_18TensorIteratorBaseEENKUlvE0_clEvENKUlvE0_clEvEUlfE_St5arrayIPcLm2EEEEviT0_T1_ --------------------------
	.section	.nv.info._ZN2at6native29vectorized_elementwise_kernelILi2EZZZNS0_16log2_kernel_cudaERNS_18TensorIteratorBaseEENKUlvE0_clEvENKUlvE0_clEvEUlfE_St5arrayIPcLm2EEEEviT0_T1_,"",@"SHT_CUDA_INFO"
	.sectionflags	@""
	.align	4


	//----- nvinfo : EIATTR_CUDA_API_VERSION
	.align		4
        /*0000*/ 	.byte	0x04, 0x37
        /*0002*/ 	.short	(.L_1215 - .L_1214)
.L_1214:
        /*0004*/ 	.word	0x00000082


	//----- nvinfo : EIATTR_KPARAM_INFO
	.align		4
.L_1215:
        /*0008*/ 	.byte	0x04, 0x17
        /*000a*/ 	.short	(.L_1217 - .L_1216)
.L_1216:
        /*000c*/ 	.word	0x00000000
        /*0010*/ 	.short	0x0002
        /*0012*/ 	.short	0x0008
        /*0014*/ 	.byte	0x00, 0xf0, 0x41, 0x00


	//----- nvinfo : EIATTR_KPARAM_INFO
	.align		4
.L_1217:
        /*0018*/ 	.byte	0x04, 0x17
        /*001a*/ 	.short	(.L_1219 - .L_1218)
.L_1218:
        /*001c*/ 	.word	0x00000000
        /*0020*/ 	.short	0x0001
        /*0022*/ 	.short	0x0004
        /*0024*/ 	.byte	0x00, 0xf0, 0x05, 0x00


	//----- nvinfo : EIATTR_KPARAM_INFO
	.align		4
.L_1219:
        /*0028*/ 	.byte	0x04, 0x17
        /*002a*/ 	.short	(.L_1221 - .L_1220)
.L_1220:
        /*002c*/ 	.word	0x00000000
        /*0030*/ 	.short	0x0000
        /*0032*/ 	.short	0x0000
        /*0034*/ 	.byte	0x00, 0xf0, 0x11, 0x00


	//----- nvinfo : EIATTR_SPARSE_MMA_MASK
	.align		4
.L_1221:
        /*0038*/ 	.byte	0x03, 0x50
        /*003a*/ 	.short	0x0000


	//----- nvinfo : EIATTR_MAXREG_COUNT
	.align		4
        /*003c*/ 	.byte	0x03, 0x1b
        /*003e*/ 	.short	0x00ff


	//----- nvinfo : EIATTR_MERCURY_ISA_VERSION
	.align		4
        /*0040*/ 	.byte	0x03, 0x5f
        /*0042*/ 	.short	0x0101


	//----- nvinfo : EIATTR_VRC_CTA_INIT_COUNT
	.align		4
        /*0044*/ 	.byte	0x02, 0x4a
	.zero		1
	.zero		1


	//----- nvinfo : EIATTR_EXIT_INSTR_OFFSETS
	.align		4
        /*0048*/ 	.byte	0x04, 0x1c
        /*004a*/ 	.short	(.L_1223 - .L_1222)


	//   ....[0]....
.L_1222:
        /*004c*/ 	.word	0x000008d0


	//   ....[1]....
        /*0050*/ 	.word	0x00000920


	//   ....[2]....
        /*0054*/ 	.word	0x00000aa0


	//----- nvinfo : EIATTR_MAX_THREADS
	.align		4
.L_1223:
        /*0058*/ 	.byte	0x04, 0x05
        /*005a*/ 	.short	(.L_1225 - .L_1224)
.L_1224:
        /*005c*/ 	.word	0x00000080
        /*0060*/ 	.word	0x00000001
        /*0064*/ 	.word	0x00000001


	//----- nvinfo : EIATTR_CRS_STACK_SIZE
	.align		4
.L_1225:
        /*0068*/ 	.byte	0x04, 0x1e
        /*006a*/ 	.short	(.L_1227 - .L_1226)
.L_1226:
        /*006c*/ 	.word	0x00000000


	//----- nvinfo : EIATTR_CBANK_PARAM_SIZE
	.align		4
.L_1227:
        /*0070*/ 	.byte	0x03, 0x19
        /*0072*/ 	.short	0x0018


	//----- nvinfo : EIATTR_PARAM_CBANK
	.align		4
        /*0074*/ 	.byte	0x04, 0x0a
        /*0076*/ 	.short	(.L_1229 - .L_1228)
	.align		4
.L_1228:
        /*0078*/ 	.word	index@(.nv.constant0._ZN2at6native29vectorized_elementwise_kernelILi2EZZZNS0_16log2_kernel_cudaERNS_18TensorIteratorBaseEENKUlvE0_clEvENKUlvE0_clEvEUlfE_St5arrayIPcLm2EEEEviT0_T1_)
        /*007c*/ 	.short	0x0380
        /*007e*/ 	.short	0x0018


	//----- nvinfo : EIATTR_SW_WAR
	.align		4
.L_1229:
        /*0080*/ 	.byte	0x04, 0x36
        /*0082*/ 	.short	(.L_1231 - .L_1230)
.L_1230:
        /*0084*/ 	.word	0x00000008
.L_1231:


//--------------------- .nv.info._ZN2at6native29vectorized_elementwise_kernelILi4EZZZNS0_16log2_kernel_cudaERNS_18TensorIteratorBaseEENKUlvE0_clEvENKUlvE0_clEvEUlfE_St5arrayIPcLm2EEEEviT0_T1_ --------------------------
	.section	.nv.info._ZN2at6native29vectorized_elementwise_kernelILi4EZZZNS0_16log2_kernel_cudaERNS_18TensorIteratorBaseEENKUlvE0_clEvENKUlvE0_clEvEUlfE_St5arrayIPcLm2EEEEviT0_T1_,"",@"SHT_CUDA_INFO"
	.sectionflags	@""
	.align	4


	//----- nvinfo : EIATTR_CUDA_API_VERSION
	.align		4
        /*0000*/ 	.byte	0x04, 0x37
        /*0002*/ 	.short	(.L_1233 - .L_1232)
.L_1232:
        /*0004*/ 	.word	0x00000082


	//----- nvinfo : EIATTR_KPARAM_INFO
	.align		4
.L_1233:
        /*0008*/ 	.byte	0x04, 0x17
        /*000a*/ 	.short	(.L_1235 - .L_1234)
.L_1234:
        /*000c*/ 	.word	0x00000000
        /*0010*/ 	.short	0x0002
        /*0012*/ 	.short	0x0008
        /*0014*/ 	.byte	0x00, 0xf0, 0x41, 0x00


	//----- nvinfo : EIATTR_KPARAM_INFO
	.align		4
.L_1235:
        /*0018*/ 	.byte	0x04, 0x17
        /*001a*/ 	.short	(.L_1237 - .L_1236)
.L_1236:
        /*001c*/ 	.word	0x00000000
        /*0020*/ 	.short	0x0001
        /*0022*/ 	.short	0x0004
        /*0024*/ 	.byte	0x00, 0xf0, 0x05, 0x00


	//----- nvinfo : EIATTR_KPARAM_INFO
	.align		4
.L_1237:
        /*0028*/ 	.byte	0x04, 0x17
        /*002a*/ 	.short	(.L_1239 - .L_1238)
.L_1238:
        /*002c*/ 	.word	0x00000000
        /*0030*/ 	.short	0x0000
        /*0032*/ 	.short	0x0000
        /*0034*/ 	.byte	0x00, 0xf0, 0x11, 0x00


	//----- nvinfo : EIATTR_SPARSE_MMA_MASK
	.align		4
.L_1239:
        /*0038*/ 	.byte	0x03, 0x50
        /*003a*/ 	.short	0x0000


	//----- nvinfo : EIATTR_MAXREG_COUNT
	.align		4
        /*003c*/ 	.byte	0x03, 0x1b
        /*003e*/ 	.short	0x00ff


	//----- nvinfo : EIATTR_MERCURY_ISA_VERSION
	.align		4
        /*0040*/ 	.byte	0x03, 0x5f
        /*0042*/ 	.short	0x0101


	//----- nvinfo : EIATTR_VRC_CTA_INIT_COUNT
	.align		4
        /*0044*/ 	.byte	0x02, 0x4a
	.zero		1
	.zero		1


	//----- nvinfo : EIATTR_EXIT_INSTR_OFFSETS
	.align		4
        /*0048*/ 	.byte	0x04, 0x1c
        /*004a*/ 	.short	(.L_1241 - .L_1240)


	//   ....[0]....
.L_1240:
        /*004c*/ 	.word	0x000008d0


	//   ....[1]....
        /*0050*/ 	.word	0x00000920


	//   ....[2]....
        /*0054*/ 	.word	0x00000a60


	//----- nvinfo : EIATTR_MAX_THREADS
	.align		4
.L_1241:
        /*0058*/ 	.byte	0x04, 0x05
        /*005a*/ 	.short	(.L_1243 - .L_1242)
.L_1242:
        /*005c*/ 	.word	0x00000080
        /*0060*/ 	.word	0x00000001
        /*0064*/ 	.word	0x00000001


	//----- nvinfo : EIATTR_CRS_STACK_SIZE
	.align		4
.L_1243:
        /*0068*/ 	.byte	0x04, 0x1e
        /*006a*/ 	.short	(.L_1245 - .L_1244)
.L_1244:
        /*006c*/ 	.word	0x00000000


	//----- nvinfo : EIATTR_CBANK_PARAM_SIZE
	.align		4
.L_1245:
        /*0070*/ 	.byte	0x03, 0x19
        /*0072*/ 	.short	0x0018


	//----- nvinfo : EIATTR_PARAM_CBANK
	.align		4
        /*0074*/ 	.byte	0x04, 0x0a
        /*0076*/ 	.short	(.L_1247 - .L_1246)
	.align		4
.L_1246:
        /*0078*/ 	.word	index@(.nv.constant0._ZN2at6native29vectorized_elementwise_kernelILi4EZZZNS0_16log2_kernel_cudaERNS_18TensorIteratorBaseEENKUlvE0_clEvENKUlvE0_clEvEUlfE_St5arrayIPcLm2EEEEviT0_T1_)
        /*007c*/ 	.short	0x0380
        /*007e*/ 	.short	0x0018


	//----- nvinfo : EIATTR_SW_WAR
	.align		4
.L_1247:
        /*0080*/ 	.byte	0x04, 0x36
        /*0082*/ 	.short	(.L_1249 - .L_1248)
.L_1248:
        /*0084*/ 	.word	0x00000008
.L_1249:


//--------------------- .nv.info._ZN2at6native29vectorized_elementwise_kernelILi8EZZZNS0_16log2_kernel_cudaERNS_18TensorIteratorBaseEENKUlvE0_clEvENKUlvE0_clEvEUlfE_St5arrayIPcLm2EEEEviT0_T1_ --------------------------
	.section	.nv.info._ZN2at6native29vectorized_elementwise_kernelILi8EZZZNS0_16log2_kernel_cudaERNS_18TensorIteratorBaseEENKUlvE0_clEvENKUlvE0_clEvEUlfE_St5arrayIPcLm2EEEEviT0_T1_,"",@"SHT_CUDA_INFO"
	.sectionflags	@""
	.align	4


	//----- nvinfo : EIATTR_CUDA_API_VERSION
	.align		4
        /*0000*/ 	.byte	0x04, 0x37
        /*0002*/ 	.short	(.L_1251 - .L_1250)
.L_1250:
        /*0004*/ 	.word	0x00000082


	//----- nvinfo : EIATTR_KPARAM_INFO
	.align		4
.L_1251:
        /*0008*/ 	.byte	0x04, 0x17
        /*000a*/ 	.short	(.L_1253 - .L_1252)
.L_1252:
        /*000c*/ 	.word	0x00000000
        /*0010*/ 	.short	0x0002
        /*0012*/ 	.short	0x0008
        /*0014*/ 	.byte	0x00, 0xf0, 0x41, 0x00


	//----- nvinfo : EIATTR_KPARAM_INFO
	.align		4
.L_1253:
        /*0018*/ 	.byte	0x04, 0x17
        /*001a*/ 	.short	(.L_1255 - .L_1254)
.L_1254:
        /*001c*/ 	.word	0x00000000
        /*0020*/ 	.short	0x0001
        /*0022*/ 	.short	0x0004
        /*0024*/ 	.byte	0x00, 0xf0, 0x05, 0x00


	//----- nvinfo : EIATTR_KPARAM_INFO
	.align		4
.L_1255:
        /*0028*/ 	.byte	0x04, 0x17
        /*002a*/ 	.short	(.L_1257 - .L_1256)
.L_1256:
        /*002c*/ 	.word	0x00000000
        /*0030*/ 	.short	0x0000
        /*0032*/ 	.short	0x0000
        /*0034*/ 	.byte	0x00, 0xf0, 0x11, 0x00


	//----- nvinfo : EIATTR_SPARSE_MMA_MASK
	.align		4
.L_1257:
        /*0038*/ 	.byte	0x03, 0x50
        /*003a*/ 	.short	0x0000


	//----- nvinfo : EIATTR_MAXREG_COUNT
	.align		4
        /*003c*/ 	.byte	0x03, 0x1b
        /*003e*/ 	.short	0x00ff


	//----- nvinfo : EIATTR_MERCURY_ISA_VERSION
	.align		4
        /*0040*/ 	.byte	0x03, 0x5f
        /*0042*/ 	.short	0x0101


	//----- nvinfo : EIATTR_VRC_CTA_INIT_COUNT
	.align		4
        /*0044*/ 	.byte	0x02, 0x4a
	.zero		1
	.zero		1


	//----- nvinfo : EIATTR_EXIT_INSTR_OFFSETS
	.align		4
        /*0048*/ 	.byte	0x04, 0x1c
        /*004a*/ 	.short	(.L_1259 - .L_1258)


	//   ....[0]....
.L_1258:
        /*004c*/ 	.word	0x00000010


	//----- nvinfo : EIATTR_MAX_THREADS
	.align		4
.L_1259:
        /*0050*/ 	.byte	0x04, 0x05
        /*0052*/ 	.short	(.L_1261 - .L_1260)
.L_1260:
        /*0054*/ 	.word	0x00000080
        /*0058*/ 	.word	0x00000001
        /*005c*/ 	.word	0x00000001


	//----- nvinfo : EIATTR_CBANK_PARAM_SIZE
	.align		4
.L_1261:
        /*0060*/ 	.byte	0x03, 0x19
        /*0062*/ 	.short	0x0018


	//----- nvinfo : EIATTR_PARAM_CBANK
	.align		4
        /*0064*/ 	.byte	0x04, 0x0a
        /*0066*/ 	.short	(.L_1263 - .L_1262)
	.align		4
.L_1262:
        /*0068*/ 	.word	index@(.nv.constant0._ZN2at6native29vectorized_elementwise_kernelILi8EZZZNS0_16log2_kernel_cudaERNS_18TensorIteratorBaseEENKUlvE0_clEvENKUlvE0_clEvEUlfE_St5arrayIPcLm2EEEEviT0_T1_)
        /*006c*/ 	.short	0x0380
        /*006e*/ 	.short	0x0018


	//----- nvinfo : EIATTR_SW_WAR
	.align		4
.L_1263:
        /*0070*/ 	.byte	0x04, 0x36
        /*0072*/ 	.short	(.L_1265 - .L_1264)
.L_1264:
        /*0074*/ 	.word	0x00000008
.L_1265:


//--------------------- .nv.info._ZN2at6native18elementwise_kernelILi128ELi4EZNS0_15gpu_kernel_implIZZZNS0_16log2_kernel_cudaERNS_18TensorIteratorBaseEENKUlvE0_clEvENKUlvE_clEvEUldE_EEvS4_RKT_EUliE_EEviT1_ --------------------------
	.section	.nv.info._ZN2at6native18elementwise_kernelILi128ELi4EZNS0_15gpu_kernel_implIZZZNS0_16log2_kernel_cudaERNS_18TensorIteratorBaseEENKUlvE0_clEvENKUlvE_clEvEUldE_EEvS4_RKT_EUliE_EEviT1_,"",@"SHT_CUDA_INFO"
	.sectionflags	@""
	.align	4


	//----- nvinfo : EIATTR_CUDA_API_VERSION
	.align		4
        /*0000*/ 	.byte	0x04, 0x37
        /*0002*/ 	.short	(.L_1267 - .L_1266)
.L_1266:
        /*0004*/ 	.word	0x00000082


	//----- nvinfo : EIATTR_KPARAM_INFO
	.align		4
.L_1267:
        /*0008*/ 	.byte	0x04, 0x17
        /*000a*/ 	.short	(.L_1269 - .L_1268)
.L_1268:
        /*000c*/ 	.word	0x00000000
        /*0010*/ 	.short	0x0001
        /*0012*/ 	.short	0x0008
        /*0014*/ 	.byte	0x00, 0xf0, 0x61, 0x08


	//----- nvinfo : EIATTR_KPARAM_INFO
	.align		4
.L_1269:
        /*0018*/ 	.byte	0x04, 0x17
        /*001a*/ 	.short	(.L_1271 - .L_1270)
.L_1270:
        /*001c*/ 	.word	0x00000000
        /*0020*/ 	.short	0x0000
        /*0022*/ 	.short	0x0000
        /*0024*/ 	.byte	0x00, 0xf0, 0x11, 0x00


	//----- nvinfo : EIATTR_SPARSE_MMA_MASK
	.align		4
.L_1271:
        /*0028*/ 	.byte	0x03, 0x50
        /*002a*/ 	.short	0x0000


	//----- nvinfo : EIATTR_MAXREG_COUNT
	.align		4
        /*002c*/ 	.byte	0x03, 0x1b
        /*002e*/ 	.short	0x0080


	//----- nvinfo : EIATTR_EXTERNS
	.align		4
        /*0030*/ 	.byte	0x04, 0x0f
        /*0032*/ 	.short	(.L_1273 - .L_1272)


	//   ....[0]....
	.align		4
.L_1272:
        /*0034*/ 	.word	index@(__assertfail)


	//----- nvinfo : EIATTR_MERCURY_ISA_VERSION
	.align		4
.L_1273:
        /*0038*/ 	.byte	0x03, 0x5f
        /*003a*/ 	.short	0x0101


	//----- nvinfo : EIATTR_VRC_CTA_INIT_COUNT
	.align		4
        /*003c*/ 	.byte	0x02, 0x4a
	.zero		1
	.zero		1


	//----- nvinfo : EIATTR_SYSCALL_OFFSETS
	.align		4
        /*0040*/ 	.byte	0x04, 0x46
        /*0042*/ 	.short	(.L_1275 - .L_1274)


	//   ....[0]....
.L_1274:
        /*0044*/ 	.word	0x00002180


	//   ....[1]....
        /*0048*/ 	.word	0x000040d0


	//   ....[2]....
        /*004c*/ 	.word	0x00006460


	//   ....[3]....
        /*0050*/ 	.word	0x000080b0


	//   ....[4]....
        /*0054*/ 	.word	0x0000a670


	//   ....[5]....
        /*0058*/ 	.word	0x0000c2d0


	//   ....[6]....
        /*005c*/ 	.word	0x0000e8a0


	//   ....[7]....
        /*0060*/ 	.word	0x000104c0


	//----- nvinfo : EIATTR_EXIT_INSTR_OFFSETS
	.align		4
.L_1275:
        /*0064*/ 	.byte	0x04, 0x1c
        /*0066*/ 	.short	(.L_1277 - .L_1276)


	//   ....[0]....
.L_1276:
        /*0068*/ 	.word	0x0000c730


	//   ....[1]....
        /*006c*/ 	.word	0x0000f690


	//   ....[2]....
        /*0070*/ 	.word	0x0000f6d0


	//   ....[3]....
        /*0074*/ 	.word	0x0000f760


	//   ....[4]....
        /*0078*/ 	.word	0x0000f790


	//   ....[5]....
        /*007c*/ 	.word	0x0000f7c0


	//   ....[6]....
        /*0080*/ 	.word	0x0000f8d0


	//   ....[7]....
        /*0084*/ 	.word	0x0000f990


	//   ....[8]....
        /*0088*/ 	.word	0x0000fab0


	//   ....[9]....
        /*008c*/ 	.word	0x0000fb80


	//   ....[10]....
        /*0090*/ 	.word	0x0000fba0


	//   ....[11]....
        /*0094*/ 	.word	0x0000fc70


	//   ....[12]....
        /*0098*/ 	.word	0x0000fe60


	//   ....[13]....
        /*009c*/ 	.word	0x00010050


	//   ....[14]....
        /*00a0*/ 	.word	0x00010230


	//   ....[15]....
        /*00a4*/ 	.word	0x00010260


	//   ....[16]....
        /*00a8*/ 	.word	0x00010290


	//   ....[17]....
        /*00ac*/ 	.word	0x00010330


	//   ....[18]....
        /*00b0*/ 	.word	0x00010360


	//   ....[19]....
        /*00b4*/ 	.word	0x000104d0


	//   ....[20]....
        /*00b8*/ 	.word	0x00010660


	//   ....[21]....
        /*00bc*/ 	.word	0x00010820


	//   ....[22]....
        /*00c0*/ 	.word	0x000108e0


	//----- nvinfo : EIATTR_MAX_THREADS
	.align		4
.L_1277:
        /*00c4*/ 	.byte	0x04, 0x05
        /*00c6*/ 	.short	(.L_1279 - .L_1278)
.L_1278:
        /*00c8*/ 	.word	0x00000080
        /*00cc*/ 	.word	0x00000001
        /*00d0*/ 	.word	0x00000001


	//----- nvinfo : EIATTR_CRS_STACK_SIZE
	.align		4
.L_1279:
        /*00d4*/ 	.byte	0x04, 0x1e
        /*00d6*/ 	.short	(.L_1281 - .L_1280)
.L_1280:
        /*00d8*/ 	.word	0x00000000


	//----- nvinfo : EIATTR_CBANK_PARAM_SIZE
	.align		4
.L_1281:
        /*00dc*/ 	.byte	0x03, 0x19
        /*00de*/ 	.short	0x0220


	//----- nvinfo : EIATTR_PARAM_CBANK
	.align		4
        /*00e0*/ 	.byte	0x04, 0x0a
        /*00e2*/ 	.short	(.L_1283 - .L_1282)
	.align		4
.L_1282:
        /*00e4*/ 	.word	index@(.nv.constant0._ZN2at6native18elementwise_kernelILi128ELi4EZNS0_15gpu_kernel_implIZZZNS0_16log2_kernel_cudaERNS_18TensorIteratorBaseEENKUlvE0_clEvENKUlvE_clEvEUldE_EEvS4_RKT_EUliE_EEviT1_)
        /*00e8*/ 	.short	0x0380
        /*00ea*/ 	.short	0x0220


	//----- nvinfo : EIATTR_SW_WAR
	.align		4
.L_1283:
        /*00ec*/ 	.byte	0x04, 0x36
        /*00ee*/ 	.short	(.L_1285 - .L_1284)
.L_1284:
        /*00f0*/ 	.word	0x00000008
.L_1285:


//--------------------- .nv.info._ZN2at6native27unrolled_elementwise_kernelIZZZNS0_16log2_kernel_cudaERNS_18TensorIteratorBaseEENKUlvE0_clEvENKUlvE_clEvEUldE_St5arrayIPcLm2EELi4E23TrivialOffsetCalculatorILi1EjESB_NS0_6memory12LoadWithCastILi1EEENSC_13StoreWithCastILi1EEEEEviT_T0_T2_T3_T4_T5_ --------------------------
	.section	.nv.info._ZN2at6native27unrolled_elementwise_kernelIZZZNS0_16log2_kernel_cudaERNS_18TensorIteratorBaseEENKUlvE0_clEvENKUlvE_clEvEUldE_St5arrayIPcLm2EELi4E23TrivialOffsetCalculatorILi1EjESB_NS0_6memory12LoadWithCastILi1EEENSC_13StoreWithCastILi1EEEEEviT_T0_T2_T3_T4_T5_,"",@"SHT_CUDA_INFO"
	.sectionflags	@""
	.align	4


	//----- nvinfo : EIATTR_CUDA_API_VERSION
	.align		4
        /*0000*/ 	.byte	0x04, 0x37
        /*0002*/ 	.short	(.L_1287 - .L_1286)
.L_1286:
        /*0004*/ 	.word	0x00000082


	//----- nvinfo : EIATTR_KPARAM_INFO
	.align		4
.L_1287:
        /*0008*/ 	.byte	0x04, 0x17
        /*000a*/ 	.short	(.L_1289 - .L_1288)
.L_1288:
        /*000c*/ 	.word	0x00000000
        /*0010*/ 	.short	0x0006
        /*0012*/ 	.short	0x0024
        /*0014*/ 	.byte	0x00, 0xf0, 0x21, 0x00


	//----- nvinfo : EIATTR_KPARAM_INFO
	.align		4
.L_1289:
        /*0018*/ 	.byte	0x04, 0x17
        /*001a*/ 	.short	(.L_1291 - .L_1290)
.L_1290:
        /*001c*/ 	.word	0x00000000
        /*0020*/ 	.short	0x0005
        /*0022*/ 	.short	0x001c
        /*0024*/ 	.byte	0x00, 0xf0, 0x21, 0x00


	//----- nvinfo : EIATTR_KPARAM_INFO
	.align		4
.L_1291:
        /*0028*/ 	.byte	0x04, 0x17
        /*002a*/ 	.short	(.L_1293 - .L_1292)
.L_1292:
        /*002c*/ 	.word	0x00000000
        /*0030*/ 	.short	0x0004
        /*0032*/ 	.short	0x0019
        /*0034*/ 	.byte	0x00, 0xf0, 0x05, 0x00


	//----- nvinfo : EIATTR_KPARAM_INFO
	.align		4
.L_1293:
        /*0038*/ 	.byte	0x04, 0x17
        /*003a*/ 	.short	(.L_1295 - .L_1294)
.L_1294:
        /*003c*/ 	.word	0x00000000
        /*0040*/ 	.short	0x0003
        /*0042*/ 	.short	0x0018
        /*0044*/ 	.byte	0x00, 0xf0, 0x05, 0x00


	//----- nvinfo : EIATTR_KPARAM_INFO
	.align		4
.L_1295:
        /*0048*/ 	.byte	0x04, 0x17
        /*004a*/ 	.short	(.L_1297 - .L_1296)
.L_1296:
        /*004c*/ 	.word	0x00000000
        /*0050*/ 	.short	0x0002
        /*0052*/ 	.short	0x0008
        /*0054*/ 	.byte	0x00, 0xf0, 0x41, 0x00


	//----- nvinfo : EIATTR_KPARAM_INFO
	.align		4
.L_1297:
        /*0058*/ 	.byte	0x04, 0x17
        /*005a*/ 	.short	(.L_1299 - .L_1298)
.L_1298:
        /*005c*/ 	.word	0x00000000
        /*0060*/ 	.short	0x0001
        /*0062*/ 	.short	0x0004
        /*0064*/ 	.byte	0x00, 0xf0, 0x05, 0x00


	//----- nvinfo : EIATTR_KPARAM_INFO
	.align		4
.L_1299:
        /*0068*/ 	.byte	0x04, 0x17
        /*006a*/ 	.short	(.L_1301 - .L_1300)
.L_1300:
        /*006c*/ 	.word	0x00000000
        /*0070*/ 	.short	0x0000
        /*0072*/ 	.short	0x0000
        /*0074*/ 	.byte	0x00, 0xf0, 0x11, 0x00


	//----- nvinfo : EIATTR_SPARSE_MMA_MASK
	.align		4
.L_1301:
        /*0078*/ 	.byte	0x03, 0x50
        /*007a*/ 	.short	0x0000


	//----- nvinfo : EIATTR_MAXREG_COUNT
	.align		4
        /*007c*/ 	.byte	0x03, 0x1b
        /*007e*/ 	.short	0x00ff


	//----- nvinfo : EIATTR_EXTERNS
	.align		4
        /*0080*/ 	.byte	0x04, 0x0f
        /*0082*/ 	.short	(.L_1303 - .L_1302)


	//   ....[0]....
	.align		4
.L_1302:
        /*0084*/ 	.word	index@(__assertfail)


	//----- nvinfo : EIATTR_MERCURY_ISA_VERSION
	.align		4
.L_1303:
        /*0088*/ 	.byte	0x03, 0x5f
        /*008a*/ 	.short	0x0101


	//----- nvinfo : EIATTR_VRC_CTA_INIT_COUNT
	.align		4
        /*008c*/ 	.byte	0x02, 0x4a
	.zero		1
	.zero		1


	//----- nvinfo : EIATTR_SYSCALL_OFFSETS
	.align		4
        /*0090*/ 	.byte	0x04, 0x46
        /*0092*/ 	.short	(.L_1305 - .L_1304)


	//   ....[0]....
.L_1304:
        /*0094*/ 	.word	0x00000e80


	//   ....[1]....
        /*0098*/ 	.word	0x00001ec0


	//   ....[2]....
        /*009c*/ 	.word	0x00002e40


	//   ....[3]....
        /*00a0*/ 	.word	0x00003d80


	//   ....[4]....
        /*00a4*/ 	.word	0x00008450


	//   ....[5]....
        /*00a8*/ 	.word	0x00009630


	//   ....[6]....
        /*00ac*/ 	.word	0x0000a9f0


	//   ....[7]....
        /*00b0*/ 	.word	0x0000bdb0


	//----- nvinfo : EIATTR_EXIT_INSTR_OFFSETS
	.align		4
.L_1305:
        /*00b4*/ 	.byte	0x04, 0x1c
        /*00b6*/ 	.short	(.L_1307 - .L_1306)


	//   ....[0]....
.L_1306:
        /*00b8*/ 	.word	0x0000ae40


	//   ....[1]....
        /*00bc*/ 	.word	0x0000af80


	//   ....[2]....
        /*00c0*/ 	.word	0x0000afc0


	//   ....[3]....
        /*00c4*/ 	.word	0x0000b050


	//   ....[4]....
        /*00c8*/ 	.word	0x0000b080


	//   ....[5]....
        /*00cc*/ 	.word	0x0000b0b0


	//   ....[6]....
        /*00d0*/ 	.word	0x0000b1c0


	//   ....[7]....
        /*00d4*/ 	.word	0x0000b280


	//   ....[8]....
        /*00d8*/ 	.word	0x0000b3a0


	//   ....[9]....
        /*00dc*/ 	.word	0x0000b470


	//   ....[10]....
        /*00e0*/ 	.word	0x0000b490


	//   ....[11]....
        /*00e4*/ 	.word	0x0000b560


	//   ....[12]....
        /*00e8*/ 	.word	0x0000b750


	//   ....[13]....
        /*00ec*/ 	.word	0x0000b940


	//   ....[14]....
        /*00f0*/ 	.word	0x0000bb20


	//   ....[15]....
        /*00f4*/ 	.word	0x0000bb50


	//   ....[16]....
        /*00f8*/ 	.word	0x0000bb80


	//   ....[17]....
        /*00fc*/ 	.word	0x0000bc20


	//   ....[18]....
        /*0100*/ 	.word	0x0000bc50


	//   ....[19]....
        /*0104*/ 	.word	0x0000bdc0


	//   ....[20]....
        /*0108*/ 	.word	0x0000bf50


	//   ....[21]....
        /*010c*/ 	.word	0x0000c110


	//   ....[22]....
        /*0110*/ 	.word	0x0000c1d0


	//----- nvinfo : EIATTR_MAX_THREADS
	.align		4
.L_1307:
        /*0114*/ 	.byte	0x04, 0x05
        /*0116*/ 	.short	(.L_1309 - .L_1308)
.L_1308:
        /*0118*/ 	.word	0x00000080
        /*011c*/ 	.word	0x00000001
        /*0120*/ 	.word	0x00000001


	//----- nvinfo : EIATTR_CRS_STACK_SIZE
	.align		4
.L_1309:
        /*0124*/ 	.byte	0x04, 0x1e
        /*0126*/ 	.short	(.L_1311 - .L_1310)
.L_1310:
        /*0128*/ 	.word	0x00000000


	//----- nvinfo : EIATTR_CBANK_PARAM_SIZE
	.align		4
.L_1311:
        /*012c*/ 	.byte	0x03, 0x19
        /*012e*/ 	.short	0x002c


	//----- nvinfo : EIATTR_PARAM_CBANK
	.align		4
        /*0130*/ 	.byte	0x04, 0x0a
        /*0132*/ 	.short	(.L_1313 - .L_1312)
	.align		4
.L_1312:
        /*0134*/ 	.word	index@(.nv.constant0._ZN2at6native27unrolled_elementwise_kernelIZZZNS0_16log2_kernel_cudaERNS_18TensorIteratorBaseEENKUlvE0_clEvENKUlvE_clEvEUldE_St5arrayIPcLm2EELi4E23TrivialOffsetCalculatorILi1EjESB_NS0_6memory12LoadWithCastILi1EEENSC_13StoreWithCastILi1EEEEEviT_T0_T2_T3_T4_T5_)
        /*0138*/ 	.short	0x0380
        /*013a*/ 	.short	0x002c


	//----- nvinfo : EIATTR_SW_WAR
	.align		4
.L_1313:
        /*013c*/ 	.byte	0x04, 0x36
        /*013e*/ 	.short	(.L_1315 - .L_1314)
.L_1314:
        /*0140*/ 	.word	0x00000008
.L_1315:


//--------------------- .nv.info._ZN2at6native18elementwise_kernelILi128ELi2EZNS0_22gpu_kernel_impl_nocastIZZZNS0_16log2_kernel_cudaERNS_18TensorIteratorBaseEENKUlvE0_clEvENKUlvE_clEvEUldE_EEvS4_RKT_EUliE_EEviT1_ --------------------------
	.section	.nv.info._ZN2at6native18elementwise_kernelILi128ELi2EZNS0_22gpu_kernel_impl_nocastIZZZNS0_16log2_kernel_cudaERNS_18TensorIteratorBaseEENKUlvE0_clEvENKUlvE_clEvEUldE_EEvS4_RKT_EUliE_EEviT1_,"",@"SHT_CUDA_INFO"
	.sectionflags	@""
	.align	4


	//----- nvinfo : EIATTR_CUDA_API_VERSION
	.align		4
        /*0000*/ 	.byte	0x04, 0x37
        /*0002*/ 	.short	(.L_1317 - .L_1316)
.L_1316:
        /*0004*/ 	.word	0x00000082


	//----- nvinfo : EIATTR_KPARAM_INFO
	.align		4
.L_1317:
        /*0008*/ 	.byte	0x04, 0x17
        /*000a*/ 	.short	(.L_1319 - .L_1318)
.L_1318:
        /*000c*/ 	.word	0x00000000
        /*0010*/ 	.short	0x0001
        /*0012*/ 	.short	0x0008
        /*0014*/ 	.byte	0x00, 0xf0, 0x61, 0x08


	//----- nvinfo : EIATTR_KPARAM_INFO
	.align		4
.L_1319:
        /*0018*/ 	.byte	0x04, 0x17
        /*001a*/ 	.short	(.L_1321 - .L_1320)
.L_1320:
        /*001c*/ 	.word	0x00000000
        /*0020*/ 	.short	0x0000
        /*0022*/ 	.short	0x0000
        /*0024*/ 	.byte	0x00, 0xf0, 0x11, 0x00


	//----- nvinfo : EIATTR_SPARSE_MMA_MASK
	.align		4
.L_1321:
        /*0028*/ 	.byte	0x03, 0x50
        /*002a*/ 	.short	0x0000


	//----- nvinfo : EIATTR_MAXREG_COUNT
	.align		4
        /*002c*/ 	.byte	0x03, 0x1b
        /*002e*/ 	.short	0x0080


	//----- nvinfo : EIATTR_MERCURY_ISA_VERSION
	.align		4
        /*0030*/ 	.byte	0x03, 0x5f
        /*0032*/ 	.short	0x0101


	//----- nvinfo : EIATTR_VRC_CTA_INIT_COUNT
	.align		4
        /*0034*/ 	.byte	0x02, 0x4a
	.zero		1
	.zero		1


	//----- nvinfo : EIATTR_EXIT_INSTR_OFFSETS
	.align		4
        /*0038*/ 	.byte	0x04, 0x1c
        /*003a*/ 	.short	(.L_1323 - .L_1322)


	//   ....[0]....
.L_1322:
        /*003c*/ 	.word	0x00000dc0


	//   ....[1]....
        /*0040*/ 	.word	0x00001a80


	//   ....[2]....
        /*0044*/ 	.word	0x00003ad0


	//   ....[3]....
        /*0048*/ 	.word	0x00005aa0


	//----- nvinfo : EIATTR_MAX_THREADS
	.align		4
.L_1323:
        /*004c*/ 	.byte	0x04, 0x05
        /*004e*/ 	.short	(.L_1325 - .L_1324)
.L_1324:
        /*0050*/ 	.word	0x00000080
        /*0054*/ 	.word	0x00000001
        /*0058*/ 	.word	0x00000001


	//----- nvinfo : EIATTR_CRS_STACK_SIZE
	.align		4
.L_1325:
        /*005c*/ 	.byte	0x04, 0x1e
        /*005e*/ 	.short	(.L_1327 - .L_1326)
.L_1326:
        /*0060*/ 	.word	0x00000000


	//----- nvinfo : EIATTR_CBANK_PARAM_SIZE
	.align		4
.L_1327:
        /*0064*/ 	.byte	0x03, 0x19
        /*0066*/ 	.short	0x0220


	//----- nvinfo : EIATTR_PARAM_CBANK
	.align		4
        /*0068*/ 	.byte	0x04, 0x0a
        /*006a*/ 	.short	(.L_1329 - .L_1328)
	.align		4
.L_1328:
        /*006c*/ 	.word	index@(.nv.constant0._ZN2at6native18elementwise_kernelILi128ELi2EZNS0_22gpu_kernel_impl_nocastIZZZNS0_16log2_kernel_cudaERNS_18TensorIteratorBaseEENKUlvE0_clEvENKUlvE_clEvEUldE_EEvS4_RKT_EUliE_EEviT1_)
        /*0070*/ 	.short	0x0380
        /*0072*/ 	.short	0x0220


	//----- nvinfo : EIATTR_SW_WAR
	.align		4
.L_1329:
        /*0074*/ 	.byte	0x04, 0x36
        /*0076*/ 	.short	(.L_1331 - .L_1330)
.L_1330:
        /*0078*/ 	.word	0x00000008
.L_1331:


//--------------------- .nv.info._ZN2at6native27unrolled_elementwise_kernelIZZZNS0_16log2_kernel_cudaERNS_18TensorIteratorBaseEENKUlvE0_clEvENKUlvE_clEvEUldE_St5arrayIPcLm2EELi4E23TrivialOffsetCalculatorILi1EjESB_NS0_6memory15LoadWithoutCastENSC_16StoreWithoutCastEEEviT_T0_T2_T3_T4_T5_ --------------------------
	.section	.nv.info._ZN2at6native27unrolled_elementwise_kernelIZZZNS0_16log2_kernel_cudaERNS_18TensorIteratorBaseEENKUlvE0_clEvENKUlvE_clEvEUldE_St5arrayIPcLm2EELi4E23TrivialOffsetCalculatorILi1EjESB_NS0_6memory15LoadWithoutCastENSC_16StoreWithoutCastEEEviT_T0_T2_T3_T4_T5_,"",@"SHT_CUDA_INFO"
	.sectionflags	@""
	.align	4


	//----- nvinfo : EIATTR_CUDA_API_VERSION
	.align		4
        /*0000*/ 	.byte	0x04, 0x37
        /*0002*/ 	.short	(.L_1333 - .L_1332)
.L_1332:
        /*0004*/ 	.word	0x00000082


	//----- nvinfo : EIATTR_KPARAM_INFO
	.align		4
.L_1333:
        /*0008*/ 	.byte	0x04, 0x17
        /*000a*/ 	.short	(.L_1335 - .L_1334)
.L_1334:
        /*000c*/ 	.word	0x00000000
        /*0010*/ 	.short	0x0006
        /*0012*/ 	.short	0x001b
        /*0014*/ 	.byte	0x00, 0xf0, 0x05, 0x00


	//----- nvinfo : EIATTR_KPARAM_INFO
	.align		4
.L_1335:
        /*0018*/ 	.byte	0x04, 0x17
        /*001a*/ 	.short	(.L_1337 - .L_1336)
.L_1336:
        /*001c*/ 	.word	0x00000000
        /*0020*/ 	.short	0x0005
        /*0022*/ 	.short	0x001a
        /*0024*/ 	.byte	0x00, 0xf0, 0x05, 0x00


	//----- nvinfo : EIATTR_KPARAM_INFO
	.align		4
.L_1337:
        /*0028*/ 	.byte	0x04, 0x17
        /*002a*/ 	.short	(.L_1339 - .L_1338)
.L_1338:
        /*002c*/ 	.word	0x00000000
        /*0030*/ 	.short	0x0004
        /*0032*/ 	.short	0x0019
        /*0034*/ 	.byte	0x00, 0xf0, 0x05, 0x00


	//----- nvinfo : EIATTR_KPARAM_INFO
	.align		4
.L_1339:
        /*0038*/ 	.byte	0x04, 0x17
        /*003a*/ 	.short	(.L_1341 - .L_1340)
.L_1340:
        /*003c*/ 	.word	0x00000000
        /*0040*/ 	.short	0x0003
        /*0042*/ 	.short	0x0018
        /*0044*/ 	.byte	0x00, 0xf0, 0x05, 0x00


	//----- nvinfo : EIATTR_KPARAM_INFO
	.align		4
.L_1341:
        /*0048*/ 	.byte	0x04, 0x17
        /*004a*/ 	.short	(.L_1343 - .L_1342)
.L_1342:
        /*004c*/ 	.word	0x00000000
        /*0050*/ 	.short	0x0002
        /*0052*/ 	.short	0x0008
        /*0054*/ 	.byte	0x00, 0xf0, 0x41, 0x00


	//----- nvinfo : EIATTR_KPARAM_INFO
	.align		4
.L_1343:
        /*0058*/ 	.byte	0x04, 0x17
        /*005a*/ 	.short	(.L_1345 - .L_1344)
.L_1344:
        /*005c*/ 	.word	0x00000000
        /*0060*/ 	.short	0x0001
        /*0062*/ 	.short	0x0004
        /*0064*/ 	.byte	0x00, 0xf0, 0x05, 0x00


	//----- nvinfo : EIATTR_KPARAM_INFO
	.align		4
.L_1345:
        /*0068*/ 	.byte	0x04, 0x17
        /*006a*/ 	.short	(.L_1347 - .L_1346)
.L_1346:
        /*006c*/ 	.word	0x00000000
        /*0070*/ 	.short	0x0000
        /*0072*/ 	.short	0x0000
        /*0074*/ 	.byte	0x00, 0xf0, 0x11, 0x00


	//----- nvinfo : EIATTR_SPARSE_MMA_MASK
	.align		4
.L_1347:
        /*0078*/ 	.byte	0x03, 0x50
        /*007a*/ 	.short	0x0000


	//----- nvinfo : EIATTR_MAXREG_COUNT
	.align		4
        /*007c*/ 	.byte	0x03, 0x1b
        /*007e*/ 	.short	0x00ff


	//----- nvinfo : EIATTR_MERCURY_ISA_VERSION
	.align		4
        /*0080*/ 	.byte	0x03, 0x5f
        /*0082*/ 	.short	0x0101


	//----- nvinfo : EIATTR_VRC_CTA_INIT_COUNT
	.align		4
        /*0084*/ 	.byte	0x02, 0x4a
	.zero		1
	.zero		1


	//----- nvinfo : EIATTR_EXIT_INSTR_OFFSETS
	.align		4
        /*0088*/ 	.byte	0x04, 0x1c
        /*008a*/ 	.short	(.L_1349 - .L_1348)


	//   ....[0]....
.L_1348:
        /*008c*/ 	.word	0x000036d0


	//   ....[1]....
        /*0090*/ 	.word	0x00003720


	//----- nvinfo : EIATTR_MAX_THREADS
	.align		4
.L_1349:
        /*0094*/ 	.byte	0x04, 0x05
        /*0096*/ 	.short	(.L_1351 - .L_1350)
.L_1350:
        /*0098*/ 	.word	0x00000080
        /*009c*/ 	.word	0x00000001
        /*00a0*/ 	.word	0x00000001


	//----- nvinfo : EIATTR_CRS_STACK_SIZE
	.align		4
.L_1351:
        /*00a4*/ 	.byte	0x04, 0x1e
        /*00a6*/ 	.short	(.L_1353 - .L_1352)
.L_1352:
        /*00a8*/ 	.word	0x00000000


	//----- nvinfo : EIATTR_CBANK_PARAM_SIZE
	.align		4
.L_1353:
        /*00ac*/ 	.byte	0x03, 0x19
        /*00ae*/ 	.short	0x001c


	//----- nvinfo : EIATTR_PARAM_CBANK
	.align		4
        /*00b0*/ 	.byte	0x04, 0x0a
        /*00b2*/ 	.short	(.L_1355 - .L_1354)
	.align		4
.L_1354:
        /*00b4*/ 	.word	index@(.nv.constant0._ZN2at6native27unrolled_elementwise_kernelIZZZNS0_16log2_kernel_cudaERNS_18TensorIteratorBaseEENKUlvE0_clEvENKUlvE_clEvEUldE_St5arrayIPcLm2EELi4E23TrivialOffsetCalculatorILi1EjESB_NS0_6memory15LoadWithoutCastENSC_16StoreWithoutCastEEEviT_T0_T2_T3_T4_T5_)
        /*00b8*/ 	.short	0x0380
        /*00ba*/ 	.short	0x001c


	//----- nvinfo : EIATTR_SW_WAR
	.align		4
.L_1355:
        /*00bc*/ 	.byte	0x04, 0x36
        /*00be*/ 	.short	(.L_1357 - .L_1356)
.L_1356:
        /*00c0*/ 	.word	0x00000008
.L_1357:


//--------------------- .nv.info._ZN2at6native29vectorized_elementwise_kernelILi2EZZZNS0_16log2_kernel_cudaERNS_18TensorIteratorBaseEENKUlvE0_clEvENKUlvE_clEvEUldE_St5arrayIPcLm2EEEEviT0_T1_ --------------------------
	.section	.nv.info._ZN2at6native29vectorized_elementwise_kernelILi2EZZZNS0_16log2_kernel_cudaERNS_18TensorIteratorBaseEENKUlvE0_clEvENKUlvE_clEvEUldE_St5arrayIPcLm2EEEEviT0_T1_,"",@"SHT_CUDA_INFO"
	.sectionflags	@""
	.align	4


	//----- nvinfo : EIATTR_CUDA_API_VERSION
	.align		4
        /*0000*/ 	.byte	0x04, 0x37
        /*0002*/ 	.short	(.L_1359 - .L_1358)
.L_1358:
        /*0004*/ 	.word	0x00000082


	//----- nvinfo : EIATTR_KPARAM_INFO
	.align		4
.L_1359:
        /*0008*/ 	.byte	0x04, 0x17
        /*000a*/ 	.short	(.L_1361 - .L_1360)
.L_1360:
        /*000c*/ 	.word	0x00000000
        /*0010*/ 	.short	0x0002
        /*0012*/ 	.short	0x0008
        /*0014*/ 	.byte	0x00, 0xf0, 0x41, 0x00


	//----- nvinfo : EIATTR_KPARAM_INFO
	.align		4
.L_1361:
        /*0018*/ 	.byte	0x04, 0x17
        /*001a*/ 	.short	(.L_1363 - .L_1362)
.L_1362:
        /*001c*/ 	.word	0x00000000
        /*0020*/ 	.short	0x0001
        /*0022*/ 	.short	0x0004
        /*0024*/ 	.byte	0x00, 0xf0, 0x05, 0x00


	//----- nvinfo : EIATTR_KPARAM_INFO
	.align		4
.L_1363:
        /*0028*/ 	.byte	0x04, 0x17
        /*002a*/ 	.short	(.L_1365 - .L_1364)
.L_1364:
        /*002c*/ 	.word	0x00000000
        /*0030*/ 	.short	0x0000
        /*0032*/ 	.short	0x0000
        /*0034*/ 	.byte	0x00, 0xf0, 0x11, 0x00


	//----- nvinfo : EIATTR_SPARSE_MMA_MASK
	.align		4
.L_1365:
        /*0038*/ 	.byte	0x03, 0x50
        /*003a*/ 	.short	0x0000


	//----- nvinfo : EIATTR_MAXREG_COUNT
	.align		4
        /*003c*/ 	.byte	0x03, 0x1b
        /*003e*/ 	.short	0x00ff


	//----- nvinfo : EIATTR_MERCURY_ISA_VERSION
	.align		4
        /*0040*/ 	.byte	0x03, 0x5f
        /*0042*/ 	.short	0x0101


	//----- nvinfo : EIATTR_VRC_CTA_INIT_COUNT
	.align		4
        /*0044*/ 	.byte	0x02, 0x4a
	.zero		1
	.zero		1


	//----- nvinfo : EIATTR_EXIT_INSTR_OFFSETS
	.align		4
        /*0048*/ 	.byte	0x04, 0x1c
        /*004a*/ 	.short	(.L_1367 - .L_1366)


	//   ....[0]....
.L_1366:
        /*004c*/ 	.word	0x00006de0


	//   ....[1]....
        /*0050*/ 	.word	0x00006e30


	//   ....[2]....
        /*0054*/ 	.word	0x0000d310


	//----- nvinfo : EIATTR_MAX_THREADS
	.align		4
.L_1367:
        /*0058*/ 	.byte	0x04, 0x05
        /*005a*/ 	.short	(.L_1369 - .L_1368)
.L_1368:
        /*005c*/ 	.word	0x00000080
        /*0060*/ 	.word	0x00000001
        /*0064*/ 	.word	0x00000001


	//----- nvinfo : EIATTR_CRS_STACK_SIZE
	.align		4
.L_1369:
        /*0068*/ 	.byte	0x04, 0x1e
        /*006a*/ 	.short	(.L_1371 - .L_1370)
.L_1370:
        /*006c*/ 	.word	0x00000000


	//----- nvinfo : EIATTR_CBANK_PARAM_SIZE
	.align		4
.L_1371:
        /*0070*/ 	.byte	0x03, 0x19
        /*0072*/ 	.short	0x0018


	//----- nvinfo : EIATTR_PARAM_CBANK
	.align		4
        /*0074*/ 	.byte	0x04, 0x0a
        /*0076*/ 	.short	(.L_1373 - .L_1372)
	.align		4
.L_1372:
        /*0078*/ 	.word	index@(.nv.constant0._ZN2at6native29vectorized_elementwise_kernelILi2EZZZNS0_16log2_kernel_cudaERNS_18TensorIteratorBaseEENKUlvE0_clEvENKUlvE_clEvEUldE_St5arrayIPcLm2EEEEviT0_T1_)
        /*007c*/ 	.short	0x0380
        /*007e*/ 	.short	0x0018


	//----- nvinfo : EIATTR_SW_WAR
	.align		4
.L_1373:
        /*0080*/ 	.byte	0x04, 0x36
        /*0082*/ 	.short	(.L_1375 - .L_1374)
.L_1374:
        /*0084*/ 	.word	0x00000008
.L_1375:


//--------------------- .nv.info._ZN2at6native29vectorized_elementwise_kernelILi4EZZZNS0_16log2_kernel_cudaERNS_18TensorIteratorBaseEENKUlvE0_clEvENKUlvE_clEvEUldE_St5arrayIPcLm2EEEEviT0_T1_ --------------------------
	.section	.nv.info._ZN2at6native29vectorized_elementwise_kernelILi4EZZZNS0_16log2_kernel_cudaERNS_18TensorIteratorBaseEENKUlvE0_clEvENKUlvE_clEvEUldE_St5arrayIPcLm2EEEEviT0_T1_,"",@"SHT_CUDA_INFO"
	.sectionflags	@""
	.align	4


	//----- nvinfo : EIATTR_CUDA_API_VERSION
	.align		4
        /*0000*/ 	.byte	0x04, 0x37
        /*0002*/ 	.short	(.L_1377 - .L_1376)
.L_1376:
        /*0004*/ 	.word	0x00000082


	//----- nvinfo : EIATTR_KPARAM_INFO
	.align		4
.L_1377:
        /*0008*/ 	.byte	0x04, 0x17
        /*000a*/ 	.short	(.L_1379 - .L_1378)
.L_1378:
        /*000c*/ 	.word	0x00000000
        /*0010*/ 	.short	0x0002
        /*0012*/ 	.short	0x0008
        /*0014*/ 	.byte	0x00, 0xf0, 0x41, 0x00


	//----- nvinfo : EIATTR_KPARAM_INFO
	.align		4
.L_1379:
        /*0018*/ 	.byte	0x04, 0x17
        /*001a*/ 	.short	(.L_1381 - .L_1380)
.L_1380:
        /*001c*/ 	.word	0x00000000
        /*0020*/ 	.short	0x0001
        /*0022*/ 	.short	0x0004
        /*0024*/ 	.byte	0x00, 0xf0, 0x05, 0x00


	//----- nvinfo : EIATTR_KPARAM_INFO
	.align		4
.L_1381:
        /*0028*/ 	.byte	0x04, 0x17
        /*002a*/ 	.short	(.L_1383 - .L_1382)
.L_1382:
        /*002c*/ 	.word	0x00000000
        /*0030*/ 	.short	0x0000
        /*0032*/ 	.short	0x0000
        /*0034*/ 	.byte	0x00, 0xf0, 0x11, 0x00


	//----- nvinfo : EIATTR_SPARSE_MMA_MASK
	.align		4
.L_1383:
        /*0038*/ 	.byte	0x03, 0x50
        /*003a*/ 	.short	0x0000


	//----- nvinfo : EIATTR_MAXREG_COUNT
	.align		4
        /*003c*/ 	.byte	0x03, 0x1b
        /*003e*/ 	.short	0x00ff


	//----- nvinfo : EIATTR_MERCURY_ISA_VERSION
	.align		4
        /*0040*/ 	.byte	0x03, 0x5f
        /*0042*/ 	.short	0x0101


	//----- nvinfo : EIATTR_VRC_CTA_INIT_COUNT
	.align		4
        /*0044*/ 	.byte	0x02, 0x4a
	.zero		1
	.zero		1


	//----- nvinfo : EIATTR_EXIT_INSTR_OFFSETS
	.align		4
        /*0048*/ 	.byte	0x04, 0x1c
        /*004a*/ 	.short	(.L_1385 - .L_1384)


	//   ....[0]....
.L_1384:
        /*004c*/ 	.word	0x00006de0


	//   ....[1]....
        /*0050*/ 	.word	0x00006e30


	//   ....[2]....
        /*0054*/ 	.word	0x0000d2d0


	//----- nvinfo : EIATTR_MAX_THREADS
	.align		4
.L_1385:
        /*0058*/ 	.byte	0x04, 0x05
        /*005a*/ 	.short	(.L_1387 - .L_1386)
.L_1386:
        /*005c*/ 	.word	0x00000080
        /*0060*/ 	.word	0x00000001
        /*0064*/ 	.word	0x00000001


	//----- nvinfo : EIATTR_CRS_STACK_SIZE
	.align		4
.L_1387:
        /*0068*/ 	.byte	0x04, 0x1e
        /*006a*/ 	.short	(.L_1389 - .L_1388)
.L_1388:
        /*006c*/ 	.word	0x00000000


	//----- nvinfo : EIATTR_CBANK_PARAM_SIZE
	.align		4
.L_1389:
        /*0070*/ 	.byte	0x03, 0x19
        /*0072*/ 	.short	0x0018


	//----- nvinfo : EIATTR_PARAM_CBANK
	.align		4
        /*0074*/ 	.byte	0x04, 0x0a
        /*0076*/ 	.short	(.L_1391 - .L_1390)
	.align		4
.L_1390:
        /*0078*/ 	.word	index@(.nv.constant0._ZN2at6native29vectorized_elementwise_kernelILi4EZZZNS0_16log2_kernel_cudaERNS_18TensorIteratorBaseEENKUlvE0_clEvENKUlvE_clEvEUldE_St5arrayIPcLm2EEEEviT0_T1_)
        /*007c*/ 	.short	0x0380
        /*007e*/ 	.short	0x0018


	//----- nvinfo : EIATTR_SW_WAR
	.align		4
.L_1391:
        /*0080*/ 	.byte	0x04, 0x36
        /*0082*/ 	.short	(.L_1393 - .L_1392)
.L_1392:
        /*0084*/ 	.word	0x00000008
.L_1393:


//--------------------- .nv.info._ZN2at6native29vectorized_elementwise_kernelILi8EZZZNS0_16log2_kernel_cudaERNS_18TensorIteratorBaseEENKUlvE0_clEvENKUlvE_clEvEUldE_St5arrayIPcLm2EEEEviT0_T1_ --------------------------
	.section	.nv.info._ZN2at6native29vectorized_elementwise_kernelILi8EZZZNS0_16log2_kernel_cudaERNS_18TensorIteratorBaseEENKUlvE0_clEvENKUlvE_clEvEUldE_St5arrayIPcLm2EEEEviT0_T1_,"",@"SHT_CUDA_INFO"
	.sectionflags	@""
	.align	4


	//----- nvinfo : EIATTR_CUDA_API_VERSION
	.align		4
        /*0000*/ 	.byte	0x04, 0x37
        /*0002*/ 	.short	(.L_1395 - .L_1394)
.L_1394:
        /*0004*/ 	.word	0x00000082


	//----- nvinfo : EIATTR_KPARAM_INFO
	.align		4
.L_1395:
        /*0008*/ 	.byte	0x04, 0x17
        /*000a*/ 	.short	(.L_1397 - .L_1396)
.L_1396:
        /*000c*/ 	.word	0x00000000
        /*0010*/ 	.short	0x0002
        /*0012*/ 	.short	0x0008
        /*0014*/ 	.byte	0x00, 0xf0, 0x41, 0x00


	//----- nvinfo : EIATTR_KPARAM_INFO
	.align		4
.L_1397:
        /*0018*/ 	.byte	0x04, 0x17
        /*001a*/ 	.short	(.L_1399 - .L_1398)
.L_1398:
        /*001c*/ 	.word	0x00000000
        /*0020*/ 	.short	0x0001
        /*0022*/ 	.short	0x0004
        /*0024*/ 	.byte	0x00, 0xf0, 0x05, 0x00


	//----- nvinfo : EIATTR_KPARAM_INFO
	.align		4
.L_1399:
        /*0028*/ 	.byte	0x04, 0x17
        /*002a*/ 	.short	(.L_1401 - .L_1400)
.L_1400:
        /*002c*/ 	.word	0x00000000
        /*0030*/ 	.short	0x0000
        /*0032*/ 	.short	0x0000
        /*0034*/ 	.byte	0x00, 0xf0, 0x11, 0x00


	//----- nvinfo : EIATTR_SPARSE_MMA_MASK
	.align		4
.L_1401:
        /*0038*/ 	.byte	0x03, 0x50
        /*003a*/ 	.short	0x0000


	//----- nvinfo : EIATTR_MAXREG_COUNT
	.align		4
        /*003c*/ 	.byte	0x03, 0x1b
        /*003e*/ 	.short	0x00ff


	//----- nvinfo : EIATTR_MERCURY_ISA_VERSION
	.align		4
        /*0040*/ 	.byte	0x03, 0x5f
        /*0042*/ 	.short	0x0101


	//----- nvinfo : EIATTR_VRC_CTA_INIT_COUNT
	.align		4
        /*0044*/ 	.byte	0x02, 0x4a
	.zero		1
	.zero		1


	//----- nvinfo : EIATTR_EXIT_INSTR_OFFSETS
	.align		4
        /*0048*/ 	.byte	0x04, 0x1c
        /*004a*/ 	.short	(.L_1403 - .L_1402)


	//   ....[0]....
.L_1402:
        /*004c*/ 	.word	0x00000010


	//----- nvinfo : EIATTR_MAX_THREADS
	.align		4
.L_1403:
        /*0050*/ 	.byte	0x04, 0x05
        /*0052*/ 	.short	(.L_1405 - .L_1404)
.L_1404:
        /*0054*/ 	.word	0x00000080
        /*0058*/ 	.word	0x00000001
        /*005c*/ 	.word	0x00000001


	//----- nvinfo : EIATTR_CBANK_PARAM_SIZE
	.align		4
.L_1405:
        /*0060*/ 	.byte	0x03, 0x19
        /*0062*/ 	.short	0x0018


	//----- nvinfo : EIATTR_PARAM_CBANK
	.align		4
        /*0064*/ 	.byte	0x04, 0x0a
        /*0066*/ 	.short	(.L_1407 - .L_1406)
	.align		4
.L_1406:
        /*0068*/ 	.word	index@(.nv.constant0._ZN2at6native29vectorized_elementwise_kernelILi8EZZZNS0_16log2_kernel_cudaERNS_18TensorIteratorBaseEENKUlvE0_clEvENKUlvE_clEvEUldE_St5arrayIPcLm2EEEEviT0_T1_)
        /*006c*/ 	.short	0x0380
        /*006e*/ 	.short	0x0018


	//----- nvinfo : EIATTR_SW_WAR
	.align		4
.L_1407:
        /*0070*/ 	.byte	0x04, 0x36
        /*0072*/ 	.short	(.L_1409 - .L_1408)
.L_1408:
        /*0074*/ 	.word	0x00000008
.L_1409:


//--------------------- .nv.info._ZN2at6native18elementwise_kernelILi128ELi4EZNS0_15gpu_kernel_implIZZZNS0_17log1p_kernel_cudaERNS_18TensorIteratorBaseEENKUlvE_clEvENKUlvE4_clEvEUlN3c108BFloat16EE_EEvS4_RKT_EUliE_EEviT1_ --------------------------
	.section	.nv.info._ZN2at6native18elementwise_kernelILi128ELi4EZNS0_15gpu_kernel_implIZZZNS0_17log1p_kernel_cudaERNS_18TensorIteratorBaseEENKUlvE_clEvENKUlvE4_clEvEUlN3c108BFloat16EE_EEvS4_RKT_EUliE_EEviT1_,"",@"SHT_CUDA_INFO"
	.sectionflags	@""
	.align	4


	//----- nvinfo : EIATTR_CUDA_API_VERSION
	.align		4
        /*0000*/ 	.byte	0x04, 0x37
        /*0002*/ 	.short	(.L_1411 - .L_1410)
.L_1410:
        /*0004*/ 	.word	0x00000082


	//----- nvinfo : EIATTR_KPARAM_INFO
	.align		4
.L_1411:
        /*0008*/ 	.byte	0x04, 0x17
        /*000a*/ 	.short	(.L_1413 - .L_1412)
.L_1412:
        /*000c*/ 	.word	0x00000000
        /*0010*/ 	.short	0x0001
        /*0012*/ 	.short	0x0008
        /*0014*/ 	.byte	0x00, 0xf0, 0x61, 0x08


	//----- nvinfo : EIATTR_KPARAM_INFO
	.align		4
.L_1413:
        /*0018*/ 	.byte	0x04, 0x17
        /*001a*/ 	.short	(.L_1415 - .L_1414)
.L_1414:
        /*001c*/ 	.word	0x00000000
        /*0020*/ 	.short	0x0000
        /*0022*/ 	.short	0x0000
        /*0024*/ 	.byte	0x00, 0xf0, 0x11, 0x00


	//----- nvinfo : EIATTR_SPARSE_MMA_MASK
	.align		4
.L_1415:
        /*0028*/ 	.byte	0x03, 0x50
        /*002a*/ 	.short	0x0000


	//----- nvinfo : EIATTR_MAXREG_COUNT
	.align		4
        /*002c*/ 	.byte	0x03, 0x1b
        /*002e*/ 	.short	0x0080


	//----- nvinfo : EIATTR_EXTERNS
	.align		4
        /*0030*/ 	.byte	0x04, 0x0f
        /*0032*/ 	.short	(.L_1417 - .L_1416)


	//   ....[0]....
	.align		4
.L_1416:
        /*0034*/ 	.word	index@(__assertfail)


	//----- nvinfo : EIATTR_MERCURY_ISA_VERSION
	.align		4
.L_1417:
        /*0038*/ 	.byte	0x03, 0x5f
        /*003a*/ 	.short	0x0101


	//----- nvinfo : EIATTR_VRC_CTA_INIT_COUNT
	.align		4
        /*003c*/ 	.byte	0x02, 0x4a
	.zero		1
	.zero		1


	//----- nvinfo : EIATTR_SYSCALL_OFFSETS
	.align		4
        /*0040*/ 	.byte	0x04, 0x46
        /*0042*/ 	.short	(.L_1419 - .L_1418)


	//   ....[0]....
.L_1418:
        /*0044*/ 	.word	0x00002290


	//   ....[1]....
        /*0048*/ 	.word	0x00003350


	//   ....[2]....
        /*004c*/ 	.word	0x00005780


	//   ....[3]....
        /*0050*/ 	.word	0x00006690


	//   ....[4]....
        /*0054*/ 	.word	0x00008bb0


	//   ....[5]....
        /*0058*/ 	.word	0x00009ac0


	//   ....[6]....
        /*005c*/ 	.word	0x0000bff0


	//   ....[7]....
        /*0060*/ 	.word	0x0000ced0


	//----- nvinfo : EIATTR_EXIT_INSTR_OFFSETS
	.align		4
.L_1419:
        /*0064*/ 	.byte	0x04, 0x1c
        /*0066*/ 	.short	(.L_1421 - .L_1420)


	//   ....[0]....
.L_1420:
        /*0068*/ 	.word	0x00009d80


	//   ....[1]....
        /*006c*/ 	.word	0x0000c350


	//   ....[2]....
        /*0070*/ 	.word	0x0000c390


	//   ....[3]....
        /*0074*/ 	.word	0x0000c430


	//   ....[4]....
        /*0078*/ 	.word	0x0000c470


	//   ....[5]....
        /*007c*/ 	.word	0x0000c4b0


	//   ....[6]....
        /*0080*/ 	.word	0x0000c540


	//   ....[7]....
        /*0084*/ 	.word	0x0000c580


	//   ....[8]....
        /*0088*/ 	.word	0x0000c620


	//   ....[9]....
        /*008c*/ 	.word	0x0000c670


	//   ....[10]....
        /*0090*/ 	.word	0x0000c6c0


	//   ....[11]....
        /*0094*/ 	.word	0x0000c7a0


	//   ....[12]....
        /*0098*/ 	.word	0x0000c910


	//   ....[13]....
        /*009c*/ 	.word	0x0000ca80


	//   ....[14]....
        /*00a0*/ 	.word	0x0000cbe0


	//   ....[15]....
        /*00a4*/ 	.word	0x0000cc20


	//   ....[16]....
        /*00a8*/ 	.word	0x0000cc60


	//   ....[17]....
        /*00ac*/ 	.word	0x0000cd10


	//   ....[18]....
        /*00b0*/ 	.word	0x0000cd70


	//   ....[19]....
        /*00b4*/ 	.word	0x0000cee0


	//   ....[20]....
        /*00b8*/ 	.word	0x0000cff0


	//   ....[21]....
        /*00bc*/ 	.word	0x0000d130


	//   ....[22]....
        /*00c0*/ 	.word	0x0000d150


	//----- nvinfo : EIATTR_MAX_THREADS
	.align		4
.L_1421:
        /*00c4*/ 	.byte	0x04, 0x05
        /*00c6*/ 	.short	(.L_1423 - .L_1422)
.L_1422:
        /*00c8*/ 	.word	0x00000080
        /*00cc*/ 	.word	0x00000001
        /*00d0*/ 	.word	0x00000001


	//----- nvinfo : EIATTR_CRS_STACK_SIZE
	.align		4
.L_1423:
        /*00d4*/ 	.byte	0x04, 0x1e
        /*00d6*/ 	.short	(.L_1425 - .L_1424)
.L_1424:
        /*00d8*/ 	.word	0x00000000


	//----- nvinfo : EIATTR_CBANK_PARAM_SIZE
	.align		4
.L_1425:
        /*00dc*/ 	.byte	0x03, 0x19
        /*00de*/ 	.short	0x0220


	//----- nvinfo : EIATTR_PARAM_CBANK
	.align		4
        /*00e0*/ 	.byte	0x04, 0x0a
        /*00e2*/ 	.short	(.L_1427 - .L_1426)
	.align		4
.L_1426:
        /*00e4*/ 	.word	index@(.nv.constant0._ZN2at6native18elementwise_kernelILi128ELi4EZNS0_15gpu_kernel_implIZZZNS0_17log1p_kernel_cudaERNS_18TensorIteratorBaseEENKUlvE_clEvENKUlvE4_clEvEUlN3c108BFloat16EE_EEvS4_RKT_EUliE_EEviT1_)
        /*00e8*/ 	.short	0x0380
        /*00ea*/ 	.short	0x0220


	//----- nvinfo : EIATTR_SW_WAR
	.align		4
.L_1427:
        /*00ec*/ 	.byte	0x04, 0x36
        /*00ee*/ 	.short	(.L_1429 - .L_1428)
.L_1428:
        /*00f0*/ 	.word	0x00000008
.L_1429:


//--------------------- .nv.info._ZN2at6native27unrolled_elementwise_kernelIZZZNS0_17log1p_kernel_cudaERNS_18TensorIteratorBaseEENKUlvE_clEvENKUlvE4_clEvEUlN3c108BFloat16EE_St5arrayIPcLm2EELi4E23TrivialOffsetCalculatorILi1EjESD_NS0_6memory12LoadWithCastILi1EEENSE_13StoreWithCastILi1EEEEEviT_T0_T2_T3_T4_T5_ --------------------------
	.section	.nv.info._ZN2at6native27unrolled_elementwise_kernelIZZZNS0_17log1p_kernel_cudaERNS_18TensorIteratorBaseEENKUlvE_clEvENKUlvE4_clEvEUlN3c108BFloat16EE_St5arrayIPcLm2EELi4E23TrivialOffsetCalculatorILi1EjESD_NS0_6memory12LoadWithCastILi1EEENSE_13StoreWithCastILi1EEEEEviT_T0_T2_T3_T4_T5_,"",@"SHT_CUDA_INFO"
	.sectionflags	@""
	.align	4


	//----- nvinfo : EIATTR_CUDA_API_VERSION
	.align		4
        /*0000*/ 	.byte	0x04, 0x37
        /*0002*/ 	.short	(.L_1431 - .L_1430)
.L_1430:
        /*0004*/ 	.word	0x00000082


	//----- nvinfo : EIATTR_KPARAM_INFO
	.align		4
.L_1431:
        /*0008*/ 	.byte	0x04, 0x17
        /*000a*/ 	.short	(.L_1433 - .L_1432)
.L_1432:
        /*000c*/ 	.word	0x00000000
        /*0010*/ 	.short	0x0006
        /*0012*/ 	.short	0x0024
        /*0014*/ 	.byte	0x00, 0xf0, 0x21, 0x00


	//----- nvinfo : EIATTR_KPARAM_INFO
	.align		4
.L_1433:
        /*0018*/ 	.byte	0x04, 0x17
        /*001a*/ 	.short	(.L_1435 - .L_1434)
.L_1434:
        /*001c*/ 	.word	0x00000000
        /*0020*/ 	.short	0x0005
        /*0022*/ 	.short	0x001c
        /*0024*/ 	.byte	0x00, 0xf0, 0x21, 0x00


	//----- nvinfo : EIATTR_KPARAM_INFO
	.align		4
.L_1435:
        /*0028*/ 	.byte	0x04, 0x17
        /*002a*/ 	.short	(.L_1437 - .L_1436)
.L_1436:
        /*002c*/ 	.word	0x00000000
        /*0030*/ 	.short	0x0004
        /*0032*/ 	.short	0x0019
        /*0034*/ 	.byte	0x00, 0xf0, 0x05, 0x00


	//----- nvinfo : EIATTR_KPARAM_INFO
	.align		4
.L_1437:
        /*0038*/ 	.byte	0x04, 0x17
        /*003a*/ 	.short	(.L_1439 - .L_1438)
.L_1438:
        /*003c*/ 	.word	0x00000000
        /*0040*/ 	.short	0x0003
        /*0042*/ 	.short	0x0018
        /*0044*/ 	.byte	0x00, 0xf0, 0x05, 0x00


	//----- nvinfo : EIATTR_KPARAM_INFO
	.align		4
.L_1439:
        /*0048*/ 	.byte	0x04, 0x17
        /*004a*/ 	.short	(.L_1441 - .L_1440)
.L_1440:
        /*004c*/ 	.word	0x00000000
        /*0050*/ 	.short	0x0002
        /*0052*/ 	.short	0x0008
        /*0054*/ 	.byte	0x00, 0xf0, 0x41, 0x00


	//----- nvinfo : EIATTR_KPARAM_INFO
	.align		4
.L_1441:
        /*0058*/ 	.byte	0x04, 0x17
        /*005a*/ 	.short	(.L_1443 - .L_1442)
.L_1442:
        /*005c*/ 	.word	0x00000000
        /*0060*/ 	.short	0x0001
        /*0062*/ 	.short	0x0004
        /*0064*/ 	.byte	0x00, 0xf0, 0x05, 0x00


	//----- nvinfo : EIATTR_KPARAM_INFO
	.align		4
.L_1443:
        /*0068*/ 	.byte	0x04, 0x17
        /*006a*/ 	.short	(.L_1445 - .L_1444)
.L_1444:
        /*006c*/ 	.word	0x00000000
        /*0070*/ 	.short	0x0000
        /*0072*/ 	.short	0x0000
        /*0074*/ 	.byte	0x00, 0xf0, 0x11, 0x00


	//----- nvinfo : EIATTR_SPARSE_MMA_MASK
	.align		4
.L_1445:
        /*0078*/ 	.byte	0x03, 0x50
        /*007a*/ 	.short	0x0000


	//----- nvinfo : EIATTR_MAXREG_COUNT
	.align		4
        /*007c*/ 	.byte	0x03, 0x1b
        /*007e*/ 	.short	0x00ff


	//----- nvinfo : EIATTR_EXTERNS
	.align		4
        /*0080*/ 	.byte	0x04, 0x0f
        /*0082*/ 	.short	(.L_1447 - .L_1446)


	//   ....[0]....
	.align		4
.L_1446:
        /*0084*/ 	.word	index@(__assertfail)


	//----- nvinfo : EIATTR_MERCURY_ISA_VERSION
	.align		4
.L_1447:
        /*0088*/ 	.byte	0x03, 0x5f
        /*008a*/ 	.short	0x0101


	//----- nvinfo : EIATTR_VRC_CTA_INIT_COUNT
	.align		4
        /*008c*/ 	.byte	0x02, 0x4a
	.zero		1
	.zero		1


	//----- nvinfo : EIATTR_SYSCALL_OFFSETS
	.align		4
        /*0090*/ 	.byte	0x04, 0x46
        /*0092*/ 	.short	(.L_1449 - .L_1448)


	//   ....[0]....
.L_1448:
        /*0094*/ 	.word	0x00001080


	//   ....[1]....
        /*0098*/ 	.word	0x000022e0


	//   ....[2]....
        /*009c*/ 	.word	0x00003480


	//   ....[3]....
        /*00a0*/ 	.word	0x00004530


	//   ....[4]....
        /*00a4*/ 	.word	0x00005db0


	//   ....[5]....
        /*00a8*/ 	.word	0x00006c90


	//   ....[6]....
        /*00ac*/ 	.word	0x00007c10


	//   ....[7]....
        /*00b0*/ 	.word	0x00008b90


	//----- nvinfo : EIATTR_EXIT_INSTR_OFFSETS
	.align		4
.L_1449:
        /*00b4*/ 	.byte	0x04, 0x1c
        /*00b6*/ 	.short	(.L_1451 - .L_1450)


	//   ....[0]....
.L_1450:
        /*00b8*/ 	.word	0x00007ec0


	//   ....[1]....
        /*00bc*/ 	.word	0x00008010


	//   ....[2]....
        /*00c0*/ 	.word	0x00008050


	//   ....[3]....
        /*00c4*/ 	.word	0x000080f0


	//   ....[4]....
        /*00c8*/ 	.word	0x00008130


	//   ....[5]....
        /*00cc*/ 	.word	0x00008170


	//   ....[6]....
        /*00d0*/ 	.word	0x00008200


	//   ....[7]....
        /*00d4*/ 	.word	0x00008240


	//   ....[8]....
        /*00d8*/ 	.word	0x000082e0


	//   ....[9]....
        /*00dc*/ 	.word	0x00008330


	//   ....[10]....
        /*00e0*/ 	.word	0x00008380


	//   ....[11]....
        /*00e4*/ 	.word	0x00008460


	//   ....[12]....
        /*00e8*/ 	.word	0x000085d0


	//   ....[13]....
        /*00ec*/ 	.word	0x00008740


	//   ....[14]....
        /*00f0*/ 	.word	0x000088a0


	//   ....[15]....
        /*00f4*/ 	.word	0x000088e0


	//   ....[16]....
        /*00f8*/ 	.word	0x00008920


	//   ....[17]....
        /*00fc*/ 	.word	0x000089d0


	//   ....[18]....
        /*0100*/ 	.word	0x00008a30


	//   ....[19]....
        /*0104*/ 	.word	0x00008ba0


	//   ....[20]....
        /*0108*/ 	.word	0x00008cb0


	//   ....[21]....
        /*010c*/ 	.word	0x00008df0


	//   ....[22]....
        /*0110*/ 	.word	0x00008e10


	//----- nvinfo : EIATTR_MAX_THREADS
	.align		4
.L_1451:
        /*0114*/ 	.byte	0x04, 0x05
        /*0116*/ 	.short	(.L_1453 - .L_1452)
.L_1452:
        /*0118*/ 	.word	0x00000080
        /*011c*/ 	.word	0x00000001
        /*0120*/ 	.word	0x00000001


	//----- nvinfo : EIATTR_CRS_STACK_SIZE
	.align		4
.L_1453:
        /*0124*/ 	.byte	0x04, 0x1e
        /*0126*/ 	.short	(.L_1455 - .L_1454)
.L_1454:
        /*0128*/ 	.word	0x00000000


	//----- nvinfo : EIATTR_CBANK_PARAM_SIZE
	.align		4
.L_1455:
        /*012c*/ 	.byte	0x03, 0x19
        /*012e*/ 	.short	0x002c


	//----- nvinfo : EIATTR_PARAM_CBANK
	.align		4
        /*0130*/ 	.byte	0x04, 0x0a
        /*0132*/ 	.short	(.L_1457 - .L_1456)
	.align		4
.L_1456:
        /*0134*/ 	.word	index@(.nv.constant0._ZN2at6native27unrolled_elementwise_kernelIZZZNS0_17log1p_kernel_cudaERNS_18TensorIteratorBaseEENKUlvE_clEvENKUlvE4_clEvEUlN3c108BFloat16EE_St5arrayIPcLm2EELi4E23TrivialOffsetCalculatorILi1EjESD_NS0_6memory12LoadWithCastILi1EEENSE_13StoreWithCastILi1EEEEEviT_T0_T2_T3_T4_T5_)
        /*0138*/ 	.short	0x0380
        /*013a*/ 	.short	0x002c


	//----- nvinfo : EIATTR_SW_WAR
	.align		4
.L_1457:
        /*013c*/ 	.byte	0x04, 0x36
        /*013e*/ 	.short	(.L_1459 - .L_1458)
.L_1458:
        /*0140*/ 	.word	0x00000008
.L_1459:


//--------------------- .nv.info._ZN2at6native18elementwise_kernelILi128ELi4EZNS0_22gpu_kernel_impl_nocastIZZZNS0_17log1p_kernel_cudaERNS_18TensorIteratorBaseEENKUlvE_clEvENKUlvE4_clEvEUlN3c108BFloat16EE_EEvS4_RKT_EUliE_EEviT1_ --------------------------
	.section	.nv.info._ZN2at6native18elementwise_kernelILi128ELi4EZNS0_22gpu_kernel_impl_nocastIZZZNS0_17log1p_kernel_cudaERNS_18TensorIteratorBaseEENKUlvE_clEvENKUlvE4_clEvEUlN3c108BFloat16EE_EEvS4_RKT_EUliE_EEviT1_,"",@"SHT_CUDA_INFO"
	.sectionflags	@""
	.align	4


	//----- nvinfo : EIATTR_CUDA_API_VERSION
	.align		4
        /*0000*/ 	.byte	0x04, 0x37
        /*0002*/ 	.short	(.L_1461 - .L_1460)
.L_1460:
        /*0004*/ 	.word	0x00000082


	//----- nvinfo : EIATTR_KPARAM_INFO
	.align		4
.L_1461:
        /*0008*/ 	.byte	0x04, 0x17
        /*000a*/ 	.short	(.L_1463 - .L_1462)
.L_1462:
        /*000c*/ 	.word	0x00000000
        /*0010*/ 	.short	0x0001
        /*0012*/ 	.short	0x0008
        /*0014*/ 	.byte	0x00, 0xf0, 0x61, 0x08


	//----- nvinfo : EIATTR_KPARAM_INFO
	.align		4
.L_1463:
        /*0018*/ 	.byte	0x04, 0x17
        /*001a*/ 	.short	(.L_1465 - .L_1464)
.L_1464:
        /*001c*/ 	.word	0x00000000
        /*0020*/ 	.short	0x0000
        /*0022*/ 	.short	0x0000
        /*0024*/ 	.byte	0x00, 0xf0, 0x11, 0x00


	//----- nvinfo : EIATTR_SPARSE_MMA_MASK
	.align		4
.L_1465:
        /*0028*/ 	.byte	0x03, 0x50
        /*002a*/ 	.short	0x0000


	//----- nvinfo : EIATTR_MAXREG_COUNT
	.align		4
        /*002c*/ 	.byte	0x03, 0x1b
        /*002e*/ 	.short	0x0080


	//----- nvinfo : EIATTR_MERCURY_ISA_VERSION
	.align		4
        /*0030*/ 	.byte	0x03, 0x5f
        /*0032*/ 	.short	0x0101


	//----- nvinfo : EIATTR_VRC_CTA_INIT_COUNT
	.align		4
        /*0034*/ 	.byte	0x02, 0x4a
	.zero		1
	.zero		1


	//----- nvinfo : EIATTR_EXIT_INSTR_OFFSETS
	.align		4
        /*0038*/ 	.byte	0x04, 0x1c
        /*003a*/ 	.short	(.L_1467 - .L_1466)


	//   ....[0]....
.L_1466:
        /*003c*/ 	.word	0x00000810


	//   ....[1]....
        /*0040*/ 	.word	0x00000a40


	//   ....[2]....
        /*0044*/ 	.word	0x00004aa0


	//   ....[3]....
        /*0048*/ 	.word	0x00005fa0


	//----- nvinfo : EIATTR_MAX_THREADS
	.align		4
.L_1467:
        /*004c*/ 	.byte	0x04, 0x05
        /*004e*/ 	.short	(.L_1469 - .L_1468)
.L_1468:
        /*0050*/ 	.word	0x00000080
        /*0054*/ 	.word	0x00000001
        /*0058*/ 	.word	0x00000001


	//----- nvinfo : EIATTR_CRS_STACK_SIZE
	.align		4
.L_1469:
        /*005c*/ 	.byte	0x04, 0x1e
        /*005e*/ 	.short	(.L_1471 - .L_1470)
.L_1470:
        /*0060*/ 	.word	0x00000000


	//----- nvinfo : EIATTR_CBANK_PARAM_SIZE
	.align		4
.L_1471:
        /*0064*/ 	.byte	0x03, 0x19
        /*0066*/ 	.short	0x0220


	//----- nvinfo : EIATTR_PARAM_CBANK
	.align		4
        /*0068*/ 	.byte	0x04, 0x0a
        /*006a*/ 	.short	(.L_1473 - .L_1472)
	.align		4
.L_1472:
        /*006c*/ 	.word	index@(.nv.constant0._ZN2at6native18elementwise_kernelILi128ELi4EZNS0_22gpu_kernel_impl_nocastIZZZNS0_17log1p_kernel_cudaERNS_18TensorIteratorBaseEENKUlvE_clEvENKUlvE4_clEvEUlN3c108BFloat16EE_EEvS4_RKT_EUliE_EEviT1_)
        /*0070*/ 	.short	0x0380
        /*0072*/ 	.short	0x0220


	//----- nvinfo : EIATTR_SW_WAR
	.align		4
.L_1473:
        /*0074*/ 	.byte	0x04, 0x36
        /*0076*/ 	.short	(.L_1475 - .L_1474)
.L_1474:
        /*0078*/ 	.word	0x00000008
.L_1475:


//--------------------- .nv.info._ZN2at6native27unrolled_elementwise_kernelIZZZNS0_17log1p_kernel_cudaERNS_18TensorIteratorBaseEENKUlvE_clEvENKUlvE4_clEvEUlN3c108BFloat16EE_St5arrayIPcLm2EELi4E23TrivialOffsetCalculatorILi1EjESD_NS0_6memory15LoadWithoutCastENSE_16StoreWithoutCastEEEviT_T0_T2_T3_T4_T5_ --------------------------
	.section	.nv.info._ZN2at6native27unrolled_elementwise_kernelIZZZNS0_17log1p_kernel_cudaERNS_18TensorIteratorBaseEENKUlvE_clEvENKUlvE4_clEvEUlN3c108BFloat16EE_St5arrayIPcLm2EELi4E23TrivialOffsetCalculatorILi1EjESD_NS0_6memory15LoadWithoutCastENSE_16StoreWithoutCastEEEviT_T0_T2_T3_T4_T5_,"",@"SHT_CUDA_INFO"
	.sectionflags	@""
	.align	4


	//----- nvinfo : EIATTR_CUDA_API_VERSION
	.align		4
        /*0000*/ 	.byte	0x04, 0x37
        /*0002*/ 	.short	(.L_1477 - .L_1476)
.L_1476:
        /*0004*/ 	.word	0x00000082


	//----- nvinfo : EIATTR_KPARAM_INFO
	.align		4
.L_1477:
        /*0008*/ 	.byte	0x04, 0x17
        /*000a*/ 	.short	(.L_1479 - .L_1478)
.L_1478:
        /*000c*/ 	.word	0x00000000
        /*0010*/ 	.short	0x0006
        /*0012*/ 	.short	0x001b
        /*0014*/ 	.byte	0x00, 0xf0, 0x05, 0x00


	//----- nvinfo : EIATTR_KPARAM_INFO
	.align		4
.L_1479:
        /*0018*/ 	.byte	0x04, 0x17
        /*001a*/ 	.short	(.L_1481 - .L_1480)
.L_1480:
        /*001c*/ 	.word	0x00000000
        /*0020*/ 	.short	0x0005
        /*0022*/ 	.short	0x001a
        /*0024*/ 	.byte	0x00, 0xf0, 0x05, 0x00


	//----- nvinfo : EIATTR_KPARAM_INFO
	.align		4
.L_1481:
        /*0028*/ 	.byte	0x04, 0x17
        /*002a*/ 	.short	(.L_1483 - .L_1482)
.L_1482:
        /*002c*/ 	.word	0x00000000
        /*0030*/ 	.short	0x0004
        /*0032*/ 	.short	0x0019
        /*0034*/ 	.byte	0x00, 0xf0, 0x05, 0x00


	//----- nvinfo : EIATTR_KPARAM_INFO
	.align		4
.L_1483:
        /*0038*/ 	.byte	0x04, 0x17
        /*003a*/ 	.short	(.L_1485 - .L_1484)
.L_1484:
        /*003c*/ 	.word	0x00000000
        /*0040*/ 	.short	0x0003
        /*0042*/ 	.short	0x0018
        /*0044*/ 	.byte	0x00, 0xf0, 0x05, 0x00


	//----- nvinfo : EIATTR_KPARAM_INFO
	.align		4
.L_1485:
        /*0048*/ 	.byte	0x04, 0x17
        /*004a*/ 	.short	(.L_1487 - .L_1486)
.L_1486:
        /*004c*/ 	.word	0x00000000
        /*0050*/ 	.short	0x0002
        /*0052*/ 	.short	0x0008
        /*0054*/ 	.byte	0x00, 0xf0, 0x41, 0x00


	//----- nvinfo : EIATTR_KPARAM_INFO
	.align		4
.L_1487:
        /*0058*/ 	.byte	0x04, 0x17
        /*005a*/ 	.short	(.L_1489 - .L_1488)
.L_1488:
        /*005c*/ 	.word	0x00000000
        /*0060*/ 	.short	0x0001
        /*0062*/ 	.short	0x0004
        /*0064*/ 	.byte	0x00, 0xf0, 0x05, 0x00


	//----- nvinfo : EIATTR_KPARAM_INFO
	.align		4
.L_1489:
        /*0068*/ 	.byte	0x04, 0x17
        /*006a*/ 	.short	(.L_1491 - .L_1490)
.L_1490:
        /*006c*/ 	.word	0x00000000
        /*0070*/ 	.short	0x0000
        /*0072*/ 	.short	0x0000
        /*0074*/ 	.byte	0x00, 0xf0, 0x11, 0x00


	//----- nvinfo : EIATTR_SPARSE_MMA_MASK
	.align		4
.L_1491:
        /*0078*/ 	.byte	0x03, 0x50
        /*007a*/ 	.short	0x0000


	//----- nvinfo : EIATTR_MAXREG_COUNT
	.align		4
        /*007c*/ 	.byte	0x03, 0x1b
        /*007e*/ 	.short	0x00ff


	//----- nvinfo : EIATTR_MERCURY_ISA_VERSION
	.align		4
        /*0080*/ 	.byte	0x03, 0x5f
        /*0082*/ 	.short	0x0101


	//----- nvinfo : EIATTR_VRC_CTA_INIT_COUNT
	.align		4
        /*0084*/ 	.byte	0x02, 0x4a
	.zero		1
	.zero		1


	//----- nvinfo : EIATTR_EXIT_INSTR_OFFSETS
	.align		4
        /*0088*/ 	.byte	0x04, 0x1c
        /*008a*/ 	.short	(.L_1493 - .L_1492)


	//   ....[0]....
.L_1492:
        /*008c*/ 	.word	0x00000c20


	//   ....[1]....
        /*0090*/ 	.word	0x00000c70


	//----- nvinfo : EIATTR_MAX_THREADS
	.align		4
.L_1493:
        /*0094*/ 	.byte	0x04, 0x05
        /*0096*/ 	.short	(.L_1495 - .L_1494)
.L_1494:
        /*0098*/ 	.word	0x00000080
        /*009c*/ 	.word	0x00000001
        /*00a0*/ 	.word	0x00000001


	//----- nvinfo : EIATTR_CRS_STACK_SIZE
	.align		4
.L_1495:
        /*00a4*/ 	.byte	0x04, 0x1e
        /*00a6*/ 	.short	(.L_1497 - .L_1496)
.L_1496:
        /*00a8*/ 	.word	0x00000000


	//----- nvinfo : EIATTR_CBANK_PARAM_SIZE
	.align		4
.L_1497:
        /*00ac*/ 	.byte	0x03, 0x19
        /*00ae*/ 	.short	0x001c


	//----- nvinfo : EIATTR_PARAM_CBANK
	.align		4
        /*00b0*/ 	.byte	0x04, 0x0a
        /*00b2*/ 	.short	(.L_1499 - .L_1498)
	.align		4
.L_1498:
        /*00b4*/ 	.word	index@(.nv.constant0._ZN2at6native27unrolled_elementwise_kernelIZZZNS0_17log1p_kernel_cudaERNS_18TensorIteratorBaseEENKUlvE_clEvENKUlvE4_clEvEUlN3c108BFloat16EE_St5arrayIPcLm2EELi4E23TrivialOffsetCalculatorILi1EjESD_NS0_6memory15LoadWithoutCastENSE_16StoreWithoutCastEEEviT_T0_T2_T3_T4_T5_)
        /*00b8*/ 	.short	0x0380
        /*00ba*/ 	.short	0x001c


	//----- nvinfo : EIATTR_SW_WAR
	.align		4
.L_1499:
        /*00bc*/ 	.byte	0x04, 0x36
        /*00be*/ 	.short	(.L_1501 - .L_1500)
.L_1500:
        /*00c0*/ 	.word	0x00000008
.L_1501:


//--------------------- .nv.info._ZN2at6native29vectorized_elementwise_kernelILi2EZZZNS0_17log1p_kernel_cudaERNS_18TensorIteratorBaseEENKUlvE_clEvENKUlvE4_clEvEUlN3c108BFloat16EE_St5arrayIPcLm2EEEEviT0_T1_ --------------------------
	.section	.nv.info._ZN2at6native29vectorized_elementwise_kernelILi2EZZZNS0_17log1p_kernel_cudaERNS_18TensorIteratorBaseEENKUlvE_clEvENKUlvE4_clEvEUlN3c108BFloat16EE_St5arrayIPcLm2EEEEviT0_T1_,"",@"SHT_CUDA_INFO"
	.sectionflags	@""
	.align	4


	//----- nvinfo : EIATTR_CUDA_API_VERSION
	.align		4
        /*0000*/ 	.byte	0x04, 0x37
        /*0002*/ 	.short	(.L_1503 - .L_1502)
.L_1502:
        /*0004*/ 	.word	0x00000082


	//----- nvinfo : EIATTR_KPARAM_INFO
	.align		4
.L_1503:
        /*0008*/ 	.byte	0x04, 0x17
        /*000a*/ 	.short	(.L_1505 - .L_1504)
.L_1504:
        /*000c*/ 	.word	0x00000000
        /*0010*/ 	.short	0x0002
        /*0012*/ 	.short	0x0008
        /*0014*/ 	.byte	0x00, 0xf0, 0x41, 0x00


	//----- nvinfo : EIATTR_KPARAM_INFO
	.align		4
.L_1505:
        /*0018*/ 	.byte	0x04, 0x17
        /*001a*/ 	.short	(.L_1507 - .L_1506)
.L_1506:
        /*001c*/ 	.word	0x00000000
        /*0020*/ 	.short	0x0001
        /*0022*/ 	.short	0x0004
        /*0024*/ 	.byte	0x00, 0xf0, 0x05, 0x00


	//----- nvinfo : EIATTR_KPARAM_INFO
	.align		4
.L_1507:
        /*0028*/ 	.byte	0x04, 0x17
        /*002a*/ 	.short	(.L_1509 - .L_1508)
.L_1508:
        /*002c*/ 	.word	0x00000000
        /*0030*/ 	.short	0x0000
        /*0032*/ 	.short	0x0000
        /*0034*/ 	.byte	0x00, 0xf0, 0x11, 0x00


	//----- nvinfo : EIATTR_SPARSE_MMA_MASK
	.align		4
.L_1509:
        /*0038*/ 	.byte	0x03, 0x50
        /*003a*/ 	.short	0x0000


	//----- nvinfo : EIATTR_MAXREG_COUNT
	.align		4
        /*003c*/ 	.byte	0x03, 0x1b
        /*003e*/ 	.short	0x00ff


	//----- nvinfo : EIATTR_MERCURY_ISA_VERSION
	.align		4
        /*0040*/ 	.byte	0x03, 0x5f
        /*0042*/ 	.short	0x0101


	//----- nvinfo : EIATTR_VRC_CTA_INIT_COUNT
	.align		4
        /*0044*/ 	.byte	0x02, 0x4a
	.zero		1
	.zero		1


	//----- nvinfo : EIATTR_EXIT_INSTR_OFFSETS
	.align		4
        /*0048*/ 	.byte	0x04, 0x1c
        /*004a*/ 	.short	(.L_1511 - .L_1510)


	//   ....[0]....
.L_1510:
        /*004c*/ 	.word	0x000018d0


	//   ....[1]....
        /*0050*/ 	.word	0x00001920


	//   ....[2]....
        /*0054*/ 	.word	0x00002840


	//----- nvinfo : EIATTR_MAX_THREADS
	.align		4
.L_1511:
        /*0058*/ 	.byte	0x04, 0x05
        /*005a*/ 	.short	(.L_1513 - .L_1512)
.L_1512:
        /*005c*/ 	.word	0x00000080
        /*0060*/ 	.word	0x00000001
        /*0064*/ 	.word	0x00000001


	//----- nvinfo : EIATTR_CRS_STACK_SIZE
	.align		4
.L_1513:
        /*0068*/ 	.byte	0x04, 0x1e
        /*006a*/ 	.short	(.L_1515 - .L_1514)
.L_1514:
        /*006c*/ 	.word	0x00000000


	//----- nvinfo : EIATTR_CBANK_PARAM_SIZE
	.align		4
.L_1515:
        /*0070*/ 	.byte	0x03, 0x19
        /*0072*/ 	.short	0x0018


	//----- nvinfo : EIATTR_PARAM_CBANK
	.align		4
        /*0074*/ 	.byte	0x04, 0x0a
        /*0076*/ 	.short	(.L_1517 - .L_1516)
	.align		4
.L_1516:
        /*0078*/ 	.word	index@(.nv.constant0._ZN2at6native29vectorized_elementwise_kernelILi2EZZZNS0_17log1p_kernel_cudaERNS_18TensorIteratorBaseEENKUlvE_clEvENKUlvE4_clEvEUlN3c108BFloat16EE_St5arrayIPcLm2EEEEviT0_T1_)
        /*007c*/ 	.short	0x0380
        /*007e*/ 	.short	0x0018


	//----- nvinfo : EIATTR_SW_WAR
	.align		4
.L_1517:
        /*0080*/ 	.byte	0x04, 0x36
        /*0082*/ 	.short	(.L_1519 - .L_1518)
.L_1518:
        /*0084*/ 	.word	0x00000008
.L_1519:


//--------------------- .nv.info._ZN2at6native29vectorized_elementwise_kernelILi4EZZZNS0_17log1p_kernel_cudaERNS_18TensorIteratorBaseEENKUlvE_clEvENKUlvE4_clEvEUlN3c108BFloat16EE_St5arrayIPcLm2EEEEviT0_T1_ --------------------------
	.section	.nv.info._ZN2at6native29vectorized_elementwise_kernelILi4EZZZNS0_17log1p_kernel_cudaERNS_18TensorIteratorBaseEENKUlvE_clEvENKUlvE4_clEvEUlN3c108BFloat16EE_St5arrayIPcLm2EEEEviT0_T1_,"",@"SHT_CUDA_INFO"
	.sectionflags	@""
	.align	4


	//----- nvinfo : EIATTR_CUDA_API_VERSION
	.align		4
        /*0000*/ 	.byte	0x04, 0x37
        /*0002*/ 	.short	(.L_1521 - .L_1520)
.L_1520:
        /*0004*/ 	.word	0x00000082


	//----- nvinfo : EIATTR_KPARAM_INFO
	.align		4
.L_1521:
        /*0008*/ 	.byte	0x04, 0x17
        /*000a*/ 	.short	(.L_1523 - .L_1522)
.L_1522:
        /*000c*/ 	.word	0x00000000
        /*0010*/ 	.short	0x0002
        /*0012*/ 	.short	0x0008
        /*0014*/ 	.byte	0x00, 0xf0, 0x41, 0x00


	//----- nvinfo : EIATTR_KPARAM_INFO
	.align		4
.L_1523:
        /*0018*/ 	.byte	0x04, 0x17
        /*001a*/ 	.short	(.L_1525 - .L_1524)
.L_1524:
        /*001c*/ 	.word	0x00000000
        /*0020*/ 	.short	0x0001
        /*0022*/ 	.short	0x0004
        /*0024*/ 	.byte	0x00, 0xf0, 0x05, 0x00


	//----- nvinfo : EIATTR_KPARAM_INFO
	.align		4
.L_1525:
        /*0028*/ 	.byte	0x04, 0x17
        /*002a*/ 	.short	(.L_1527 - .L_1526)
.L_1526:
        /*002c*/ 	.word	0x00000000
        /*0030*/ 	.short	0x0000
        /*0032*/ 	.short	0x0000
        /*0034*/ 	.byte	0x00, 0xf0, 0x11, 0x00


	//----- nvinfo : EIATTR_SPARSE_MMA_MASK
	.align		4
.L_1527:
        /*0038*/ 	.byte	0x03, 0x50
        /*003a*/ 	.short	0x0000


	//----- nvinfo : EIATTR_MAXREG_COUNT
	.align		4
        /*003c*/ 	.byte	0x03, 0x1b
        /*003e*/ 	.short	0x00ff


	//----- nvinfo : EIATTR_MERCURY_ISA_VERSION
	.align		4
        /*0040*/ 	.byte	0x03, 0x5f
        /*0042*/ 	.short	0x0101


	//----- nvinfo : EIATTR_VRC_CTA_INIT_COUNT
	.align		4
        /*0044*/ 	.byte	0x02, 0x4a
	.zero		1
	.zero		1


	//----- nvinfo : EIATTR_EXIT_INSTR_OFFSETS
	.align		4
        /*0048*/ 	.byte	0x04, 0x1c
        /*004a*/ 	.short	(.L_1529 - .L_1528)


	//   ....[0]....
.L_1528:
        /*004c*/ 	.word	0x000018d0


	//   ....[1]....
        /*0050*/ 	.word	0x00001920


	//   ....[2]....
        /*0054*/ 	.word	0x00002800


	//----- nvinfo : EIATTR_MAX_THREADS
	.align		4
.L_1529:
        /*0058*/ 	.byte	0x04, 0x05
        /*005a*/ 	.short	(.L_1531 - .L_1530)
.L_1530:
        /*005c*/ 	.word	0x00000080
        /*0060*/ 	.word	0x00000001
        /*0064*/ 	.word	0x00000001


	//----- nvinfo : EIATTR_CRS_STACK_SIZE
	.align		4
.L_1531:
        /*0068*/ 	.byte	0x04, 0x1e
        /*006a*/ 	.short	(.L_1533 - .L_1532)
.L_1532:
        /*006c*/ 	.word	0x00000000


	//----- nvinfo : EIATTR_CBANK_PARAM_SIZE
	.align		4
.L_1533:
        /*0070*/ 	.byte	0x03, 0x19
        /*0072*/ 	.short	0x0018


	//----- nvinfo : EIATTR_PARAM_CBANK
	.align		4
        /*0074*/ 	.byte	0x04, 0x0a
        /*0076*/ 	.short	(.L_1535 - .L_1534)
	.align		4
.L_1534:
        /*0078*/ 	.word	index@(.nv.constant0._ZN2at6native29vectorized_elementwise_kernelILi4EZZZNS0_17log1p_kernel_cudaERNS_18TensorIteratorBaseEENKUlvE_clEvENKUlvE4_clEvEUlN3c108BFloat16EE_St5arrayIPcLm2EEEEviT0_T1_)
        /*007c*/ 	.short	0x0380
        /*007e*/ 	.short	0x0018


	//----- nvinfo : EIATTR_SW_WAR
	.align		4
.L_1535:
        /*0080*/ 	.byte	0x04, 0x36
        /*0082*/ 	.short	(.L_1537 - .L_1536)
.L_1536:
        /*0084*/ 	.word	0x00000008
.L_1537:


//--------------------- .nv.info._ZN2at6native29vectorized_elementwise_kernelILi8EZZZNS0_17log1p_kernel_cudaERNS_18TensorIteratorBaseEENKUlvE_clEvENKUlvE4_clEvEUlN3c108BFloat16EE_St5arrayIPcLm2EEEEviT0_T1_ --------------------------
	.section	.nv.info._ZN2at6native29vectorized_elementwise_kernelILi8EZZZNS0_17log1p_kernel_cudaERNS_18TensorIteratorBaseEENKUlvE_clEvENKUlvE4_clEvEUlN3c108BFloat16EE_St5arrayIPcLm2EEEEviT0_T1_,"",@"SHT_CUDA_INFO"
	.sectionflags	@""
	.align	4


	//----- nvinfo : EIATTR_CUDA_API_VERSION
	.align		4
        /*0000*/ 	.byte	0x04, 0x37
        /*0002*/ 	.short	(.L_1539 - .L_1538)
.L_1538:
        /*0004*/ 	.word	0x00000082


	//----- nvinfo : EIATTR_KPARAM_INFO
	.align		4
.L_1539:
        /*0008*/ 	.byte	0x04, 0x17
        /*000a*/ 	.short	(.L_1541 - .L_1540)
.L_1540:
        /*000c*/ 	.word	0x00000000
        /*0010*/ 	.short	0x0002
        /*0012*/ 	.short	0x0008
        /*0014*/ 	.byte	0x00, 0xf0, 0x41, 0x00


	//----- nvinfo : EIATTR_KPARAM_INFO
	.align		4
.L_1541:
        /*0018*/ 	.byte	0x04, 0x17
        /*001a*/ 	.short	(.L_1543 - .L_1542)
.L_1542:
        /*001c*/ 	.word	0x00000000
        /*0020*/ 	.short	0x0001
        /*0022*/ 	.short	0x0004
        /*0024*/ 	.byte	0x00, 0xf0, 0x05, 0x00


	//----- nvinfo : EIATTR_KPARAM_INFO
	.align		4
.L_1543:
        /*0028*/ 	.byte	0x04, 0x17
        /*002a*/ 	.short	(.L_1545 - .L_1544)
.L_1544:
        /*002c*/ 	.word	0x00000000
        /*0030*/ 	.short	0x0000
        /*0032*/ 	.short	0x0000
        /*0034*/ 	.byte	0x00, 0xf0, 0x11, 0x00


	//----- nvinfo : EIATTR_SPARSE_MMA_MASK
	.align		4
.L_1545:
        /*0038*/ 	.byte	0x03, 0x50
        /*003a*/ 	.short	0x0000


	//----- nvinfo : EIATTR_MAXREG_COUNT
	.align		4
        /*003c*/ 	.byte	0x03, 0x1b
        /*003e*/ 	.short	0x00ff


	//----- nvinfo : EIATTR_MERCURY_ISA_VERSION
	.align		4
        /*0040*/ 	.byte	0x03, 0x5f
        /*0042*/ 	.short	0x0101


	//----- nvinfo : EIATTR_VRC_CTA_INIT_COUNT
	.align		4
        /*0044*/ 	.byte	0x02, 0x4a
	.zero		1
	.zero		1


	//----- nvinfo : EIATTR_EXIT_INSTR_OFFSETS
	.align		4
        /*0048*/ 	.byte	0x04, 0x1c
        /*004a*/ 	.short	(.L_1547 - .L_1546)


	//   ....[0]....
.L_1546:
        /*004c*/ 	.word	0x00000010


	//----- nvinfo : EIATTR_MAX_THREADS
	.align		4
.L_1547:
        /*0050*/ 	.byte	0x04, 0x05
        /*0052*/ 	.short	(.L_1549 - .L_1548)
.L_1548:
        /*0054*/ 	.word	0x00000080
        /*0058*/ 	.word	0x00000001
        /*005c*/ 	.word	0x00000001


	//----- nvinfo : EIATTR_CBANK_PARAM_SIZE
	.align		4
.L_1549:
        /*0060*/ 	.byte	0x03, 0x19
        /*0062*/ 	.short	0x0018


	//----- nvinfo : EIATTR_PARAM_CBANK
	.align		4
        /*0064*/ 	.byte	0x04, 0x0a
        /*0066*/ 	.short	(.L_1551 - .L_1550)
	.align		4
.L_1550:
        /*0068*/ 	.word	index@(.nv.constant0._ZN2at6native29vectorized_elementwise_kernelILi8EZZZNS0_17log1p_kernel_cudaERNS_18TensorIteratorBaseEENKUlvE_clEvENKUlvE4_clEvEUlN3c108BFloat16EE_St5arrayIPcLm2EEEEviT0_T1_)
        /*006c*/ 	.short	0x0380
        /*006e*/ 	.short	0x0018


	//----- nvinfo : EIATTR_SW_WAR
	.align		4
.L_1551:
        /*0070*/ 	.byte	0x04, 0x36
        /*0072*/ 	.short	(.L_1553 - .L_1552)
.L_1552:
        /*0074*/ 	.word	0x00000008
.L_1553:


//--------------------- .nv.info._ZN2at6native18elementwise_kernelILi128ELi4EZNS0_15gpu_kernel_implIZZZNS0_17log1p_kernel_cudaERNS_18TensorIteratorBaseEENKUlvE_clEvENKUlvE3_clEvEUlN3c104HalfEE_EEvS4_RKT_EUliE_EEviT1_ --------------------------
	.section	.nv.info._ZN2at6native18elementwise_kernelILi128ELi4EZNS0_15gpu_kernel_implIZZZNS0_17log1p_kernel_cudaERNS_18TensorIteratorBaseEENKUlvE_clEvENKUlvE3_clEvEUlN3c104HalfEE_EEvS4_RKT_EUliE_EEviT1_,"",@"SHT_CUDA_INFO"
	.sectionflags	@""
	.align	4


	//----- nvinfo : EIATTR_CUDA_API_VERSION
	.align		4
        /*0000*/ 	.byte	0x04, 0x37
        /*0002*/ 	.short	(.L_1555 - .L_1554)
.L_1554:
        /*0004*/ 	.word	0x00000082


	//----- nvinfo : EIATTR_KPARAM_INFO
	.align		4
.L_1555:
        /*0008*/ 	.byte	0x04, 0x17
        /*000a*/ 	.short	(.L_1557 - .L_1556)
.L_1556:
        /*000c*/ 	.word	0x00000000
        /*0010*/ 	.short	0x0001
        /*0012*/ 	.short	0x0008
        /*0014*/ 	.byte	0x00, 0xf0, 0x61, 0x08


	//----- nvinfo : EIATTR_KPARAM_INFO
	.align		4
.L_1557:
        /*0018*/ 	.byte	0x04, 0x17
        /*001a*/ 	.short	(.L_1559 - .L_1558)
.L_1558:
        /*001c*/ 	.word	0x00000000
        /*0020*/ 	.short	0x0000
        /*0022*/ 	.short	0x0000
        /*0024*/ 	.byte	0x00, 0xf0, 0x11, 0x00


	//----- nvinfo : EIATTR_SPARSE_MMA_MASK
	.align		4
.L_1559:
        /*0028*/ 	.byte	0x03, 0x50
        /*002a*/ 	.short	0x0000


	//----- nvinfo : EIATTR_MAXREG_COUNT
	.align		4
        /*002c*/ 	.byte	0x03, 0x1b
        /*002e*/ 	.short	0x0080


	//----- nvinfo : EIATTR_EXTERNS
	.align		4
        /*0030*/ 	.byte	0x04, 0x0f
        /*0032*/ 	.short	(.L_1561 - .L_1560)


	//   ....[0]....
	.align		4
.L_1560:
        /*0034*/ 	.word	index@(__assertfail)


	//----- nvinfo : EIATTR_MERCURY_ISA_VERSION
	.align		4
.L_1561:
        /*0038*/ 	.byte	0x03, 0x5f
        /*003a*/ 	.short	0x0101


	//----- nvinfo : EIATTR_VRC_CTA_INIT_COUNT
	.align		4
        /*003c*/ 	.byte	0x02, 0x4a
	.zero		1
	.zero		1


	//----- nvinfo : EIATTR_SYSCALL_OFFSETS
	.align		4
        /*0040*/ 	.byte	0x04, 0x46
        /*0042*/ 	.short	(.L_1563 - .L_1562)


	//   ....[0]....
.L_1562:
        /*0044*/ 	.word	0x00002270


	//   ....[1]....
        /*0048*/ 	.word	0x00003330


	//   ....[2]....
        /*004c*/ 	.word	0x00005740


	//   ....[3]....
        /*0050*/ 	.word	0x00006630


	//   ....[4]....
        /*0054*/ 	.word	0x00008b50


	//   ....[5]....
        /*0058*/ 	.word	0x00009a40


	//   ....[6]....
        /*005c*/ 	.word	0x0000bf70


	//   ....[7]....
        /*0060*/ 	.word	0x0000ce30


	//----- nvinfo : EIATTR_EXIT_INSTR_OFFSETS
	.align		4
.L_1563:
        /*0064*/ 	.byte	0x04, 0x1c
        /*0066*/ 	.short	(.L_1565 - .L_1564)


	//   ....[0]....
.L_1564:
        /*0068*/ 	.word	0x00009d20


	//   ....[1]....
        /*006c*/ 	.word	0x0000c2d0


	//   ....[2]....
        /*0070*/ 	.word	0x0000c310


	//   ....[3]....
        /*0074*/ 	.word	0x0000c3b0


	//   ....[4]....
        /*0078*/ 	.word	0x0000c3f0


	//   ....[5]....
        /*007c*/ 	.word	0x0000c430


	//   ....[6]....
        /*0080*/ 	.word	0x0000c4c0


	//   ....[7]....
        /*0084*/ 	.word	0x0000c4e0


	//   ....[8]....
        /*0088*/ 	.word	0x0000c580


	//   ....[9]....
        /*008c*/ 	.word	0x0000c5d0


	//   ....[10]....
        /*0090*/ 	.word	0x0000c620


	//   ....[11]....
        /*0094*/ 	.word	0x0000c700


	//   ....[12]....
        /*0098*/ 	.word	0x0000c870


	//   ....[13]....
        /*009c*/ 	.word	0x0000c9e0


	//   ....[14]....
        /*00a0*/ 	.word	0x0000cb40


	//   ....[15]....
        /*00a4*/ 	.word	0x0000cb80


	//   ....[16]....
        /*00a8*/ 	.word	0x0000cbc0


	//   ....[17]....
        /*00ac*/ 	.word	0x0000cc70


	//   ....[18]....
        /*00b0*/ 	.word	0x0000ccd0


	//   ....[19]....
        /*00b4*/ 	.word	0x0000ce40


	//   ....[20]....
        /*00b8*/ 	.word	0x0000cf50


	//   ....[21]....
        /*00bc*/ 	.word	0x0000d090


	//   ....[22]....
        /*00c0*/ 	.word	0x0000d0d0


	//----- nvinfo : EIATTR_MAX_THREADS
	.align		4
.L_1565:
        /*00c4*/ 	.byte	0x04, 0x05
        /*00c6*/ 	.short	(.L_1567 - .L_1566)
.L_1566:
        /*00c8*/ 	.word	0x00000080
        /*00cc*/ 	.word	0x00000001
        /*00d0*/ 	.word	0x00000001


	//----- nvinfo : EIATTR_CRS_STACK_SIZE
	.align		4
.L_1567:
        /*00d4*/ 	.byte	0x04, 0x1e
        /*00d6*/ 	.short	(.L_1569 - .L_1568)
.L_1568:
        /*00d8*/ 	.word	0x00000000


	//----- nvinfo : EIATTR_CBANK_PARAM_SIZE
	.align		4
.L_1569:
        /*00dc*/ 	.byte	0x03, 0x19
        /*00de*/ 	.short	0x0220


	//----- nvinfo : EIATTR_PARAM_CBANK
	.align		4
        /*00e0*/ 	.byte	0x04, 0x0a
        /*00e2*/ 	.short	(.L_1571 - .L_1570)
	.align		4
.L_1570:
        /*00e4*/ 	.word	index@(.nv.constant0._ZN2at6native18elementwise_kernelILi128ELi4EZNS0_15gpu_kernel_implIZZZNS0_17log1p_kernel_cudaERNS_18TensorIteratorBaseEENKUlvE_clEvENKUlvE3_clEvEUlN3c104HalfEE_EEvS4_RKT_EUliE_EEviT1_)
        /*00e8*/ 	.short	0x0380
        /*00ea*/ 	.short	0x0220


	//----- nvinfo : EIATTR_SW_WAR
	.align		4
.L_1571:
        /*00ec*/ 	.byte	0x04, 0x36
        /*00ee*/ 	.short	(.L_1573 - .L_1572)
.L_1572:
        /*00f0*/ 	.word	0x00000008
.L_1573:


//--------------------- .nv.info._ZN2at6native27unrolled_elementwise_kernelIZZZNS0_17log1p_kernel_cudaERNS_18TensorIteratorBaseEENKUlvE_clEvENKUlvE3_clEvEUlN3c104HalfEE_St5arrayIPcLm2EELi4E23TrivialOffsetCalculatorILi1EjESD_NS0_6memory12LoadWithCastILi1EEENSE_13StoreWithCastILi1EEEEEviT_T0_T2_T3_T4_T5_ --------------------------
	.section	.nv.info._ZN2at6native27unrolled_elementwise_kernelIZZZNS0_17log1p_kernel_cudaERNS_18TensorIteratorBaseEENKUlvE_clEvENKUlvE3_clEvEUlN3c104HalfEE_St5arrayIPcLm2EELi4E23TrivialOffsetCalculatorILi1EjESD_NS0_6memory12LoadWithCastILi1EEENSE_13StoreWithCastILi1EEEEEviT_T0_T2_T3_T4_T5_,"",@"SHT_CUDA_INFO"
	.sectionflags	@""
	.align	4


	//----- nvinfo : EIATTR_CUDA_API_VERSION
	.align		4
        /*0000*/ 	.byte	0x04, 0x37
        /*0002*/ 	.short	(.L_1575 - .L_1574)
.L_1574:
        /*0004*/ 	.word	0x00000082


	//----- nvinfo : EIATTR_KPARAM_INFO
	.align		4
.L_1575:
        /*0008*/ 	.byte	0x04, 0x17
        /*000a*/ 	.short	(.L_1577 - .L_1576)
.L_1576:
        /*000c*/ 	.word	0x00000000
        /*0010*/ 	.short	0x0006
        /*0012*/ 	.short	0x0024
        /*0014*/ 	.byte	0x00, 0xf0, 0x21, 0x00


	//----- nvinfo : EIATTR_KPARAM_INFO
	.align		4
.L_1577:
        /*0018*/ 	.byte	0x04, 0x17
        /*001a*/ 	.short	(.L_1579 - .L_1578)
.L_1578:
        /*001c*/ 	.word	0x00000000
        /*0020*/ 	.short	0x0005
        /*0022*/ 	.short	0x001c
        /*0024*/ 	.byte	0x00, 0xf0, 0x21, 0x00


	//----- nvinfo : EIATTR_KPARAM_INFO
	.align		4
.L_1579:
        /*0028*/ 	.byte	0x04, 0x17
        /*002a*/ 	.short	(.L_1581 - .L_1580)
.L_1580:
        /*002c*/ 	.word	0x00000000
        /*0030*/ 	.short	0x0004
        /*0032*/ 	.short	0x0019
        /*0034*/ 	.byte	0x00, 0xf0, 0x05, 0x00


	//----- nvinfo : EIATTR_KPARAM_INFO
	.align		4
.L_1581:
        /*0038*/ 	.byte	0x04, 0x17
        /*003a*/ 	.short	(.L_1583 - .L_1582)
.L_1582:
        /*003c*/ 	.word	0x00000000
        /*0040*/ 	.short	0x0003
        /*0042*/ 	.short	0x0018
        /*0044*/ 	.byte	0x00, 0xf0, 0x05, 0x00


	//----- nvinfo : EIATTR_KPARAM_INFO
	.align		4
.L_1583:
        /*0048*/ 	.byte	0x04, 0x17
        /*004a*/ 	.short	(.L_1585 - .L_1584)
.L_1584:
        /*004c*/ 	.word	0x00000000
        /*0050*/ 	.short	0x0002
        /*0052*/ 	.short	0x0008
        /*0054*/ 	.byte	0x00, 0xf0, 0x41, 0x00


	//----- nvinfo : EIATTR_KPARAM_INFO
	.align		4
.L_1585:
        /*0058*/ 	.byte	0x04, 0x17
        /*005a*/ 	.short	(.L_1587 - .L_1586)
.L_1586:
        /*005c*/ 	.word	0x00000000
        /*0060*/ 	.short	0x0001
        /*0062*/ 	.short	0x0004
        /*0064*/ 	.byte	0x00, 0xf0, 0x05, 0x00


	//----- nvinfo : EIATTR_KPARAM_INFO
	.align		4
.L_1587:
        /*0068*/ 	.byte	0x04, 0x17
        /*006a*/ 	.short	(.L_1589 - .L_1588)
.L_1588:
        /*006c*/ 	.word	0x00000000
        /*0070*/ 	.short	0x0000
        /*0072*/ 	.short	0x0000
        /*0074*/ 	.byte	0x00, 0xf0, 0x11, 0x00


	//----- nvinfo : EIATTR_SPARSE_MMA_MASK
	.align		4
.L_1589:
        /*0078*/ 	.byte	0x03, 0x50
        /*007a*/ 	.short	0x0000


	//----- nvinfo : EIATTR_MAXREG_COUNT
	.align		4
        /*007c*/ 	.byte	0x03, 0x1b
        /*007e*/ 	.short	0x00ff


	//----- nvinfo : EIATTR_EXTERNS
	.align		4
        /*0080*/ 	.byte	0x04, 0x0f
        /*0082*/ 	.short	(.L_1591 - .L_1590)


	//   ....[0]....
	.align		4
.L_1590:
        /*0084*/ 	.word	index@(__assertfail)


	//----- nvinfo : EIATTR_MERCURY_ISA_VERSION
	.align		4
.L_1591:
        /*0088*/ 	.byte	0x03, 0x5f
        /*008a*/ 	.short	0x0101


	//----- nvinfo : EIATTR_VRC_CTA_INIT_COUNT
	.align		4
        /*008c*/ 	.byte	0x02, 0x4a
	.zero		1
	.zero		1


	//----- nvinfo : EIATTR_SYSCALL_OFFSETS
	.align		4
        /*0090*/ 	.byte	0x04, 0x46
        /*0092*/ 	.short	(.L_1593 - .L_1592)


	//   ....[0]....
.L_1592:
        /*0094*/ 	.word	0x00001040


	//   ....[1]....
        /*0098*/ 	.word	0x00002260


	//   ....[2]....
        /*009c*/ 	.word	0x000033c0


	//   ....[3]....
        /*00a0*/ 	.word	0x00004440


	//   ....[4]....
        /*00a4*/ 	.word	0x00005cc0


	//   ....[5]....
        /*00a8*/ 	.word	0x00006b80


	//   ....[6]....
        /*00ac*/ 	.word	0x00007b00


	//   ....[7]....
        /*00b0*/ 	.word	0x00008a80


	//----- nvinfo : EIATTR_EXIT_INSTR_OFFSETS
	.align		4
.L_1593:
        /*00b4*/ 	.byte	0x04, 0x1c
        /*00b6*/ 	.short	(.L_1595 - .L_1594)


	//   ....[0]....
.L_1594:
        /*00b8*/ 	.word	0x00007dd0


	//   ....[1]....
        /*00bc*/ 	.word	0x00007f20


	//   ....[2]....
        /*00c0*/ 	.word	0x00007f60


	//   ....[3]....
        /*00c4*/ 	.word	0x00008000


	//   ....[4]....
        /*00c8*/ 	.word	0x00008040


	//   ....[5]....
        /*00cc*/ 	.word	0x00008080


	//   ....[6]....
        /*00d0*/ 	.word	0x00008110


	//   ....[7]....
        /*00d4*/ 	.word	0x00008130


	//   ....[8]....
        /*00d8*/ 	.word	0x000081d0


	//   ....[9]....
        /*00dc*/ 	.word	0x00008220


	//   ....[10]....
        /*00e0*/ 	.word	0x00008270


	//   ....[11]....
        /*00e4*/ 	.word	0x00008350


	//   ....[12]....
        /*00e8*/ 	.word	0x000084c0


	//   ....[13]....
        /*00ec*/ 	.word	0x00008630


	//   ....[14]....
        /*00f0*/ 	.word	0x00008790


	//   ....[15]....
        /*00f4*/ 	.word	0x000087d0


	//   ....[16]....
        /*00f8*/ 	.word	0x00008810


	//   ....[17]....
        /*00fc*/ 	.word	0x000088c0


	//   ....[18]....
        /*0100*/ 	.word	0x00008920


	//   ....[19]....
        /*0104*/ 	.word	0x00008a90


	//   ....[20]....
        /*0108*/ 	.word	0x00008ba0


	//   ....[21]....
        /*010c*/ 	.word	0x00008ce0


	//   ....[22]....
        /*0110*/ 	.word	0x00008d20


	//----- nvinfo : EIATTR_MAX_THREADS
	.align		4
.L_1595:
        /*0114*/ 	.byte	0x04, 0x05
        /*0116*/ 	.short	(.L_1597 - .L_1596)
.L_1596:
        /*0118*/ 	.word	0x00000080
        /*011c*/ 	.word	0x00000001
        /*0120*/ 	.word	0x00000001


	//----- nvinfo : EIATTR_CRS_STACK_SIZE
	.align		4
.L_1597:
        /*0124*/ 	.byte	0x04, 0x1e
        /*0126*/ 	.short	(.L_1599 - .L_1598)
.L_1598:
        /*0128*/ 	.word	0x00000000


	//----- nvinfo : EIATTR_CBANK_PARAM_SIZE
	.align		4
.L_1599:
        /*012c*/ 	.byte	0x03, 0x19
        /*012e*/ 	.short	0x002c


	//----- nvinfo : EIATTR_PARAM_CBANK
	.align		4
        /*0130*/ 	.byte	0x04, 0x0a
        /*0132*/ 	.short	(.L_1601 - .L_1600)
	.align		4
.L_1600:
        /*0134*/ 	.word	index@(.nv.constant0._ZN2at6native27unrolled_elementwise_kernelIZZZNS0_17log1p_kernel_cudaERNS_18TensorIteratorBaseEENKUlvE_clEvENKUlvE3_clEvEUlN3c104HalfEE_St5arrayIPcLm2EELi4E23TrivialOffsetCalculatorILi1EjESD_NS0_6memory12LoadWithCastILi1EEENSE_13StoreWithCastILi1EEEEEviT_T0_T2_T3_T4_T5_)
        /*0138*/ 	.short	0x0380
        /*013a*/ 	.short	0x002c


	//----- nvinfo : EIATTR_SW_WAR
	.align		4
.L_1601:
        /*013c*/ 	.byte	0x04, 0x36
        /*013e*/ 	.short	(.L_1603 - .L_1602)
.L_1602:
        /*0140*/ 	.word	0x00000008
.L_1603:


//--------------------- .nv.info._ZN2at6native18elementwise_kernelILi128ELi4EZNS0_22gpu_kernel_impl_nocastIZZZNS0_17log1p_kernel_cudaERNS_18TensorIteratorBaseEENKUlvE_clEvENKUlvE3_clEvEUlN3c104HalfEE_EEvS4_RKT_EUliE_EEviT1_ --------------------------
	.section	.nv.info._ZN2at6native18elementwise_kernelILi128ELi4EZNS0_22gpu_kernel_impl_nocastIZZZNS0_17log1p_kernel_cudaERNS_18TensorIteratorBaseEENKUlvE_clEvENKUlvE3_clEvEUlN3c104HalfEE_EEvS4_RKT_EUliE_EEviT1_,"",@"SHT_CUDA_INFO"
	.sectionflags	@""
	.align	4


	//----- nvinfo : EIATTR_CUDA_API_VERSION
	.align		4
        /*0000*/ 	.byte	0x04, 0x37
        /*0002*/ 	.short	(.L_1605 - .L_1604)
.L_1604:
        /*0004*/ 	.word	0x00000082


	//----- nvinfo : EIATTR_KPARAM_INFO
	.align		4
.L_1605:
        /*0008*/ 	.byte	0x04, 0x17
        /*000a*/ 	.short	(.L_1607 - .L_1606)
.L_1606:
        /*000c*/ 	.word	0x00000000
        /*0010*/ 	.short	0x0001
        /*0012*/ 	.short	0x0008
        /*0014*/ 	.byte	0x00, 0xf0, 0x61, 0x08


	//----- nvinfo : EIATTR_KPARAM_INFO
	.align		4
.L_1607:
        /*0018*/ 	.byte	0x04, 0x17
        /*001a*/ 	.short	(.L_1609 - .L_1608)
.L_1608:
        /*001c*/ 	.word	0x00000000
        /*0020*/ 	.short	0x0000
        /*0022*/ 	.short	0x0000
        /*0024*/ 	.byte	0x00, 0xf0, 0x11, 0x00


	//----- nvinfo : EIATTR_SPARSE_MMA_MASK
	.align		4
.L_1609:
        /*0028*/ 	.byte	0x03, 0x50
        /*002a*/ 	.short	0x0000


	//----- nvinfo : EIATTR_MAXREG_COUNT
	.align		4
        /*002c*/ 	.byte	0x03, 0x1b
        /*002e*/ 	.short	0x0080


	//----- nvinfo : EIATTR_MERCURY_ISA_VERSION
	.align		4
        /*0030*/ 	.byte	0x03, 0x5f
        /*0032*/ 	.short	0x0101


	//----- nvinfo : EIATTR_VRC_CTA_INIT_COUNT
	.align		4
        /*0034*/ 	.byte	0x02, 0x4a
	.zero		1
	.zero		1


	//----- nvinfo : EIATTR_EXIT_INSTR_OFFSETS
	.align		4
        /*0038*/ 	.byte	0x04, 0x1c
        /*003a*/ 	.short	(.L_1611 - .L_1610)


	//   ....[0]....
.L_1610:
        /*003c*/ 	.word	0x00000810


	//   ....[1]....
        /*0040*/ 	.word	0x00000a40


	//   ....[2]....
        /*0044*/ 	.word	0x00004aa0


	//   ....[3]....
        /*0048*/ 	.word	0x00005fa0


	//----- nvinfo : EIATTR_MAX_THREADS
	.align		4
.L_1611:
        /*004c*/ 	.byte	0x04, 0x05
        /*004e*/ 	.short	(.L_1613 - .L_1612)
.L_1612:
        /*0050*/ 	.word	0x00000080
        /*0054*/ 	.word	0x00000001
        /*0058*/ 	.word	0x00000001


	//----- nvinfo : EIATTR_CRS_STACK_SIZE
	.align		4
.L_1613:
        /*005c*/ 	.byte	0x04, 0x1e
        /*005e*/ 	.short	(.L_1615 - .L_1614)
.L_1614:
        /*0060*/ 	.word	0x00000000


	//----- nvinfo : EIATTR_CBANK_PARAM_SIZE
	.align		4
.L_1615:
        /*0064*/ 	.byte	0x03, 0x19
        /*0066*/ 	.short	0x0220


	//----- nvinfo : EIATTR_PARAM_CBANK
	.align		4
        /*0068*/ 	.byte	0x04, 0x0a
        /*006a*/ 	.short	(.L_1617 - .L_1616)
	.align		4
.L_1616:
        /*006c*/ 	.word	index@(.nv.constant0._ZN2at6native18elementwise_kernelILi128ELi4EZNS0_22gpu_kernel_impl_nocastIZZZNS0_17log1p_kernel_cudaERNS_18TensorIteratorBaseEENKUlvE_clEvENKUlvE3_clEvEUlN3c104HalfEE_EEvS4_RKT_EUliE_EEviT1_)
        /*0070*/ 	.short	0x0380
        /*0072*/ 	.short	0x0220


	//----- nvinfo : EIATTR_SW_WAR
	.align		4
.L_1617:
        /*0074*/ 	.byte	0x04, 0x36
        /*0076*/ 	.short	(.L_1619 - .L_1618)
.L_1618:
        /*0078*/ 	.word	0x00000008
.L_1619:


//--------------------- .nv.info._ZN2at6native27unrolled_elementwise_kernelIZZZNS0_17log1p_kernel_cudaERNS_18TensorIteratorBaseEENKUlvE_clEvENKUlvE3_clEvEUlN3c104HalfEE_St5arrayIPcLm2EELi4E23TrivialOffsetCalculatorILi1EjESD_NS0_6memory15LoadWithoutCastENSE_16StoreWithoutCastEEEviT_T0_T2_T3_T4_T5_ --------------------------
	.section	.nv.info._ZN2at6native27unrolled_elementwise_kernelIZZZNS0_17log1p_kernel_cudaERNS_18TensorIteratorBaseEENKUlvE_clEvENKUlvE3_clEvEUlN3c104HalfEE_St5arrayIPcLm2EELi4E23TrivialOffsetCalculatorILi1EjESD_NS0_6memory15LoadWithoutCastENSE_16StoreWithoutCastEEEviT_T0_T2_T3_T4_T5_,"",@"SHT_CUDA_INFO"
	.sectionflags	@""
	.align	4


	//----- nvinfo : EIATTR_CUDA_API_VERSION
	.align		4
        /*0000*/ 	.byte	0x04, 0x37
        /*0002*/ 	.short	(.L_1621 - .L_1620)
.L_1620:
        /*0004*/ 	.word	0x00000082


	//----- nvinfo : EIATTR_KPARAM_INFO
	.align		4
.L_1621:
        /*0008*/ 	.byte	0x04, 0x17
        /*000a*/ 	.short	(.L_1623 - .L_1622)
.L_1622:
        /*000c*/ 	.word	0x00000000
        /*0010*/ 	.short	0x0006
        /*0012*/ 	.short	0x001b
        /*0014*/ 	.byte	0x00, 0xf0, 0x05, 0x00


	//----- nvinfo : EIATTR_KPARAM_INFO
	.align		4
.L_1623:
        /*0018*/ 	.byte	0x04, 0x17
        /*001a*/ 	.short	(.L_1625 - .L_1624)
.L_1624:
        /*001c*/ 	.word	0x00000000
        /*0020*/ 	.short	0x0005
        /*0022*/ 	.short	0x001a
        /*0024*/ 	.byte	0x00, 0xf0, 0x05, 0x00


	//----- nvinfo : EIATTR_KPARAM_INFO
	.align		4
.L_1625:
        /*0028*/ 	.byte	0x04, 0x17
        /*002a*/ 	.short	(.L_1627 - .L_1626)
.L_1626:
        /*002c*/ 	.word	0x00000000
        /*0030*/ 	.short	0x0004
        /*0032*/ 	.short	0x0019
        /*0034*/ 	.byte	0x00, 0xf0, 0x05, 0x00


	//----- nvinfo : EIATTR_KPARAM_INFO
	.align		4
.L_1627:
        /*0038*/ 	.byte	0x04, 0x17
        /*003a*/ 	.short	(.L_1629 - .L_1628)
.L_1628:
        /*003c*/ 	.word	0x00000000
        /*0040*/ 	.short	0x0003
        /*0042*/ 	.short	0x0018
        /*0044*/ 	.byte	0x00, 0xf0, 0x05, 0x00


	//----- nvinfo : EIATTR_KPARAM_INFO
	.align		4
.L_1629:
        /*0048*/ 	.byte	0x04, 0x17
        /*004a*/ 	.short	(.L_1631 - .L_1630)
.L_1630:
        /*004c*/ 	.word	0x00000000
        /*0050*/ 	.short	0x0002
        /*0052*/ 	.short	0x0008
        /*0054*/ 	.byte	0x00, 0xf0, 0x41, 0x00


	//----- nvinfo : EIATTR_KPARAM_INFO
	.align		4
.L_1631:
        /*0058*/ 	.byte	0x04, 0x17
        /*005a*/ 	.short	(.L_1633 - .L_1632)
.L_1632:
        /*005c*/ 	.word	0x00000000
        /*0060*/ 	.short	0x0001
        /*0062*/ 	.short	0x0004
        /*0064*/ 	.byte	0x00, 0xf0, 0x05, 0x00


	//----- nvinfo : EIATTR_KPARAM_INFO
	.align		4
.L_1633:
        /*0068*/ 	.byte	0x04, 0x17
        /*006a*/ 	.short	(.L_1635 - .L_1634)
.L_1634:
        /*006c*/ 	.word	0x00000000
        /*0070*/ 	.short	0x0000
        /*0072*/ 	.short	0x0000
        /*0074*/ 	.byte	0x00, 0xf0, 0x11, 0x00


	//----- nvinfo : EIATTR_SPARSE_MMA_MASK
	.align		4
.L_1635:
        /*0078*/ 	.byte	0x03, 0x50
        /*007a*/ 	.short	0x0000


	//----- nvinfo : EIATTR_MAXREG_COUNT
	.align		4
        /*007c*/ 	.byte	0x03, 0x1b
        /*007e*/ 	.short	0x00ff


	//----- nvinfo : EIATTR_MERCURY_ISA_VERSION
	.align		4
        /*0080*/ 	.byte	0x03, 0x5f
        /*0082*/ 	.short	0x0101


	//----- nvinfo : EIATTR_VRC_CTA_INIT_COUNT
	.align		4
        /*0084*/ 	.byte	0x02, 0x4a
	.zero		1
	.zero		1


	//----- nvinfo : EIATTR_EXIT_INSTR_OFFSETS
	.align		4
        /*0088*/ 	.byte	0x04, 0x1c
        /*008a*/ 	.short	(.L_1637 - .L_1636)


	//   ....[0]....
.L_1636:
        /*008c*/ 	.word	0x00000c20


	//   ....[1]....
        /*0090*/ 	.word	0x00000c70


	//----- nvinfo : EIATTR_MAX_THREADS
	.align		4
.L_1637:
        /*0094*/ 	.byte	0x04, 0x05
        /*0096*/ 	.short	(.L_1639 - .L_1638)
.L_1638:
        /*0098*/ 	.word	0x00000080
        /*009c*/ 	.word	0x00000001
        /*00a0*/ 	.word	0x00000001


	//----- nvinfo : EIATTR_CRS_STACK_SIZE
	.align		4
.L_1639:
        /*00a4*/ 	.byte	0x04, 0x1e
        /*00a6*/ 	.short	(.L_1641 - .L_1640)
.L_1640:
        /*00a8*/ 	.word	0x00000000


	//----- nvinfo : EIATTR_CBANK_PARAM_SIZE
	.align		4
.L_1641:
        /*00ac*/ 	.byte	0x03, 0x19
        /*00ae*/ 	.short	0x001c


	//----- nvinfo : EIATTR_PARAM_CBANK
	.align		4
        /*00b0*/ 	.byte	0x04, 0x0a
        /*00b2*/ 	.short	(.L_1643 - .L_1642)
	.align		4
.L_1642:
        /*00b4*/ 	.word	index@(.nv.constant0._ZN2at6native27unrolled_elementwise_kernelIZZZNS0_17log1p_kernel_cudaERNS_18TensorIteratorBaseEENKUlvE_clEvENKUlvE3_clEvEUlN3c104HalfEE_St5arrayIPcLm2EELi4E23TrivialOffsetCalculatorILi1EjESD_NS0_6memory15LoadWithoutCastENSE_16StoreWithoutCastEEEviT_T0_T2_T3_T4_T5_)
        /*00b8*/ 	.short	0x0380
        /*00ba*/ 	.short	0x001c


	//----- nvinfo : EIATTR_SW_WAR
	.align		4
.L_1643:
        /*00bc*/ 	.byte	0x04, 0x36
        /*00be*/ 	.short	(.L_1645 - .L_1644)
.L_1644:
        /*00c0*/ 	.word	0x00000008
.L_1645:


//--------------------- .nv.info._ZN2at6native29vectorized_elementwise_kernelILi2EZZZNS0_17log1p_kernel_cudaERNS_18TensorIteratorBaseEENKUlvE_clEvENKUlvE3_clEvEUlN3c104HalfEE_St5arrayIPcLm2EEEEviT0_T1_ --------------------------
	.section	.nv.info._ZN2at6native29vectorized_elementwise_kernelILi2EZZZNS0_17log1p_kernel_cudaERNS_18TensorIteratorBaseEENKUlvE_clEvENKUlvE3_clEvEUlN3c104HalfEE_St5arrayIPcLm2EEEEviT0_T1_,"",@"SHT_CUDA_INFO"
	.sectionflags	@""
	.align	4


	//----- nvinfo : EIATTR_CUDA_API_VERSION
	.align		4
        /*0000*/ 	.byte	0x04, 0x37
        /*0002*/ 	.short	(.L_1647 - .L_1646)
.L_1646:
        /*0004*/ 	.word	0x00000082


	//----- nvinfo : EIATTR_KPARAM_INFO
	.align		4
.L_1647:
        /*0008*/ 	.byte	0x04, 0x17
        /*000a*/ 	.short	(.L_1649 - .L_1648)
.L_1648:
        /*000c*/ 	.word	0x00000000
        /*0010*/ 	.short	0x0002
        /*0012*/ 	.short	0x0008
        /*0014*/ 	.byte	0x00, 0xf0, 0x41, 0x00


	//----- nvinfo : EIATTR_KPARAM_INFO
	.align		4
.L_1649:
        /*0018*/ 	.byte	0x04, 0x17
        /*001a*/ 	.short	(.L_1651 - .L_1650)
.L_1650:
        /*001c*/ 	.word	0x00000000
        /*0020*/ 	.short	0x0001
        /*0022*/ 	.short	0x0004
        /*0024*/ 	.byte	0x00, 0xf0, 0x05, 0x00


	//----- nvinfo : EIATTR_KPARAM_INFO
	.align		4
.L_1651:
        /*0028*/ 	.byte	0x04, 0x17
        /*002a*/ 	.short	(.L_1653 - .L_1652)
.L_1652:
        /*002c*/ 	.word	0x00000000
        /*0030*/ 	.short	0x0000
        /*0032*/ 	.short	0x0000
        /*0034*/ 	.byte	0x00, 0xf0, 0x11, 0x00


	//----- nvinfo : EIATTR_SPARSE_MMA_MASK
	.align		4
.L_1653:
        /*0038*/ 	.byte	0x03, 0x50
        /*003a*/ 	.short	0x0000


	//----- nvinfo : EIATTR_MAXREG_COUNT
	.align		4
        /*003c*/ 	.byte	0x03, 0x1b
        /*003e*/ 	.short	0x00ff


	//----- nvinfo : EIATTR_MERCURY_ISA_VERSION
	.align		4
        /*0040*/ 	.byte	0x03, 0x5f
        /*0042*/ 	.short	0x0101


	//----- nvinfo : EIATTR_VRC_CTA_INIT_COUNT
	.align		4
        /*0044*/ 	.byte	0x02, 0x4a
	.zero		1
	.zero		1


	//----- nvinfo : EIATTR_EXIT_INSTR_OFFSETS
	.align		4
        /*0048*/ 	.byte	0x04, 0x1c
        /*004a*/ 	.short	(.L_1655 - .L_1654)


	//   ....[0]....
.L_1654:
        /*004c*/ 	.word	0x000018d0


	//   ....[1]....
        /*0050*/ 	.word	0x00001920


	//   ....[2]....
        /*0054*/ 	.word	0x00002800


	//----- nvinfo : EIATTR_MAX_THREADS
	.align		4
.L_1655:
        /*0058*/ 	.byte	0x04, 0x05
        /*005a*/ 	.short	(.L_1657 - .L_1656)
.L_1656:
        /*005c*/ 	.word	0x00000080
        /*0060*/ 	.word	0x00000001
        /*0064*/ 	.word	0x00000001


	//----- nvinfo : EIATTR_CRS_STACK_SIZE
	.align		4
.L_1657:
        /*0068*/ 	.byte	0x04, 0x1e
        /*006a*/ 	.short	(.L_1659 - .L_1658)
.L_1658:
        /*006c*/ 	.word	0x00000000


	//----- nvinfo : EIATTR_CBANK_PARAM_SIZE
	.align		4
.L_1659:
        /*0070*/ 	.byte	0x03, 0x19
        /*0072*/ 	.short	0x0018


	//----- nvinfo : EIATTR_PARAM_CBANK
	.align		4
        /*0074*/ 	.byte	0x04, 0x0a
        /*0076*/ 	.short	(.L_1661 - .L_1660)
	.align		4
.L_1660:
        /*0078*/ 	.word	index@(.nv.constant0._ZN2at6native29vectorized_elementwise_kernelILi2EZZZNS0_17log1p_kernel_cudaERNS_18TensorIteratorBaseEENKUlvE_clEvENKUlvE3_clEvEUlN3c104HalfEE_St5arrayIPcLm2EEEEviT0_T1_)
        /*007c*/ 	.short	0x0380
        /*007e*/ 	.short	0x0018


	//----- nvinfo : EIATTR_SW_WAR
	.align		4
.L_1661:
        /*0080*/ 	.byte	0x04, 0x36
        /*0082*/ 	.short	(.L_1663 - .L_1662)
.L_1662:
        /*0084*/ 	.word	0x00000008
.L_1663:


//--------------------- .nv.info._ZN2at6native29vectorized_elementwise_kernelILi4EZZZNS0_17log1p_kernel_cudaERNS_18TensorIteratorBaseEENKUlvE_clEvENKUlvE3_clEvEUlN3c104HalfEE_St5arrayIPcLm2EEEEviT0_T1_ --------------------------
	.section	.nv.info._ZN2at6native29vectorized_elementwise_kernelILi4EZZZNS0_17log1p_kernel_cudaERNS_18TensorIteratorBaseEENKUlvE_clEvENKUlvE3_clEvEUlN3c104HalfEE_St5arrayIPcLm2EEEEviT0_T1_,"",@"SHT_CUDA_INFO"
	.sectionflags	@""
	.align	4


	//----- nvinfo : EIATTR_CUDA_API_VERSION
	.align		4
        /*0000*/ 	.byte	0x04, 0x37
        /*0002*/ 	.short	(.L_1665 - .L_1664)
.L_1664:
        /*0004*/ 	.word	0x00000082


	//----- nvinfo : EIATTR_KPARAM_INFO
	.align		4
.L_1665:
        /*0008*/ 	.byte	0x04, 0x17
        /*000a*/ 	.short	(.L_1667 - .L_1666)
.L_1666:
        /*000c*/ 	.word	0x00000000
        /*0010*/ 	.short	0x0002
        /*0012*/ 	.short	0x0008
        /*0014*/ 	.byte	0x00, 0xf0, 0x41, 0x00


	//----- nvinfo : EIATTR_KPARAM_INFO
	.align		4
.L_1667:
        /*0018*/ 	.byte	0x04, 0x17
        /*001a*/ 	.short	(.L_1669 - .L_1668)
.L_1668:
        /*001c*/ 	.word	0x00000000
        /*0020*/ 	.short	0x0001
        /*0022*/ 	.short	0x0004
        /*0024*/ 	.byte	0x00, 0xf0, 0x05, 0x00


	//----- nvinfo : EIATTR_KPARAM_INFO
	.align		4
.L_1669:
        /*0028*/ 	.byte	0x04, 0x17
        /*002a*/ 	.short	(.L_1671 - .L_1670)
.L_1670:
        /*002c*/ 	.word	0x00000000
        /*0030*/ 	.short	0x0000
        /*0032*/ 	.short	0x0000
        /*0034*/ 	.byte	0x00, 0xf0, 0x11, 0x00


	//----- nvinfo : EIATTR_SPARSE_MMA_MASK
	.align		4
.L_1671:
        /*0038*/ 	.byte	0x03, 0x50
        /*003a*/ 	.short	0x0000


	//----- nvinfo : EIATTR_MAXREG_COUNT
	.align		4
        /*003c*/ 	.byte	0x03, 0x1b
        /*003e*/ 	.short	0x00ff


	//----- nvinfo : EIATTR_MERCURY_ISA_VERSION
	.align		4
        /*0040*/ 	.byte	0x03, 0x5f
        /*0042*/ 	.short	0x0101


	//----- nvinfo : EIATTR_VRC_CTA_INIT_COUNT
	.align		4
        /*0044*/ 	.byte	0x02, 0x4a
	.zero		1
	.zero		1


	//----- nvinfo : EIATTR_EXIT_INSTR_OFFSETS
	.align		4
        /*0048*/ 	.byte	0x04, 0x1c
        /*004a*/ 	.short	(.L_1673 - .L_1672)


	//   ....[0]....
.L_1672:
        /*004c*/ 	.word	0x000018d0


	//   ....[1]....
        /*0050*/ 	.word	0x00001920


	//   ....[2]....
        /*0054*/ 	.word	0x000027c0


	//----- nvinfo : EIATTR_MAX_THREADS
	.align		4
.L_1673:
        /*0058*/ 	.byte	0x04, 0x05
        /*005a*/ 	.short	(.L_1675 - .L_1674)
.L_1674:
        /*005c*/ 	.word	0x00000080
        /*0060*/ 	.word	0x00000001
        /*0064*/ 	.word	0x00000001


	//----- nvinfo : EIATTR_CRS_STACK_SIZE
	.align		4
.L_1675:
        /*0068*/ 	.byte	0x04, 0x1e
        /*006a*/ 	.short	(.L_1677 - .L_1676)
.L_1676:
        /*006c*/ 	.word	0x00000000


	//----- nvinfo : EIATTR_CBANK_PARAM_SIZE
	.align		4
.L_1677:
        /*0070*/ 	.byte	0x03, 0x19
        /*0072*/ 	.short	0x0018


	//----- nvinfo : EIATTR_PARAM_CBANK
	.align		4
        /*0074*/ 	.byte	0x04, 0x0a
        /*0076*/ 	.short	(.L_1679 - .L_1678)
	.align		4
.L_1678:
        /*0078*/ 	.word	index@(.nv.constant0._ZN2at6native29vectorized_elementwise_kernelILi4EZZZNS0_17log1p_kernel_cudaERNS_18TensorIteratorBaseEENKUlvE_clEvENKUlvE3_clEvEUlN3c104HalfEE_St5arrayIPcLm2EEEEviT0_T1_)
        /*007c*/ 	.short	0x0380
        /*007e*/ 	.short	0x0018


	//----- nvinfo : EIATTR_SW_WAR
	.align		4
.L_1679:
        /*0080*/ 	.byte	0x04, 0x36
        /*0082*/ 	.short	(.L_1681 - .L_1680)
.L_1680:
        /*0084*/ 	.word	0x00000008
.L_1681:


//--------------------- .nv.info._ZN2at6native29vectorized_elementwise_kernelILi8EZZZNS0_17log1p_kernel_cudaERNS_18TensorIteratorBaseEENKUlvE_clEvENKUlvE3_clEvEUlN3c104HalfEE_St5arrayIPcLm2EEEEviT0_T1_ --------------------------
	.section	.nv.info._ZN2at6native29vectorized_elementwise_kernelILi8EZZZNS0_17log1p_kernel_cudaERNS_18TensorIteratorBaseEENKUlvE_clEvENKUlvE3_clEvEUlN3c104HalfEE_St5arrayIPcLm2EEEEviT0_T1_,"",@"SHT_CUDA_INFO"
	.sectionflags	@""
	.align	4


	//----- nvinfo : EIATTR_CUDA_API_VERSION
	.align		4
        /*0000*/ 	.byte	0x04, 0x37
        /*0002*/ 	.short	(.L_1683 - .L_1682)
.L_1682:
        /*0004*/ 	.word	0x00000082


	//----- nvinfo : EIATTR_KPARAM_INFO
	.align		4
.L_1683:
        /*0008*/ 	.byte	0x04, 0x17
        /*000a*/ 	.short	(.L_1685 - .L_1684)
.L_1684:
        /*000c*/ 	.word	0x00000000
        /*0010*/ 	.short	0x0002
        /*0012*/ 	.short	0x0008
        /*0014*/ 	.byte	0x00, 0xf0, 0x41, 0x00


	//----- nvinfo : EIATTR_KPARAM_INFO
	.align		4
.L_1685:
        /*0018*/ 	.byte	0x04, 0x17
        /*001a*/ 	.short	(.L_1687 - .L_1686)
.L_1686:
        /*001c*/ 	.word	0x00000000
        /*0020*/ 	.short	0x0001
        /*0022*/ 	.short	0x0004
        /*0024*/ 	.byte	0x00, 0xf0, 0x05, 0x00


	//----- nvinfo : EIATTR_KPARAM_INFO
	.align		4
.L_1687:
        /*0028*/ 	.byte	0x04, 0x17
        /*002a*/ 	.short	(.L_1689 - .L_1688)
.L_1688:
        /*002c*/ 	.word	0x00000000
        /*0030*/ 	.short	0x0000
        /*0032*/ 	.short	0x0000
        /*0034*/ 	.byte	0x00, 0xf0, 0x11, 0x00


	//----- nvinfo : EIATTR_SPARSE_MMA_MASK
	.align		4
.L_1689:
        /*0038*/ 	.byte	0x03, 0x50
        /*003a*/ 	.short	0x0000


	//----- nvinfo : EIATTR_MAXREG_COUNT
	.align		4
        /*003c*/ 	.byte	0x03, 0x1b
        /*003e*/ 	.short	0x00ff


	//----- nvinfo : EIATTR_MERCURY_ISA_VERSION
	.align		4
        /*0040*/ 	.byte	0x03, 0x5f
        /*0042*/ 	.short	0x0101


	//----- nvinfo : EIATTR_VRC_CTA_INIT_COUNT
	.align		4
        /*0044*/ 	.byte	0x02, 0x4a
	.zero		1
	.zero		1


	//----- nvinfo : EIATTR_EXIT_INSTR_OFFSETS
	.align		4
        /*0048*/ 	.byte	0x04, 0x1c
        /*004a*/ 	.short	(.L_1691 - .L_1690)


	//   ....[0]....
.L_1690:
        /*004c*/ 	.word	0x00000010


	//----- nvinfo : EIATTR_MAX_THREADS
	.align		4
.L_1691:
        /*0050*/ 	.byte	0x04, 0x05
        /*0052*/ 	.short	(.L_1693 - .L_1692)
.L_1692:
        /*0054*/ 	.word	0x00000080
        /*0058*/ 	.word	0x00000001
        /*005c*/ 	.word	0x00000001


	//----- nvinfo : EIATTR_CBANK_PARAM_SIZE
	.align		4
.L_1693:
        /*0060*/ 	.byte	0x03, 0x19
        /*0062*/ 	.short	0x0018


	//----- nvinfo : EIATTR_PARAM_CBANK
	.align		4
        /*0064*/ 	.byte	0x04, 0x0a
        /*0066*/ 	.short	(.L_1695 - .L_1694)
	.align		4
.L_1694:
        /*0068*/ 	.word	index@(.nv.constant0._ZN2at6native29vectorized_elementwise_kernelILi8EZZZNS0_17log1p_kernel_cudaERNS_18TensorIteratorBaseEENKUlvE_clEvENKUlvE3_clEvEUlN3c104HalfEE_St5arrayIPcLm2EEEEviT0_T1_)
        /*006c*/ 	.short	0x0380
        /*006e*/ 	.short	0x0018


	//----- nvinfo : EIATTR_SW_WAR
	.align		4
.L_1695:
        /*0070*/ 	.byte	0x04, 0x36
        /*0072*/ 	.short	(.L_1697 - .L_1696)
.L_1696:
        /*0074*/ 	.word	0x00000008
.L_1697:


//--------------------- .nv.info._ZN2at6native18elementwise_kernelILi128ELi4EZNS0_15gpu_kernel_implIZZZNS0_17log1p_kernel_cudaERNS_18TensorIteratorBaseEENKUlvE_clEvENKUlvE2_clEvEUlN3c107complexIfEEE_EEvS4_RKT_EUliE_EEviT1_ --------------------------
	.section	.nv.info._ZN2at6native18elementwise_kernelILi128ELi4EZNS0_15gpu_kernel_implIZZZNS0_17log1p_kernel_cudaERNS_18TensorIteratorBaseEENKUlvE_clEvENKUlvE2_clEvEUlN3c107complexIfEEE_EEvS4_RKT_EUliE_EEviT1_,"",@"SHT_CUDA_INFO"
	.sectionflags	@""
	.align	4


	//----- nvinfo : EIATTR_CUDA_API_VERSION
	.align		4
        /*0000*/ 	.byte	0x04, 0x37
        /*0002*/ 	.short	(.L_1699 - .L_1698)
.L_1698:
        /*0004*/ 	.word	0x00000082


	//----- nvinfo : EIATTR_KPARAM_INFO
	.align		4
.L_1699:
        /*0008*/ 	.byte	0x04, 0x17
        /*000a*/ 	.short	(.L_1701 - .L_1700)
.L_1700:
        /*000c*/ 	.word	0x00000000
        /*0010*/ 	.short	0x0001
        /*0012*/ 	.short	0x0008
        /*0014*/ 	.byte	0x00, 0xf0, 0x61, 0x08


	//----- nvinfo : EIATTR_KPARAM_INFO
	.align		4
.L_1701:
        /*0018*/ 	.byte	0x04, 0x17
        /*001a*/ 	.short	(.L_1703 - .L_1702)
.L_1702:
        /*001c*/ 	.word	0x00000000
        /*0020*/ 	.short	0x0000
        /*0022*/ 	.short	0x0000
        /*0024*/ 	.byte	0x00, 0xf0, 0x11, 0x00


	//----- nvinfo : EIATTR_SPARSE_MMA_MASK
	.align		4
.L_1703:
        /*0028*/ 	.byte	0x03, 0x50
        /*002a*/ 	.short	0x0000


	//----- nvinfo : EIATTR_MAXREG_COUNT
	.align		4
        /*002c*/ 	.byte	0x03, 0x1b
        /*002e*/ 	.short	0x0080


	//----- nvinfo : EIATTR_EXTERNS
	.align		4
        /*0030*/ 	.byte	0x04, 0x0f
        /*0032*/ 	.short	(.L_1705 - .L_1704)


	//   ....[0]....
	.align		4
.L_1704:
        /*0034*/ 	.word	index@(__assertfail)


	//----- nvinfo : EIATTR_MERCURY_ISA_VERSION
	.align		4
.L_1705:
        /*0038*/ 	.byte	0x03, 0x5f
        /*003a*/ 	.short	0x0101


	//----- nvinfo : EIATTR_VRC_CTA_INIT_COUNT
	.align		4
        /*003c*/ 	.byte	0x02, 0x4a
	.zero		1
	.zero		1


	//----- nvinfo : EIATTR_SYSCALL_OFFSETS
	.align		4
        /*0040*/ 	.byte	0x04, 0x46
        /*0042*/ 	.short	(.L_1707 - .L_1706)


	//   ....[0]....
.L_1706:
        /*0044*/ 	.word	0x000022f0


	//   ....[1]....
        /*0048*/ 	.word	0x00003870


	//   ....[2]....
        /*004c*/ 	.word	0x00005cb0


	//   ....[3]....
        /*0050*/ 	.word	0x00007070


	//   ....[4]....
        /*0054*/ 	.word	0x000095c0


	//   ....[5]....
        /*0058*/ 	.word	0x0000a980


	//   ....[6]....
        /*005c*/ 	.word	0x0000ced0


	//   ....[7]....
        /*0060*/ 	.word	0x0000e260


	//----- nvinfo : EIATTR_EXIT_INSTR_OFFSETS
	.align		4
.L_1707:
        /*0064*/ 	.byte	0x04, 0x1c
        /*0066*/ 	.short	(.L_1709 - .L_1708)


	//   ....[0]....
.L_1708:
        /*0068*/ 	.word	0x0000ac30


	//   ....[1]....
        /*006c*/ 	.word	0x0000d780


	//   ....[2]....
        /*0070*/ 	.word	0x0000d7c0


	//   ....[3]....
        /*0074*/ 	.word	0x0000d850


	//   ....[4]....
        /*0078*/ 	.word	0x0000d880


	//   ....[5]....
        /*007c*/ 	.word	0x0000d8b0


	//   ....[6]....
        /*0080*/ 	.word	0x0000d930


	//   ....[7]....
        /*0084*/ 	.word	0x0000d960


	//   ....[8]....
        /*0088*/ 	.word	0x0000d9f0


	//   ....[9]....
        /*008c*/ 	.word	0x0000da20


	//   ....[10]....
        /*0090*/ 	.word	0x0000da60


	//   ....[11]....
        /*0094*/ 	.word	0x0000db30


	//   ....[12]....
        /*0098*/ 	.word	0x0000dc90


	//   ....[13]....
        /*009c*/ 	.word	0x0000ddf0


	//   ....[14]....
        /*00a0*/ 	.word	0x0000df40


	//   ....[15]....
        /*00a4*/ 	.word	0x0000df70


	//   ....[16]....
        /*00a8*/ 	.word	0x0000dfa0


	//   ....[17]....
        /*00ac*/ 	.word	0x0000e060


	//   ....[18]....
        /*00b0*/ 	.word	0x0000e100


	//   ....[19]....
        /*00b4*/ 	.word	0x0000e270


	//   ....[20]....
        /*00b8*/ 	.word	0x0000e370


	//   ....[21]....
        /*00bc*/ 	.word	0x0000e4a0


	//   ....[22]....
        /*00c0*/ 	.word	0x0000e4d0


	//----- nvinfo : EIATTR_MAX_THREADS
	.align		4
.L_1709:
        /*00c4*/ 	.byte	0x04, 0x05
        /*00c6*/ 	.short	(.L_1711 - .L_1710)
.L_1710:
        /*00c8*/ 	.word	0x00000080
        /*00cc*/ 	.word	0x00000001
        /*00d0*/ 	.word	0x00000001


	//----- nvinfo : EIATTR_CRS_STACK_SIZE
	.align		4
.L_1711:
        /*00d4*/ 	.byte	0x04, 0x1e
        /*00d6*/ 	.short	(.L_1713 - .L_1712)
.L_1712:
        /*00d8*/ 	.word	0x00000000


	//----- nvinfo : EIATTR_CBANK_PARAM_SIZE
	.align		4
.L_1713:
        /*00dc*/ 	.byte	0x03, 0x19
        /*00de*/ 	.short	0x0220


	//----- nvinfo : EIATTR_PARAM_CBANK
	.align		4
        /*00e0*/ 	.byte	0x04, 0x0a
        /*00e2*/ 	.short	(.L_1715 - .L_1714)
	.align		4
.L_1714:
        /*00e4*/ 	.word	index@(.nv.constant0._ZN2at6native18elementwise_kernelILi128ELi4EZNS0_15gpu_kernel_implIZZZNS0_17log1p_kernel_cudaERNS_18TensorIteratorBaseEENKUlvE_clEvENKUlvE2_clEvEUlN3c107complexIfEEE_EEvS4_RKT_EUliE_EEviT1_)
        /*00e8*/ 	.short	0x0380
        /*00ea*/ 	.short	0x0220


	//----- nvinfo : EIATTR_SW_WAR
	.align		4
.L_1715:
        /*00ec*/ 	.byte	0x04, 0x36
        /*00ee*/ 	.short	(.L_1717 - .L_1716)
.L_1716:
        /*00f0*/ 	.word	0x00000008
.L_1717:


//--------------------- .nv.info._ZN2at6native27unrolled_elementwise_kernelIZZZNS0_17log1p_kernel_cudaERNS_18TensorIteratorBaseEENKUlvE_clEvENKUlvE2_clEvEUlN3c107complexIfEEE_St5arrayIPcLm2EELi4E23TrivialOffsetCalculatorILi1EjESE_NS0_6memory12LoadWithCastILi1EEENSF_13StoreWithCastILi1EEEEEviT_T0_T2_T3_T4_T5_ --------------------------
	.section	.nv.info._ZN2at6native27unrolled_elementwise_kernelIZZZNS0_17log1p_kernel_cudaERNS_18TensorIteratorBaseEENKUlvE_clEvENKUlvE2_clEvEUlN3c107complexIfEEE_St5arrayIPcLm2EELi4E23TrivialOffsetCalculatorILi1EjESE_NS0_6memory12LoadWithCastILi1EEENSF_13StoreWithCastILi1EEEEEviT_T0_T2_T3_T4_T5_,"",@"SHT_CUDA_INFO"
	.sectionflags	@""
	.align	4


	//----- nvinfo : EIATTR_CUDA_API_VERSION
	.align		4
        /*0000*/ 	.byte	0x04, 0x37
        /*0002*/ 	.short	(.L_1719 - .L_1718)
.L_1718:
        /*0004*/ 	.word	0x00000082


	//----- nvinfo : EIATTR_KPARAM_INFO
	.align		4
.L_1719:
        /*0008*/ 	.byte	0x04, 0x17
        /*000a*/ 	.short	(.L_1721 - .L_1720)
.L_1720:
        /*000c*/ 	.word	0x00000000
        /*0010*/ 	.short	0x0006
        /*0012*/ 	.short	0x0024
        /*0014*/ 	.byte	0x00, 0xf0, 0x21, 0x00


	//----- nvinfo : EIATTR_KPARAM_INFO
	.align		4
.L_1721:
        /*0018*/ 	.byte	0x04, 0x17
        /*001a*/ 	.short	(.L_1723 - .L_1722)
.L_1722:
        /*001c*/ 	.word	0x00000000
        /*0020*/ 	.short	0x0005
        /*0022*/ 	.short	0x001c
        /*0024*/ 	.byte	0x00, 0xf0, 0x21, 0x00


	//----- nvinfo : EIATTR_KPARAM_INFO
	.align		4
.L_1723:
        /*0028*/ 	.byte	0x04, 0x17
        /*002a*/ 	.short	(.L_1725 - .L_1724)
.L_1724:
        /*002c*/ 	.word	0x00000000
        /*0030*/ 	.short	0x0004
        /*0032*/ 	.short	0x0019
        /*0034*/ 	.byte	0x00, 0xf0, 0x05, 0x00


	//----- nvinfo : EIATTR_KPARAM_INFO
	.align		4
.L_1725:
        /*0038*/ 	.byte	0x04, 0x17
        /*003a*/ 	.short	(.L_1727 - .L_1726)
.L_1726:
        /*003c*/ 	.word	0x00000000
        /*0040*/ 	.short	0x0003
        /*0042*/ 	.short	0x0018
        /*0044*/ 	.byte	0x00, 0xf0, 0x05, 0x00


	//----- nvinfo : EIATTR_KPARAM_INFO
	.align		4
.L_1727:
        /*0048*/ 	.byte	0x04, 0x17
        /*004a*/ 	.short	(.L_1729 - .L_1728)
.L_1728:
        /*004c*/ 	.word	0x00000000
        /*0050*/ 	.short	0x0002
        /*0052*/ 	.short	0x0008
        /*0054*/ 	.byte	0x00, 0xf0, 0x41, 0x00


	//----- nvinfo : EIATTR_KPARAM_INFO
	.align		4
.L_1729:
        /*0058*/ 	.byte	0x04, 0x17
        /*005a*/ 	.short	(.L_1731 - .L_1730)
.L_1730:
        /*005c*/ 	.word	0x00000000
        /*0060*/ 	.short	0x0001
        /*0062*/ 	.short	0x0004
        /*0064*/ 	.byte	0x00, 0xf0, 0x05, 0x00


	//----- nvinfo : EIATTR_KPARAM_INFO
	.align		4
.L_1731:
        /*0068*/ 	.byte	0x04, 0x17
        /*006a*/ 	.short	(.L_1733 - .L_1732)
.L_1732:
        /*006c*/ 	.word	0x00000000
        /*0070*/ 	.short	0x0000
        /*0072*/ 	.short	0x0000
        /*0074*/ 	.byte	0x00, 0xf0, 0x11, 0x00


	//----- nvinfo : EIATTR_SPARSE_MMA_MASK
	.align		4
.L_1733:
        /*0078*/ 	.byte	0x03, 0x50
        /*007a*/ 	.short	0x0000


	//----- nvinfo : EIATTR_MAXREG_COUNT
	.align		4
        /*007c*/ 	.byte	0x03, 0x1b
        /*007e*/ 	.short	0x00ff


	//----- nvinfo : EIATTR_EXTERNS
	.align		4
        /*0080*/ 	.byte	0x04, 0x0f
        /*0082*/ 	.short	(.L_1735 - .L_1734)


	//   ....[0]....
	.align		4
.L_1734:
        /*0084*/ 	.word	index@(__assertfail)


	//----- nvinfo : EIATTR_MERCURY_ISA_VERSION
	.align		4
.L_1735:
        /*0088*/ 	.byte	0x03, 0x5f
        /*008a*/ 	.short	0x0101


	//----- nvinfo : EIATTR_VRC_CTA_INIT_COUNT
	.align		4
        /*008c*/ 	.byte	0x02, 0x4a
	.zero		1
	.zero		1


	//----- nvinfo : EIATTR_SYSCALL_OFFSETS
	.align		4
        /*0090*/ 	.byte	0x04, 0x46
        /*0092*/ 	.short	(.L_1737 - .L_1736)


	//   ....[0]....
.L_1736:
        /*0094*/ 	.word	0x00000fe0


	//   ....[1]....
        /*0098*/ 	.word	0x00002130


	//   ....[2]....
        /*009c*/ 	.word	0x000031f0


	//   ....[3]....
        /*00a0*/ 	.word	0x000041c0


	//   ....[4]....
        /*00a4*/ 	.word	0x00006ef0


	//   ....[5]....
        /*00a8*/ 	.word	0x00007cd0


	//   ....[6]....
        /*00ac*/ 	.word	0x00008ba0


	//   ....[7]....
        /*00b0*/ 	.word	0x00009a50


	//----- nvinfo : EIATTR_EXIT_INSTR_OFFSETS
	.align		4
.L_1737:
        /*00b4*/ 	.byte	0x04, 0x1c
        /*00b6*/ 	.short	(.L_1739 - .L_1738)


	//   ....[0]....
.L_1738:
        /*00b8*/ 	.word	0x00008e40


	//   ....[1]....
        /*00bc*/ 	.word	0x00008f80


	//   ....[2]....
        /*00c0*/ 	.word	0x00008fc0


	//   ....[3]....
        /*00c4*/ 	.word	0x00009050


	//   ....[4]....
        /*00c8*/ 	.word	0x00009080


	//   ....[5]....
        /*00cc*/ 	.word	0x000090b0


	//   ....[6]....
        /*00d0*/ 	.word	0x00009130


	//   ....[7]....
        /*00d4*/ 	.word	0x00009160


	//   ....[8]....
        /*00d8*/ 	.word	0x000091e0


	//   ....[9]....
        /*00dc*/ 	.word	0x00009210


	//   ....[10]....
        /*00e0*/ 	.word	0x00009250


	//   ....[11]....
        /*00e4*/ 	.word	0x00009320


	//   ....[12]....
        /*00e8*/ 	.word	0x00009480


	//   ....[13]....
        /*00ec*/ 	.word	0x000095e0


	//   ....[14]....
        /*00f0*/ 	.word	0x00009730


	//   ....[15]....
        /*00f4*/ 	.word	0x00009760


	//   ....[16]....
        /*00f8*/ 	.word	0x00009790


	//   ....[17]....
        /*00fc*/ 	.word	0x00009850


	//   ....[18]....
        /*0100*/ 	.word	0x000098f0


	//   ....[19]....
        /*0104*/ 	.word	0x00009a60


	//   ....[20]....
        /*0108*/ 	.word	0x00009b60


	//   ....[21]....
        /*010c*/ 	.word	0x00009c90


	//   ....[22]....
        /*0110*/ 	.word	0x00009cc0


	//----- nvinfo : EIATTR_MAX_THREADS
	.align		4
.L_1739:
        /*0114*/ 	.byte	0x04, 0x05
        /*0116*/ 	.short	(.L_1741 - .L_1740)
.L_1740:
        /*0118*/ 	.word	0x00000080
        /*011c*/ 	.word	0x00000001
        /*0120*/ 	.word	0x00000001


	//----- nvinfo : EIATTR_CRS_STACK_SIZE
	.align		4
.L_1741:
        /*0124*/ 	.byte	0x04, 0x1e
        /*0126*/ 	.short	(.L_1743 - .L_1742)
.L_1742:
        /*0128*/ 	.word	0x00000000


	//----- nvinfo : EIATTR_CBANK_PARAM_SIZE
	.align		4
.L_1743:
        /*012c*/ 	.byte	0x03, 0x19
        /*012e*/ 	.short	0x002c


	//----- nvinfo : EIATTR_PARAM_CBANK
	.align		4
        /*0130*/ 	.byte	0x04, 0x0a
        /*0132*/ 	.short	(.L_1745 - .L_1744)
	.align		4
.L_1744:
        /*0134*/ 	.word	index@(.nv.constant0._ZN2at6native27unrolled_elementwise_kernelIZZZNS0_17log1p_kernel_cudaERNS_18TensorIteratorBaseEENKUlvE_clEvENKUlvE2_clEvEUlN3c107complexIfEEE_St5arrayIPcLm2EELi4E23TrivialOffsetCalculatorILi1EjESE_NS0_6memory12LoadWithCastILi1EEENSF_13StoreWithCastILi1EEEEEviT_T0_T2_T3_T4_T5_)
        /*0138*/ 	.short	0x0380
        /*013a*/ 	.short	0x002c


	//----- nvinfo : EIATTR_SW_WAR
	.align		4
.L_1745:
        /*013c*/ 	.byte	0x04, 0x36
        /*013e*/ 	.short	(.L_1747 - .L_1746)
.L_1746:
        /*0140*/ 	.word	0x00000008
.L_1747:


//--------------------- .nv.info._ZN2at6native18elementwise_kernelILi128ELi2EZNS0_22gpu_kernel_impl_nocastIZZZNS0_17log1p_kernel_cudaERNS_18TensorIteratorBaseEENKUlvE_clEvENKUlvE2_clEvEUlN3c107complexIfEEE_EEvS4_RKT_EUliE_EEviT1_ --------------------------
	.section	.nv.info._ZN2at6native18elementwise_kernelILi128ELi2EZNS0_22gpu_kernel_impl_nocastIZZZNS0_17log1p_kernel_cudaERNS_18TensorIteratorBaseEENKUlvE_clEvENKUlvE2_clEvEUlN3c107complexIfEEE_EEvS4_RKT_EUliE_EEviT1_,"",@"SHT_CUDA_INFO"
	.sectionflags	@""
	.align	4


	//----- nvinfo : EIATTR_CUDA_API_VERSION
	.align		4
        /*0000*/ 	.byte	0x04, 0x37
        /*0002*/ 	.short	(.L_1749 - .L_1748)
.L_1748:
        /*0004*/ 	.word	0x00000082


	//----- nvinfo : EIATTR_KPARAM_INFO
	.align		4
.L_1749:
        /*0008*/ 	.byte	0x04, 0x17
        /*000a*/ 	.short	(.L_1751 - .L_1750)
.L_1750:
        /*000c*/ 	.word	0x00000000
        /*0010*/ 	.short	0x0001
        /*0012*/ 	.short	0x0008
        /*0014*/ 	.byte	0x00, 0xf0, 0x61, 0x08


	//----- nvinfo : EIATTR_KPARAM_INFO
	.align		4
.L_1751:
        /*0018*/ 	.byte	0x04, 0x17
        /*001a*/ 	.short	(.L_1753 - .L_1752)
.L_1752:
        /*001c*/ 	.word	0x00000000
        /*0020*/ 	.short	0x0000
        /*0022*/ 	.short	0x0000
        /*0024*/ 	.byte	0x00, 0xf0, 0x11, 0x00


	//----- nvinfo : EIATTR_SPARSE_MMA_MASK
	.align		4
.L_1753:
        /*0028*/ 	.byte	0x03, 0x50
        /*002a*/ 	.short	0x0000


	//----- nvinfo : EIATTR_MAXREG_COUNT
	.align		4
        /*002c*/ 	.byte	0x03, 0x1b
        /*002e*/ 	.short	0x0080


	//----- nvinfo : EIATTR_MERCURY_ISA_VERSION
	.align		4
        /*0030*/ 	.byte	0x03, 0x5f
        /*0032*/ 	.short	0x0101


	//----- nvinfo : EIATTR_VRC_CTA_INIT_COUNT
	.align		4
        /*0034*/ 	.byte	0x02, 0x4a
	.zero		1
	.zero		1


	//----- nvinfo : EIATTR_EXIT_INSTR_OFFSETS
	.align		4
        /*0038*/ 	.byte	0x04, 0x1c
        /*003a*/ 	.short	(.L_1755 - .L_1754)


	//   ....[0]....
.L_1754:
        /*003c*/ 	.word	0x00000830


	//   ....[1]....
        /*0040*/ 	.word	0x00000f60


	//   ....[2]....
        /*0044*/ 	.word	0x00002a70


	//   ....[3]....
        /*0048*/ 	.word	0x000044b0


	//----- nvinfo : EIATTR_MAX_THREADS
	.align		4
.L_1755:
        /*004c*/ 	.byte	0x04, 0x05
        /*004e*/ 	.short	(.L_1757 - .L_1756)
.L_1756:
        /*0050*/ 	.word	0x00000080
        /*0054*/ 	.word	0x00000001
        /*0058*/ 	.word	0x00000001


	//----- nvinfo : EIATTR_CRS_STACK_SIZE
	.align		4
.L_1757:
        /*005c*/ 	.byte	0x04, 0x1e
        /*005e*/ 	.short	(.L_1759 - .L_1758)
.L_1758:
        /*0060*/ 	.word	0x00000000


	//----- nvinfo : EIATTR_CBANK_PARAM_SIZE
	.align		4
.L_1759:
        /*0064*/ 	.byte	0x03, 0x19
        /*0066*/ 	.short	0x0220


	//----- nvinfo : EIATTR_PARAM_CBANK
	.align		4
        /*0068*/ 	.byte	0x04, 0x0a
        /*006a*/ 	.short	(.L_1761 - .L_1760)
	.align		4
.L_1760:
        /*006c*/ 	.word	index@(.nv.constant0._ZN2at6native18elementwise_kernelILi128ELi2EZNS0_22gpu_kernel_impl_nocastIZZZNS0_17log1p_kernel_cudaERNS_18TensorIteratorBaseEENKUlvE_clEvENKUlvE2_clEvEUlN3c107complexIfEEE_EEvS4_RKT_EUliE_EEviT1_)
        /*0070*/ 	.short	0x0380
        /*0072*/ 	.short	0x0220


	//----- nvinfo : EIATTR_SW_WAR
	.align		4
.L_1761:
        /*0074*/ 	.byte	0x04, 0x36
        /*0076*/ 	.short	(.L_1763 - .L_1762)
.L_1762:
        /*0078*/ 	.word	0x00000008
.L_1763:


//--------------------- .nv.info._ZN2at6native27unrolled_elementwise_kernelIZZZNS0_17log1p_kernel_cudaERNS_18TensorIteratorBaseEENKUlvE_clEvENKUlvE2_clEvEUlN3c107complexIfEEE_St5arrayIPcLm2EELi4E23TrivialOffsetCalculatorILi1EjESE_NS0_6memory15LoadWithoutCastENSF_16StoreWithoutCastEEEviT_T0_T2_T3_T4_T5_ --------------------------
	.section	.nv.info._ZN2at6native27unrolled_elementwise_kernelIZZZNS0_17log1p_kernel_cudaERNS_18TensorIteratorBaseEENKUlvE_clEvENKUlvE2_clEvEUlN3c107complexIfEEE_St5arrayIPcLm2EELi4E23TrivialOffsetCalculatorILi1EjESE_NS0_6memory15LoadWithoutCastENSF_16StoreWithoutCastEEEviT_T0_T2_T3_T4_T5_,"",@"SHT_CUDA_INFO"
	.sectionflags	@""
	.align	4


	//----- nvinfo : EIATTR_CUDA_API_VERSION
	.align		4
        /*0000*/ 	.byte	0x04, 0x37
        /*0002*/ 	.short	(.L_1765 - .L_1764)
.L_1764:
        /*0004*/ 	.word	0x00000082


	//----- nvinfo : EIATTR_KPARAM_INFO
	.align		4
.L_1765:
        /*0008*/ 	.byte	0x04, 0x17
        /*000a*/ 	.short	(.L_1767 - .L_1766)
.L_1766:
        /*000c*/ 	.word	0x00000000
        /*0010*/ 	.short	0x0006
        /*0012*/ 	.short	0x001b
        /*0014*/ 	.byte	0x00, 0xf0, 0x05, 0x00


	//----- nvinfo : EIATTR_KPARAM_INFO
	.align		4
.L_1767:
        /*0018*/ 	.byte	0x04, 0x17
        /*001a*/ 	.short	(.L_1769 - .L_1768)
.L_1768:
        /*001c*/ 	.word	0x00000000
        /*0020*/ 	.short	0x0005
        /*0022*/ 	.short	0x001a
        /*0024*/ 	.byte	0x00, 0xf0, 0x05, 0x00


	//----- nvinfo : EIATTR_KPARAM_INFO
	.align		4
.L_1769:
        /*0028*/ 	.byte	0x04, 0x17
        /*002a*/ 	.short	(.L_1771 - .L_1770)
.L_1770:
        /*002c*/ 	.word	0x00000000
        /*0030*/ 	.short	0x0004
        /*0032*/ 	.short	0x0019
        /*0034*/ 	.byte	0x00, 0xf0, 0x05, 0x00


	//----- nvinfo : EIATTR_KPARAM_INFO
	.align		4
.L_1771:
        /*0038*/ 	.byte	0x04, 0x17
        /*003a*/ 	.short	(.L_1773 - .L_1772)
.L_1772:
        /*003c*/ 	.word	0x00000000
        /*0040*/ 	.short	0x0003
        /*0042*/ 	.short	0x0018
        /*0044*/ 	.byte	0x00, 0xf0, 0x05, 0x00


	//----- nvinfo : EIATTR_KPARAM_INFO
	.align		4
.L_1773:
        /*0048*/ 	.byte	0x04, 0x17
        /*004a*/ 	.short	(.L_1775 - .L_1774)
.L_1774:
        /*004c*/ 	.word	0x00000000
        /*0050*/ 	.short	0x0002
        /*0052*/ 	.short	0x0008
        /*0054*/ 	.byte	0x00, 0xf0, 0x41, 0x00


	//----- nvinfo : EIATTR_KPARAM_INFO
	.align		4
.L_1775:
        /*0058*/ 	.byte	0x04, 0x17
        /*005a*/ 	.short	(.L_1777 - .L_1776)
.L_1776:
        /*005c*/ 	.word	0x00000000
        /*0060*/ 	.short	0x0001
        /*0062*/ 	.short	0x0004
        /*0064*/ 	.byte	0x00, 0xf0, 0x05, 0x00


	//----- nvinfo : EIATTR_KPARAM_INFO
	.align		4
.L_1777:
        /*0068*/ 	.byte	0x04, 0x17
        /*006a*/ 	.short	(.L_1779 - .L_1778)
.L_1778:
        /*006c*/ 	.word	0x00000000
        /*0070*/ 	.short	0x0000
        /*0072*/ 	.short	0x0000
        /*0074*/ 	.byte	0x00, 0xf0, 0x11, 0x00


	//----- nvinfo : EIATTR_SPARSE_MMA_MASK
	.align		4
.L_1779:
        /*0078*/ 	.byte	0x03, 0x50
        /*007a*/ 	.short	0x0000


	//----- nvinfo : EIATTR_MAXREG_COUNT
	.align		4
        /*007c*/ 	.byte	0x03, 0x1b
        /*007e*/ 	.short	0x00ff


	//----- nvinfo : EIATTR_MERCURY_ISA_VERSION
	.align		4
        /*0080*/ 	.byte	0x03, 0x5f
        /*0082*/ 	.short	0x0101


	//----- nvinfo : EIATTR_VRC_CTA_INIT_COUNT
	.align		4
        /*0084*/ 	.byte	0x02, 0x4a
	.zero		1
	.zero		1


	//----- nvinfo : EIATTR_EXIT_INSTR_OFFSETS
	.align		4
        /*0088*/ 	.byte	0x04, 0x1c
        /*008a*/ 	.short	(.L_1781 - .L_1780)


	//   ....[0]....
.L_1780:
        /*008c*/ 	.word	0x00002190


	//   ....[1]....
        /*0090*/ 	.word	0x000021e0


	//----- nvinfo : EIATTR_MAX_THREADS
	.align		4
.L_1781:
        /*0094*/ 	.byte	0x04, 0x05
        /*0096*/ 	.short	(.L_1783 - .L_1782)
.L_1782:
        /*0098*/ 	.word	0x00000080
        /*009c*/ 	.word	0x00000001
        /*00a0*/ 	.word	0x00000001


	//----- nvinfo : EIATTR_CRS_STACK_SIZE
	.align		4
.L_1783:
        /*00a4*/ 	.byte	0x04, 0x1e
        /*00a6*/ 	.short	(.L_1785 - .L_1784)
.L_1784:
        /*00a8*/ 	.word	0x00000000


	//----- nvinfo : EIATTR_CBANK_PARAM_SIZE
	.align		4
.L_1785:
        /*00ac*/ 	.byte	0x03, 0x19
        /*00ae*/ 	.short	0x001c


	//----- nvinfo : EIATTR_PARAM_CBANK
	.align		4
        /*00b0*/ 	.byte	0x04, 0x0a
        /*00b2*/ 	.short	(.L_1787 - .L_1786)
	.align		4
.L_1786:
        /*00b4*/ 	.word	index@(.nv.constant0._ZN2at6native27unrolled_elementwise_kernelIZZZNS0_17log1p_kernel_cudaERNS_18TensorIteratorBaseEENKUlvE_clEvENKUlvE2_clEvEUlN3c107complexIfEEE_St5arrayIPcLm2EELi4E23TrivialOffsetCalculatorILi1EjESE_NS0_6memory15LoadWithoutCastENSF_16StoreWithoutCastEEEviT_T0_T2_T3_T4_T5_)
        /*00b8*/ 	.short	0x0380
        /*00ba*/ 	.short	0x001c


	//----- nvinfo : EIATTR_SW_WAR
	.align		4
.L_1787:
        /*00bc*/ 	.byte	0x04, 0x36
        /*00be*/ 	.short	(.L_1789 - .L_1788)
.L_1788:
        /*00c0*/ 	.word	0x00000008
.L_1789:


//--------------------- .nv.info._ZN2at6native29vectorized_elementwise_kernelILi2EZZZNS0_17log1p_kernel_cudaERNS_18TensorIteratorBaseEENKUlvE_clEvENKUlvE2_clEvEUlN3c107complexIfEEE_St5arrayIPcLm2EEEEviT0_T1_ --------------------------
	.section	.nv.info._ZN2at6native29vectorized_elementwise_kernelILi2EZZZNS0_17log1p_kernel_cudaERNS_18TensorIteratorBaseEENKUlvE_clEvENKUlvE2_clEvEUlN3c107complexIfEEE_St5arrayIPcLm2EEEEviT0_T1_,"",@"SHT_CUDA_INFO"
	.sectionflags	@""
	.align	4


	//----- nvinfo : EIATTR_CUDA_API_VERSION
	.align		4
        /*0000*/ 	.byte	0x04, 0x37
        /*0002*/ 	.short	(.L_1791 - .L_1790)
.L_1790:
        /*0004*/ 	.word	0x00000082


	//----- nvinfo : EIATTR_KPARAM_INFO
	.align		4
.L_1791:
        /*0008*/ 	.byte	0x04, 0x17
        /*000a*/ 	.short	(.L_1793 - .L_1792)
.L_1792:
        /*000c*/ 	.word	0x00000000
        /*0010*/ 	.short	0x0002
        /*0012*/ 	.short	0x0008
        /*0014*/ 	.byte	0x00, 0xf0, 0x41, 0x00


	//----- nvinfo : EIATTR_KPARAM_INFO
	.align		4
.L_1793:
        /*0018*/ 	.byte	0x04, 0x17
        /*001a*/ 	.short	(.L_1795 - .L_1794)
.L_1794:
        /*001c*/ 	.word	0x00000000
        /*0020*/ 	.short	0x0001
        /*0022*/ 	.short	0x0004
        /*0024*/ 	.byte	0x00, 0xf0, 0x05, 0x00


	//----- nvinfo : EIATTR_KPARAM_INFO
	.align		4
.L_1795:
        /*0028*/ 	.byte	0x04, 0x17
        /*002a*/ 	.short	(.L_1797 - .L_1796)
.L_1796:
        /*002c*/ 	.word	0x00000000
        /*0030*/ 	.short	0x0000
        /*0032*/ 	.short	0x0000
        /*0034*/ 	.byte	0x00, 0xf0, 0x11, 0x00


	//----- nvinfo : EIATTR_SPARSE_MMA_MASK
	.align		4
.L_1797:
        /*0038*/ 	.byte	0x03, 0x50
        /*003a*/ 	.short	0x0000


	//----- nvinfo : EIATTR_MAXREG_COUNT
	.align		4
        /*003c*/ 	.byte	0x03, 0x1b
        /*003e*/ 	.short	0x00ff


	//----- nvinfo : EIATTR_MERCURY_ISA_VERSION
	.align		4
        /*0040*/ 	.byte	0x03, 0x5f
        /*0042*/ 	.short	0x0101


	//----- nvinfo : EIATTR_VRC_CTA_INIT_COUNT
	.align		4
        /*0044*/ 	.byte	0x02, 0x4a
	.zero		1
	.zero		1


	//----- nvinfo : EIATTR_EXIT_INSTR_OFFSETS
	.align		4
        /*0048*/ 	.byte	0x04, 0x1c
        /*004a*/ 	.short	(.L_1799 - .L_1798)


	//   ....[0]....
.L_1798:
        /*004c*/ 	.word	0x00004300


	//   ....[1]....
        /*0050*/ 	.word	0x00004350


	//   ....[2]....
        /*0054*/ 	.word	0x00007de0


	//----- nvinfo : EIATTR_MAX_THREADS
	.align		4
.L_1799:
        /*0058*/ 	.byte	0x04, 0x05
        /*005a*/ 	.short	(.L_1801 - .L_1800)
.L_1800:
        /*005c*/ 	.word	0x00000080
        /*0060*/ 	.word	0x00000001
        /*0064*/ 	.word	0x00000001


	//----- nvinfo : EIATTR_CRS_STACK_SIZE
	.align		4
.L_1801:
        /*0068*/ 	.byte	0x04, 0x1e
        /*006a*/ 	.short	(.L_1803 - .L_1802)
.L_1802:
        /*006c*/ 	.word	0x00000000


	//----- nvinfo : EIATTR_CBANK_PARAM_SIZE
	.align		4
.L_1803:
        /*0070*/ 	.byte	0x03, 0x19
        /*0072*/ 	.short	0x0018


	//----- nvinfo : EIATTR_PARAM_CBANK
	.align		4
        /*0074*/ 	.byte	0x04, 0x0a
        /*0076*/ 	.short	(.L_1805 - .L_1804)
	.align		4
.L_1804:
        /*0078*/ 	.word	index@(.nv.constant0._ZN2at6native29vectorized_elementwise_kernelILi2EZZZNS0_17log1p_kernel_cudaERNS_18TensorIteratorBaseEENKUlvE_clEvENKUlvE2_clEvEUlN3c107complexIfEEE_St5arrayIPcLm2EEEEviT0_T1_)
        /*007c*/ 	.short	0x0380
        /*007e*/ 	.short	0x0018


	//----- nvinfo : EIATTR_SW_WAR
	.align		4
.L_1805:
        /*0080*/ 	.byte	0x04, 0x36
        /*0082*/ 	.short	(.L_1807 - .L_1806)
.L_1806:
        /*0084*/ 	.word	0x00000008
.L_1807:


//--------------------- .nv.info._ZN2at6native29vectorized_elementwise_kernelILi4EZZZNS0_17log1p_kernel_cudaERNS_18TensorIteratorBaseEENKUlvE_clEvENKUlvE2_clEvEUlN3c107complexIfEEE_St5arrayIPcLm2EEEEviT0_T1_ --------------------------
	.section	.nv.info._ZN2at6native29vectorized_elementwise_kernelILi4EZZZNS0_17log1p_kernel_cudaERNS_18TensorIteratorBaseEENKUlvE_clEvENKUlvE2_clEvEUlN3c107complexIfEEE_St5arrayIPcLm2EEEEviT0_T1_,"",@"SHT_CUDA_INFO"
	.sectionflags	@""
	.align	4


	//----- nvinfo : EIATTR_CUDA_API_VERSION
	.align		4
        /*0000*/ 	.byte	0x04, 0x37
        /*0002*/ 	.short	(.L_1809 - .L_1808)
.L_1808:
        /*0004*/ 	.word	0x00000082


	//----- nvinfo : EIATTR_KPARAM_INFO
	.align		4
.L_1809:
        /*0008*/ 	.byte	0x04, 0x17
        /*000a*/ 	.short	(.L_1811 - .L_1810)
.L_1810:
        /*000c*/ 	.word	0x00000000
        /*0010*/ 	.short	0x0002
        /*0012*/ 	.short	0x0008
        /*0014*/ 	.byte	0x00, 0xf0, 0x41, 0x00


	//----- nvinfo : EIATTR_KPARAM_INFO
	.align		4
.L_1811:
        /*0018*/ 	.byte	0x04, 0x17
        /*001a*/ 	.short	(.L_1813 - .L_1812)
.L_1812:
        /*001c*/ 	.word	0x00000000
        /*0020*/ 	.short	0x0001
        /*0022*/ 	.short	0x0004
        /*0024*/ 	.byte	0x00, 0xf0, 0x05, 0x00


	//----- nvinfo : EIATTR_KPARAM_INFO
	.align		4
.L_1813:
        /*0028*/ 	.byte	0x04, 0x17
        /*002a*/ 	.short	(.L_1815 - .L_1814)
.L_1814:
        /*002c*/ 	.word	0x00000000
        /*0030*/ 	.short	0x0000
        /*0032*/ 	.short	0x0000
        /*0034*/ 	.byte	0x00, 0xf0, 0x11, 0x00


	//----- nvinfo : EIATTR_SPARSE_MMA_MASK
	.align		4
.L_1815:
        /*0038*/ 	.byte	0x03, 0x50
        /*003a*/ 	.short	0x0000


	//----- nvinfo : EIATTR_MAXREG_COUNT
	.align		4
        /*003c*/ 	.byte	0x03, 0x1b
        /*003e*/ 	.short	0x00ff


	//----- nvinfo : EIATTR_MERCURY_ISA_VERSION
	.align		4
        /*0040*/ 	.byte	0x03, 0x5f
        /*0042*/ 	.short	0x0101


	//----- nvinfo : EIATTR_VRC_CTA_INIT_COUNT
	.align		4
        /*0044*/ 	.byte	0x02, 0x4a
	.zero		1
	.zero		1


	//----- nvinfo : EIATTR_EXIT_INSTR_OFFSETS
	.align		4
        /*0048*/ 	.byte	0x04, 0x1c
        /*004a*/ 	.short	(.L_1817 - .L_1816)


	//   ....[0]....
.L_1816:
        /*004c*/ 	.word	0x00004300


	//   ....[1]....
        /*0050*/ 	.word	0x00004350


	//   ....[2]....
        /*0054*/ 	.word	0x00007da0


	//----- nvinfo : EIATTR_MAX_THREADS
	.align		4
.L_1817:
        /*0058*/ 	.byte	0x04, 0x05
        /*005a*/ 	.short	(.L_1819 - .L_1818)
.L_1818:
        /*005c*/ 	.word	0x00000080
        /*0060*/ 	.word	0x00000001
        /*0064*/ 	.word	0x00000001


	//----- nvinfo : EIATTR_CRS_STACK_SIZE
	.align		4
.L_1819:
        /*0068*/ 	.byte	0x04, 0x1e
        /*006a*/ 	.short	(.L_1821 - .L_1820)
.L_1820:
        /*006c*/ 	.word	0x00000000


	//----- nvinfo : EIATTR_CBANK_PARAM_SIZE
	.align		4
.L_1821:
        /*0070*/ 	.byte	0x03, 0x19
        /*0072*/ 	.short	0x0018


	//----- nvinfo : EIATTR_PARAM_CBANK
	.align		4
        /*0074*/ 	.byte	0x04, 0x0a
        /*0076*/ 	.short	(.L_1823 - .L_1822)
	.align		4
.L_1822:
        /*0078*/ 	.word	index@(.nv.constant0._ZN2at6native29vectorized_elementwise_kernelILi4EZZZNS0_17log1p_kernel_cudaERNS_18TensorIteratorBaseEENKUlvE_clEvENKUlvE2_clEvEUlN3c107complexIfEEE_St5arrayIPcLm2EEEEviT0_T1_)
        /*007c*/ 	.short	0x0380
        /*007e*/ 	.short	0x0018


	//----- nvinfo : EIATTR_SW_WAR
	.align		4
.L_1823:
        /*0080*/ 	.byte	0x04, 0x36
        /*0082*/ 	.short	(.L_1825 - .L_1824)
.L_1824:
        /*0084*/ 	.word	0x00000008
.L_1825:


//--------------------- .nv.info._ZN2at6native29vectorized_elementwise_kernelILi8EZZZNS0_17log1p_kernel_cudaERNS_18TensorIteratorBaseEENKUlvE_clEvENKUlvE2_clEvEUlN3c107complexIfEEE_St5arrayIPcLm2EEEEviT0_T1_ --------------------------
	.section	.nv.info._ZN2at6native29vectorized_elementwise_kernelILi8EZZZNS0_17log1p_kernel_cudaERNS_18TensorIteratorBaseEENKUlvE_clEvENKUlvE2_clEvEUlN3c107complexIfEEE_St5arrayIPcLm2EEEEviT0_T1_,"",@"SHT_CUDA_INFO"
	.sectionflags	@""
	.align	4


	//----- nvinfo : EIATTR_CUDA_API_VERSION
	.align		4
        /*0000*/ 	.byte	0x04, 0x37
        /*0002*/ 	.short	(.L_1827 - .L_1826)
.L_1826:
        /*0004*/ 	.word	0x00000082


	//----- nvinfo : EIATTR_KPARAM_INFO
	.align		4
.L_1827:
        /*0008*/ 	.byte	0x04, 0x17
        /*000a*/ 	.short	(.L_1829 - .L_1828)
.L_1828:
        /*000c*/ 	.word	0x00000000
        /*0010*/ 	.short	0x0002
        /*0012*/ 	.short	0x0008
        /*0014*/ 	.byte	0x00, 0xf0, 0x41, 0x00


	//----- nvinfo : EIATTR_KPARAM_INFO
	.align		4
.L_1829:
        /*0018*/ 	.byte	0x04, 0x17
        /*001a*/ 	.short	(.L_1831 - .L_1830)
.L_1830:
        /*001c*/ 	.word	0x00000000
        /*0020*/ 	.short	0x0001
        /*0022*/ 	.short	0x0004
        /*0024*/ 	.byte	0x00, 0xf0, 0x05, 0x00


	//----- nvinfo : EIATTR_KPARAM_INFO
	.align		4
.L_1831:
        /*0028*/ 	.byte	0x04, 0x17
        /*002a*/ 	.short	(.L_1833 - .L_1832)
.L_1832:
        /*002c*/ 	.word	0x00000000
        /*0030*/ 	.short	0x0000
        /*0032*/ 	.short	0x0000
        /*0034*/ 	.byte	0x00, 0xf0, 0x11, 0x00


	//----- nvinfo : EIATTR_SPARSE_MMA_MASK
	.align		4
.L_1833:
        /*0038*/ 	.byte	0x03, 0x50
        /*003a*/ 	.short	0x0000


	//----- nvinfo : EIATTR_MAXREG_COUNT
	.align		4
        /*003c*/ 	.byte	0x03, 0x1b
        /*003e*/ 	.short	0x00ff


	//----- nvinfo : EIATTR_MERCURY_ISA_VERSION
	.align		4
        /*0040*/ 	.byte	0x03, 0x5f
        /*0042*/ 	.short	0x0101


	//----- nvinfo : EIATTR_VRC_CTA_INIT_COUNT
	.align		4
        /*0044*/ 	.byte	0x02, 0x4a
	.zero		1
	.zero		1


	//----- nvinfo : EIATTR_EXIT_INSTR_OFFSETS
	.align		4
        /*0048*/ 	.byte	0x04, 0x1c
        /*004a*/ 	.short	(.L_1835 - .L_1834)


	//   ....[0]....
.L_1834:
        /*004c*/ 	.word	0x00000010


	//----- nvinfo : EIATTR_MAX_THREADS
	.align		4
.L_1835:
        /*0050*/ 	.byte	0x04, 0x05
        /*0052*/ 	.short	(.L_1837 - .L_1836)
.L_1836:
        /*0054*/ 	.word	0x00000080
        /*0058*/ 	.word	0x00000001
        /*005c*/ 	.word	0x00000001


	//----- nvinfo : EIATTR_CBANK_PARAM_SIZE
	.align		4
.L_1837:
        /*0060*/ 	.byte	0x03, 0x19
        /*0062*/ 	.short	0x0018


	//----- nvinfo : EIATTR_PARAM_CBANK
	.align		4
        /*0064*/ 	.byte	0x04, 0x0a
        /*0066*/ 	.short	(.L_1839 - .L_1838)
	.align		4
.L_1838:
        /*0068*/ 	.word	index@(.nv.constant0._ZN2at6native29vectorized_elementwise_kernelILi8EZZZNS0_17log1p_kernel_cudaERNS_18TensorIteratorBaseEENKUlvE_clEvENKUlvE2_clEvEUlN3c107complexIfEEE_St5arrayIPcLm2EEEEviT0_T1_)
        /*006c*/ 	.short	0x0380
        /*006e*/ 	.short	0x0018


	//----- nvinfo : EIATTR_SW_WAR
	.align		4
.L_1839:
        /*0070*/ 	.byte	0x04, 0x36
        /*0072*/ 	.short	(.L_1841 - .L_1840)
.L_1840:
        /*0074*/ 	.word	0x00000008
.L_1841:


//--------------------- .nv.info._ZN2at6native18elementwise_kernelILi128ELi4EZNS0_15gpu_kernel_implIZZZNS0_17log1p_kernel_cudaERNS_18TensorIteratorBaseEENKUlvE_clEvENKUlvE1_clEvEUlN3c107complexIdEEE_EEvS4_RKT_EUliE_EEviT1_ --------------------------
	.section	.nv.info._ZN2at6native18elementwise_kernelILi128ELi4EZNS0_15gpu_kernel_implIZZZNS0_17log1p_kernel_cudaERNS_18TensorIteratorBaseEENKUlvE_clEvENKUlvE1_clEvEUlN3c107complexIdEEE_EEvS4_RKT_EUliE_EEviT1_,"",@"SHT_CUDA_INFO"
	.sectionflags	@""
	.align	4


	//----- nvinfo : EIATTR_CUDA_API_VERSION
	.align		4
        /*0000*/ 	.byte	0x04, 0x37
        /*0002*/ 	.short	(.L_1843 - .L_1842)
.L_1842:
        /*0004*/ 	.word	0x00000082


	//----- nvinfo : EIATTR_KPARAM_INFO
	.align		4
.L_1843:
        /*0008*/ 	.byte	0x04, 0x17
        /*000a*/ 	.short	(.L_1845 - .L_1844)
.L_1844:
        /*000c*/ 	.word	0x00000000
        /*0010*/ 	.short	0x0001
        /*0012*/ 	.short	0x0008
        /*0014*/ 	.byte	0x00, 0xf0, 0x61, 0x08


	//----- nvinfo : EIATTR_KPARAM_INFO
	.align		4
.L_1845:
        /*0018*/ 	.byte	0x04, 0x17
        /*001a*/ 	.short	(.L_1847 - .L_1846)
.L_1846:
        /*001c*/ 	.word	0x00000000
        /*0020*/ 	.short	0x0000
        /*0022*/ 	.short	0x0000
        /*0024*/ 	.byte	0x00, 0xf0, 0x11, 0x00


	//----- nvinfo : EIATTR_SPARSE_MMA_MASK
	.align		4
.L_1847:
        /*0028*/ 	.byte	0x03, 0x50
        /*002a*/ 	.short	0x0000


	//----- nvinfo : EIATTR_MAXREG_COUNT
	.align		4
        /*002c*/ 	.byte	0x03, 0x1b
        /*002e*/ 	.short	0x0080


	//----- nvinfo : EIATTR_EXTERNS
	.align		4
        /*0030*/ 	.byte	0x04, 0x0f
        /*0032*/ 	.short	(.L_1849 - .L_1848)


	//   ....[0]....
	.align		4
.L_1848:
        /*0034*/ 	.word	index@(__assertfail)


	//----- nvinfo : EIATTR_MERCURY_ISA_VERSION
	.align		4
.L_1849:
        /*0038*/ 	.byte	0x03, 0x5f
        /*003a*/ 	.short	0x0101


	//----- nvinfo : EIATTR_VRC_CTA_INIT_COUNT
	.align		4
        /*003c*/ 	.byte	0x02, 0x4a
	.zero		1
	.zero		1


	//----- nvinfo : EIATTR_SYSCALL_OFFSETS
	.align		4
        /*0040*/ 	.byte	0x04, 0x46
        /*0042*/ 	.short	(.L_1851 - .L_1850)


	//   ....[0]....
.L_1850:
        /*0044*/ 	.word	0x00002340


	//   ....[1]....
        /*0048*/ 	.word	0x000076d0


	//   ....[2]....
        /*004c*/ 	.word	0x00009c30


	//   ....[3]....
        /*0050*/ 	.word	0x0000ebf0


	//   ....[4]....
        /*0054*/ 	.word	0x00011380


	//   ....[5]....
        /*0058*/ 	.word	0x00016360


	//   ....[6]....
        /*005c*/ 	.word	0x00018b00


	//   ....[7]....
        /*0060*/ 	.word	0x0001daa0


	//----- nvinfo : EIATTR_EXIT_INSTR_OFFSETS
	.align		4
.L_1851:
        /*0064*/ 	.byte	0x04, 0x1c
        /*0066*/ 	.short	(.L_1853 - .L_1852)


	//   ....[0]....
.L_1852:
        /*0068*/ 	.word	0x000167c0


	//   ....[1]....
        /*006c*/ 	.word	0x0001cad0


	//   ....[2]....
        /*0070*/ 	.word	0x0001cb10


	//   ....[3]....
        /*0074*/ 	.word	0x0001cba0


	//   ....[4]....
        /*0078*/ 	.word	0x0001cbd0


	//   ....[5]....
        /*007c*/ 	.word	0x0001cc00


	//   ....[6]....
        /*0080*/ 	.word	0x0001cd10


	//   ....[7]....
        /*0084*/ 	.word	0x0001cdd0


	//   ....[8]....
        /*0088*/ 	.word	0x0001cf90


	//   ....[9]....
        /*008c*/ 	.word	0x0001d100


	//   ....[10]....
        /*0090*/ 	.word	0x0001d120


	//   ....[11]....
        /*0094*/ 	.word	0x0001d1f0


	//   ....[12]....
        /*0098*/ 	.word	0x0001d3e0


	//   ....[13]....
        /*009c*/ 	.word	0x0001d5d0


	//   ....[14]....
        /*00a0*/ 	.word	0x0001d7b0


	//   ....[15]....
        /*00a4*/ 	.word	0x0001d7e0


	//   ....[16]....
        /*00a8*/ 	.word	0x0001d810


	//   ....[17]....
        /*00ac*/ 	.word	0x0001d900


	//   ....[18]....
        /*00b0*/ 	.word	0x0001d940


	//   ....[19]....
        /*00b4*/ 	.word	0x0001dab0


	//   ....[20]....
        /*00b8*/ 	.word	0x0001dc40


	//   ....[21]....
        /*00bc*/ 	.word	0x0001de00


	//   ....[22]....
        /*00c0*/ 	.word	0x0001dec0


	//----- nvinfo : EIATTR_MAX_THREADS
	.align		4
.L_1853:
        /*00c4*/ 	.byte	0x04, 0x05
        /*00c6*/ 	.short	(.L_1855 - .L_1854)
.L_1854:
        /*00c8*/ 	.word	0x00000080
        /*00cc*/ 	.word	0x00000001
        /*00d0*/ 	.word	0x00000001


	//----- nvinfo : EIATTR_CRS_STACK_SIZE
	.align		4
.L_1855:
        /*00d4*/ 	.byte	0x04, 0x1e
        /*00d6*/ 	.short	(.L_1857 - .L_1856)
.L_1856:
        /*00d8*/ 	.word	0x00000000


	//----- nvinfo : EIATTR_CBANK_PARAM_SIZE
	.align		4
.L_1857:
        /*00dc*/ 	.byte	0x03, 0x19
        /*00de*/ 	.short	0x0220


	//----- nvinfo : EIATTR_PARAM_CBANK
	.align		4
        /*00e0*/ 	.byte	0x04, 0x0a
        /*00e2*/ 	.short	(.L_1859 - .L_1858)
	.align		4
.L_1858:
        /*00e4*/ 	.word	index@(.nv.constant0._ZN2at6native18elementwise_kernelILi128ELi4EZNS0_15gpu_kernel_implIZZZNS0_17log1p_kernel_cudaERNS_18TensorIteratorBaseEENKUlvE_clEvENKUlvE1_clEvEUlN3c107complexIdEEE_EEvS4_RKT_EUliE_EEviT1_)
        /*00e8*/ 	.short	0x0380
        /*00ea*/ 	.short	0x0220


	//----- nvinfo : EIATTR_SW_WAR
	.align		4
.L_1859:
        /*00ec*/ 	.byte	0x04, 0x36
        /*00ee*/ 	.short	(.L_1861 - .L_1860)
.L_1860:
        /*00f0*/ 	.word	0x00000008
.L_1861:


//--------------------- .nv.info._ZN2at6native27unrolled_elementwise_kernelIZZZNS0_17log1p_kernel_cudaERNS_18TensorIteratorBaseEENKUlvE_clEvENKUlvE1_clEvEUlN3c107complexIdEEE_St5arrayIPcLm2EELi4E23TrivialOffsetCalculatorILi1EjESE_NS0_6memory12LoadWithCastILi1EEENSF_13StoreWithCastILi1EEEEEviT_T0_T2_T3_T4_T5_ --------------------------
	.section	.nv.info._ZN2at6native27unrolled_elementwise_kernelIZZZNS0_17log1p_kernel_cudaERNS_18TensorIteratorBaseEENKUlvE_clEvENKUlvE1_clEvEUlN3c107complexIdEEE_St5arrayIPcLm2EELi4E23TrivialOffsetCalculatorILi1EjESE_NS0_6memory12LoadWithCastILi1EEENSF_13StoreWithCastILi1EEEEEviT_T0_T2_T3_T4_T5_,"",@"SHT_CUDA_INFO"
	.sectionflags	@""
	.align	4


	//----- nvinfo : EIATTR_CUDA_API_VERSION
	.align		4
        /*0000*/ 	.byte	0x04, 0x37
        /*0002*/ 	.short	(.L_1863 - .L_1862)
.L_1862:
        /*0004*/ 	.word	0x00000082


	//----- nvinfo : EIATTR_KPARAM_INFO
	.align		4
.L_1863:
        /*0008*/ 	.byte	0x04, 0x17
        /*000a*/ 	.short	(.L_1865 - .L_1864)
.L_1864:
        /*000c*/ 	.word	0x00000000
        /*0010*/ 	.short	0x0006
        /*0012*/ 	.short	0x0024
        /*0014*/ 	.byte	0x00, 0xf0, 0x21, 0x00


	//----- nvinfo : EIATTR_KPARAM_INFO
	.align		4
.L_1865:
        /*0018*/ 	.byte	0x04, 0x17
        /*001a*/ 	.short	(.L_1867 - .L_1866)
.L_1866:
        /*001c*/ 	.word	0x00000000
        /*0020*/ 	.short	0x0005
        /*0022*/ 	.short	0x001c
        /*0024*/ 	.byte	0x00, 0xf0, 0x21, 0x00


	//----- nvinfo : EIATTR_KPARAM_INFO
	.align		4
.L_1867:
        /*0028*/ 	.byte	0x04, 0x17
        /*002a*/ 	.short	(.L_1869 - .L_1868)
.L_1868:
        /*002c*/ 	.word	0x00000000
        /*0030*/ 	.short	0x0004
        /*0032*/ 	.short	0x0019
        /*0034*/ 	.byte	0x00, 0xf0, 0x05, 0x00


	//----- nvinfo : EIATTR_KPARAM_INFO
	.align		4
.L_1869:
        /*0038*/ 	.byte	0x04, 0x17
        /*003a*/ 	.short	(.L_1871 - .L_1870)
.L_1870:
        /*003c*/ 	.word	0x00000000
        /*0040*/ 	.short	0x0003
        /*0042*/ 	.short	0x0018
        /*0044*/ 	.byte	0x00, 0xf0, 0x05, 0x00


	//----- nvinfo : EIATTR_KPARAM_INFO
	.align		4
.L_1871:
        /*0048*/ 	.byte	0x04, 0x17
        /*004a*/ 	.short	(.L_1873 - .L_1872)
.L_1872:
        /*004c*/ 	.word	0x00000000
        /*0050*/ 	.short	0x0002
        /*0052*/ 	.short	0x0008
        /*0054*/ 	.byte	0x00, 0xf0, 0x41, 0x00


	//----- nvinfo : EIATTR_KPARAM_INFO
	.align		4
.L_1873:
        /*0058*/ 	.byte	0x04, 0x17
        /*005a*/ 	.short	(.L_1875 - .L_1874)
.L_1874:
        /*005c*/ 	.word	0x00000000
        /*0060*/ 	.short	0x0001
        /*0062*/ 	.short	0x0004
        /*0064*/ 	.byte	0x00, 0xf0, 0x05, 0x00


	//----- nvinfo : EIATTR_KPARAM_INFO
	.align		4
.L_1875:
        /*0068*/ 	.byte	0x04, 0x17
        /*006a*/ 	.short	(.L_1877 - .L_1876)
.L_1876:
        /*006c*/ 	.word	0x00000000
        /*0070*/ 	.short	0x0000
        /*0072*/ 	.short	0x0000
        /*0074*/ 	.byte	0x00, 0xf0, 0x11, 0x00


	//----- nvinfo : EIATTR_SPARSE_MMA_MASK
	.align		4
.L_1877:
        /*0078*/ 	.byte	0x03, 0x50
        /*007a*/ 	.short	0x0000


	//----- nvinfo : EIATTR_MAXREG_COUNT
	.align		4
        /*007c*/ 	.byte	0x03, 0x1b
        /*007e*/ 	.short	0x00ff


	//----- nvinfo : EIATTR_EXTERNS
	.align		4
        /*0080*/ 	.byte	0x04, 0x0f
        /*0082*/ 	.short	(.L_1879 - .L_1878)


	//   ....[0]....
	.align		4
.L_1878:
        /*0084*/ 	.word	index@(__assertfail)


	//----- nvinfo : EIATTR_MERCURY_ISA_VERSION
	.align		4
.L_1879:
        /*0088*/ 	.byte	0x03, 0x5f
        /*008a*/ 	.short	0x0101


	//----- nvinfo : EIATTR_VRC_CTA_INIT_COUNT
	.align		4
        /*008c*/ 	.byte	0x02, 0x4a
	.zero		1
	.zero		1


	//----- nvinfo : EIATTR_SYSCALL_OFFSETS
	.align		4
        /*0090*/ 	.byte	0x04, 0x46
        /*0092*/ 	.short	(.L_1881 - .L_1880)


	//   ....[0]....
.L_1880:
        /*0094*/ 	.word	0x00001050


	//   ....[1]....
        /*0098*/ 	.word	0x000022a0


	//   ....[2]....
        /*009c*/ 	.word	0x00003420


	//   ....[3]....
        /*00a0*/ 	.word	0x00004490


	//   ....[4]....
        /*00a4*/ 	.word	0x000159a0


	//   ....[5]....
        /*00a8*/ 	.word	0x00016d00


	//   ....[6]....
        /*00ac*/ 	.word	0x00018240


	//   ....[7]....
        /*00b0*/ 	.word	0x00019780


	//----- nvinfo : EIATTR_EXIT_INSTR_OFFSETS
	.align		4
.L_1881:
        /*00b4*/ 	.byte	0x04, 0x1c
        /*00b6*/ 	.short	(.L_1883 - .L_1882)


	//   ....[0]....
.L_1882:
        /*00b8*/ 	.word	0x00018690


	//   ....[1]....
        /*00bc*/ 	.word	0x000187d0


	//   ....[2]....
        /*00c0*/ 	.word	0x00018810


	//   ....[3]....
        /*00c4*/ 	.word	0x000188a0


	//   ....[4]....
        /*00c8*/ 	.word	0x000188d0


	//   ....[5]....
        /*00cc*/ 	.word	0x00018900


	//   ....[6]....
        /*00d0*/ 	.word	0x00018a10


	//   ....[7]....
        /*00d4*/ 	.word	0x00018ad0


	//   ....[8]....
        /*00d8*/ 	.word	0x00018c90


	//   ....[9]....
        /*00dc*/ 	.word	0x00018e00


	//   ....[10]....
        /*00e0*/ 	.word	0x00018e20


	//   ....[11]....
        /*00e4*/ 	.word	0x00018ef0


	//   ....[12]....
        /*00e8*/ 	.word	0x000190e0


	//   ....[13]....
        /*00ec*/ 	.word	0x000192d0


	//   ....[14]....
        /*00f0*/ 	.word	0x000194b0


	//   ....[15]....
        /*00f4*/ 	.word	0x000194e0


	//   ....[16]....
        /*00f8*/ 	.word	0x00019510


	//   ....[17]....
        /*00fc*/ 	.word	0x00019600


	//   ....[18]....
        /*0100*/ 	.word	0x00019620


	//   ....[19]....
        /*0104*/ 	.word	0x00019790


	//   ....[20]....
        /*0108*/ 	.word	0x00019920


	//   ....[21]....
        /*010c*/ 	.word	0x00019ae0


	//   ....[22]....
        /*0110*/ 	.word	0x00019ba0


	//----- nvinfo : EIATTR_MAX_THREADS
	.align		4
.L_1883:
        /*0114*/ 	.byte	0x04, 0x05
        /*0116*/ 	.short	(.L_1885 - .L_1884)
.L_1884:
        /*0118*/ 	.word	0x00000080
        /*011c*/ 	.word	0x00000001
        /*0120*/ 	.word	0x00000001


	//----- nvinfo : EIATTR_CRS_STACK_SIZE
	.align		4
.L_1885:
        /*0124*/ 	.byte	0x04, 0x1e
        /*0126*/ 	.short	(.L_1887 - .L_1886)
.L_1886:
        /*0128*/ 	.word	0x00000000


	//----- nvinfo : EIATTR_CBANK_PARAM_SIZE
	.align		4
.L_1887:
        /*012c*/ 	.byte	0x03, 0x19
        /*012e*/ 	.short	0x002c


	//----- nvinfo : EIATTR_PARAM_CBANK
	.align		4
        /*0130*/ 	.byte	0x04, 0x0a
        /*0132*/ 	.short	(.L_1889 - .L_1888)
	.align		4
.L_1888:
        /*0134*/ 	.word	index@(.nv.constant0._ZN2at6native27unrolled_elementwise_kernelIZZZNS0_17log1p_kernel_cudaERNS_18TensorIteratorBaseEENKUlvE_clEvENKUlvE1_clEvEUlN3c107complexIdEEE_St5arrayIPcLm2EELi4E23TrivialOffsetCalculatorILi1EjESE_NS0_6memory12LoadWithCastILi1EEENSF_13StoreWithCastILi1EEEEEviT_T0_T2_T3_T4_T5_)
        /*0138*/ 	.short	0x0380
        /*013a*/ 	.short	0x002c


	//----- nvinfo : EIATTR_SW_WAR
	.align		4
.L_1889:
        /*013c*/ 	.byte	0x04, 0x36
        /*013e*/ 	.short	(.L_1891 - .L_1890)
.L_1890:
        /*0140*/ 	.word	0x00000008
.L_1891:


//--------------------- .nv.info._ZN2at6native18elementwise_kernelILi128ELi2EZNS0_22gpu_kernel_impl_nocastIZZZNS0_17log1p_kernel_cudaERNS_18TensorIteratorBaseEENKUlvE_clEvENKUlvE1_clEvEUlN3c107complexIdEEE_EEvS4_RKT_EUliE_EEviT1_ --------------------------
	.section	.nv.info._ZN2at6native18elementwise_kernelILi128ELi2EZNS0_22gpu_kernel_impl_nocastIZZZNS0_17log1p_kernel_cudaERNS_18TensorIteratorBaseEENKUlvE_clEvENKUlvE1_clEvEUlN3c107complexIdEEE_EEvS4_RKT_EUliE_EEviT1_,"",@"SHT_CUDA_INFO"
	.sectionflags	@""
	.align	4


	//----- nvinfo : EIATTR_CUDA_API_VERSION
	.align		4
        /*0000*/ 	.byte	0x04, 0x37
        /*0002*/ 	.short	(.L_1893 - .L_1892)
.L_1892:
        /*0004*/ 	.word	0x00000082


	//----- nvinfo : EIATTR_KPARAM_INFO
	.align		4
.L_1893:
        /*0008*/ 	.byte	0x04, 0x17
        /*000a*/ 	.short	(.L_1895 - .L_1894)
.L_1894:
        /*000c*/ 	.word	0x00000000
        /*0010*/ 	.short	0x0001
        /*0012*/ 	.short	0x0008
        /*0014*/ 	.byte	0x00, 0xf0, 0x61, 0x08


	//----- nvinfo : EIATTR_KPARAM_INFO
	.align		4
.L_1895:
        /*0018*/ 	.byte	0x04, 0x17
        /*001a*/ 	.short	(.L_1897 - .L_1896)
.L_1896:
        /*001c*/ 	.word	0x00000000
        /*0020*/ 	.short	0x0000
        /*0022*/ 	.short	0x0000
        /*0024*/ 	.byte	0x00, 0xf0, 0x11, 0x00


	//----- nvinfo : EIATTR_SPARSE_MMA_MASK
	.align		4
.L_1897:
        /*0028*/ 	.byte	0x03, 0x50
        /*002a*/ 	.short	0x0000


	//----- nvinfo : EIATTR_MAXREG_COUNT
	.align		4
        /*002c*/ 	.byte	0x03, 0x1b
        /*002e*/ 	.short	0x0080


	//----- nvinfo : EIATTR_MERCURY_ISA_VERSION
	.align		4
        /*0030*/ 	.byte	0x03, 0x5f
        /*0032*/ 	.short	0x0101


	//----- nvinfo : EIATTR_VRC_CTA_INIT_COUNT
	.align		4
        /*0034*/ 	.byte	0x02, 0x4a
	.zero		1
	.zero		1


	//----- nvinfo : EIATTR_EXIT_INSTR_OFFSETS
	.align		4
        /*0038*/ 	.byte	0x04, 0x1c
        /*003a*/ 	.short	(.L_1899 - .L_1898)


	//   ....[0]....
.L_1898:
        /*003c*/ 	.word	0x00005440


	//   ....[1]....
        /*0040*/ 	.word	0x0000a5f0


	//----- nvinfo : EIATTR_MAX_THREADS
	.align		4
.L_1899:
        /*0044*/ 	.byte	0x04, 0x05
        /*0046*/ 	.short	(.L_1901 - .L_1900)
.L_1900:
        /*0048*/ 	.word	0x00000080
        /*004c*/ 	.word	0x00000001
        /*0050*/ 	.word	0x00000001


	//----- nvinfo : EIATTR_CRS_STACK_SIZE
	.align		4
.L_1901:
        /*0054*/ 	.byte	0x04, 0x1e
        /*0056*/ 	.short	(.L_1903 - .L_1902)
.L_1902:
        /*0058*/ 	.word	0x00000000


	//----- nvinfo : EIATTR_CBANK_PARAM_SIZE
	.align		4
.L_1903:
        /*005c*/ 	.byte	0x03, 0x19
        /*005e*/ 	.short	0x0220


	//----- nvinfo : EIATTR_PARAM_CBANK
	.align		4
        /*0060*/ 	.byte	0x04, 0x0a
        /*0062*/ 	.short	(.L_1905 - .L_1904)
	.align		4
.L_1904:
        /*0064*/ 	.word	index@(.nv.constant0._ZN2at6native18elementwise_kernelILi128ELi2EZNS0_22gpu_kernel_impl_nocastIZZZNS0_17log1p_kernel_cudaERNS_18TensorIteratorBaseEENKUlvE_clEvENKUlvE1_clEvEUlN3c107complexIdEEE_EEvS4_RKT_EUliE_EEviT1_)
        /*0068*/ 	.short	0x0380
        /*006a*/ 	.short	0x0220


	//----- nvinfo : EIATTR_SW_WAR
	.align		4
.L_1905:
        /*006c*/ 	.byte	0x04, 0x36
        /*006e*/ 	.short	(.L_1907 - .L_1906)
.L_1906:
        /*0070*/ 	.word	0x00000008
.L_1907:


//--------------------- .nv.info._ZN2at6native27unrolled_elementwise_kernelIZZZNS0_17log1p_kernel_cudaERNS_18TensorIteratorBaseEENKUlvE_clEvENKUlvE1_clEvEUlN3c107complexIdEEE_St5arrayIPcLm2EELi4E23TrivialOffsetCalculatorILi1EjESE_NS0_6memory15LoadWithoutCastENSF_16StoreWithoutCastEEEviT_T0_T2_T3_T4_T5_ --------------------------
	.section	.nv.info._ZN2at6native27unrolled_elementwise_kernelIZZZNS0_17log1p_kernel_cudaERNS_18TensorIteratorBaseEENKUlvE_clEvENKUlvE1_clEvEUlN3c107complexIdEEE_St5arrayIPcLm2EELi4E23TrivialOffsetCalculatorILi1EjESE_NS0_6memory15LoadWithoutCastENSF_16StoreWithoutCastEEEviT_T0_T2_T3_T4_T5_,"",@"SHT_CUDA_INFO"
	.sectionflags	@""
	.align	4


	//----- nvinfo : EIATTR_CUDA_API_VERSION
	.align		4
        /*0000*/ 	.byte	0x04, 0x37
        /*0002*/ 	.short	(.L_1909 - .L_1908)
.L_1908:
        /*0004*/ 	.word	0x00000082


	//----- nvinfo : EIATTR_KPARAM_INFO
	.align		4
.L_1909:
        /*0008*/ 	.byte	0x04, 0x17
        /*000a*/ 	.short	(.L_1911 - .L_1910)
.L_1910:
        /*000c*/ 	.word	0x00000000
        /*0010*/ 	.short	0x0006
        /*0012*/ 	.short	0x001b
        /*0014*/ 	.byte	0x00, 0xf0, 0x05, 0x00


	//----- nvinfo : EIATTR_KPARAM_INFO
	.align		4
.L_1911:
        /*0018*/ 	.byte	0x04, 0x17
        /*001a*/ 	.short	(.L_1913 - .L_1912)
.L_1912:
        /*001c*/ 	.word	0x00000000
        /*0020*/ 	.short	0x0005
        /*0022*/ 	.short	0x001a
        /*0024*/ 	.byte	0x00, 0xf0, 0x05, 0x00


	//----- nvinfo : EIATTR_KPARAM_INFO
	.align		4
.L_1913:
        /*0028*/ 	.byte	0x04, 0x17
        /*002a*/ 	.short	(.L_1915 - .L_1914)
.L_1914:
        /*002c*/ 	.word	0x00000000
        /*0030*/ 	.short	0x0004
        /*0032*/ 	.short	0x0019
        /*0034*/ 	.byte	0x00, 0xf0, 0x05, 0x00


	//----- nvinfo : EIATTR_KPARAM_INFO
	.align		4
.L_1915:
        /*0038*/ 	.byte	0x04, 0x17
        /*003a*/ 	.short	(.L_1917 - .L_1916)
.L_1916:
        /*003c*/ 	.word	0x00000000
        /*0040*/ 	.short	0x0003
        /*0042*/ 	.short	0x0018
        /*0044*/ 	.byte	0x00, 0xf0, 0x05, 0x00


	//----- nvinfo : EIATTR_KPARAM_INFO
	.align		4
.L_1917:
        /*0048*/ 	.byte	0x04, 0x17
        /*004a*/ 	.short	(.L_1919 - .L_1918)
.L_1918:
        /*004c*/ 	.word	0x00000000
        /*0050*/ 	.short	0x0002
        /*0052*/ 	.short	0x0008
        /*0054*/ 	.byte	0x00, 0xf0, 0x41, 0x00


	//----- nvinfo : EIATTR_KPARAM_INFO
	.align		4
.L_1919:
        /*0058*/ 	.byte	0x04, 0x17
        /*005a*/ 	.short	(.L_1921 - .L_1920)
.L_1920:
        /*005c*/ 	.word	0x00000000
        /*0060*/ 	.short	0x0001
        /*0062*/ 	.short	0x0004
        /*0064*/ 	.byte	0x00, 0xf0, 0x05, 0x00


	//----- nvinfo : EIATTR_KPARAM_INFO
	.align		4
.L_1921:
        /*0068*/ 	.byte	0x04, 0x17
        /*006a*/ 	.short	(.L_1923 - .L_1922)
.L_1922:
        /*006c*/ 	.word	0x00000000
        /*0070*/ 	.short	0x0000
        /*0072*/ 	.short	0x0000
        /*0074*/ 	.byte	0x00, 0xf0, 0x11, 0x00


	//----- nvinfo : EIATTR_SPARSE_MMA_MASK
	.align		4
.L_1923:
        /*0078*/ 	.byte	0x03, 0x50
        /*007a*/ 	.short	0x0000


	//----- nvinfo : EIATTR_MAXREG_COUNT
	.align		4
        /*007c*/ 	.byte	0x03, 0x1b
        /*007e*/ 	.short	0x00ff


	//----- nvinfo : EIATTR_MERCURY_ISA_VERSION
	.align		4
        /*0080*/ 	.byte	0x03, 0x5f
        /*0082*/ 	.short	0x0101


	//----- nvinfo : EIATTR_VRC_CTA_INIT_COUNT
	.align		4
        /*0084*/ 	.byte	0x02, 0x4a
	.zero		1
	.zero		1


	//----- nvinfo : EIATTR_EXIT_INSTR_OFFSETS
	.align		4
        /*0088*/ 	.byte	0x04, 0x1c
        /*008a*/ 	.short	(.L_1925 - .L_1924)


	//   ....[0]....
.L_1924:
        /*008c*/ 	.word	0x0000fe30


	//   ....[1]....
        /*0090*/ 	.word	0x0000fe80


	//----- nvinfo : EIATTR_MAX_THREADS
	.align		4
.L_1925:
        /*0094*/ 	.byte	0x04, 0x05
        /*0096*/ 	.short	(.L_1927 - .L_1926)
.L_1926:
        /*0098*/ 	.word	0x00000080
        /*009c*/ 	.word	0x00000001
        /*00a0*/ 	.word	0x00000001


	//----- nvinfo : EIATTR_CRS_STACK_SIZE
	.align		4
.L_1927:
        /*00a4*/ 	.byte	0x04, 0x1e
        /*00a6*/ 	.short	(.L_1929 - .L_1928)
.L_1928:
        /*00a8*/ 	.word	0x00000000


	//----- nvinfo : EIATTR_CBANK_PARAM_SIZE
	.align		4
.L_1929:
        /*00ac*/ 	.byte	0x03, 0x19
        /*00ae*/ 	.short	0x001c


	//----- nvinfo : EIATTR_PARAM_CBANK
	.align		4
        /*00b0*/ 	.byte	0x04, 0x0a
        /*00b2*/ 	.short	(.L_1931 - .L_1930)
	.align		4
.L_1930:
        /*00b4*/ 	.word	index@(.nv.constant0._ZN2at6native27unrolled_elementwise_kernelIZZZNS0_17log1p_kernel_cudaERNS_18TensorIteratorBaseEENKUlvE_clEvENKUlvE1_clEvEUlN3c107complexIdEEE_St5arrayIPcLm2EELi4E23TrivialOffsetCalculatorILi1EjESE_NS0_6memory15LoadWithoutCastENSF_16StoreWithoutCastEEEviT_T0_T2_T3_T4_T5_)
        /*00b8*/ 	.short	0x0380
        /*00ba*/ 	.short	0x001c


	//----- nvinfo : EIATTR_SW_WAR
	.align		4
.L_1931:
        /*00bc*/ 	.byte	0x04, 0x36
        /*00be*/ 	.short	(.L_1933 - .L_1932)
.L_1932:
        /*00c0*/ 	.word	0x00000008
.L_1933:


//--------------------- .nv.info._ZN2at6native29vectorized_elementwise_kernelILi2EZZZNS0_17log1p_kernel_cudaERNS_18TensorIteratorBaseEENKUlvE_clEvENKUlvE1_clEvEUlN3c107complexIdEEE_St5arrayIPcLm2EEEEviT0_T1_ --------------------------
	.section	.nv.info._ZN2at6native29vectorized_elementwise_kernelILi2EZZZNS0_17log1p_kernel_cudaERNS_18TensorIteratorBaseEENKUlvE_clEvENKUlvE1_clEvEUlN3c107complexIdEEE_St5arrayIPcLm2EEEEviT0_T1_,"",@"SHT_CUDA_INFO"
	.sectionflags	@""
	.align	4


	//----- nvinfo : EIATTR_CUDA_API_VERSION
	.align		4
        /*0000*/ 	.byte	0x04, 0x37
        /*0002*/ 	.short	(.L_1935 - .L_1934)
.L_1934:
        /*0004*/ 	.word	0x00000082


	//----- nvinfo : EIATTR_KPARAM_INFO
	.align		4
.L_1935:
        /*0008*/ 	.byte	0x04, 0x17
        /*000a*/ 	.short	(.L_1937 - .L_1936)
.L_1936:
        /*000c*/ 	.word	0x00000000
        /*0010*/ 	.short	0x0002
        /*0012*/ 	.short	0x0008
        /*0014*/ 	.byte	0x00, 0xf0, 0x41, 0x00


	//----- nvinfo : EIATTR_KPARAM_INFO
	.align		4
.L_1937:
        /*0018*/ 	.byte	0x04, 0x17
        /*001a*/ 	.short	(.L_1939 - .L_1938)
.L_1938:
        /*001c*/ 	.word	0x00000000
        /*0020*/ 	.short	0x0001
        /*0022*/ 	.short	0x0004
        /*0024*/ 	.byte	0x00, 0xf0, 0x05, 0x00


	//----- nvinfo : EIATTR_KPARAM_INFO
	.align		4
.L_1939:
        /*0028*/ 	.byte	0x04, 0x17
        /*002a*/ 	.short	(.L_1941 - .L_1940)
.L_1940:
        /*002c*/ 	.word	0x00000000
        /*0030*/ 	.short	0x0000
        /*0032*/ 	.short	0x0000
        /*0034*/ 	.byte	0x00, 0xf0, 0x11, 0x00


	//----- nvinfo : EIATTR_SPARSE_MMA_MASK
	.align		4
.L_1941:
        /*0038*/ 	.byte	0x03, 0x50
        /*003a*/ 	.short	0x0000


	//----- nvinfo : EIATTR_MAXREG_COUNT
	.align		4
        /*003c*/ 	.byte	0x03, 0x1b
        /*003e*/ 	.short	0x00ff


	//----- nvinfo : EIATTR_MERCURY_ISA_VERSION
	.align		4
        /*0040*/ 	.byte	0x03, 0x5f
        /*0042*/ 	.short	0x0101


	//----- nvinfo : EIATTR_VRC_CTA_INIT_COUNT
	.align		4
        /*0044*/ 	.byte	0x02, 0x4a
	.zero		1
	.zero		1


	//----- nvinfo : EIATTR_EXIT_INSTR_OFFSETS
	.align		4
        /*0048*/ 	.byte	0x04, 0x1c
        /*004a*/ 	.short	(.L_1943 - .L_1942)


	//   ....[0]....
.L_1942:
        /*004c*/ 	.word	0x000202d0


	//   ....[1]....
        /*0050*/ 	.word	0x00020320


	//   ....[2]....
        /*0054*/ 	.word	0x0003f8a0


	//----- nvinfo : EIATTR_MAX_THREADS
	.align		4
.L_1943:
        /*0058*/ 	.byte	0x04, 0x05
        /*005a*/ 	.short	(.L_1945 - .L_1944)
.L_1944:
        /*005c*/ 	.word	0x00000080
        /*0060*/ 	.word	0x00000001
        /*0064*/ 	.word	0x00000001


	//----- nvinfo : EIATTR_CRS_STACK_SIZE
	.align		4
.L_1945:
        /*0068*/ 	.byte	0x04, 0x1e
        /*006a*/ 	.short	(.L_1947 - .L_1946)
.L_1946:
        /*006c*/ 	.word	0x00000000


	//----- nvinfo : EIATTR_CBANK_PARAM_SIZE
	.align		4
.L_1947:
        /*0070*/ 	.byte	0x03, 0x19
        /*0072*/ 	.short	0x0018


	//----- nvinfo : EIATTR_PARAM_CBANK
	.align		4
        /*0074*/ 	.byte	0x04, 0x0a
        /*0076*/ 	.short	(.L_1949 - .L_1948)
	.align		4
.L_1948:
        /*0078*/ 	.word	index@(.nv.constant0._ZN2at6native29vectorized_elementwise_kernelILi2EZZZNS0_17log1p_kernel_cudaERNS_18TensorIteratorBaseEENKUlvE_clEvENKUlvE1_clEvEUlN3c107complexIdEEE_St5arrayIPcLm2EEEEviT0_T1_)
        /*007c*/ 	.short	0x0380
        /*007e*/ 	.short	0x0018


	//----- nvinfo : EIATTR_SW_WAR
	.align		4
.L_1949:
        /*0080*/ 	.byte	0x04, 0x36
        /*0082*/ 	.short	(.L_1951 - .L_1950)
.L_1950:
        /*0084*/ 	.word	0x00000008
.L_1951:


//--------------------- .nv.info._ZN2at6native29vectorized_elementwise_kernelILi4EZZZNS0_17log1p_kernel_cudaERNS_18TensorIteratorBaseEENKUlvE_clEvENKUlvE1_clEvEUlN3c107complexIdEEE_St5arrayIPcLm2EEEEviT0_T1_ --------------------------
	.section	.nv.info._ZN2at6native29vectorized_elementwise_kernelILi4EZZZNS0_17log1p_kernel_cudaERNS_18TensorIteratorBaseEENKUlvE_clEvENKUlvE1_clEvEUlN3c107complexIdEEE_St5arrayIPcLm2EEEEviT0_T1_,"",@"SHT_CUDA_INFO"
	.sectionflags	@""
	.align	4


	//----- nvinfo : EIATTR_CUDA_API_VERSION
	.align		4
        /*0000*/ 	.byte	0x04, 0x37
        /*0002*/ 	.short	(.L_1953 - .L_1952)
.L_1952:
        /*0004*/ 	.word	0x00000082


	//----- nvinfo : EIATTR_KPARAM_INFO
	.align		4
.L_1953:
        /*0008*/ 	.byte	0x04, 0x17
        /*000a*/ 	.short	(.L_1955 - .L_1954)
.L_1954:
        /*000c*/ 	.word	0x00000000
        /*0010*/ 	.short	0x0002
        /*0012*/ 	.short	0x0008
        /*0014*/ 	.byte	0x00, 0xf0, 0x41, 0x00


	//----- nvinfo : EIATTR_KPARAM_INFO
	.align		4
.L_1955:
        /*0018*/ 	.byte	0x04, 0x17
        /*001a*/ 	.short	(.L_1957 - .L_1956)
.L_1956:
        /*001c*/ 	.word	0x00000000
        /*0020*/ 	.short	0x0001
        /*0022*/ 	.short	0x0004
        /*0024*/ 	.byte	0x00, 0xf0, 0x05, 0x00


	//----- nvinfo : EIATTR_KPARAM_INFO
	.align		4
.L_1957:
        /*0028*/ 	.byte	0x04, 0x17
        /*002a*/ 	.short	(.L_1959 - .L_1958)
.L_1958:
        /*002c*/ 	.word	0x00000000
        /*0030*/ 	.short	0x0000
        /*0032*/ 	.short	0x0000
        /*0034*/ 	.byte	0x00, 0xf0, 0x11, 0x00


	//----- nvinfo : EIATTR_SPARSE_MMA_MASK
	.align		4
.L_1959:
        /*0038*/ 	.byte	0x03, 0x50
        /*003a*/ 	.short	0x0000


	//----- nvinfo : EIATTR_MAXREG_COUNT
	.align		4
        /*003c*/ 	.byte	0x03, 0x1b
        /*003e*/ 	.short	0x00ff


	//----- nvinfo : EIATTR_MERCURY_ISA_VERSION
	.align		4
        /*0040*/ 	.byte	0x03, 0x5f
        /*0042*/ 	.short	0x0101


	//----- nvinfo : EIATTR_VRC_CTA_INIT_COUNT
	.align		4
        /*0044*/ 	.byte	0x02, 0x4a
	.zero		1
	.zero		1


	//----- nvinfo : EIATTR_EXIT_INSTR_OFFSETS
	.align		4
        /*0048*/ 	.byte	0x04, 0x1c
        /*004a*/ 	.short	(.L_1961 - .L_1960)


	//   ....[0]....
.L_1960:
        /*004c*/ 	.word	0x000202d0


	//   ....[1]....
        /*0050*/ 	.word	0x00020320


	//   ....[2]....
        /*0054*/ 	.word	0x0003f8a0


	//----- nvinfo : EIATTR_MAX_THREADS
	.align		4
.L_1961:
        /*0058*/ 	.byte	0x04, 0x05
        /*005a*/ 	.short	(.L_1963 - .L_1962)
.L_1962:
        /*005c*/ 	.word	0x00000080
        /*0060*/ 	.word	0x00000001
        /*0064*/ 	.word	0x00000001


	//----- nvinfo : EIATTR_CRS_STACK_SIZE
	.align		4
.L_1963:
        /*0068*/ 	.byte	0x04, 0x1e
        /*006a*/ 	.short	(.L_1965 - .L_1964)
.L_1964:
        /*006c*/ 	.word	0x00000000


	//----- nvinfo : EIATTR_CBANK_PARAM_SIZE
	.align		4
.L_1965:
        /*0070*/ 	.byte	0x03, 0x19
        /*0072*/ 	.short	0x0018


	//----- nvinfo : EIATTR_PARAM_CBANK
	.align		4
        /*0074*/ 	.byte	0x04, 0x0a
        /*0076*/ 	.short	(.L_1967 - .L_1966)
	.align		4
.L_1966:
        /*0078*/ 	.word	index@(.nv.constant0._ZN2at6native29vectorized_elementwise_kernelILi4EZZZNS0_17log1p_kernel_cudaERNS_18TensorIteratorBaseEENKUlvE_clEvENKUlvE1_clEvEUlN3c107complexIdEEE_St5arrayIPcLm2EEEEviT0_T1_)
        /*007c*/ 	.short	0x0380
        /*007e*/ 	.short	0x0018


	//----- nvinfo : EIATTR_SW_WAR
	.align		4
.L_1967:
        /*0080*/ 	.byte	0x04, 0x36
        /*0082*/ 	.short	(.L_1969 - .L_1968)
.L_1968:
        /*0084*/ 	.word	0x00000008
.L_1969:


//--------------------- .nv.info._ZN2at6native29vectorized_elementwise_kernelILi8EZZZNS0_17log1p_kernel_cudaERNS_18TensorIteratorBaseEENKUlvE_clEvENKUlvE1_clEvEUlN3c107complexIdEEE_St5arrayIPcLm2EEEEviT0_T1_ --------------------------
	.section	.nv.info._ZN2at6native29vectorized_elementwise_kernelILi8EZZZNS0_17log1p_kernel_cudaERNS_18TensorIteratorBaseEENKUlvE_clEvENKUlvE1_clEvEUlN3c107complexIdEEE_St5arrayIPcLm2EEEEviT0_T1_,"",@"SHT_CUDA_INFO"
	.sectionflags	@""
	.align	4


	//----- nvinfo : EIATTR_CUDA_API_VERSION
	.align		4
        /*0000*/ 	.byte	0x04, 0x37
        /*0002*/ 	.short	(.L_1971 - .L_1970)
.L_1970:
        /*0004*/ 	.word	0x00000082


	//----- nvinfo : EIATTR_KPARAM_INFO
	.align		4
.L_1971:
        /*0008*/ 	.byte	0x04, 0x17
        /*000a*/ 	.short	(.L_1973 - .L_1972)
.L_1972:
        /*000c*/ 	.word	0x00000000
        /*0010*/ 	.short	0x0002
        /*0012*/ 	.short	0x0008
        /*0014*/ 	.byte	0x00, 0xf0, 0x41, 0x00


	//----- nvinfo : EIATTR_KPARAM_INFO
	.align		4
.L_1973:
        /*0018*/ 	.byte	0x04, 0x17
        /*001a*/ 	.short	(.L_1975 - .L_1974)
.L_1974:
        /*001c*/ 	.word	0x00000000
        /*0020*/ 	.short	0x0001
        /*0022*/ 	.short	0x0004
        /*0024*/ 	.byte	0x00, 0xf0, 0x05, 0x00


	//----- nvinfo : EIATTR_KPARAM_INFO
	.align		4
.L_1975:
        /*0028*/ 	.byte	0x04, 0x17
        /*002a*/ 	.short	(.L_1977 - .L_1976)
.L_1976:
        /*002c*/ 	.word	0x00000000
        /*0030*/ 	.short	0x0000
        /*0032*/ 	.short	0x0000
        /*0034*/ 	.byte	0x00, 0xf0, 0x11, 0x00


	//----- nvinfo : EIATTR_SPARSE_MMA_MASK
	.align		4
.L_1977:
        /*0038*/ 	.byte	0x03, 0x50
        /*003a*/ 	.short	0x0000


	//----- nvinfo : EIATTR_MAXREG_COUNT
	.align		4
        /*003c*/ 	.byte	0x03, 0x1b
        /*003e*/ 	.short	0x00ff


	//----- nvinfo : EIATTR_MERCURY_ISA_VERSION
	.align		4
        /*0040*/ 	.byte	0x03, 0x5f
        /*0042*/ 	.short	0x0101


	//----- nvinfo : EIATTR_VRC_CTA_INIT_COUNT
	.align		4
        /*0044*/ 	.byte	0x02, 0x4a
	.zero		1
	.zero		1


	//----- nvinfo : EIATTR_EXIT_INSTR_OFFSETS
	.align		4
        /*0048*/ 	.byte	0x04, 0x1c
        /*004a*/ 	.short	(.L_1979 - .L_1978)


	//   ....[0]....
.L_1978:
        /*004c*/ 	.word	0x00000010


	//----- nvinfo : EIATTR_MAX_THREADS
	.align		4
.L_1979:
        /*0050*/ 	.byte	0x04, 0x05
        /*0052*/ 	.short	(.L_1981 - .L_1980)
.L_1980:
        /*0054*/ 	.word	0x00000080
        /*0058*/ 	.word	0x00000001
        /*005c*/ 	.word	0x00000001


	//----- nvinfo : EIATTR_CBANK_PARAM_SIZE
	.align		4
.L_1981:
        /*0060*/ 	.byte	0x03, 0x19
        /*0062*/ 	.short	0x0018


	//----- nvinfo : EIATTR_PARAM_CBANK
	.align		4
        /*0064*/ 	.byte	0x04, 0x0a
        /*0066*/ 	.short	(.L_1983 - .L_1982)
	.align		4
.L_1982:
        /*0068*/ 	.word	index@(.nv.constant0._ZN2at6native29vectorized_elementwise_kernelILi8EZZZNS0_17log1p_kernel_cudaERNS_18TensorIteratorBaseEENKUlvE_clEvENKUlvE1_clEvEUlN3c107complexIdEEE_St5arrayIPcLm2EEEEviT0_T1_)
        /*006c*/ 	.short	0x0380
        /*006e*/ 	.short	0x0018


	//----- nvinfo : EIATTR_SW_WAR
	.align		4
.L_1983:
        /*0070*/ 	.byte	0x04, 0x36
        /*0072*/ 	.short	(.L_1985 - .L_1984)
.L_1984:
        /*0074*/ 	.word	0x00000008
.L_1985:


//--------------------- .nv.info._ZN2at6native18elementwise_kernelILi128ELi4EZNS0_15gpu_kernel_implIZZZNS0_17log1p_kernel_cudaERNS_18TensorIteratorBaseEENKUlvE_clEvENKUlvE0_clEvEUlfE_EEvS4_RKT_EUliE_EEviT1_ --------------------------
	.section	.nv.info._ZN2at6native18elementwise_kernelILi128ELi4EZNS0_15gpu_kernel_implIZZZNS0_17log1p_kernel_cudaERNS_18TensorIteratorBaseEENKUlvE_clEvENKUlvE0_clEvEUlfE_EEvS4_RKT_EUliE_EEviT1_,"",@"SHT_CUDA_INFO"
	.sectionflags	@""
	.align	4


	//----- nvinfo : EIATTR_CUDA_API_VERSION
	.align		4
        /*0000*/ 	.byte	0x04, 0x37
        /*0002*/ 	.short	(.L_1987 - .L_1986)
.L_1986:
        /*0004*/ 	.word	0x00000082


	//----- nvinfo : EIATTR_KPARAM_INFO
	.align		4
.L_1987:
        /*0008*/ 	.byte	0x04, 0x17
        /*000a*/ 	.short	(.L_1989 - .L_1988)
.L_1988:
        /*000c*/ 	.word	0x00000000
        /*0010*/ 	.short	0x0001
        /*0012*/ 	.short	0x0008
        /*0014*/ 	.byte	0x00, 0xf0, 0x61, 0x08


	//----- nvinfo : EIATTR_KPARAM_INFO
	.align		4
.L_1989:
        /*0018*/ 	.byte	0x04, 0x17
        /*001a*/ 	.short	(.L_1991 - .L_1990)
.L_1990:
        /*001c*/ 	.word	0x00000000
        /*0020*/ 	.short	0x0000
        /*0022*/ 	.short	0x0000
        /*0024*/ 	.byte	0x00, 0xf0, 0x11, 0x00


	//----- nvinfo : EIATTR_SPARSE_MMA_MASK
	.align		4
.L_1991:
        /*0028*/ 	.byte	0x03, 0x50
        /*002a*/ 	.short	0x0000


	//----- nvinfo : EIATTR_MAXREG_COUNT
	.align		4
        /*002c*/ 	.byte	0x03, 0x1b
        /*002e*/ 	.short	0x0080


	//----- nvinfo : EIATTR_EXTERNS
	.align		4
        /*0030*/ 	.byte	0x04, 0x0f
        /*0032*/ 	.short	(.L_1993 - .L_1992)


	//   ....[0]....
	.align		4
.L_1992:
        /*0034*/ 	.word	index@(__assertfail)


	//----- nvinfo : EIATTR_MERCURY_ISA_VERSION
	.align		4
.L_1993:
        /*0038*/ 	.byte	0x03, 0x5f
        /*003a*/ 	.short	0x0101


	//----- nvinfo : EIATTR_VRC_CTA_INIT_COUNT
	.align		4
        /*003c*/ 	.byte	0x02, 0x4a
	.zero		1
	.zero		1


	//----- nvinfo : EIATTR_SYSCALL_OFFSETS
	.align		4
        /*0040*/ 	.byte	0x04, 0x46
        /*0042*/ 	.short	(.L_1995 - .L_1994)


	//   ....[0]....
.L_1994:
        /*0044*/ 	.word	0x00002150


	//   ....[1]....
        /*0048*/ 	.word	0x000030c0


	//   ....[2]....
        /*004c*/ 	.word	0x00005350


	//   ....[3]....
        /*0050*/ 	.word	0x00006120


	//   ....[4]....
        /*0054*/ 	.word	0x000084c0


	//   ....[5]....
        /*0058*/ 	.word	0x00009290


	//   ....[6]....
        /*005c*/ 	.word	0x0000b640


	//   ....[7]....
        /*0060*/ 	.word	0x0000c3e0


	//----- nvinfo : EIATTR_EXIT_INSTR_OFFSETS
	.align		4
.L_1995:
        /*0064*/ 	.byte	0x04, 0x1c
        /*0066*/ 	.short	(.L_1997 - .L_1996)


	//   ....[0]....
.L_1996:
        /*0068*/ 	.word	0x00009540


	//   ....[1]....
        /*006c*/ 	.word	0x0000b960


	//   ....[2]....
        /*0070*/ 	.word	0x0000b9a0


	//   ....[3]....
        /*0074*/ 	.word	0x0000ba30


	//   ....[4]....
        /*0078*/ 	.word	0x0000ba60


	//   ....[5]....
        /*007c*/ 	.word	0x0000ba90


	//   ....[6]....
        /*0080*/ 	.word	0x0000bb10


	//   ....[7]....
        /*0084*/ 	.word	0x0000bb40


	//   ....[8]....
        /*0088*/ 	.word	0x0000bbd0


	//   ....[9]....
        /*008c*/ 	.word	0x0000bc10


	//   ....[10]....
        /*0090*/ 	.word	0x0000bc50


	//   ....[11]....
        /*0094*/ 	.word	0x0000bd20


	//   ....[12]....
        /*0098*/ 	.word	0x0000be80


	//   ....[13]....
        /*009c*/ 	.word	0x0000bfe0


	//   ....[14]....
        /*00a0*/ 	.word	0x0000c130


	//   ....[15]....
        /*00a4*/ 	.word	0x0000c160


	//   ....[16]....
        /*00a8*/ 	.word	0x0000c190


	//   ....[17]....
        /*00ac*/ 	.word	0x0000c230


	//   ....[18]....
        /*00b0*/ 	.word	0x0000c280


	//   ....[19]....
        /*00b4*/ 	.word	0x0000c3f0


	//   ....[20]....
        /*00b8*/ 	.word	0x0000c4f0


	//   ....[21]....
        /*00bc*/ 	.word	0x0000c620


	//   ....[22]....
        /*00c0*/ 	.word	0x0000c650


	//----- nvinfo : EIATTR_MAX_THREADS
	.align		4
.L_1997:
        /*00c4*/ 	.byte	0x04, 0x05
        /*00c6*/ 	.short	(.L_1999 - .L_1998)
.L_1998:
        /*00c8*/ 	.word	0x00000080
        /*00cc*/ 	.word	0x00000001
        /*00d0*/ 	.word	0x00000001


	//----- nvinfo : EIATTR_CRS_STACK_SIZE
	.align		4
.L_1999:
        /*00d4*/ 	.byte	0x04, 0x1e
        /*00d6*/ 	.short	(.L_2001 - .L_2000)
.L_2000:
        /*00d8*/ 	.word	0x00000000


	//----- nvinfo : EIATTR_CBANK_PARAM_SIZE
	.align		4
.L_2001:
        /*00dc*/ 	.byte	0x03, 0x19
        /*00de*/ 	.short	0x0220


	//----- nvinfo : EIATTR_PARAM_CBANK
	.align		4
        /*00e0*/ 	.byte	0x04, 0x0a
        /*00e2*/ 	.short	(.L_2003 - .L_2002)
	.align		4
.L_2002:
        /*00e4*/ 	.word	index@(.nv.constant0._ZN2at6native18elementwise_kernelILi128ELi4EZNS0_15gpu_kernel_implIZZZNS0_17log1p_kernel_cudaERNS_18TensorIteratorBaseEENKUlvE_clEvENKUlvE0_clEvEUlfE_EEvS4_RKT_EUliE_EEviT1_)
        /*00e8*/ 	.short	0x0380
        /*00ea*/ 	.short	0x0220


	//----- nvinfo : EIATTR_SW_WAR
	.align		4
.L_2003:
        /*00ec*/ 	.byte	0x04, 0x36
        /*00ee*/ 	.short	(.L_2005 - .L_2004)
.L_2004:
        /*00f0*/ 	.word	0x00000008
.L_2005:


//--------------------- .nv.info._ZN2at6native27unrolled_elementwise_kernelIZZZNS0_17log1p_kernel_cudaERNS_18TensorIteratorBaseEENKUlvE_clEvENKUlvE0_clEvEUlfE_St5arrayIPcLm2EELi4E23TrivialOffsetCalculatorILi1EjESB_NS0_6memory12LoadWithCastILi1EEENSC_13StoreWithCastILi1EEEEEviT_T0_T2_T3_T4_T5_ --------------------------
	.section	.nv.info._ZN2at6native27unrolled_elementwise_kernelIZZZNS0_17log1p_kernel_cudaERNS_18TensorIteratorBaseEENKUlvE_clEvENKUlvE0_clEvEUlfE_St5arrayIPcLm2EELi4E23TrivialOffsetCalculatorILi1EjESB_NS0_6memory12LoadWithCastILi1EEENSC_13StoreWithCastILi1EEEEEviT_T0_T2_T3_T4_T5_,"",@"SHT_CUDA_INFO"
	.sectionflags	@""
	.align	4


	//----- nvinfo : EIATTR_CUDA_API_VERSION
	.align		4
        /*0000*/ 	.byte	0x04, 0x37
        /*0002*/ 	.short	(.L_2007 - .L_2006)
.L_2006:
        /*0004*/ 	.word	0x00000082


	//----- nvinfo : EIATTR_KPARAM_INFO
	.align		4
.L_2007:
        /*0008*/ 	.byte	0x04, 0x17
        /*000a*/ 	.short	(.L_2009 - .L_2008)
.L_2008:
        /*000c*/ 	.word	0x00000000
        /*0010*/ 	.short	0x0006
        /*0012*/ 	.short	0x0024
        /*0014*/ 	.byte	0x00, 0xf0, 0x21, 0x00


	//----- nvinfo : EIATTR_KPARAM_INFO
	.align		4
.L_2009:
        /*0018*/ 	.byte	0x04, 0x17
        /*001a*/ 	.short	(.L_2011 - .L_2010)
.L_2010:
        /*001c*/ 	.word	0x00000000
        /*0020*/ 	.short	0x0005
        /*0022*/ 	.short	0x001c
        /*0024*/ 	.byte	0x00, 0xf0, 0x21, 0x00


	//----- nvinfo : EIATTR_KPARAM_INFO
	.align		4
.L_2011:
        /*0028*/ 	.byte	0x04, 0x17
        /*002a*/ 	.short	(.L_2013 - .L_2012)
.L_2012:
        /*002c*/ 	.word	0x00000000
        /*0030*/ 	.short	0x0004
        /*0032*/ 	.short	0x0019
        /*0034*/ 	.byte	0x00, 0xf0, 0x05, 0x00


	//----- nvinfo : EIATTR_KPARAM_INFO
	.align		4
.L_2013:
        /*0038*/ 	.byte	0x04, 0x17
        /*003a*/ 	.short	(.L_2015 - .L_2014)
.L_2014:
        /*003c*/ 	.word	0x00000000
        /*0040*/ 	.short	0x0003
        /*0042*/ 	.short	0x0018
        /*0044*/ 	.byte	0x00, 0xf0, 0x05, 0x00


	//----- nvinfo : EIATTR_KPARAM_INFO
	.align		4
.L_2015:
        /*0048*/ 	.byte	0x04, 0x17
        /*004a*/ 	.short	(.L_2017 - .L_2016)
.L_2016:
        /*004c*/ 	.word	0x00000000
        /*0050*/ 	.short	0x0002
        /*0052*/ 	.short	0x0008
        /*0054*/ 	.byte	0x00, 0xf0, 0x41, 0x00


	//----- nvinfo : EIATTR_KPARAM_INFO
	.align		4
.L_2017:
        /*0058*/ 	.byte	0x04, 0x17
        /*005a*/ 	.short	(.L_2019 - .L_2018)
.L_2018:
        /*005c*/ 	.word	0x00000000
        /*0060*/ 	.short	0x0001
        /*0062*/ 	.short	0x0004
        /*0064*/ 	.byte	0x00, 0xf0, 0x05, 0x00


	//----- nvinfo : EIATTR_KPARAM_INFO
	.align		4
.L_2019:
        /*0068*/ 	.byte	0x04, 0x17
        /*006a*/ 	.short	(.L_2021 - .L_2020)
.L_2020:
        /*006c*/ 	.word	0x00000000
        /*0070*/ 	.short	0x0000
        /*0072*/ 	.short	0x0000
        /*0074*/ 	.byte	0x00, 0xf0, 0x11, 0x00


	//----- nvinfo : EIATTR_SPARSE_MMA_MASK
	.align		4
.L_2021:
        /*0078*/ 	.byte	0x03, 0x50
        /*007a*/ 	.short	0x0000


	//----- nvinfo : EIATTR_MAXREG_COUNT
	.align		4
        /*007c*/ 	.byte	0x03, 0x1b
        /*007e*/ 	.short	0x00ff


	//----- nvinfo : EIATTR_EXTERNS
	.align		4
        /*0080*/ 	.byte	0x04, 0x0f
        /*0082*/ 	.short	(.L_2023 - .L_2022)


	//   ....[0]....
	.align		4
.L_2022:
        /*0084*/ 	.word	index@(__assertfail)


	//----- nvinfo : EIATTR_MERCURY_ISA_VERSION
	.align		4
.L_2023:
        /*0088*/ 	.byte	0x03, 0x5f
        /*008a*/ 	.short	0x0101


	//----- nvinfo : EIATTR_VRC_CTA_INIT_COUNT
	.align		4
        /*008c*/ 	.byte	0x02, 0x4a
	.zero		1
	.zero		1


	//----- nvinfo : EIATTR_SYSCALL_OFFSETS
	.align		4
        /*0090*/ 	.byte	0x04, 0x46
        /*0092*/ 	.short	(.L_2025 - .L_2024)


	//   ....[0]....
.L_2024:
        /*0094*/ 	.word	0x00000e60


	//   ....[1]....
        /*0098*/ 	.word	0x00001df0


	//   ....[2]....
        /*009c*/ 	.word	0x00002d00


	//   ....[3]....
        /*00a0*/ 	.word	0x00003bd0


	//   ....[4]....
        /*00a4*/ 	.word	0x000052b0


	//   ....[5]....
        /*00a8*/ 	.word	0x00006050


	//   ....[6]....
        /*00ac*/ 	.word	0x00006eb0


	//   ....[7]....
        /*00b0*/ 	.word	0x00007d10


	//----- nvinfo : EIATTR_EXIT_INSTR_OFFSETS
	.align		4
.L_2025:
        /*00b4*/ 	.byte	0x04, 0x1c
        /*00b6*/ 	.short	(.L_2027 - .L_2026)


	//   ....[0]....
.L_2026:
        /*00b8*/ 	.word	0x00007150


	//   ....[1]....
        /*00bc*/ 	.word	0x00007290


	//   ....[2]....
        /*00c0*/ 	.word	0x000072d0


	//   ....[3]....
        /*00c4*/ 	.word	0x00007360


	//   ....[4]....
        /*00c8*/ 	.word	0x00007390


	//   ....[5]....
        /*00cc*/ 	.word	0x000073c0


	//   ....[6]....
        /*00d0*/ 	.word	0x00007440


	//   ....[7]....
        /*00d4*/ 	.word	0x00007470


	//   ....[8]....
        /*00d8*/ 	.word	0x00007500


	//   ....[9]....
        /*00dc*/ 	.word	0x00007540


	//   ....[10]....
        /*00e0*/ 	.word	0x00007580


	//   ....[11]....
        /*00e4*/ 	.word	0x00007650


	//   ....[12]....
        /*00e8*/ 	.word	0x000077b0


	//   ....[13]....
        /*00ec*/ 	.word	0x00007910


	//   ....[14]....
        /*00f0*/ 	.word	0x00007a60


	//   ....[15]....
        /*00f4*/ 	.word	0x00007a90


	//   ....[16]....
        /*00f8*/ 	.word	0x00007ac0


	//   ....[17]....
        /*00fc*/ 	.word	0x00007b60


	//   ....[18]....
        /*0100*/ 	.word	0x00007bb0


	//   ....[19]....
        /*0104*/ 	.word	0x00007d20


	//   ....[20]....
        /*0108*/ 	.word	0x00007e20


	//   ....[21]....
        /*010c*/ 	.word	0x00007f50


	//   ....[22]....
        /*0110*/ 	.word	0x00007f80


	//----- nvinfo : EIATTR_MAX_THREADS
	.align		4
.L_2027:
        /*0114*/ 	.byte	0x04, 0x05
        /*0116*/ 	.short	(.L_2029 - .L_2028)
.L_2028:
        /*0118*/ 	.word	0x00000080
        /*011c*/ 	.word	0x00000001
        /*0120*/ 	.word	0x00000001


	//----- nvinfo : EIATTR_CRS_STACK_SIZE
	.align		4
.L_2029:
        /*0124*/ 	.byte	0x04, 0x1e
        /*0126*/ 	.short	(.L_2031 - .L_2030)
.L_2030:
        /*0128*/ 	.word	0x00000000


	//----- nvinfo : EIATTR_CBANK_PARAM_SIZE
	.align		4
.L_2031:
        /*012c*/ 	.byte	0x03, 0x19
        /*012e*/ 	.short	0x002c


	//----- nvinfo : EIATTR_PARAM_CBANK
	.align		4
        /*0130*/ 	.byte	0x04, 0x0a
        /*0132*/ 	.short	(.L_2033 - .L_2032)
	.align		4
.L_2032:
        /*0134*/ 	.word	index@(.nv.constant0._ZN2at6native27unrolled_elementwise_kernelIZZZNS0_17log1p_kernel_cudaERNS_18TensorIteratorBaseEENKUlvE_clEvENKUlvE0_clEvEUlfE_St5arrayIPcLm2EELi4E23TrivialOffsetCalculatorILi1EjESB_NS0_6memory12LoadWithCastILi1EEENSC_13StoreWithCastILi1EEEEEviT_T0_T2_T3_T4_T5_)
        /*0138*/ 	.short	0x0380
        /*013a*/ 	.short	0x002c


	//----- nvinfo : EIATTR_SW_WAR
	.align		4
.L_2033:
        /*013c*/ 	.byte	0x04, 0x36
        /*013e*/ 	.short	(.L_2035 - .L_2034)
.L_2034:
        /*0140*/ 	.word	0x00000008
.L_2035:


//--------------------- .nv.info._ZN2at6native18elementwise_kernelILi128ELi2EZNS0_22gpu_kernel_impl_nocastIZZZNS0_17log1p_kernel_cudaERNS_18TensorIteratorBaseEENKUlvE_clEvENKUlvE0_clEvEUlfE_EEvS4_RKT_EUliE_EEviT1_ --------------------------
	.section	.nv.info._ZN2at6native18elementwise_kernelILi128ELi2EZNS0_22gpu_kernel_impl_nocastIZZZNS0_17log1p_kernel_cudaERNS_18TensorIteratorBaseEENKUlvE_clEvENKUlvE0_clEvEUlfE_EEvS4_RKT_EUliE_EEviT1_,"",@"SHT_CUDA_INFO"
	.sectionflags	@""
	.align	4


	//----- nvinfo : EIATTR_CUDA_API_VERSION
	.align		4
        /*0000*/ 	.byte	0x04, 0x37
        /*0002*/ 	.short	(.L_2037 - .L_2036)
.L_2036:
        /*0004*/ 	.word	0x00000082


	//----- nvinfo : EIATTR_KPARAM_INFO
	.align		4
.L_2037:
        /*0008*/ 	.byte	0x04, 0x17
        /*000a*/ 	.short	(.L_2039 - .L_2038)
.L_2038:
        /*000c*/ 	.word	0x00000000
        /*0010*/ 	.short	0x0001
        /*0012*/ 	.short	0x0008
        /*0014*/ 	.byte	0x00, 0xf0, 0x61, 0x08


	//----- nvinfo : EIATTR_KPARAM_INFO
	.align		4
.L_2039:
        /*0018*/ 	.byte	0x04, 0x17
        /*001a*/ 	.short	(.L_2041 - .L_2040)
.L_2040:
        /*001c*/ 	.word	0x00000000
        /*0020*/ 	.short	0x0000
        /*0022*/ 	.short	0x0000
        /*0024*/ 	.byte	0x00, 0xf0, 0x11, 0x00


	//----- nvinfo : EIATTR_SPARSE_MMA_MASK
	.align		4
.L_2041:
        /*0028*/ 	.byte	0x03, 0x50
        /*002a*/ 	.short	0x0000


	//----- nvinfo : EIATTR_MAXREG_COUNT
	.align		4
        /*002c*/ 	.byte	0x03, 0x1b
        /*002e*/ 	.short	0x0080


	//----- nvinfo : EIATTR_MERCURY_ISA_VERSION
	.align		4
        /*0030*/ 	.byte	0x03, 0x5f
        /*0032*/ 	.short	0x0101


	//----- nvinfo : EIATTR_VRC_CTA_INIT_COUNT
	.align		4
        /*0034*/ 	.byte	0x02, 0x4a
	.zero		1
	.zero		1


	//----- nvinfo : EIATTR_EXIT_INSTR_OFFSETS
	.align		4
        /*0038*/ 	.byte	0x04, 0x1c
        /*003a*/ 	.short	(.L_2043 - .L_2042)


	//   ....[0]....
.L_2042:
        /*003c*/ 	.word	0x00000300


	//   ....[1]....
        /*0040*/ 	.word	0x00000510


	//   ....[2]....
        /*0044*/ 	.word	0x00001aa0


	//   ....[3]....
        /*0048*/ 	.word	0x00002f80


	//----- nvinfo : EIATTR_MAX_THREADS
	.align		4
.L_2043:
        /*004c*/ 	.byte	0x04, 0x05
        /*004e*/ 	.short	(.L_2045 - .L_2044)
.L_2044:
        /*0050*/ 	.word	0x00000080
        /*0054*/ 	.word	0x00000001
        /*0058*/ 	.word	0x00000001


	//----- nvinfo : EIATTR_CRS_STACK_SIZE
	.align		4
.L_2045:
        /*005c*/ 	.byte	0x04, 0x1e
        /*005e*/ 	.short	(.L_2047 - .L_2046)
.L_2046:
        /*0060*/ 	.word	0x00000000


	//----- nvinfo : EIATTR_CBANK_PARAM_SIZE
	.align		4
.L_2047:
        /*0064*/ 	.byte	0x03, 0x19
        /*0066*/ 	.short	0x0220


	//----- nvinfo : EIATTR_PARAM_CBANK
	.align		4
        /*0068*/ 	.byte	0x04, 0x0a
        /*006a*/ 	.short	(.L_2049 - .L_2048)
	.align		4
.L_2048:
        /*006c*/ 	.word	index@(.nv.constant0._ZN2at6native18elementwise_kernelILi128ELi2EZNS0_22gpu_kernel_impl_nocastIZZZNS0_17log1p_kernel_cudaERNS_18TensorIteratorBaseEENKUlvE_clEvENKUlvE0_clEvEUlfE_EEvS4_RKT_EUliE_EEviT1_)
        /*0070*/ 	.short	0x0380
        /*0072*/ 	.short	0x0220


	//----- nvinfo : EIATTR_SW_WAR
	.align		4
.L_2049:
        /*0074*/ 	.byte	0x04, 0x36
        /*0076*/ 	.short	(.L_2051 - .L_2050)
.L_2050:
        /*0078*/ 	.word	0x00000008
.L_2051:


//--------------------- .nv.info._ZN2at6native27unrolled_elementwise_kernelIZZZNS0_17log1p_kernel_cudaERNS_18TensorIteratorBaseEENKUlvE_clEvENKUlvE0_clEvEUlfE_St5arrayIPcLm2EELi4E23TrivialOffsetCalculatorILi1EjESB_NS0_6memory15LoadWithoutCastENSC_16StoreWithoutCastEEEviT_T0_T2_T3_T4_T5_ --------------------------
	.section	.nv.info._ZN2at6native27unrolled_elementwise_kernelIZZZNS0_17log1p_kernel_cudaERNS_18TensorIteratorBaseEENKUlvE_clEvENKUlvE0_clEvEUlfE_St5arrayIPcLm2EELi4E23TrivialOffsetCalculatorILi1EjESB_NS0_6memory15LoadWithoutCastENSC_16StoreWithoutCastEEEviT_T0_T2_T3_T4_T5_,"",@"SHT_CUDA_INFO"
	.sectionflags	@""
	.align	4


	//----- nvinfo : EIATTR_CUDA_API_VERSION
	.align		4
        /*0000*/ 	.byte	0x04, 0x37
        /*0002*/ 	.short	(.L_2053 - .L_2052)
.L_2052:
        /*0004*/ 	.word	0x00000082


	//----- nvinfo : EIATTR_KPARAM_INFO
	.align		4
.L_2053:
        /*0008*/ 	.byte	0x04, 0x17
        /*000a*/ 	.short	(.L_2055 - .L_2054)
.L_2054:
        /*000c*/ 	.word	0x00000000
        /*0010*/ 	.short	0x0006
        /*0012*/ 	.short	0x001b
        /*0014*/ 	.byte	0x00, 0xf0, 0x05, 0x00


	//----- nvinfo : EIATTR_KPARAM_INFO
	.align		4
.L_2055:
        /*0018*/ 	.byte	0x04, 0x17
        /*001a*/ 	.short	(.L_2057 - .L_2056)
.L_2056:
        /*001c*/ 	.word	0x00000000
        /*0020*/ 	.short	0x0005
        /*0022*/ 	.short	0x001a
        /*0024*/ 	.byte	0x00, 0xf0, 0x05, 0x00


	//----- nvinfo : EIATTR_KPARAM_INFO
	.align		4
.L_2057:
        /*0028*/ 	.byte	0x04, 0x17
        /*002a*/ 	.short	(.L_2059 - .L_2058)
.L_2058:
        /*002c*/ 	.word	0x00000000
        /*0030*/ 	.short	0x0004
        /*0032*/ 	.short	0x0019
        /*0034*/ 	.byte	0x00, 0xf0, 0x05, 0x00


	//----- nvinfo : EIATTR_KPARAM_INFO
	.align		4
.L_2059:
        /*0038*/ 	.byte	0x04, 0x17
        /*003a*/ 	.short	(.L_2061 - .L_2060)
.L_2060:
        /*003c*/ 	.word	0x00000000
        /*0040*/ 	.short	0x0003
        /*0042*/ 	.short	0x0018
        /*0044*/ 	.byte	0x00, 0xf0, 0x05, 0x00


	//----- nvinfo : EIATTR_KPARAM_INFO
	.align		4
.L_2061:
        /*0048*/ 	.byte	0x04, 0x17
        /*004a*/ 	.short	(.L_2063 - .L_2062)
.L_2062:
        /*004c*/ 	.word	0x00000000
        /*0050*/ 	.short	0x0002
        /*0052*/ 	.short	0x0008
        /*0054*/ 	.byte	0x00, 0xf0, 0x41, 0x00


	//----- nvinfo : EIATTR_KPARAM_INFO
	.align		4
.L_2063:
        /*0058*/ 	.byte	0x04, 0x17
        /*005a*/ 	.short	(.L_2065 - .L_2064)
.L_2064:
        /*005c*/ 	.word	0x00000000
        /*0060*/ 	.short	0x0001
        /*0062*/ 	.short	0x0004
        /*0064*/ 	.byte	0x00, 0xf0, 0x05, 0x00


	//----- nvinfo : EIATTR_KPARAM_INFO
	.align		4
.L_2065:
        /*0068*/ 	.byte	0x04, 0x17
        /*006a*/ 	.short	(.L_2067 - .L_2066)
.L_2066:
        /*006c*/ 	.word	0x00000000
        /*0070*/ 	.short	0x0000
        /*0072*/ 	.short	0x0000
        /*0074*/ 	.byte	0x00, 0xf0, 0x11, 0x00


	//----- nvinfo : EIATTR_SPARSE_MMA_MASK
	.align		4
.L_2067:
        /*0078*/ 	.byte	0x03, 0x50
        /*007a*/ 	.short	0x0000


	//----- nvinfo : EIATTR_MAXREG_COUNT
	.align		4
        /*007c*/ 	.byte	0x03, 0x1b
        /*007e*/ 	.short	0x00ff


	//----- nvinfo : EIATTR_MERCURY_ISA_VERSION
	.align		4
        /*0080*/ 	.byte	0x03, 0x5f
        /*0082*/ 	.short	0x0101


	//----- nvinfo : EIATTR_VRC_CTA_INIT_COUNT
	.align		4
        /*0084*/ 	.byte	0x02, 0x4a
	.zero		1
	.zero		1


	//----- nvinfo : EIATTR_EXIT_INSTR_OFFSETS
	.align		4
        /*0088*/ 	.byte	0x04, 0x1c
        /*008a*/ 	.short	(.L_2069 - .L_2068)


	//   ....[0]....
.L_2068:
        /*008c*/ 	.word	0x00000b80


	//   ....[1]....
        /*0090*/ 	.word	0x00000bd0


	//----- nvinfo : EIATTR_MAX_THREADS
	.align		4
.L_2069:
        /*0094*/ 	.byte	0x04, 0x05
        /*0096*/ 	.short	(.L_2071 - .L_2070)
.L_2070:
        /*0098*/ 	.word	0x00000080
        /*009c*/ 	.word	0x00000001
        /*00a0*/ 	.word	0x00000001


	//----- nvinfo : EIATTR_CRS_STACK_SIZE
	.align		4
.L_2071:
        /*00a4*/ 	.byte	0x04, 0x1e
        /*00a6*/ 	.short	(.L_2073 - .L_2072)
.L_2072:
        /*00a8*/ 	.word	0x00000000


	//----- nvinfo : EIATTR_CBANK_PARAM_SIZE
	.align		4
.L_2073:
        /*00ac*/ 	.byte	0x03, 0x19
        /*00ae*/ 	.short	0x001c


	//----- nvinfo : EIATTR_PARAM_CBANK
	.align		4
        /*00b0*/ 	.byte	0x04, 0x0a
        /*00b2*/ 	.short	(.L_2075 - .L_2074)
	.align		4
.L_2074:
        /*00b4*/ 	.word	index@(.nv.constant0._ZN2at6native27unrolled_elementwise_kernelIZZZNS0_17log1p_kernel_cudaERNS_18TensorIteratorBaseEENKUlvE_clEvENKUlvE0_clEvEUlfE_St5arrayIPcLm2EELi4E23TrivialOffsetCalculatorILi1EjESB_NS0_6memory15LoadWithoutCastENSC_16StoreWithoutCastEEEviT_T0_T2_T3_T4_T5_)
        /*00b8*/ 	.short	0x0380
        /*00ba*/ 	.short	0x001c


	//----- nvinfo : EIATTR_SW_WAR
	.align		4
.L_2075:
        /*00bc*/ 	.byte	0x04, 0x36
        /*00be*/ 	.short	(.L_2077 - .L_2076)
.L_2076:
        /*00c0*/ 	.word	0x00000008
.L_2077:


//--------------------- .nv.info._ZN2at6native29vectorized_elementwise_kernelILi2EZZZNS0_17log1p_kernel_cudaERNS_18TensorIteratorBaseEENKUlvE_clEvENKUlvE0_clEvEUlfE_St5arrayIPcLm2EEEEviT0_T1_ --------------------------
	.section	.nv.info._ZN2at6native29vectorized_elementwise_kernelILi2EZZZNS0_17log1p_kernel_cudaERNS_18TensorIteratorBaseEENKUlvE_clEvENKUlvE0_clEvEUlfE_St5arrayIPcLm2EEEEviT0_T1_,"",@"SHT_CUDA_INFO"
	.sectionflags	@""
	.align	4


	//----- nvinfo : EIATTR_CUDA_API_VERSION
	.align		4
        /*0000*/ 	.byte	0x04, 0x37
        /*0002*/ 	.short	(.L_2079 - .L_2078)
.L_2078:
        /*0004*/ 	.word	0x00000082


	//----- nvinfo : EIATTR_KPARAM_INFO
	.align		4
.L_2079:
        /*0008*/ 	.byte	0x04, 0x17
        /*000a*/ 	.short	(.L_2081 - .L_2080)
.L_2080:
        /*000c*/ 	.word	0x00000000
        /*0010*/ 	.short	0x0002
        /*0012*/ 	.short	0x0008
        /*0014*/ 	.byte	0x00, 0xf0, 0x41, 0x00


	//----- nvinfo : EIATTR_KPARAM_INFO
	.align		4
.L_2081:
        /*0018*/ 	.byte	0x04, 0x17
        /*001a*/ 	.short	(.L_2083 - .L_2082)
.L_2082:
        /*001c*/ 	.word	0x00000000
        /*0020*/ 	.short	0x0001
        /*0022*/ 	.short	0x0004
        /*0024*/ 	.byte	0x00, 0xf0, 0x05, 0x00


	//----- nvinfo : EIATTR_KPARAM_INFO
	.align		4
.L_2083:
        /*0028*/ 	.byte	0x04, 0x17
        /*002a*/ 	.short	(.L_2085 - .L_2084)
.L_2084:
        /*002c*/ 	.word	0x00000000
        /*0030*/ 	.short	0x0000
        /*0032*/ 	.short	0x0000
        /*0034*/ 	.byte	0x00, 0xf0, 0x11, 0x00


	//----- nvinfo : EIATTR_SPARSE_MMA_MASK
	.align		4
.L_2085:
        /*0038*/ 	.byte	0x03, 0x50
        /*003a*/ 	.short	0x0000


	//----- nvinfo : EIATTR_MAXREG_COUNT
	.align		4
        /*003c*/ 	.byte	0x03, 0x1b
        /*003e*/ 	.short	0x00ff


	//----- nvinfo : EIATTR_MERCURY_ISA_VERSION
	.align		4
        /*0040*/ 	.byte	0x03, 0x5f
        /*0042*/ 	.short	0x0101


	//----- nvinfo : EIATTR_VRC_CTA_INIT_COUNT
	.align		4
        /*0044*/ 	.byte	0x02, 0x4a
	.zero		1
	.zero		1


	//----- nvinfo : EIATTR_EXIT_INSTR_OFFSETS
	.align		4
        /*0048*/ 	.byte	0x04, 0x1c
        /*004a*/ 	.short	(.L_2087 - .L_2086)


	//   ....[0]....
.L_2086:
        /*004c*/ 	.word	0x000017a0


	//   ....[1]....
        /*0050*/ 	.word	0x000017f0


	//   ....[2]....
        /*0054*/ 	.word	0x00002610


	//----- nvinfo : EIATTR_MAX_THREADS
	.align		4
.L_2087:
        /*0058*/ 	.byte	0x04, 0x05
        /*005a*/ 	.short	(.L_2089 - .L_2088)
.L_2088:
        /*005c*/ 	.word	0x00000080
        /*0060*/ 	.word	0x00000001
        /*0064*/ 	.word	0x00000001


	//----- nvinfo : EIATTR_CRS_STACK_SIZE
	.align		4
.L_2089:
        /*0068*/ 	.byte	0x04, 0x1e
        /*006a*/ 	.short	(.L_2091 - .L_2090)
.L_2090:
        /*006c*/ 	.word	0x00000000


	//----- nvinfo : EIATTR_CBANK_PARAM_SIZE
	.align		4
.L_2091:
        /*0070*/ 	.byte	0x03, 0x19
        /*0072*/ 	.short	0x0018


	//----- nvinfo : EIATTR_PARAM_CBANK
	.align		4
        /*0074*/ 	.byte	0x04, 0x0a
        /*0076*/ 	.short	(.L_2093 - .L_2092)
	.align		4
.L_2092:
        /*0078*/ 	.word	index@(.nv.constant0._ZN2at6native29vectorized_elementwise_kernelILi2EZZZNS0_17log1p_kernel_cudaERNS_18TensorIteratorBaseEENKUlvE_clEvENKUlvE0_clEvEUlfE_St5arrayIPcLm2EEEEviT0_T1_)
        /*007c*/ 	.short	0x0380
        /*007e*/ 	.short	0x0018


	//----- nvinfo : EIATTR_SW_WAR
	.align		4
.L_2093:
        /*0080*/ 	.byte	0x04, 0x36
        /*0082*/ 	.short	(.L_2095 - .L_2094)
.L_2094:
        /*0084*/ 	.word	0x00000008
.L_2095:


//--------------------- .nv.info._ZN2at6native29vectorized_elementwise_kernelILi4EZZZNS0_17log1p_kernel_cudaERNS_18TensorIteratorBaseEENKUlvE_clEvENKUlvE0_clEvEUlfE_St5arrayIPcLm2EEEEviT0_T1_ --------------------------
	.section	.nv.info._ZN2at6native29vectorized_elementwise_kernelILi4EZZZNS0_17log1p_kernel_cudaERNS_18TensorIteratorBaseEENKUlvE_clEvENKUlvE0_clEvEUlfE_St5arrayIPcLm2EEEEviT0_T1_,"",@"SHT_CUDA_INFO"
	.sectionflags	@""
	.align	4


	//----- nvinfo : EIATTR_CUDA_API_VERSION
	.align		4
        /*0000*/ 	.byte	0x04, 0x37
        /*0002*/ 	.short	(.L_2097 - .L_2096)
.L_2096:
        /*0004*/ 	.word	0x00000082


	//----- nvinfo : EIATTR_KPARAM_INFO
	.align		4
.L_2097:
        /*0008*/ 	.byte	0x04, 0x17
        /*000a*/ 	.short	(.L_2099 - .L_2098)
.L_2098:
        /*000c*/ 	.word	0x00000000
        /*0010*/ 	.short	0x0002
        /*0012*/ 	.short	0x0008
        /*0014*/ 	.byte	0x00, 0xf0, 0x41, 0x00


	//----- nvinfo : EIATTR_KPARAM_INFO
	.align		4
.L_2099:
        /*0018*/ 	.byte	0x04, 0x17
        /*001a*/ 	.short	(.L_2101 - .L_2100)
.L_2100:
        /*001c*/ 	.word	0x00000000
        /*0020*/ 	.short	0x0001
        /*0022*/ 	.short	0x0004
        /*0024*/ 	.byte	0x00, 0xf0, 0x05, 0x00


	//----- nvinfo : EIATTR_KPARAM_INFO
	.align		4
.L_2101:
        /*0028*/ 	.byte	0x04, 0x17
        /*002a*/ 	.short	(.L_2103 - .L_2102)
.L_2102:
        /*002c*/ 	.word	0x00000000
        /*0030*/ 	.short	0x0000
        /*0032*/ 	.short	0x0000
        /*0034*/ 	.byte	0x00, 0xf0, 0x11, 0x00


	//----- nvinfo : EIATTR_SPARSE_MMA_MASK
	.align		4
.L_2103:
        /*0038*/ 	.byte	0x03, 0x50
        /*003a*/ 	.short	0x0000


	//----- nvinfo : EIATTR_MAXREG_COUNT
	.align		4
        /*003c*/ 	.byte	0x03, 0x1b
        /*003e*/ 	.short	0x00ff


	//----- nvinfo : EIATTR_MERCURY_ISA_VERSION
	.align		4
        /*0040*/ 	.byte	0x03, 0x5f
        /*0042*/ 	.short	0x0101


	//----- nvinfo : EIATTR_VRC_CTA_INIT_COUNT
	.align		4
        /*0044*/ 	.byte	0x02, 0x4a
	.zero		1
	.zero		1


	//----- nvinfo : EIATTR_EXIT_INSTR_OFFSETS
	.align		4
        /*0048*/ 	.byte	0x04, 0x1c
        /*004a*/ 	.short	(.L_2105 - .L_2104)


	//   ....[0]....
.L_2104:
        /*004c*/ 	.word	0x000017a0


	//   ....[1]....
        /*0050*/ 	.word	0x000017f0


	//   ....[2]....
        /*0054*/ 	.word	0x000025d0


	//----- nvinfo : EIATTR_MAX_THREADS
	.align		4
.L_2105:
        /*0058*/ 	.byte	0x04, 0x05
        /*005a*/ 	.short	(.L_2107 - .L_2106)
.L_2106:
        /*005c*/ 	.word	0x00000080
        /*0060*/ 	.word	0x00000001
        /*0064*/ 	.word	0x00000001


	//----- nvinfo : EIATTR_CRS_STACK_SIZE
	.align		4
.L_2107:
        /*0068*/ 	.byte	0x04, 0x1e
        /*006a*/ 	.short	(.L_2109 - .L_2108)
.L_2108:
        /*006c*/ 	.word	0x00000000


	//----- nvinfo : EIATTR_CBANK_PARAM_SIZE
	.align		4
.L_2109:
        /*0070*/ 	.byte	0x03, 0x19
        /*0072*/ 	.short	0x0018


	//----- nvinfo : EIATTR_PARAM_CBANK
	.align		4
        /*0074*/ 	.byte	0x04, 0x0a
        /*0076*/ 	.short	(.L_2111 - .L_2110)
	.align		4
.L_2110:
        /*0078*/ 	.word	index@(.nv.constant0._ZN2at6native29vectorized_elementwise_kernelILi4EZZZNS0_17log1p_kernel_cudaERNS_18TensorIteratorBaseEENKUlvE_clEvENKUlvE0_clEvEUlfE_St5arrayIPcLm2EEEEviT0_T1_)
        /*007c*/ 	.short	0x0380
        /*007e*/ 	.short	0x0018


	//----- nvinfo : EIATTR_SW_WAR
	.align		4
.L_2111:
        /*0080*/ 	.byte	0x04, 0x36
        /*0082*/ 	.short	(.L_2113 - .L_2112)
.L_2112:
        /*0084*/ 	.word	0x00000008
.L_2113:


//--------------------- .nv.info._ZN2at6native29vectorized_elementwise_kernelILi8EZZZNS0_17log1p_kernel_cudaERNS_18TensorIteratorBaseEENKUlvE_clEvENKUlvE0_clEvEUlfE_St5arrayIPcLm2EEEEviT0_T1_ --------------------------
	.section	.nv.info._ZN2at6native29vectorized_elementwise_kernelILi8EZZZNS0_17log1p_kernel_cudaERNS_18TensorIteratorBaseEENKUlvE_clEvENKUlvE0_clEvEUlfE_St5arrayIPcLm2EEEEviT0_T1_,"",@"SHT_CUDA_INFO"
	.sectionflags	@""
	.align	4


	//----- nvinfo : EIATTR_CUDA_API_VERSION
	.align		4
        /*0000*/ 	.byte	0x04, 0x37
        /*0002*/ 	.short	(.L_2115 - .L_2114)
.L_2114:
        /*0004*/ 	.word	0x00000082


	//----- nvinfo : EIATTR_KPARAM_INFO
	.align		4
.L_2115:
        /*0008*/ 	.byte	0x04, 0x17
        /*000a*/ 	.short	(.L_2117 - .L_2116)
.L_2116:
        /*000c*/ 	.word	0x00000000
        /*0010*/ 	.short	0x0002
        /*0012*/ 	.short	0x0008
        /*0014*/ 	.byte	0x00, 0xf0, 0x41, 0x00


	//----- nvinfo : EIATTR_KPARAM_INFO
	.align		4
.L_2117:
        /*0018*/ 	.byte	0x04, 0x17
        /*001a*/ 	.short	(.L_2119 - .L_2118)
.L_2118:
        /*001c*/ 	.word	0x00000000
        /*0020*/ 	.short	0x0001
        /*0022*/ 	.short	0x0004
        /*0024*/ 	.byte	0x00, 0xf0, 0x05, 0x00


	//----- nvinfo : EIATTR_KPARAM_INFO
	.align		4
.L_2119:
        /*0028*/ 	.byte	0x04, 0x17
        /*002a*/ 	.short	(.L_2121 - .L_2120)
.L_2120:
        /*002c*/ 	.word	0x00000000
        /*0030*/ 	.short	0x0000
        /*0032*/ 	.short	0x0000
        /*0034*/ 	.byte	0x00, 0xf0, 0x11, 0x00


	//----- nvinfo : EIATTR_SPARSE_MMA_MASK
	.align		4
.L_2121:
        /*0038*/ 	.byte	0x03, 0x50
        /*003a*/ 	.short	0x0000


	//----- nvinfo : EIATTR_MAXREG_COUNT
	.align		4
        /*003c*/ 	.byte	0x03, 0x1b
        /*003e*/ 	.short	0x00ff


	//----- nvinfo : EIATTR_MERCURY_ISA_VERSION
	.align		4
        /*0040*/ 	.byte	0x03, 0x5f
        /*0042*/ 	.short	0x0101


	//----- nvinfo : EIATTR_VRC_CTA_INIT_COUNT
	.align		4
        /*0044*/ 	.byte	0x02, 0x4a
	.zero		1
	.zero		1


	//----- nvinfo : EIATTR_EXIT_INSTR_OFFSETS
	.align		4
        /*0048*/ 	.byte	0x04, 0x1c
        /*004a*/ 	.short	(.L_2123 - .L_2122)


	//   ....[0]....
.L_2122:
        /*004c*/ 	.word	0x00000010


	//----- nvinfo : EIATTR_MAX_THREADS
	.align		4
.L_2123:
        /*0050*/ 	.byte	0x04, 0x05
        /*0052*/ 	.short	(.L_2125 - .L_2124)
.L_2124:
        /*0054*/ 	.word	0x00000080
        /*0058*/ 	.word	0x00000001
        /*005c*/ 	.word	0x00000001


	//----- nvinfo : EIATTR_CBANK_PARAM_SIZE
	.align		4
.L_2125:
        /*0060*/ 	.byte	0x03, 0x19
        /*0062*/ 	.short	0x0018


	//----- nvinfo : EIATTR_PARAM_CBANK
	.align		4
        /*0064*/ 	.byte	0x04, 0x0a
        /*0066*/ 	.short	(.L_2127 - .L_2126)
	.align		4
.L_2126:
        /*0068*/ 	.word	index@(.nv.constant0._ZN2at6native29vectorized_elementwise_kernelILi8EZZZNS0_17log1p_kernel_cudaERNS_18TensorIteratorBaseEENKUlvE_clEvENKUlvE0_clEvEUlfE_St5arrayIPcLm2EEEEviT0_T1_)
        /*006c*/ 	.short	0x0380
        /*006e*/ 	.short	0x0018


	//----- nvinfo : EIATTR_SW_WAR
	.align		4
.L_2127:
        /*0070*/ 	.byte	0x04, 0x36
        /*0072*/ 	.short	(.L_2129 - .L_2128)
.L_2128:
        /*0074*/ 	.word	0x00000008
.L_2129:


//--------------------- .nv.info._ZN2at6native18elementwise_kernelILi128ELi4EZNS0_15gpu_kernel_implIZZZNS0_17log1p_kernel_cudaERNS_18TensorIteratorBaseEENKUlvE_clEvENKUlvE_clEvEUldE_EEvS4_RKT_EUliE_EEviT1_ --------------------------
	.section	.nv.info._ZN2at6native18elementwise_kernelILi128ELi4EZNS0_15gpu_kernel_implIZZZNS0_17log1p_kernel_cudaERNS_18TensorIteratorBaseEENKUlvE_clEvENKUlvE_clEvEUldE_EEvS4_RKT_EUliE_EEviT1_,"",@"SHT_CUDA_INFO"
	.sectionflags	@""
	.align	4


	//----- nvinfo : EIATTR_CUDA_API_VERSION
	.align		4
        /*0000*/ 	.byte	0x04, 0x37
        /*0002*/ 	.short	(.L_2131 - .L_2130)
.L_2130:
        /*0004*/ 	.word	0x00000082


	//----- nvinfo : EIATTR_KPARAM_INFO
	.align		4
.L_2131:
        /*0008*/ 	.byte	0x04, 0x17
        /*000a*/ 	.short	(.L_2133 - .L_2132)
.L_2132:
        /*000c*/ 	.word	0x00000000
        /*0010*/ 	.short	0x0001
        /*0012*/ 	.short	0x0008
        /*0014*/ 	.byte	0x00, 0xf0, 0x61, 0x08


	//----- nvinfo : EIATTR_KPARAM_INFO
	.align		4
.L_2133:
        /*0018*/ 	.byte	0x04, 0x17
        /*001a*/ 	.short	(.L_2135 - .L_2134)
.L_2134:
        /*001c*/ 	.word	0x00000000
        /*0020*/ 	.short	0x0000
        /*0022*/ 	.short	0x0000
        /*0024*/ 	.byte	0x00, 0xf0, 0x11, 0x00


	//----- nvinfo : EIATTR_SPARSE_MMA_MASK
	.align		4
.L_2135:
        /*0028*/ 	.byte	0x03, 0x50
        /*002a*/ 	.short	0x0000


	//----- nvinfo : EIATTR_MAXREG_COUNT
	.align		4
        /*002c*/ 	.byte	0x03, 0x1b
        /*002e*/ 	.short	0x0080


	//----- nvinfo : EIATTR_EXTERNS
	.align		4
        /*0030*/ 	.byte	0x04, 0x0f
        /*0032*/ 	.short	(.L_2137 - .L_2136)


	//   ....[0]....
	.align		4
.L_2136:
        /*0034*/ 	.word	index@(__assertfail)


	//----- nvinfo : EIATTR_MERCURY_ISA_VERSION
	.align		4
.L_2137:
        /*0038*/ 	.byte	0x03, 0x5f
        /*003a*/ 	.short	0x0101


	//----- nvinfo : EIATTR_VRC_CTA_INIT_COUNT
	.align		4
        /*003c*/ 	.byte	0x02, 0x4a
	.zero		1
	.zero		1


	//----- nvinfo : EIATTR_SYSCALL_OFFSETS
	.align		4
        /*0040*/ 	.byte	0x04, 0x46
        /*0042*/ 	.short	(.L_2139 - .L_2138)


	//   ....[0]....
.L_2138:
        /*0044*/ 	.word	0x00002190


	//   ....[1]....
        /*0048*/ 	.word	0x00004900


	//   ....[2]....
        /*004c*/ 	.word	0x00006ca0


	//   ....[3]....
        /*0050*/ 	.word	0x00009110


	//   ....[4]....
        /*0054*/ 	.word	0x0000b6e0


	//   ....[5]....
        /*0058*/ 	.word	0x0000db60


	//   ....[6]....
        /*005c*/ 	.word	0x00010130


	//   ....[7]....
        /*0060*/ 	.word	0x00012590


	//----- nvinfo : EIATTR_EXIT_INSTR_OFFSETS
	.align		4
.L_2139:
        /*0064*/ 	.byte	0x04, 0x1c
        /*0066*/ 	.short	(.L_2141 - .L_2140)


	//   ....[0]....
.L_2140:
        /*0068*/ 	.word	0x0000dfc0


	//   ....[1]....
        /*006c*/ 	.word	0x00011760


	//   ....[2]....
        /*0070*/ 	.word	0x000117a0


	//   ....[3]....
        /*0074*/ 	.word	0x00011830


	//   ....[4]....
        /*0078*/ 	.word	0x00011860


	//   ....[5]....
        /*007c*/ 	.word	0x00011890


	//   ....[6]....
        /*0080*/ 	.word	0x000119a0


	//   ....[7]....
        /*0084*/ 	.word	0x00011a60


	//   ....[8]....
        /*0088*/ 	.word	0x00011b80


	//   ....[9]....
        /*008c*/ 	.word	0x00011c50


	//   ....[10]....
        /*0090*/ 	.word	0x00011c70


	//   ....[11]....
        /*0094*/ 	.word	0x00011d40


	//   ....[12]....
        /*0098*/ 	.word	0x00011f30


	//   ....[13]....
        /*009c*/ 	.word	0x00012120


	//   ....[14]....
        /*00a0*/ 	.word	0x00012300


	//   ....[15]....
        /*00a4*/ 	.word	0x00012330


	//   ....[16]....
        /*00a8*/ 	.word	0x00012360


	//   ....[17]....
        /*00ac*/ 	.word	0x00012400


	//   ....[18]....
        /*00b0*/ 	.word	0x00012430


	//   ....[19]....
        /*00b4*/ 	.word	0x000125a0


	//   ....[20]....
        /*00b8*/ 	.word	0x00012730


	//   ....[21]....
        /*00bc*/ 	.word	0x000128f0


	//   ....[22]....
        /*00c0*/ 	.word	0x000129b0


	//----- nvinfo : EIATTR_MAX_THREADS
	.align		4
.L_2141:
        /*00c4*/ 	.byte	0x04, 0x05
        /*00c6*/ 	.short	(.L_2143 - .L_2142)
.L_2142:
        /*00c8*/ 	.word	0x00000080
        /*00cc*/ 	.word	0x00000001
        /*00d0*/ 	.word	0x00000001


	//----- nvinfo : EIATTR_CRS_STACK_SIZE
	.align		4
.L_2143:
        /*00d4*/ 	.byte	0x04, 0x1e
        /*00d6*/ 	.short	(.L_2145 - .L_2144)
.L_2144:
        /*00d8*/ 	.word	0x00000000


	//----- nvinfo : EIATTR_CBANK_PARAM_SIZE
	.align		4
.L_2145:
        /*00dc*/ 	.byte	0x03, 0x19
        /*00de*/ 	.short	0x0220


	//----- nvinfo : EIATTR_PARAM_CBANK
	.align		4
        /*00e0*/ 	.byte	0x04, 0x0a
        /*00e2*/ 	.short	(.L_2147 - .L_2146)
	.align		4
.L_2146:
        /*00e4*/ 	.word	index@(.nv.constant0._ZN2at6native18elementwise_kernelILi128ELi4EZNS0_15gpu_kernel_implIZZZNS0_17log1p_kernel_cudaERNS_18TensorIteratorBaseEENKUlvE_clEvENKUlvE_clEvEUldE_EEvS4_RKT_EUliE_EEviT1_)
        /*00e8*/ 	.short	0x0380
        /*00ea*/ 	.short	0x0220


	//----- nvinfo : EIATTR_SW_WAR
	.align		4
.L_2147:
        /*00ec*/ 	.byte	0x04, 0x36
        /*00ee*/ 	.short	(.L_2149 - .L_2148)
.L_2148:
        /*00f0*/ 	.word	0x00000008
.L_2149:


//--------------------- .nv.info._ZN2at6native27unrolled_elementwise_kernelIZZZNS0_17log1p_kernel_cudaERNS_18TensorIteratorBaseEENKUlvE_clEvENKUlvE_clEvEUldE_St5arrayIPcLm2EELi4E23TrivialOffsetCalculatorILi1EjESB_NS0_6memory12LoadWithCastILi1EEENSC_13StoreWithCastILi1EEEEEviT_T0_T2_T3_T4_T5_ --------------------------
	.section	.nv.info._ZN2at6native27unrolled_elementwise_kernelIZZZNS0_17log1p_kernel_cudaERNS_18TensorIteratorBaseEENKUlvE_clEvENKUlvE_clEvEUldE_St5arrayIPcLm2EELi4E23TrivialOffsetCalculatorILi1EjESB_NS0_6memory12LoadWithCastILi1EEENSC_13StoreWithCastILi1EEEEEviT_T0_T2_T3_T4_T5_,"",@"SHT_CUDA_INFO"
	.sectionflags	@""
	.align	4


	//----- nvinfo : EIATTR_CUDA_API_VERSION
	.align		4
        /*0000*/ 	.byte	0x04, 0x37
        /*0002*/ 	.short	(.L_2151 - .L_2150)
.L_2150:
        /*0004*/ 	.word	0x00000082


	//----- nvinfo : EIATTR_KPARAM_INFO
	.align		4
.L_2151:
        /*0008*/ 	.byte	0x04, 0x17
        /*000a*/ 	.short	(.L_2153 - .L_2152)
.L_2152:
        /*000c*/ 	.word	0x00000000
        /*0010*/ 	.short	0x0006
        /*0012*/ 	.short	0x0024
        /*0014*/ 	.byte	0x00, 0xf0, 0x21, 0x00


	//----- nvinfo : EIATTR_KPARAM_INFO
	.align		4
.L_2153:
        /*0018*/ 	.byte	0x04, 0x17
        /*001a*/ 	.short	(.L_2155 - .L_2154)
.L_2154:
        /*001c*/ 	.word	0x00000000
        /*0020*/ 	.short	0x0005
        /*0022*/ 	.short	0x001c
        /*0024*/ 	.byte	0x00, 0xf0, 0x21, 0x00


	//----- nvinfo : EIATTR_KPARAM_INFO
	.align		4
.L_2155:
        /*0028*/ 	.byte	0x04, 0x17
        /*002a*/ 	.short	(.L_2157 - .L_2156)
.L_2156:
        /*002c*/ 	.word	0x00000000
        /*0030*/ 	.short	0x0004
        /*0032*/ 	.short	0x0019
        /*0034*/ 	.byte	0x00, 0xf0, 0x05, 0x00


	//----- nvinfo : EIATTR_KPARAM_INFO
	.align		4
.L_2157:
        /*0038*/ 	.byte	0x04, 0x17
        /*003a*/ 	.short	(.L_2159 - .L_2158)
.L_2158:
        /*003c*/ 	.word	0x00000000
        /*0040*/ 	.short	0x0003
        /*0042*/ 	.short	0x0018
        /*0044*/ 	.byte	0x00, 0xf0, 0x05, 0x00


	//----- nvinfo : EIATTR_KPARAM_INFO
	.align		4
.L_2159:
        /*0048*/ 	.byte	0x04, 0x17
        /*004a*/ 	.short	(.L_2161 - .L_2160)
.L_2160:
        /*004c*/ 	.word	0x00000000
        /*0050*/ 	.short	0x0002
        /*0052*/ 	.short	0x0008
        /*0054*/ 	.byte	0x00, 0xf0, 0x41, 0x00


	//----- nvinfo : EIATTR_KPARAM_INFO
	.align		4
.L_2161:
        /*0058*/ 	.byte	0x04, 0x17
        /*005a*/ 	.short	(.L_2163 - .L_2162)
.L_2162:
        /*005c*/ 	.word	0x00000000
        /*0060*/ 	.short	0x0001
        /*0062*/ 	.short	0x0004
        /*0064*/ 	.byte	0x00, 0xf0, 0x05, 0x00


	//----- nvinfo : EIATTR_KPARAM_INFO
	.align		4
.L_2163:
        /*0068*/ 	.byte	0x04, 0x17
        /*006a*/ 	.short	(.L_2165 - .L_2164)
.L_2164:
        /*006c*/ 	.word	0x00000000
        /*0070*/ 	.short	0x0000
        /*0072*/ 	.short	0x0000
        /*0074*/ 	.byte	0x00, 0xf0, 0x11, 0x00


	//----- nvinfo : EIATTR_SPARSE_MMA_MASK
	.align		4
.L_2165:
        /*0078*/ 	.byte	0x03, 0x50
        /*007a*/ 	.short	0x0000


	//----- nvinfo : EIATTR_MAXREG_COUNT
	.align		4
        /*007c*/ 	.byte	0x03, 0x1b
        /*007e*/ 	.short	0x00ff


	//----- nvinfo : EIATTR_EXTERNS
	.align		4
        /*0080*/ 	.byte	0x04, 0x0f
        /*0082*/ 	.short	(.L_2167 - .L_2166)


	//   ....[0]....
	.align		4
.L_2166:
        /*0084*/ 	.word	index@(__assertfail)


	//----- nvinfo : EIATTR_MERCURY_ISA_VERSION
	.align		4
.L_2167:
        /*0088*/ 	.byte	0x03, 0x5f
        /*008a*/ 	.short	0x0101


	//----- nvinfo : EIATTR_VRC_CTA_INIT_COUNT
	.align		4
        /*008c*/ 	.byte	0x02, 0x4a
	.zero		1
	.zero		1


	//----- nvinfo : EIATTR_SYSCALL_OFFSETS
	.align		4
        /*0090*/ 	.byte	0x04, 0x46
        /*0092*/ 	.short	(.L_2169 - .L_2168)


	//   ....[0]....
.L_2168:
        /*0094*/ 	.word	0x00000e90


	//   ....[1]....
        /*0098*/ 	.word	0x00001ed0


	//   ....[2]....
        /*009c*/ 	.word	0x00002e50


	//   ....[3]....
        /*00a0*/ 	.word	0x00003da0


	//   ....[4]....
        /*00a4*/ 	.word	0x0000a510


	//   ....[5]....
        /*00a8*/ 	.word	0x0000b6e0


	//   ....[6]....
        /*00ac*/ 	.word	0x0000cac0


	//   ....[7]....
        /*00b0*/ 	.word	0x0000de80


	//----- nvinfo : EIATTR_EXIT_INSTR_OFFSETS
	.align		4
.L_2169:
        /*00b4*/ 	.byte	0x04, 0x1c
        /*00b6*/ 	.short	(.L_2171 - .L_2170)


	//   ....[0]....
.L_2170:
        /*00b8*/ 	.word	0x0000cf10


	//   ....[1]....
        /*00bc*/ 	.word	0x0000d050


	//   ....[2]....
        /*00c0*/ 	.word	0x0000d090


	//   ....[3]....
        /*00c4*/ 	.word	0x0000d120


	//   ....[4]....
        /*00c8*/ 	.word	0x0000d150


	//   ....[5]....
        /*00cc*/ 	.word	0x0000d180


	//   ....[6]....
        /*00d0*/ 	.word	0x0000d290


	//   ....[7]....
        /*00d4*/ 	.word	0x0000d350


	//   ....[8]....
        /*00d8*/ 	.word	0x0000d470


	//   ....[9]....
        /*00dc*/ 	.word	0x0000d540


	//   ....[10]....
        /*00e0*/ 	.word	0x0000d560


	//   ....[11]....
        /*00e4*/ 	.word	0x0000d630


	//   ....[12]....
        /*00e8*/ 	.word	0x0000d820


	//   ....[13]....
        /*00ec*/ 	.word	0x0000da10


	//   ....[14]....
        /*00f0*/ 	.word	0x0000dbf0


	//   ....[15]....
        /*00f4*/ 	.word	0x0000dc20


	//   ....[16]....
        /*00f8*/ 	.word	0x0000dc50


	//   ....[17]....
        /*00fc*/ 	.word	0x0000dcf0


	//   ....[18]....
        /*0100*/ 	.word	0x0000dd20


	//   ....[19]....
        /*0104*/ 	.word	0x0000de90


	//   ....[20]....
        /*0108*/ 	.word	0x0000e020


	//   ....[21]....
        /*010c*/ 	.word	0x0000e1e0


	//   ....[22]....
        /*0110*/ 	.word	0x0000e2a0


	//----- nvinfo : EIATTR_MAX_THREADS
	.align		4
.L_2171:
        /*0114*/ 	.byte	0x04, 0x05
        /*0116*/ 	.short	(.L_2173 - .L_2172)
.L_2172:
        /*0118*/ 	.word	0x00000080
        /*011c*/ 	.word	0x00000001
        /*0120*/ 	.word	0x00000001


	//----- nvinfo : EIATTR_CRS_STACK_SIZE
	.align		4
.L_2173:
        /*0124*/ 	.byte	0x04, 0x1e
        /*0126*/ 	.short	(.L_2175 - .L_2174)
.L_2174:
        /*0128*/ 	.word	0x00000000


	//----- nvinfo : EIATTR_CBANK_PARAM_SIZE
	.align		4
.L_2175:
        /*012c*/ 	.byte	0x03, 0x19
        /*012e*/ 	.short	0x002c


	//----- nvinfo : EIATTR_PARAM_CBANK
	.align		4
        /*0130*/ 	.byte	0x04, 0x0a
        /*0132*/ 	.short	(.L_2177 - .L_2176)
	.align		4
.L_2176:
        /*0134*/ 	.word	index@(.nv.constant0._ZN2at6native27unrolled_elementwise_kernelIZZZNS0_17log1p_kernel_cudaERNS_18TensorIteratorBaseEENKUlvE_clEvENKUlvE_clEvEUldE_St5arrayIPcLm2EELi4E23TrivialOffsetCalculatorILi1EjESB_NS0_6memory12LoadWithCastILi1EEENSC_13StoreWithCastILi1EEEEEviT_T0_T2_T3_T4_T5_)
        /*0138*/ 	.short	0x0380
        /*013a*/ 	.short	0x002c


	//----- nvinfo : EIATTR_SW_WAR
	.align		4
.L_2177:
        /*013c*/ 	.byte	0x04, 0x36
        /*013e*/ 	.short	(.L_2179 - .L_2178)
.L_2178:
        /*0140*/ 	.word	0x00000008
.L_2179:


//--------------------- .nv.info._ZN2at6native18elementwise_kernelILi128ELi2EZNS0_22gpu_kernel_impl_nocastIZZZNS0_17log1p_kernel_cudaERNS_18TensorIteratorBaseEENKUlvE_clEvENKUlvE_clEvEUldE_EEvS4_RKT_EUliE_EEviT1_ --------------------------
	.section	.nv.info._ZN2at6native18elementwise_kernelILi128ELi2EZNS0_22gpu_kernel_impl_nocastIZZZNS0_17log1p_kernel_cudaERNS_18TensorIteratorBaseEENKUlvE_clEvENKUlvE_clEvEUldE_EEvS4_RKT_EUliE_EEviT1_,"",@"SHT_CUDA_INFO"
	.sectionflags	@""
	.align	4


	//----- nvinfo : EIATTR_CUDA_API_VERSION
	.align		4
        /*0000*/ 	.byte	0x04, 0x37
        /*0002*/ 	.short	(.L_2181 - .L_2180)
.L_2180:
        /*0004*/ 	.word	0x00000082


	//----- nvinfo : EIATTR_KPARAM_INFO
	.align		4
.L_2181:
        /*0008*/ 	.byte	0x04, 0x17
        /*000a*/ 	.short	(.L_2183 - .L_2182)
.L_2182:
        /*000c*/ 	.word	0x00000000
        /*0010*/ 	.short	0x0001
        /*0012*/ 	.short	0x0008
        /*0014*/ 	.byte	0x00, 0xf0, 0x61, 0x08


	//----- nvinfo : EIATTR_KPARAM_INFO
	.align		4
.L_2183:
        /*0018*/ 	.byte	0x04, 0x17
        /*001a*/ 	.short	(.L_2185 - .L_2184)
.L_2184:
        /*001c*/ 	.word	0x00000000
        /*0020*/ 	.short	0x0000
        /*0022*/ 	.short	0x0000
        /*0024*/ 	.byte	0x00, 0xf0, 0x11, 0x00


	//----- nvinfo : EIATTR_SPARSE_MMA_MASK
	.align		4
.L_2185:
        /*0028*/ 	.byte	0x03, 0x50
        /*002a*/ 	.short	0x0000


	//----- nvinfo : EIATTR_MAXREG_COUNT
	.align		4
        /*002c*/ 	.byte	0x03, 0x1b
        /*002e*/ 	.short	0x0080


	//----- nvinfo : EIATTR_MERCURY_ISA_VERSION
	.align		4
        /*0030*/ 	.byte	0x03, 0x5f
        /*0032*/ 	.short	0x0101


	//----- nvinfo : EIATTR_VRC_CTA_INIT_COUNT
	.align		4
        /*0034*/ 	.byte	0x02, 0x4a
	.zero		1
	.zero		1


	//----- nvinfo : EIATTR_EXIT_INSTR_OFFSETS
	.align		4
        /*0038*/ 	.byte	0x04, 0x1c
        /*003a*/ 	.short	(.L_2187 - .L_2186)


	//   ....[0]....
.L_2186:
        /*003c*/ 	.word	0x000015b0


	//   ....[1]....
        /*0040*/ 	.word	0x00001760


	//   ....[2]....
        /*0044*/ 	.word	0x00002270


	//   ....[3]....
        /*0048*/ 	.word	0x00002aa0


	//   ....[4]....
        /*004c*/ 	.word	0x00005310


	//   ....[5]....
        /*0050*/ 	.word	0x00007ac0


	//----- nvinfo : EIATTR_MAX_THREADS
	.align		4
.L_2187:
        /*0054*/ 	.byte	0x04, 0x05
        /*0056*/ 	.short	(.L_2189 - .L_2188)
.L_2188:
        /*0058*/ 	.word	0x00000080
        /*005c*/ 	.word	0x00000001
        /*0060*/ 	.word	0x00000001


	//----- nvinfo : EIATTR_CRS_STACK_SIZE
	.align		4
.L_2189:
        /*0064*/ 	.byte	0x04, 0x1e
        /*0066*/ 	.short	(.L_2191 - .L_2190)
.L_2190:
        /*0068*/ 	.word	0x00000000


	//----- nvinfo : EIATTR_CBANK_PARAM_SIZE
	.align		4
.L_2191:
        /*006c*/ 	.byte	0x03, 0x19
        /*006e*/ 	.short	0x0220


	//----- nvinfo : EIATTR_PARAM_CBANK
	.align		4
        /*0070*/ 	.byte	0x04, 0x0a
        /*0072*/ 	.short	(.L_2193 - .L_2192)
	.align		4
.L_2192:
        /*0074*/ 	.word	index@(.nv.constant0._ZN2at6native18elementwise_kernelILi128ELi2EZNS0_22gpu_kernel_impl_nocastIZZZNS0_17log1p_kernel_cudaERNS_18TensorIteratorBaseEENKUlvE_clEvENKUlvE_clEvEUldE_EEvS4_RKT_EUliE_EEviT1_)
        /*0078*/ 	.short	0x0380
        /*007a*/ 	.short	0x0220


	//----- nvinfo : EIATTR_SW_WAR
	.align		4
.L_2193:
        /*007c*/ 	.byte	0x04, 0x36
        /*007e*/ 	.short	(.L_2195 - .L_2194)
.L_2194:
        /*0080*/ 	.word	0x00000008
.L_2195:


//--------------------- .nv.info._ZN2at6native27unrolled_elementwise_kernelIZZZNS0_17log1p_kernel_cudaERNS_18TensorIteratorBaseEENKUlvE_clEvENKUlvE_clEvEUldE_St5arrayIPcLm2EELi4E23TrivialOffsetCalculatorILi1EjESB_NS0_6memory15LoadWithoutCastENSC_16StoreWithoutCastEEEviT_T0_T2_T3_T4_T5_ --------------------------
	.section	.nv.info._ZN2at6native27unrolled_elementwise_kernelIZZZNS0_17log1p_kernel_cudaERNS_18TensorIteratorBaseEENKUlvE_clEvENKUlvE_clEvEUldE_St5arrayIPcLm2EELi4E23TrivialOffsetCalculatorILi1EjESB_NS0_6memory15LoadWithoutCastENSC_16StoreWithoutCastEEEviT_T0_T2_T3_T4_T5_,"",@"SHT_CUDA_INFO"
	.sectionflags	@""
	.align	4


	//----- nvinfo : EIATTR_CUDA_API_VERSION
	.align		4
        /*0000*/ 	.byte	0x04, 0x37
        /*0002*/ 	.short	(.L_2197 - .L_2196)
.L_2196:
        /*0004*/ 	.word	0x00000082


	//----- nvinfo : EIATTR_KPARAM_INFO
	.align		4
.L_2197:
        /*0008*/ 	.byte	0x04, 0x17
        /*000a*/ 	.short	(.L_2199 - .L_2198)
.L_2198:
        /*000c*/ 	.word	0x00000000
        /*0010*/ 	.short	0x0006
        /*0012*/ 	.short	0x001b
        /*0014*/ 	.byte	0x00, 0xf0, 0x05, 0x00


	//----- nvinfo : EIATTR_KPARAM_INFO
	.align		4
.L_2199:
        /*0018*/ 	.byte	0x04, 0x17
        /*001a*/ 	.short	(.L_2201 - .L_2200)
.L_2200:
        /*001c*/ 	.word	0x00000000
        /*0020*/ 	.short	0x0005
        /*0022*/ 	.short	0x001a
        /*0024*/ 	.byte	0x00, 0xf0, 0x05, 0x00


	//----- nvinfo : EIATTR_KPARAM_INFO
	.align		4
.L_2201:
        /*0028*/ 	.byte	0x04, 0x17
        /*002a*/ 	.short	(.L_2203 - .L_2202)
.L_2202:
        /*002c*/ 	.word	0x00000000
        /*0030*/ 	.short	0x0004
        /*0032*/ 	.short	0x0019
        /*0034*/ 	.byte	0x00, 0xf0, 0x05, 0x00


	//----- nvinfo : EIATTR_KPARAM_INFO
	.align		4
.L_2203:
        /*0038*/ 	.byte	0x04, 0x17
        /*003a*/ 	.short	(.L_2205 - .L_2204)
.L_2204:
        /*003c*/ 	.word	0x00000000
        /*0040*/ 	.short	0x0003
        /*0042*/ 	.short	0x0018
        /*0044*/ 	.byte	0x00, 0xf0, 0x05, 0x00


	//----- nvinfo : EIATTR_KPARAM_INFO
	.align		4
.L_2205:
        /*0048*/ 	.byte	0x04, 0x17
        /*004a*/ 	.short	(.L_2207 - .L_2206)
.L_2206:
        /*004c*/ 	.word	0x00000000
        /*0050*/ 	.short	0x0002
        /*0052*/ 	.short	0x0008
        /*0054*/ 	.byte	0x00, 0xf0, 0x41, 0x00


	//----- nvinfo : EIATTR_KPARAM_INFO
	.align		4
.L_2207:
        /*0058*/ 	.byte	0x04, 0x17
        /*005a*/ 	.short	(.L_2209 - .L_2208)
.L_2208:
        /*005c*/ 	.word	0x00000000
        /*0060*/ 	.short	0x0001
        /*0062*/ 	.short	0x0004
        /*0064*/ 	.byte	0x00, 0xf0, 0x05, 0x00


	//----- nvinfo : EIATTR_KPARAM_INFO
	.align		4
.L_2209:
        /*0068*/ 	.byte	0x04, 0x17
        /*006a*/ 	.short	(.L_2211 - .L_2210)
.L_2210:
        /*006c*/ 	.word	0x00000000
        /*0070*/ 	.short	0x0000
        /*0072*/ 	.short	0x0000
        /*0074*/ 	.byte	0x00, 0xf0, 0x11, 0x00


	//----- nvinfo : EIATTR_SPARSE_MMA_MASK
	.align		4
.L_2211:
        /*0078*/ 	.byte	0x03, 0x50
        /*007a*/ 	.short	0x0000


	//----- nvinfo : EIATTR_MAXREG_COUNT
	.align		4
        /*007c*/ 	.byte	0x03, 0x1b
        /*007e*/ 	.short	0x00ff


	//----- nvinfo : EIATTR_MERCURY_ISA_VERSION
	.align		4
        /*0080*/ 	.byte	0x03, 0x5f
        /*0082*/ 	.short	0x0101


	//----- nvinfo : EIATTR_VRC_CTA_INIT_COUNT
	.align		4
        /*0084*/ 	.byte	0x02, 0x4a
	.zero		1
	.zero		1


	//----- nvinfo : EIATTR_EXIT_INSTR_OFFSETS
	.align		4
        /*0088*/ 	.byte	0x04, 0x1c
        /*008a*/ 	.short	(.L_2213 - .L_2212)


	//   ....[0]....
.L_2212:
        /*008c*/ 	.word	0x00005840


	//   ....[1]....
        /*0090*/ 	.word	0x00005890


	//----- nvinfo : EIATTR_MAX_THREADS
	.align		4
.L_2213:
        /*0094*/ 	.byte	0x04, 0x05
        /*0096*/ 	.short	(.L_2215 - .L_2214)
.L_2214:
        /*0098*/ 	.word	0x00000080
        /*009c*/ 	.word	0x00000001
        /*00a0*/ 	.word	0x00000001


	//----- nvinfo : EIATTR_CRS_STACK_SIZE
	.align		4
.L_2215:
        /*00a4*/ 	.byte	0x04, 0x1e
        /*00a6*/ 	.short	(.L_2217 - .L_2216)
.L_2216:
        /*00a8*/ 	.word	0x00000000


	//----- nvinfo : EIATTR_CBANK_PARAM_SIZE
	.align		4
.L_2217:
        /*00ac*/ 	.byte	0x03, 0x19
        /*00ae*/ 	.short	0x001c


	//----- nvinfo : EIATTR_PARAM_CBANK
	.align		4
        /*00b0*/ 	.byte	0x04, 0x0a
        /*00b2*/ 	.short	(.L_2219 - .L_2218)
	.align		4
.L_2218:
        /*00b4*/ 	.word	index@(.nv.constant0._ZN2at6native27unrolled_elementwise_kernelIZZZNS0_17log1p_kernel_cudaERNS_18TensorIteratorBaseEENKUlvE_clEvENKUlvE_clEvEUldE_St5arrayIPcLm2EELi4E23TrivialOffsetCalculatorILi1EjESB_NS0_6memory15LoadWithoutCastENSC_16StoreWithoutCastEEEviT_T0_T2_T3_T4_T5_)
        /*00b8*/ 	.short	0x0380
        /*00ba*/ 	.short	0x001c


	//----- nvinfo : EIATTR_SW_WAR
	.align		4
.L_2219:
        /*00bc*/ 	.byte	0x04, 0x36
        /*00be*/ 	.short	(.L_2221 - .L_2220)
.L_2220:
        /*00c0*/ 	.word	0x00000008
.L_2221:


//--------------------- .nv.info._ZN2at6native29vectorized_elementwise_kernelILi2EZZZNS0_17log1p_kernel_cudaERNS_18TensorIteratorBaseEENKUlvE_clEvENKUlvE_clEvEUldE_St5arrayIPcLm2EEEEviT0_T1_ --------------------------
	.section	.nv.info._ZN2at6native29vectorized_elementwise_kernelILi2EZZZNS0_17log1p_kernel_cudaERNS_18TensorIteratorBaseEENKUlvE_clEvENKUlvE_clEvEUldE_St5arrayIPcLm2EEEEviT0_T1_,"",@"SHT_CUDA_INFO"
	.sectionflags	@""
	.align	4


	//----- nvinfo : EIATTR_CUDA_API_VERSION
	.align		4
        /*0000*/ 	.byte	0x04, 0x37
        /*0002*/ 	.short	(.L_2223 - .L_2222)
.L_2222:
        /*0004*/ 	.word	0x00000082


	//----- nvinfo : EIATTR_KPARAM_INFO
	.align		4
.L_2223:
        /*0008*/ 	.byte	0x04, 0x17
        /*000a*/ 	.short	(.L_2225 - .L_2224)
.L_2224:
        /*000c*/ 	.word	0x00000000
        /*0010*/ 	.short	0x0002
        /*0012*/ 	.short	0x0008
        /*0014*/ 	.byte	0x00, 0xf0, 0x41, 0x00


	//----- nvinfo : EIATTR_KPARAM_INFO
	.align		4
.L_2225:
        /*0018*/ 	.byte	0x04, 0x17
        /*001a*/ 	.short	(.L_2227 - .L_2226)
.L_2226:
        /*001c*/ 	.word	0x00000000
        /*0020*/ 	.short	0x0001
        /*0022*/ 	.short	0x0004
        /*0024*/ 	.byte	0x00, 0xf0, 0x05, 0x00


	//----- nvinfo : EIATTR_KPARAM_INFO
	.align		4
.L_2227:
        /*0028*/ 	.byte	0x04, 0x17
        /*002a*/ 	.short	(.L_2229 - .L_2228)
.L_2228:
        /*002c*/ 	.word	0x00000000
        /*0030*/ 	.short	0x0000
        /*0032*/ 	.short	0x0000
        /*0034*/ 	.byte	0x00, 0xf0, 0x11, 0x00


	//----- nvinfo : EIATTR_SPARSE_MMA_MASK
	.align		4
.L_2229:
        /*0038*/ 	.byte	0x03, 0x50
        /*003a*/ 	.short	0x0000


	//----- nvinfo : EIATTR_MAXREG_COUNT
	.align		4
        /*003c*/ 	.byte	0x03, 0x1b
        /*003e*/ 	.short	0x00ff


	//----- nvinfo : EIATTR_MERCURY_ISA_VERSION
	.align		4
        /*0040*/ 	.byte	0x03, 0x5f
        /*0042*/ 	.short	0x0101


	//----- nvinfo : EIATTR_VRC_CTA_INIT_COUNT
	.align		4
        /*0044*/ 	.byte	0x02, 0x4a
	.zero		1
	.zero		1


	//----- nvinfo : EIATTR_EXIT_INSTR_OFFSETS
	.align		4
        /*0048*/ 	.byte	0x04, 0x1c
        /*004a*/ 	.short	(.L_2231 - .L_2230)


	//   ....[0]....
.L_2230:
        /*004c*/ 	.word	0x0000af50


	//   ....[1]....
        /*0050*/ 	.word	0x0000afa0


	//   ....[2]....
        /*0054*/ 	.word	0x00015610


	//----- nvinfo : EIATTR_MAX_THREADS
	.align		4
.L_2231:
        /*0058*/ 	.byte	0x04, 0x05
        /*005a*/ 	.short	(.L_2233 - .L_2232)
.L_2232:
        /*005c*/ 	.word	0x00000080
        /*0060*/ 	.word	0x00000001
        /*0064*/ 	.word	0x00000001


	//----- nvinfo : EIATTR_CRS_STACK_SIZE
	.align		4
.L_2233:
        /*0068*/ 	.byte	0x04, 0x1e
        /*006a*/ 	.short	(.L_2235 - .L_2234)
.L_2234:
        /*006c*/ 	.word	0x00000000


	//----- nvinfo : EIATTR_CBANK_PARAM_SIZE
	.align		4
.L_2235:
        /*0070*/ 	.byte	0x03, 0x19
        /*0072*/ 	.short	0x0018


	//----- nvinfo : EIATTR_PARAM_CBANK
	.align		4
        /*0074*/ 	.byte	0x04, 0x0a
        /*0076*/ 	.short	(.L_2237 - .L_2236)
	.align		4
.L_2236:
        /*0078*/ 	.word	index@(.nv.constant0._ZN2at6native29vectorized_elementwise_kernelILi2EZZZNS0_17log1p_kernel_cudaERNS_18TensorIteratorBaseEENKUlvE_clEvENKUlvE_clEvEUldE_St5arrayIPcLm2EEEEviT0_T1_)
        /*007c*/ 	.short	0x0380
        /*007e*/ 	.short	0x0018


	//----- nvinfo : EIATTR_SW_WAR
	.align		4
.L_2237:
        /*0080*/ 	.byte	0x04, 0x36
        /*0082*/ 	.short	(.L_2239 - .L_2238)
.L_2238:
        /*0084*/ 	.word	0x00000008
.L_2239:


//--------------------- .nv.info._ZN2at6native29vectorized_elementwise_kernelILi4EZZZNS0_17log1p_kernel_cudaERNS_18TensorIteratorBaseEENKUlvE_clEvENKUlvE_clEvEUldE_St5arrayIPcLm2EEEEviT0_T1_ --------------------------
	.section	.nv.info._ZN2at6native29vectorized_elementwise_kernelILi4EZZZNS0_17log1p_kernel_cudaERNS_18TensorIteratorBaseEENKUlvE_clEvENKUlvE_clEvEUldE_St5arrayIPcLm2EEEEviT0_T1_,"",@"SHT_CUDA_INFO"
	.sectionflags	@""
	.align	4


	//----- nvinfo : EIATTR_CUDA_API_VERSION
	.align		4
        /*0000*/ 	.byte	0x04, 0x37
        /*0002*/ 	.short	(.L_2241 - .L_2240)
.L_2240:
        /*0004*/ 	.word	0x00000082


	//----- nvinfo : EIATTR_KPARAM_INFO
	.align		4
.L_2241:
        /*0008*/ 	.byte	0x04, 0x17
        /*000a*/ 	.short	(.L_2243 - .L_2242)
.L_2242:
        /*000c*/ 	.word	0x00000000
        /*0010*/ 	.short	0x0002
        /*0012*/ 	.short	0x0008
        /*0014*/ 	.byte	0x00, 0xf0, 0x41, 0x00


	//----- nvinfo : EIATTR_KPARAM_INFO
	.align		4
.L_2243:
        /*0018*/ 	.byte	0x04, 0x17
        /*001a*/ 	.short	(.L_2245 - .L_2244)
.L_2244:
        /*001c*/ 	.word	0x00000000
        /*0020*/ 	.short	0x0001
        /*0022*/ 	.short	0x0004
        /*0024*/ 	.byte	0x00, 0xf0, 0x05, 0x00


	//----- nvinfo : EIATTR_KPARAM_INFO
	.align		4
.L_2245:
        /*0028*/ 	.byte	0x04, 0x17
        /*002a*/ 	.short	(.L_2247 - .L_2246)
.L_2246:
        /*002c*/ 	.word	0x00000000
        /*0030*/ 	.short	0x0000
        /*0032*/ 	.short	0x0000
        /*0034*/ 	.byte	0x00, 0xf0, 0x11, 0x00


	//----- nvinfo : EIATTR_SPARSE_MMA_MASK
	.align		4
.L_2247:
        /*0038*/ 	.byte	0x03, 0x50
        /*003a*/ 	.short	0x0000


	//----- nvinfo : EIATTR_MAXREG_COUNT
	.align		4
        /*003c*/ 	.byte	0x03, 0x1b
        /*003e*/ 	.short	0x00ff


	//----- nvinfo : EIATTR_MERCURY_ISA_VERSION
	.align		4
        /*0040*/ 	.byte	0x03, 0x5f
        /*0042*/ 	.short	0x0101


	//----- nvinfo : EIATTR_VRC_CTA_INIT_COUNT
	.align		4
        /*0044*/ 	.byte	0x02, 0x4a
	.zero		1
	.zero		1


	//----- nvinfo : EIATTR_EXIT_INSTR_OFFSETS
	.align		4
        /*0048*/ 	.byte	0x04, 0x1c
        /*004a*/ 	.short	(.L_2249 - .L_2248)


	//   ....[0]....
.L_2248:
        /*004c*/ 	.word	0x0000af50


	//   ....[1]....
        /*0050*/ 	.word	0x0000afa0


	//   ....[2]....
        /*0054*/ 	.word	0x000155d0


	//----- nvinfo : EIATTR_MAX_THREADS
	.align		4
.L_2249:
        /*0058*/ 	.byte	0x04, 0x05
        /*005a*/ 	.short	(.L_2251 - .L_2250)
.L_2250:
        /*005c*/ 	.word	0x00000080
        /*0060*/ 	.word	0x00000001
        /*0064*/ 	.word	0x00000001


	//----- nvinfo : EIATTR_CRS_STACK_SIZE
	.align		4
.L_2251:
        /*0068*/ 	.byte	0x04, 0x1e
        /*006a*/ 	.short	(.L_2253 - .L_2252)
.L_2252:
        /*006c*/ 	.word	0x00000000


	//----- nvinfo : EIATTR_CBANK_PARAM_SIZE
	.align		4
.L_2253:
        /*0070*/ 	.byte	0x03, 0x19
        /*0072*/ 	.short	0x0018


	//----- nvinfo : EIATTR_PARAM_CBANK
	.align		4
        /*0074*/ 	.byte	0x04, 0x0a
        /*0076*/ 	.short	(.L_2255 - .L_2254)
	.align		4
.L_2254:
        /*0078*/ 	.word	index@(.nv.constant0._ZN2at6native29vectorized_elementwise_kernelILi4EZZZNS0_17log1p_kernel_cudaERNS_18TensorIteratorBaseEENKUlvE_clEvENKUlvE_clEvEUldE_St5arrayIPcLm2EEEEviT0_T1_)
        /*007c*/ 	.short	0x0380
        /*007e*/ 	.short	0x0018


	//----- nvinfo : EIATTR_SW_WAR
	.align		4
.L_2255:
        /*0080*/ 	.byte	0x04, 0x36
        /*0082*/ 	.short	(.L_2257 - .L_2256)
.L_2256:
        /*0084*/ 	.word	0x00000008
.L_2257:


//--------------------- .nv.info._ZN2at6native29vectorized_elementwise_kernelILi8EZZZNS0_17log1p_kernel_cudaERNS_18TensorIteratorBaseEENKUlvE_clEvENKUlvE_clEvEUldE_St5arrayIPcLm2EEEEviT0_T1_ --------------------------
	.section	.nv.info._ZN2at6native29vectorized_elementwise_kernelILi8EZZZNS0_17log1p_kernel_cudaERNS_18TensorIteratorBaseEENKUlvE_clEvENKUlvE_clEvEUldE_St5arrayIPcLm2EEEEviT0_T1_,"",@"SHT_CUDA_INFO"
	.sectionflags	@""
	.align	4


	//----- nvinfo : EIATTR_CUDA_API_VERSION
	.align		4
        /*0000*/ 	.byte	0x04, 0x37
        /*0002*/ 	.short	(.L_2259 - .L_2258)
.L_2258:
        /*0004*/ 	.word	0x00000082


	//----- nvinfo : EIATTR_KPARAM_INFO
	.align		4
.L_2259:
        /*0008*/ 	.byte	0x04, 0x17
        /*000a*/ 	.short	(.L_2261 - .L_2260)
.L_2260:
        /*000c*/ 	.word	0x00000000
        /*0010*/ 	.short	0x0002
        /*0012*/ 	.short	0x0008
        /*0014*/ 	.byte	0x00, 0xf0, 0x41, 0x00


	//----- nvinfo : EIATTR_KPARAM_INFO
	.align		4
.L_2261:
        /*0018*/ 	.byte	0x04, 0x17
        /*001a*/ 	.short	(.L_2263 - .L_2262)
.L_2262:
        /*001c*/ 	.word	0x00000000
        /*0020*/ 	.short	0x0001
        /*0022*/ 	.short	0x0004
        /*0024*/ 	.byte	0x00, 0xf0, 0x05, 0x00


	//----- nvinfo : EIATTR_KPARAM_INFO
	.align		4
.L_2263:
        /*0028*/ 	.byte	0x04, 0x17
        /*002a*/ 	.short	(.L_2265 - .L_2264)
.L_2264:
        /*002c*/ 	.word	0x00000000
        /*0030*/ 	.short	0x0000
        /*0032*/ 	.short	0x0000
        /*0034*/ 	.byte	0x00, 0xf0, 0x11, 0x00


	//----- nvinfo : EIATTR_SPARSE_MMA_MASK
	.align		4
.L_2265:
        /*0038*/ 	.byte	0x03, 0x50
        /*003a*/ 	.short	0x0000


	//----- nvinfo : EIATTR_MAXREG_COUNT
	.align		4
        /*003c*/ 	.byte	0x03, 0x1b
        /*003e*/ 	.short	0x00ff


	//----- nvinfo : EIATTR_MERCURY_ISA_VERSION
	.align		4
        /*0040*/ 	.byte	0x03, 0x5f
        /*0042*/ 	.short	0x0101


	//----- nvinfo : EIATTR_VRC_CTA_INIT_COUNT
	.align		4
        /*0044*/ 	.byte	0x02, 0x4a
	.zero		1
	.zero		1


	//----- nvinfo : EIATTR_EXIT_INSTR_OFFSETS
	.align		4
        /*0048*/ 	.byte	0x04, 0x1c
        /*004a*/ 	.short	(.L_2267 - .L_2266)


	//   ....[0]....
.L_2266:
        /*004c*/ 	.word	0x00000010


	//----- nvinfo : EIATTR_MAX_THREADS
	.align		4
.L_2267:
        /*0050*/ 	.byte	0x04, 0x05
        /*0052*/ 	.short	(.L_2269 - .L_2268)
.L_2268:
        /*0054*/ 	.word	0x00000080
        /*0058*/ 	.word	0x00000001
        /*005c*/ 	.word	0x00000001


	//----- nvinfo : EIATTR_CBANK_PARAM_SIZE
	.align		4
.L_2269:
        /*0060*/ 	.byte	0x03, 0x19
        /*0062*/ 	.short	0x0018


	//----- nvinfo : EIATTR_PARAM_CBANK
	.align		4
        /*0064*/ 	.byte	0x04, 0x0a
        /*0066*/ 	.short	(.L_2271 - .L_2270)
	.align		4
.L_2270:
        /*0068*/ 	.word	index@(.nv.constant0._ZN2at6native29vectorized_elementwise_kernelILi8EZZZNS0_17log1p_kernel_cudaERNS_18TensorIteratorBaseEENKUlvE_clEvENKUlvE_clEvEUldE_St5arrayIPcLm2EEEEviT0_T1_)
        /*006c*/ 	.short	0x0380
        /*006e*/ 	.short	0x0018


	//----- nvinfo : EIATTR_SW_WAR
	.align		4
.L_2271:
        /*0070*/ 	.byte	0x04, 0x36
        /*0072*/ 	.short	(.L_2273 - .L_2272)
.L_2272:
        /*0074*/ 	.word	0x00000008
.L_2273:


//--------------------- .nv.info._ZN2at6native18elementwise_kernelILi128ELi4EZNS0_15gpu_kernel_implIZZZNS0_17log10_kernel_cudaERNS_18TensorIteratorBaseEENKUlvE0_clEvENKUlvE2_clEvEUlN3c108BFloat16EE_EEvS4_RKT_EUliE_EEviT1_ --------------------------
	.section	.nv.info._ZN2at6native18elementwise_kernelILi128ELi4EZNS0_15gpu_kernel_implIZZZNS0_17log10_kernel_cudaERNS_18TensorIteratorBaseEENKUlvE0_clEvENKUlvE2_clEvEUlN3c108BFloat16EE_EEvS4_RKT_EUliE_EEviT1_,"",@"SHT_CUDA_INFO"
	.sectionflags	@""
	.align	4


	//----- nvinfo : EIATTR_CUDA_API_VERSION
	.align		4
        /*0000*/ 	.byte	0x04, 0x37
        /*0002*/ 	.short	(.L_2275 - .L_2274)
.L_2274:
        /*0004*/ 	.word	0x00000082


	//----- nvinfo : EIATTR_KPARAM_INFO
	.align		4
.L_2275:
        /*0008*/ 	.byte	0x04, 0x17
        /*000a*/ 	.short	(.L_2277 - .L_2276)
.L_2276:
        /*000c*/ 	.word	0x00000000
        /*0010*/ 	.short	0x0001
        /*0012*/ 	.short	0x0008
        /*0014*/ 	.byte	0x00, 0xf0, 0x61, 0x08


	//----- nvinfo : EIATTR_KPARAM_INFO
	.align		4
.L_2277:
        /*0018*/ 	.byte	0x04, 0x17
        /*001a*/ 	.short	(.L_2279 - .L_2278)
.L_2278:
        /*001c*/ 	.word	0x00000000
        /*0020*/ 	.short	0x0000
        /*0022*/ 	.short	0x0000
        /*0024*/ 	.byte	0x00, 0xf0, 0x11, 0x00


	//----- nvinfo : EIATTR_SPARSE_MMA_MASK
	.align		4
.L_2279:
        /*0028*/ 	.byte	0x03, 0x50
        /*002a*/ 	.short	0x0000


	//----- nvinfo : EIATTR_MAXREG_COUNT
	.align		4
        /*002c*/ 	.byte	0x03, 0x1b
        /*002e*/ 	.short	0x0080


	//----- nvinfo : EIATTR_EXTERNS
	.align		4
        /*0030*/ 	.byte	0x04, 0x0f
        /*0032*/ 	.short	(.L_2281 - .L_2280)


	//   ....[0]....
	.align		4
.L_2280:
        /*0034*/ 	.word	index@(__assertfail)


	//----- nvinfo : EIATTR_MERCURY_ISA_VERSION
	.align		4
.L_2281:
        /*0038*/ 	.byte	0x03, 0x5f
        /*003a*/ 	.short	0x0101


	//----- nvinfo : EIATTR_VRC_CTA_INIT_COUNT
	.align		4
        /*003c*/ 	.byte	0x02, 0x4a
	.zero		1
	.zero		1


	//----- nvinfo : EIATTR_SYSCALL_OFFSETS
	.align		4
        /*0040*/ 	.byte	0x04, 0x46
        /*0042*/ 	.short	(.L_2283 - .L_2282)


	//   ....[0]....
.L_2282:
        /*0044*/ 	.word	0x00002290


	//   ....[1]....
        /*0048*/ 	.word	0x000031b0


	//   ....[2]....
        /*004c*/ 	.word	0x000055e0


	//   ....[3]....
        /*0050*/ 	.word	0x00006350


	//   ....[4]....
        /*0054*/ 	.word	0x00008870


	//   ....[5]....
        /*0058*/ 	.word	0x000095e0


	//   ....[6]....
        /*005c*/ 	.word	0x0000bb10


	//   ....[7]....
        /*0060*/ 	.word	0x0000c850


	//----- nvinfo : EIATTR_EXIT_INSTR_OFFSETS
	.align		4
.L_2283:
        /*0064*/ 	.byte	0x04, 0x1c
        /*0066*/ 	.short	(.L_2285 - .L_2284)


	//   ....[0]....
.L_2284:
        /*0068*/ 	.word	0x000098a0


	//   ....[1]....
        /*006c*/ 	.word	0x0000bcd0


	//   ....[2]....
        /*0070*/ 	.word	0x0000bd10


	//   ....[3]....
        /*0074*/ 	.word	0x0000bdb0


	//   ....[4]....
        /*0078*/ 	.word	0x0000bdf0


	//   ....[5]....
        /*007c*/ 	.word	0x0000be30


	//   ....[6]....
        /*0080*/ 	.word	0x0000bec0


	//   ....[7]....
        /*0084*/ 	.word	0x0000bf00


	//   ....[8]....
        /*0088*/ 	.word	0x0000bfa0


	//   ....[9]....
        /*008c*/ 	.word	0x0000bff0


	//   ....[10]....
        /*0090*/ 	.word	0x0000c040


	//   ....[11]....
        /*0094*/ 	.word	0x0000c120


	//   ....[12]....
        /*0098*/ 	.word	0x0000c290


	//   ....[13]....
        /*009c*/ 	.word	0x0000c400


	//   ....[14]....
        /*00a0*/ 	.word	0x0000c560


	//   ....[15]....
        /*00a4*/ 	.word	0x0000c5a0


	//   ....[16]....
        /*00a8*/ 	.word	0x0000c5e0


	//   ....[17]....
        /*00ac*/ 	.word	0x0000c690


	//   ....[18]....
        /*00b0*/ 	.word	0x0000c6f0


	//   ....[19]....
        /*00b4*/ 	.word	0x0000c860


	//   ....[20]....
        /*00b8*/ 	.word	0x0000c970


	//   ....[21]....
        /*00bc*/ 	.word	0x0000cab0


	//   ....[22]....
        /*00c0*/ 	.word	0x0000cad0


	//----- nvinfo : EIATTR_MAX_THREADS
	.align		4
.L_2285:
        /*00c4*/ 	.byte	0x04, 0x05
        /*00c6*/ 	.short	(.L_2287 - .L_2286)
.L_2286:
        /*00c8*/ 	.word	0x00000080
        /*00cc*/ 	.word	0x00000001
        /*00d0*/ 	.word	0x00000001


	//----- nvinfo : EIATTR_CRS_STACK_SIZE
	.align		4
.L_2287:
        /*00d4*/ 	.byte	0x04, 0x1e
        /*00d6*/ 	.short	(.L_2289 - .L_2288)
.L_2288:
        /*00d8*/ 	.word	0x00000000


	//----- nvinfo : EIATTR_CBANK_PARAM_SIZE
	.align		4
.L_2289:
        /*00dc*/ 	.byte	0x03, 0x19
        /*00de*/ 	.short	0x0220


	//----- nvinfo : EIATTR_PARAM_CBANK
	.align		4
        /*00e0*/ 	.byte	0x04, 0x0a
        /*00e2*/ 	.short	(.L_2291 - .L_2290)
	.align		4
.L_2290:
        /*00e4*/ 	.word	index@(.nv.constant0._ZN2at6native18elementwise_kernelILi128ELi4EZNS0_15gpu_kernel_implIZZZNS0_17log10_kernel_cudaERNS_18TensorIteratorBaseEENKUlvE0_clEvENKUlvE2_clEvEUlN3c108BFloat16EE_EEvS4_RKT_EUliE_EEviT1_)
        /*00e8*/ 	.short	0x0380
        /*00ea*/ 	.short	0x0220


	//----- nvinfo : EIATTR_SW_WAR
	.align		4
.L_2291:
        /*00ec*/ 	.byte	0x04, 0x36
        /*00ee*/ 	.short	(.L_2293 - .L_2292)
.L_2292:
        /*00f0*/ 	.word	0x00000008
.L_2293:


//--------------------- .nv.info._ZN2at6native27unrolled_elementwise_kernelIZZZNS0_17log10_kernel_cudaERNS_18TensorIteratorBaseEENKUlvE0_clEvENKUlvE2_clEvEUlN3c108BFloat16EE_St5arrayIPcLm2EELi4E23TrivialOffsetCalculatorILi1EjESD_NS0_6memory12LoadWithCastILi1EEENSE_13StoreWithCastILi1EEEEEviT_T0_T2_T3_T4_T5_ --------------------------
	.section	.nv.info._ZN2at6native27unrolled_elementwise_kernelIZZZNS0_17log10_kernel_cudaERNS_18TensorIteratorBaseEENKUlvE0_clEvENKUlvE2_clEvEUlN3c108BFloat16EE_St5arrayIPcLm2EELi4E23TrivialOffsetCalculatorILi1EjESD_NS0_6memory12LoadWithCastILi1EEENSE_13StoreWithCastILi1EEEEEviT_T0_T2_T3_T4_T5_,"",@"SHT_CUDA_INFO"
	.sectionflags	@""
	.align	4


	//----- nvinfo : EIATTR_CUDA_API_VERSION
	.align		4
        /*0000*/ 	.byte	0x04, 0x37
        /*0002*/ 	.short	(.L_2295 - .L_2294)
.L_2294:
        /*0004*/ 	.word	0x00000082


	//----- nvinfo : EIATTR_KPARAM_INFO
	.align		4
.L_2295:
        /*0008*/ 	.byte	0x04, 0x17
        /*000a*/ 	.short	(.L_2297 - .L_2296)
.L_2296:
        /*000c*/ 	.word	0x00000000
        /*0010*/ 	.short	0x0006
        /*0012*/ 	.short	0x0024
        /*0014*/ 	.byte	0x00, 0xf0, 0x21, 0x00


	//----- nvinfo : EIATTR_KPARAM_INFO
	.align		4
.L_2297:
        /*0018*/ 	.byte	0x04, 0x17
        /*001a*/ 	.short	(.L_2299 - .L_2298)
.L_2298:
        /*001c*/ 	.word	0x00000000
        /*0020*/ 	.short	0x0005
        /*0022*/ 	.short	0x001c
        /*0024*/ 	.byte	0x00, 0xf0, 0x21, 0x00


	//----- nvinfo : EIATTR_KPARAM_INFO
	.align		4
.L_2299:
        /*0028*/ 	.byte	0x04, 0x17
        /*002a*/ 	.short	(.L_2301 - .L_2300)
.L_2300:
        /*002c*/ 	.word	0x00000000
        /*0030*/ 	.short	0x0004
        /*0032*/ 	.short	0x0019
        /*0034*/ 	.byte	0x00, 0xf0, 0x05, 0x00


	//----- nvinfo : EIATTR_KPARAM_INFO
	.align		4
.L_2301:
        /*0038*/ 	.byte	0x04, 0x17
        /*003a*/ 	.short	(.L_2303 - .L_2302)
.L_2302:
        /*003c*/ 	.word	0x00000000
        /*0040*/ 	.short	0x0003
        /*0042*/ 	.short	0x0018
        /*0044*/ 	.byte	0x00, 0xf0, 0x05, 0x00


	//----- nvinfo : EIATTR_KPARAM_INFO
	.align		4
.L_2303:
        /*0048*/ 	.byte	0x04, 0x17
        /*004a*/ 	.short	(.L_2305 - .L_2304)
.L_2304:
        /*004c*/ 	.word	0x00000000
        /*0050*/ 	.short	0x0002
        /*0052*/ 	.short	0x0008
        /*0054*/ 	.byte	0x00, 0xf0, 0x41, 0x00


	//----- nvinfo : EIATTR_KPARAM_INFO
	.align		4
.L_2305:
        /*0058*/ 	.byte	0x04, 0x17
        /*005a*/ 	.short	(.L_2307 - .L_2306)
.L_2306:
        /*005c*/ 	.word	0x00000000
        /*0060*/ 	.short	0x0001
        /*0062*/ 	.short	0x0004
        /*0064*/ 	.byte	0x00, 0xf0, 0x05, 0x00


	//----- nvinfo : EIATTR_KPARAM_INFO
	.align		4
.L_2307:
        /*0068*/ 	.byte	0x04, 0x17
        /*006a*/ 	.short	(.L_2309 - .L_2308)
.L_2308:
        /*006c*/ 	.word	0x00000000
        /*0070*/ 	.short	0x0000
        /*0072*/ 	.short	0x0000
        /*0074*/ 	.byte	0x00, 0xf0, 0x11, 0x00


	//----- nvinfo : EIATTR_SPARSE_MMA_MASK
	.align		4
.L_2309:
        /*0078*/ 	.byte	0x03, 0x50
        /*007a*/ 	.short	0x0000


	//----- nvinfo : EIATTR_MAXREG_COUNT
	.align		4
        /*007c*/ 	.byte	0x03, 0x1b
        /*007e*/ 	.short	0x00ff


	//----- nvinfo : EIATTR_EXTERNS
	.align		4
        /*0080*/ 	.byte	0x04, 0x0f
        /*0082*/ 	.short	(.L_2311 - .L_2310)


	//   ....[0]....
	.align		4
.L_2310:
        /*0084*/ 	.word	index@(__assertfail)


	//----- nvinfo : EIATTR_MERCURY_ISA_VERSION
	.align		4
.L_2311:
        /*0088*/ 	.byte	0x03, 0x5f
        /*008a*/ 	.short	0x0101


	//----- nvinfo : EIATTR_VRC_CTA_INIT_COUNT
	.align		4
        /*008c*/ 	.byte	0x02, 0x4a
	.zero		1
	.zero		1


	//----- nvinfo : EIATTR_SYSCALL_OFFSETS
	.align		4
        /*0090*/ 	.byte	0x04, 0x46
        /*0092*/ 	.short	(.L_2313 - .L_2312)


	//   ....[0]....
.L_2312:
        /*0094*/ 	.word	0x00001080


	//   ....[1]....
        /*0098*/ 	.word	0x000022e0


	//   ....[2]....
        /*009c*/ 	.word	0x00003480


	//   ....[3]....
        /*00a0*/ 	.word	0x00004530


	//   ....[4]....
        /*00a4*/ 	.word	0x00005670


	//   ....[5]....
        /*00a8*/ 	.word	0x00006550


	//   ....[6]....
        /*00ac*/ 	.word	0x000074d0


	//   ....[7]....
        /*00b0*/ 	.word	0x00008450


	//----- nvinfo : EIATTR_EXIT_INSTR_OFFSETS
	.align		4
.L_2313:
        /*00b4*/ 	.byte	0x04, 0x1c
        /*00b6*/ 	.short	(.L_2315 - .L_2314)


	//   ....[0]....
.L_2314:
        /*00b8*/ 	.word	0x00007780


	//   ....[1]....
        /*00bc*/ 	.word	0x000078d0


	//   ....[2]....
        /*00c0*/ 	.word	0x00007910


	//   ....[3]....
        /*00c4*/ 	.word	0x000079b0


	//   ....[4]....
        /*00c8*/ 	.word	0x000079f0


	//   ....[5]....
        /*00cc*/ 	.word	0x00007a30


	//   ....[6]....
        /*00d0*/ 	.word	0x00007ac0


	//   ....[7]....
        /*00d4*/ 	.word	0x00007b00


	//   ....[8]....
        /*00d8*/ 	.word	0x00007ba0


	//   ....[9]....
        /*00dc*/ 	.word	0x00007bf0


	//   ....[10]....
        /*00e0*/ 	.word	0x00007c40


	//   ....[11]....
        /*00e4*/ 	.word	0x00007d20


	//   ....[12]....
        /*00e8*/ 	.word	0x00007e90


	//   ....[13]....
        /*00ec*/ 	.word	0x00008000


	//   ....[14]....
        /*00f0*/ 	.word	0x00008160


	//   ....[15]....
        /*00f4*/ 	.word	0x000081a0


	//   ....[16]....
        /*00f8*/ 	.word	0x000081e0


	//   ....[17]....
        /*00fc*/ 	.word	0x00008290


	//   ....[18]....
        /*0100*/ 	.word	0x000082f0


	//   ....[19]....
        /*0104*/ 	.word	0x00008460


	//   ....[20]....
        /*0108*/ 	.word	0x00008570


	//   ....[21]....
        /*010c*/ 	.word	0x000086b0


	//   ....[22]....
        /*0110*/ 	.word	0x000086d0


	//----- nvinfo : EIATTR_MAX_THREADS
	.align		4
.L_2315:
        /*0114*/ 	.byte	0x04, 0x05
        /*0116*/ 	.short	(.L_2317 - .L_2316)
.L_2316:
        /*0118*/ 	.word	0x00000080
        /*011c*/ 	.word	0x00000001
        /*0120*/ 	.word	0x00000001


	//----- nvinfo : EIATTR_CRS_STACK_SIZE
	.align		4
.L_2317:
        /*0124*/ 	.byte	0x04, 0x1e
        /*0126*/ 	.short	(.L_2319 - .L_2318)
.L_2318:
        /*0128*/ 	.word	0x00000000


	//----- nvinfo : EIATTR_CBANK_PARAM_SIZE
	.align		4
.L_2319:
        /*012c*/ 	.byte	0x03, 0x19
        /*012e*/ 	.short	0x002c


	//----- nvinfo : EIATTR_PARAM_CBANK
	.align		4
        /*0130*/ 	.byte	0x04, 0x0a
        /*0132*/ 	.short	(.L_2321 - .L_2320)
	.align		4
.L_2320:
        /*0134*/ 	.word	index@(.nv.constant0._ZN2at6native27unrolled_elementwise_kernelIZZZNS0_17log10_kernel_cudaERNS_18TensorIteratorBaseEENKUlvE0_clEvENKUlvE2_clEvEUlN3c108BFloat16EE_St5arrayIPcLm2EELi4E23TrivialOffsetCalculatorILi1EjESD_NS0_6memory12LoadWithCastILi1EEENSE_13StoreWithCastILi1EEEEEviT_T0_T2_T3_T4_T5_)
        /*0138*/ 	.short	0x0380
        /*013a*/ 	.short	0x002c


	//----- nvinfo : EIATTR_SW_WAR
	.align		4
.L_2321:
        /*013c*/ 	.byte	0x04, 0x36
        /*013e*/ 	.short	(.L_2323 - .L_2322)
.L_2322:
        /*0140*/ 	.word	0x00000008
.L_2323:


//--------------------- .nv.info._ZN2at6native18elementwise_kernelILi128ELi4EZNS0_22gpu_kernel_impl_nocastIZZZNS0_17log10_kernel_cudaERNS_18TensorIteratorBaseEENKUlvE0_clEvENKUlvE2_clEvEUlN3c108BFloat16EE_EEvS4_RKT_EUliE_EEviT1_ --------------------------
	.section	.nv.info._ZN2at6native18elementwise_kernelILi128ELi4EZNS0_22gpu_kernel_impl_nocastIZZZNS0_17log10_kernel_cudaERNS_18TensorIteratorBaseEENKUlvE0_clEvENKUlvE2_clEvEUlN3c108BFloat16EE_EEvS4_RKT_EUliE_EEviT1_,"",@"SHT_CUDA_INFO"
	.sectionflags	@""
	.align	4


	//----- nvinfo : EIATTR_CUDA_API_VERSION
	.align		4
        /*0000*/ 	.byte	0x04, 0x37
        /*0002*/ 	.short	(.L_2325 - .L_2324)
.L_2324:
        /*0004*/ 	.word	0x00000082


	//----- nvinfo : EIATTR_KPARAM_INFO
	.align		4
.L_2325:
        /*0008*/ 	.byte	0x04, 0x17
        /*000a*/ 	.short	(.L_2327 - .L_2326)
.L_2326:
        /*000c*/ 	.word	0x00000000
        /*0010*/ 	.short	0x0001
        /*0012*/ 	.short	0x0008
        /*0014*/ 	.byte	0x00, 0xf0, 0x61, 0x08


	//----- nvinfo : EIATTR_KPARAM_INFO
	.align		4
.L_2327:
        /*0018*/ 	.byte	0x04, 0x17
        /*001a*/ 	.short	(.L_2329 - .L_2328)
.L_2328:
        /*001c*/ 	.word	0x00000000
        /*0020*/ 	.short	0x0000
        /*0022*/ 	.short	0x0000
        /*0024*/ 	.byte	0x00, 0xf0, 0x11, 0x00


	//----- nvinfo : EIATTR_SPARSE_MMA_MASK
	.align		4
.L_2329:
        /*0028*/ 	.byte	0x03, 0x50
        /*002a*/ 	.short	0x0000


	//----- nvinfo : EIATTR_MAXREG_COUNT
	.align		4
        /*002c*/ 	.byte	0x03, 0x1b
        /*002e*/ 	.short	0x0080


	//----- nvinfo : EIATTR_MERCURY_ISA_VERSION
	.align		4
        /*0030*/ 	.byte	0x03, 0x5f
        /*0032*/ 	.short	0x0101


	//----- nvinfo : EIATTR_VRC_CTA_INIT_COUNT
	.align		4
        /*0034*/ 	.byte	0x02, 0x4a
	.zero		1
	.zero		1


	//----- nvinfo : EIATTR_EXIT_INSTR_OFFSETS
	.align		4
        /*0038*/ 	.byte	0x04, 0x1c
        /*003a*/ 	.short	(.L_2331 - .L_2330)


	//   ....[0]....
.L_2330:
        /*003c*/ 	.word	0x00000330


	//   ....[1]....
        /*0040*/ 	.word	0x000003c0


	//   ....[2]....
        /*0044*/ 	.word	0x00003f10


	//   ....[3]....
        /*0048*/ 	.word	0x00005270


	//----- nvinfo : EIATTR_MAX_THREADS
	.align		4
.L_2331:
        /*004c*/ 	.byte	0x04, 0x05
        /*004e*/ 	.short	(.L_2333 - .L_2332)
.L_2332:
        /*0050*/ 	.word	0x00000080
        /*0054*/ 	.word	0x00000001
        /*0058*/ 	.word	0x00000001


	//----- nvinfo : EIATTR_CRS_STACK_SIZE
	.align		4
.L_2333:
        /*005c*/ 	.byte	0x04, 0x1e
        /*005e*/ 	.short	(.L_2335 - .L_2334)
.L_2334:
        /*0060*/ 	.word	0x00000000


	//----- nvinfo : EIATTR_CBANK_PARAM_SIZE
	.align		4
.L_2335:
        /*0064*/ 	.byte	0x03, 0x19
        /*0066*/ 	.short	0x0220


	//----- nvinfo : EIATTR_PARAM_CBANK
	.align		4
        /*0068*/ 	.byte	0x04, 0x0a
        /*006a*/ 	.short	(.L_2337 - .L_2336)
	.align		4
.L_2336:
        /*006c*/ 	.word	index@(.nv.constant0._ZN2at6native18elementwise_kernelILi128ELi4EZNS0_22gpu_kernel_impl_nocastIZZZNS0_17log10_kernel_cudaERNS_18TensorIteratorBaseEENKUlvE0_clEvENKUlvE2_clEvEUlN3c108BFloat16EE_EEvS4_RKT_EUliE_EEviT1_)
        /*0070*/ 	.short	0x0380
        /*0072*/ 	.short	0x0220


	//----- nvinfo : EIATTR_SW_WAR
	.align		4
.L_2337:
        /*0074*/ 	.byte	0x04, 0x36
        /*0076*/ 	.short	(.L_2339 - .L_2338)
.L_2338:
        /*0078*/ 	.word	0x00000008
.L_2339:


//--------------------- .nv.info._ZN2at6native27unrolled_elementwise_kernelIZZZNS0_17log10_kernel_cudaERNS_18TensorIteratorBaseEENKUlvE0_clEvENKUlvE2_clEvEUlN3c108BFloat16EE_St5arrayIPcLm2EELi4E23TrivialOffsetCalculatorILi1EjESD_NS0_6memory15LoadWithoutCastENSE_16StoreWithoutCastEEEviT_T0_T2_T3_T4_T5_ --------------------------
	.section	.nv.info._ZN2at6native27unrolled_elementwise_kernelIZZZNS0_17log10_kernel_cudaERNS_18TensorIteratorBaseEENKUlvE0_clEvENKUlvE2_clEvEUlN3c108BFloat16EE_St5arrayIPcLm2EELi4E23TrivialOffsetCalculatorILi1EjESD_NS0_6memory15LoadWithoutCastENSE_16StoreWithoutCastEEEviT_T0_T2_T3_T4_T5_,"",@"SHT_CUDA_INFO"
	.sectionflags	@""
	.align	4


	//----- nvinfo : EIATTR_CUDA_API_VERSION
	.align		4
        /*0000*/ 	.byte	0x04, 0x37
        /*0002*/ 	.short	(.L_2341 - .L_2340)
.L_2340:
        /*0004*/ 	.word	0x00000082


	//----- nvinfo : EIATTR_KPARAM_INFO
	.align		4
.L_2341:
        /*0008*/ 	.byte	0x04, 0x17
        /*000a*/ 	.short	(.L_2343 - .L_2342)
.L_2342:
        /*000c*/ 	.word	0x00000000
        /*0010*/ 	.short	0x0006
        /*0012*/ 	.short	0x001b
        /*0014*/ 	.byte	0x00, 0xf0, 0x05, 0x00


	//----- nvinfo : EIATTR_KPARAM_INFO
	.align		4
.L_2343:
        /*0018*/ 	.byte	0x04, 0x17
        /*001a*/ 	.short	(.L_2345 - .L_2344)
.L_2344:
        /*001c*/ 	.word	0x00000000
        /*0020*/ 	.short	0x0005
        /*0022*/ 	.short	0x001a
        /*0024*/ 	.byte	0x00, 0xf0, 0x05, 0x00


	//----- nvinfo : EIATTR_KPARAM_INFO
	.align		4
.L_2345:
        /*0028*/ 	.byte	0x04, 0x17
        /*002a*/ 	.short	(.L_2347 - .L_2346)
.L_2346:
        /*002c*/ 	.word	0x00000000
        /*0030*/ 	.short	0x0004
        /*0032*/ 	.short	0x0019
        /*0034*/ 	.byte	0x00, 0xf0, 0x05, 0x00


	//----- nvinfo : EIATTR_KPARAM_INFO
	.align		4
.L_2347:
        /*0038*/ 	.byte	0x04, 0x17
        /*003a*/ 	.short	(.L_2349 - .L_2348)
.L_2348:
        /*003c*/ 	.word	0x00000000
        /*0040*/ 	.short	0x0003
        /*0042*/ 	.short	0x0018
        /*0044*/ 	.byte	0x00, 0xf0, 0x05, 0x00


	//----- nvinfo : EIATTR_KPARAM_INFO
	.align		4
.L_2349:
        /*0048*/ 	.byte	0x04, 0x17
        /*004a*/ 	.short	(.L_2351 - .L_2350)
.L_2350:
        /*004c*/ 	.word	0x00000000
        /*0050*/ 	.short	0x0002
        /*0052*/ 	.short	0x0008
        /*0054*/ 	.byte	0x00, 0xf0, 0x41, 0x00


	//----- nvinfo : EIATTR_KPARAM_INFO
	.align		4
.L_2351:
        /*0058*/ 	.byte	0x04, 0x17
        /*005a*/ 	.short	(.L_2353 - .L_2352)
.L_2352:
        /*005c*/ 	.word	0x00000000
        /*0060*/ 	.short	0x0001
        /*0062*/ 	.short	0x0004
        /*0064*/ 	.byte	0x00, 0xf0, 0x05, 0x00


	//----- nvinfo : EIATTR_KPARAM_INFO
	.align		4
.L_2353:
        /*0068*/ 	.byte	0x04, 0x17
        /*006a*/ 	.short	(.L_2355 - .L_2354)
.L_2354:
        /*006c*/ 	.word	0x00000000
        /*0070*/ 	.short	0x0000
        /*0072*/ 	.short	0x0000
        /*0074*/ 	.byte	0x00, 0xf0, 0x11, 0x00


	//----- nvinfo : EIATTR_SPARSE_MMA_MASK
	.align		4
.L_2355:
        /*0078*/ 	.byte	0x03, 0x50
        /*007a*/ 	.short	0x0000


	//----- nvinfo : EIATTR_MAXREG_COUNT
	.align		4
        /*007c*/ 	.byte	0x03, 0x1b
        /*007e*/ 	.short	0x00ff


	//----- nvinfo : EIATTR_MERCURY_ISA_VERSION
	.align		4
        /*0080*/ 	.byte	0x03, 0x5f
        /*0082*/ 	.short	0x0101


	//----- nvinfo : EIATTR_VRC_CTA_INIT_COUNT
	.align		4
        /*0084*/ 	.byte	0x02, 0x4a
	.zero		1
	.zero		1


	//----- nvinfo : EIATTR_EXIT_INSTR_OFFSETS
	.align		4
        /*0088*/ 	.byte	0x04, 0x1c
        /*008a*/ 	.short	(.L_2357 - .L_2356)


	//   ....[0]....
.L_2356:
        /*008c*/ 	.word	0x000004b0


	//   ....[1]....
        /*0090*/ 	.word	0x00000530


	//----- nvinfo : EIATTR_MAX_THREADS
	.align		4
.L_2357:
        /*0094*/ 	.byte	0x04, 0x05
        /*0096*/ 	.short	(.L_2359 - .L_2358)
.L_2358:
        /*0098*/ 	.word	0x00000080
        /*009c*/ 	.word	0x00000001
        /*00a0*/ 	.word	0x00000001


	//----- nvinfo : EIATTR_CRS_STACK_SIZE
	.align		4
.L_2359:
        /*00a4*/ 	.byte	0x04, 0x1e
        /*00a6*/ 	.short	(.L_2361 - .L_2360)
.L_2360:
        /*00a8*/ 	.word	0x00000000


	//----- nvinfo : EIATTR_CBANK_PARAM_SIZE
	.align		4
.L_2361:
        /*00ac*/ 	.byte	0x03, 0x19
        /*00ae*/ 	.short	0x001c


	//----- nvinfo : EIATTR_PARAM_CBANK
	.align		4
        /*00b0*/ 	.byte	0x04, 0x0a
        /*00b2*/ 	.short	(.L_2363 - .L_2362)
	.align		4
.L_2362:
        /*00b4*/ 	.word	index@(.nv.constant0._ZN2at6native27unrolled_elementwise_kernelIZZZNS0_17log10_kernel_cudaERNS_18TensorIteratorBaseEENKUlvE0_clEvENKUlvE2_clEvEUlN3c108BFloat16EE_St5arrayIPcLm2EELi4E23TrivialOffsetCalculatorILi1EjESD_NS0_6memory15LoadWithoutCastENSE_16StoreWithoutCastEEEviT_T0_T2_T3_T4_T5_)
        /*00b8*/ 	.short	0x0380
        /*00ba*/ 	.short	0x001c


	//----- nvinfo : EIATTR_SW_WAR
	.align		4
.L_2363:
        /*00bc*/ 	.byte	0x04, 0x36
        /*00be*/ 	.short	(.L_2365 - .L_2364)
.L_2364:
        /*00c0*/ 	.word	0x00000008
.L_2365:


//--------------------- .nv.info._ZN2at6native29vectorized_elementwise_kernelILi2EZZZNS0_17log10_kernel_cudaERNS_18TensorIteratorBaseEENKUlvE0_clEvENKUlvE2_clEvEUlN3c108BFloat16EE_St5arrayIPcLm2EEEEviT0_T1_ --------------------------
	.section	.nv.info._ZN2at6native29vectorized_elementwise_kernelILi2EZZZNS0_17log10_kernel_cudaERNS_18TensorIteratorBaseEENKUlvE0_clEvENKUlvE2_clEvEUlN3c108BFloat16EE_St5arrayIPcLm2EEEEviT0_T1_,"",@"SHT_CUDA_INFO"
	.sectionflags	@""
	.align	4


	//----- nvinfo : EIATTR_CUDA_API_VERSION
	.align		4
        /*0000*/ 	.byte	0x04, 0x37
        /*0002*/ 	.short	(.L_2367 - .L_2366)
.L_2366:
        /*0004*/ 	.word	0x00000082


	//----- nvinfo : EIATTR_KPARAM_INFO
	.align		4
.L_2367:
        /*0008*/ 	.byte	0x04, 0x17
        /*000a*/ 	.short	(.L_2369 - .L_2368)
.L_2368:
        /*000c*/ 	.word	0x00000000
        /*0010*/ 	.short	0x0002
        /*0012*/ 	.short	0x0008
        /*0014*/ 	.byte	0x00, 0xf0, 0x41, 0x00


	//----- nvinfo : EIATTR_KPARAM_INFO
	.align		4
.L_2369:
        /*0018*/ 	.byte	0x04, 0x17
        /*001a*/ 	.short	(.L_2371 - .L_2370)
.L_2370:
        /*001c*/ 	.word	0x00000000
        /*0020*/ 	.short	0x0001
        /*0022*/ 	.short	0x0004
        /*0024*/ 	.byte	0x00, 0xf0, 0x05, 0x00


	//----- nvinfo : EIATTR_KPARAM_INFO
	.align		4
.L_2371:
        /*0028*/ 	.byte	0x04, 0x17
        /*002a*/ 	.short	(.L_2373 - .L_2372)
.L_2372:
        /*002c*/ 	.word	0x00000000
        /*0030*/ 	.short	0x0000
        /*0032*/ 	.short	0x0000
        /*0034*/ 	.byte	0x00, 0xf0, 0x11, 0x00


	//----- nvinfo : EIATTR_SPARSE_MMA_MASK
	.align		4
.L_2373:
        /*0038*/ 	.byte	0x03, 0x50
        /*003a*/ 	.short	0x0000


	//----- nvinfo : EIATTR_MAXREG_COUNT
	.align		4
        /*003c*/ 	.byte	0x03, 0x1b
        /*003e*/ 	.short	0x00ff


	//----- nvinfo : EIATTR_MERCURY_ISA_VERSION
	.align		4
        /*0040*/ 	.byte	0x03, 0x5f
        /*0042*/ 	.short	0x0101


	//----- nvinfo : EIATTR_VRC_CTA_INIT_COUNT
	.align		4
        /*0044*/ 	.byte	0x02, 0x4a
	.zero		1
	.zero		1


	//----- nvinfo : EIATTR_EXIT_INSTR_OFFSETS
	.align		4
        /*0048*/ 	.byte	0x04, 0x1c
        /*004a*/ 	.short	(.L_2375 - .L_2374)


	//   ....[0]....
.L_2374:
        /*004c*/ 	.word	0x00000a50


	//   ....[1]....
        /*0050*/ 	.word	0x00000aa0


	//   ....[2]....
        /*0054*/ 	.word	0x00000da0


	//----- nvinfo : EIATTR_MAX_THREADS
	.align		4
.L_2375:
        /*0058*/ 	.byte	0x04, 0x05
        /*005a*/ 	.short	(.L_2377 - .L_2376)
.L_2376:
        /*005c*/ 	.word	0x00000080
        /*0060*/ 	.word	0x00000001
        /*0064*/ 	.word	0x00000001


	//----- nvinfo : EIATTR_CRS_STACK_SIZE
	.align		4
.L_2377:
        /*0068*/ 	.byte	0x04, 0x1e
        /*006a*/ 	.short	(.L_2379 - .L_2378)
.L_2378:
        /*006c*/ 	.word	0x00000000


	//----- nvinfo : EIATTR_CBANK_PARAM_SIZE
	.align		4
.L_2379:
        /*0070*/ 	.byte	0x03, 0x19
        /*0072*/ 	.short	0x0018


	//----- nvinfo : EIATTR_PARAM_CBANK
	.align		4
        /*0074*/ 	.byte	0x04, 0x0a
        /*0076*/ 	.short	(.L_2381 - .L_2380)
	.align		4
.L_2380:
        /*0078*/ 	.word	index@(.nv.constant0._ZN2at6native29vectorized_elementwise_kernelILi2EZZZNS0_17log10_kernel_cudaERNS_18TensorIteratorBaseEENKUlvE0_clEvENKUlvE2_clEvEUlN3c108BFloat16EE_St5arrayIPcLm2EEEEviT0_T1_)
        /*007c*/ 	.short	0x0380
        /*007e*/ 	.short	0x0018


	//----- nvinfo : EIATTR_SW_WAR
	.align		4
.L_2381:
        /*0080*/ 	.byte	0x04, 0x36
        /*0082*/ 	.short	(.L_2383 - .L_2382)
.L_2382:
        /*0084*/ 	.word	0x00000008
.L_2383:


//--------------------- .nv.info._ZN2at6native29vectorized_elementwise_kernelILi4EZZZNS0_17log10_kernel_cudaERNS_18TensorIteratorBaseEENKUlvE0_clEvENKUlvE2_clEvEUlN3c108BFloat16EE_St5arrayIPcLm2EEEEviT0_T1_ --------------------------
	.section	.nv.info._ZN2at6native29vectorized_elementwise_kernelILi4EZZZNS0_17log10_kernel_cudaERNS_18TensorIteratorBaseEENKUlvE0_clEvENKUlvE2_clEvEUlN3c108BFloat16EE_St5arrayIPcLm2EEEEviT0_T1_,"",@"SHT_CUDA_INFO"
	.sectionflags	@""
	.align	4


	//----- nvinfo : EIATTR_CUDA_API_VERSION
	.align		4
        /*0000*/ 	.byte	0x04, 0x37
        /*0002*/ 	.short	(.L_2385 - .L_2384)
.L_2384:
        /*0004*/ 	.word	0x00000082


	//----- nvinfo : EIATTR_KPARAM_INFO
	.align		4
.L_2385:
        /*0008*/ 	.byte	0x04, 0x17
        /*000a*/ 	.short	(.L_2387 - .L_2386)
.L_2386:
        /*000c*/ 	.word	0x00000000
        /*0010*/ 	.short	0x0002
        /*0012*/ 	.short	0x0008
        /*0014*/ 	.byte	0x00, 0xf0, 0x41, 0x00


	//----- nvinfo : EIATTR_KPARAM_INFO
	.align		4
.L_2387:
        /*0018*/ 	.byte	0x04, 0x17
        /*001a*/ 	.short	(.L_2389 - .L_2388)
.L_2388:
        /*001c*/ 	.word	0x00000000
        /*0020*/ 	.short	0x0001
        /*0022*/ 	.short	0x0004
        /*0024*/ 	.byte	0x00, 0xf0, 0x05, 0x00


	//----- nvinfo : EIATTR_KPARAM_INFO
	.align		4
.L_2389:
        /*0028*/ 	.byte	0x04, 0x17
        /*002a*/ 	.short	(.L_2391 - .L_2390)
.L_2390:
        /*002c*/ 	.word	0x00000000
        /*0030*/ 	.short	0x0000
        /*0032*/ 	.short	0x0000
        /*0034*/ 	.byte	0x00, 0xf0, 0x11, 0x00


	//----- nvinfo : EIATTR_SPARSE_MMA_MASK
	.align		4
.L_2391:
        /*0038*/ 	.byte	0x03, 0x50
        /*003a*/ 	.short	0x0000


	//----- nvinfo : EIATTR_MAXREG_COUNT
	.align		4
        /*003c*/ 	.byte	0x03, 0x1b
        /*003e*/ 	.short	0x00ff


	//----- nvinfo : EIATTR_MERCURY_ISA_VERSION
	.align		4
        /*0040*/ 	.byte	0x03, 0x5f
        /*0042*/ 	.short	0x0101


	//----- nvinfo : EIATTR_VRC_CTA_INIT_COUNT
	.align		4
        /*0044*/ 	.byte	0x02, 0x4a
	.zero		1
	.zero		1


	//----- nvinfo : EIATTR_EXIT_INSTR_OFFSETS
	.align		4
        /*0048*/ 	.byte	0x04, 0x1c
        /*004a*/ 	.short	(.L_2393 - .L_2392)


	//   ....[0]....
.L_2392:
        /*004c*/ 	.word	0x00000a50


	//   ....[1]....
        /*0050*/ 	.word	0x00000aa0


	//   ....[2]....
        /*0054*/ 	.word	0x00000d60


	//----- nvinfo : EIATTR_MAX_THREADS
	.align		4
.L_2393:
        /*0058*/ 	.byte	0x04, 0x05
        /*005a*/ 	.short	(.L_2395 - .L_2394)
.L_2394:
        /*005c*/ 	.word	0x00000080
        /*0060*/ 	.word	0x00000001
        /*0064*/ 	.word	0x00000001


	//----- nvinfo : EIATTR_CRS_STACK_SIZE
	.align		4
.L_2395:
        /*0068*/ 	.byte	0x04, 0x1e
        /*006a*/ 	.short	(.L_2397 - .L_2396)
.L_2396:
        /*006c*/ 	.word	0x00000000


	//----- nvinfo : EIATTR_CBANK_PARAM_SIZE
	.align		4
.L_2397:
        /*0070*/ 	.byte	0x03, 0x19
        /*0072*/ 	.short	0x0018


	//----- nvinfo : EIATTR_PARAM_CBANK
	.align		4
        /*0074*/ 	.byte	0x04, 0x0a
        /*0076*/ 	.short	(.L_2399 - .L_2398)
	.align		4
.L_2398:
        /*0078*/ 	.word	index@(.nv.constant0._ZN2at6native29vectorized_elementwise_kernelILi4EZZZNS0_17log10_kernel_cudaERNS_18TensorIteratorBaseEENKUlvE0_clEvENKUlvE2_clEvEUlN3c108BFloat16EE_St5arrayIPcLm2EEEEviT0_T1_)
        /*007c*/ 	.short	0x0380
        /*007e*/ 	.short	0x0018


	//----- nvinfo : EIATTR_SW_WAR
	.align		4
.L_2399:
        /*0080*/ 	.byte	0x04, 0x36
        /*0082*/ 	.short	(.L_2401 - .L_2400)
.L_2400:
        /*0084*/ 	.word	0x00000008
.L_2401:


//--------------------- .nv.info._ZN2at6native29vectorized_elementwise_kernelILi8EZZZNS0_17log10_kernel_cudaERNS_18TensorIteratorBaseEENKUlvE0_clEvENKUlvE2_clEvEUlN3c108BFloat16EE_St5arrayIPcLm2EEEEviT0_T1_ --------------------------
	.section	.nv.info._ZN2at6native29vectorized_elementwise_kernelILi8EZZZNS0_17log10_kernel_cudaERNS_18TensorIteratorBaseEENKUlvE0_clEvENKUlvE2_clEvEUlN3c108BFloat16EE_St5arrayIPcLm2EEEEviT0_T1_,"",@"SHT_CUDA_INFO"
	.sectionflags	@""
	.align	4


	//----- nvinfo : EIATTR_CUDA_API_VERSION
	.align		4
        /*0000*/ 	.byte	0x04, 0x37
        /*0002*/ 	.short	(.L_2403 - .L_2402)
.L_2402:
        /*0004*/ 	.word	0x00000082


	//----- nvinfo : EIATTR_KPARAM_INFO
	.align		4
.L_2403:
        /*0008*/ 	.byte	0x04, 0x17
        /*000a*/ 	.short	(.L_2405 - .L_2404)
.L_2404:
        /*000c*/ 	.word	0x00000000
        /*0010*/ 	.short	0x0002
        /*0012*/ 	.short	0x0008
        /*0014*/ 	.byte	0x00, 0xf0, 0x41, 0x00


	//----- nvinfo : EIATTR_KPARAM_INFO
	.align		4
.L_2405:
        /*0018*/ 	.byte	0x04, 0x17
        /*001a*/ 	.short	(.L_2407 - .L_2406)
.L_2406:
        /*001c*/ 	.word	0x00000000
        /*0020*/ 	.short	0x0001
        /*0022*/ 	.short	0x0004
        /*0024*/ 	.byte	0x00, 0xf0, 0x05, 0x00


	//----- nvinfo : EIATTR_KPARAM_INFO
	.align		4
.L_2407:
        /*0028*/ 	.byte	0x04, 0x17
        /*002a*/ 	.short	(.L_2409 - .L_2408)
.L_2408:
        /*002c*/ 	.word	0x00000000
        /*0030*/ 	.short	0x0000
        /*0032*/ 	.short	0x0000
        /*0034*/ 	.byte	0x00, 0xf0, 0x11, 0x00


	//----- nvinfo : EIATTR_SPARSE_MMA_MASK
	.align		4
.L_2409:
        /*0038*/ 	.byte	0x03, 0x50
        /*003a*/ 	.short	0x0000


	//----- nvinfo : EIATTR_MAXREG_COUNT
	.align		4
        /*003c*/ 	.byte	0x03, 0x1b
        /*003e*/ 	.short	0x00ff


	//----- nvinfo : EIATTR_MERCURY_ISA_VERSION
	.align		4
        /*0040*/ 	.byte	0x03, 0x5f
        /*0042*/ 	.short	0x0101


	//----- nvinfo : EIATTR_VRC_CTA_INIT_COUNT
	.align		4
        /*0044*/ 	.byte	0x02, 0x4a
	.zero		1
	.zero		1


	//----- nvinfo : EIATTR_EXIT_INSTR_OFFSETS
	.align		4
        /*0048*/ 	.byte	0x04, 0x1c
        /*004a*/ 	.short	(.L_2411 - .L_2410)


	//   ....[0]....
.L_2410:
        /*004c*/ 	.word	0x00000010


	//----- nvinfo : EIATTR_MAX_THREADS
	.align		4
.L_2411:
        /*0050*/ 	.byte	0x04, 0x05
        /*0052*/ 	.short	(.L_2413 - .L_2412)
.L_2412:
        /*0054*/ 	.word	0x00000080
        /*0058*/ 	.word	0x00000001
        /*005c*/ 	.word	0x00000001


	//----- nvinfo : EIATTR_CBANK_PARAM_SIZE
	.align		4
.L_2413:
        /*0060*/ 	.byte	0x03, 0x19
        /*0062*/ 	.short	0x0018


	//----- nvinfo : EIATTR_PARAM_CBANK
	.align		4
        /*0064*/ 	.byte	0x04, 0x0a
        /*0066*/ 	.short	(.L_2415 - .L_2414)
	.align		4
.L_2414:
        /*0068*/ 	.word	index@(.nv.constant0._ZN2at6native29vectorized_elementwise_kernelILi8EZZZNS0_17log10_kernel_cudaERNS_18TensorIteratorBaseEENKUlvE0_clEvENKUlvE2_clEvEUlN3c108BFloat16EE_St5arrayIPcLm2EEEEviT0_T1_)
        /*006c*/ 	.short	0x0380
        /*006e*/ 	.short	0x0018


	//----- nvinfo : EIATTR_SW_WAR
	.align		4
.L_2415:
        /*0070*/ 	.byte	0x04, 0x36
        /*0072*/ 	.short	(.L_2417 - .L_2416)
.L_2416:
        /*0074*/ 	.word	0x00000008
.L_2417:


//--------------------- .nv.info._ZN2at6native18elementwise_kernelILi128ELi4EZNS0_15gpu_kernel_implIZZZNS0_17log10_kernel_cudaERNS_18TensorIteratorBaseEENKUlvE0_clEvENKUlvE1_clEvEUlN3c104HalfEE_EEvS4_RKT_EUliE_EEviT1_ --------------------------
	.section	.nv.info._ZN2at6native18elementwise_kernelILi128ELi4EZNS0_15gpu_kernel_implIZZZNS0_17log10_kernel_cudaERNS_18TensorIteratorBaseEENKUlvE0_clEvENKUlvE1_clEvEUlN3c104HalfEE_EEvS4_RKT_EUliE_EEviT1_,"",@"SHT_CUDA_INFO"
	.sectionflags	@""
	.align	4


	//----- nvinfo : EIATTR_CUDA_API_VERSION
	.align		4
        /*0000*/ 	.byte	0x04, 0x37
        /*0002*/ 	.short	(.L_2419 - .L_2418)
.L_2418:
        /*0004*/ 	.word	0x00000082


	//----- nvinfo : EIATTR_KPARAM_INFO
	.align		4
.L_2419:
        /*0008*/ 	.byte	0x04, 0x17
        /*000a*/ 	.short	(.L_2421 - .L_2420)
.L_2420:
        /*000c*/ 	.word	0x00000000
        /*0010*/ 	.short	0x0001
        /*0012*/ 	.short	0x0008
        /*0014*/ 	.byte	0x00, 0xf0, 0x61, 0x08


	//----- nvinfo : EIATTR_KPARAM_INFO
	.align		4
.L_2421:
        /*0018*/ 	.byte	0x04, 0x17
        /*001a*/ 	.short	(.L_2423 - .L_2422)
.L_2422:
        /*001c*/ 	.word	0x00000000
        /*0020*/ 	.short	0x0000
        /*0022*/ 	.short	0x0000
        /*0024*/ 	.byte	0x00, 0xf0, 0x11, 0x00


	//----- nvinfo : EIATTR_SPARSE_MMA_MASK
	.align		4
.L_2423:
        /*0028*/ 	.byte	0x03, 0x50
        /*002a*/ 	.short	0x0000


	//----- nvinfo : EIATTR_MAXREG_COUNT
	.align		4
        /*002c*/ 	.byte	0x03, 0x1b
        /*002e*/ 	.short	0x0080


	//----- nvinfo : EIATTR_EXTERNS
	.align		4
        /*0030*/ 	.byte	0x04, 0x0f
        /*0032*/ 	.short	(.L_2425 - .L_2424)


	//   ....[0]....
	.align		4
.L_2424:
        /*0034*/ 	.word	index@(__assertfail)


	//----- nvinfo : EIATTR_MERCURY_ISA_VERSION
	.align		4
.L_2425:
        /*0038*/ 	.byte	0x03, 0x5f
        /*003a*/ 	.short	0x0101


	//----- nvinfo : EIATTR_VRC_CTA_INIT_COUNT
	.align		4
        /*003c*/ 	.byte	0x02, 0x4a
	.zero		1
	.zero		1


	//----- nvinfo : EIATTR_SYSCALL_OFFSETS
	.align		4
        /*0040*/ 	.byte	0x04, 0x46
        /*0042*/ 	.short	(.L_2427 - .L_2426)


	//   ....[0]....
.L_2426:
        /*0044*/ 	.word	0x00002270


	//   ....[1]....
        /*0048*/ 	.word	0x00003190


	//   ....[2]....
        /*004c*/ 	.word	0x000055a0


	//   ....[3]....
        /*0050*/ 	.word	0x000062f0


	//   ....[4]....
        /*0054*/ 	.word	0x00008810


	//   ....[5]....
        /*0058*/ 	.word	0x00009560


	//   ....[6]....
        /*005c*/ 	.word	0x0000ba90


	//   ....[7]....
        /*0060*/ 	.word	0x0000c7b0


	//----- nvinfo : EIATTR_EXIT_INSTR_OFFSETS
	.align		4
.L_2427:
        /*0064*/ 	.byte	0x04, 0x1c
        /*0066*/ 	.short	(.L_2429 - .L_2428)


	//   ....[0]....
.L_2428:
        /*0068*/ 	.word	0x00009840


	//   ....[1]....
        /*006c*/ 	.word	0x0000bc50


	//   ....[2]....
        /*0070*/ 	.word	0x0000bc90


	//   ....[3]....
        /*0074*/ 	.word	0x0000bd30


	//   ....[4]....
        /*0078*/ 	.word	0x0000bd70


	//   ....[5]....
        /*007c*/ 	.word	0x0000bdb0


	//   ....[6]....
        /*0080*/ 	.word	0x0000be40


	//   ....[7]....
        /*0084*/ 	.word	0x0000be60


	//   ....[8]....
        /*0088*/ 	.word	0x0000bf00


	//   ....[9]....
        /*008c*/ 	.word	0x0000bf50


	//   ....[10]....
        /*0090*/ 	.word	0x0000bfa0


	//   ....[11]....
        /*0094*/ 	.word	0x0000c080


	//   ....[12]....
        /*0098*/ 	.word	0x0000c1f0


	//   ....[13]....
        /*009c*/ 	.word	0x0000c360


	//   ....[14]....
        /*00a0*/ 	.word	0x0000c4c0


	//   ....[15]....
        /*00a4*/ 	.word	0x0000c500


	//   ....[16]....
        /*00a8*/ 	.word	0x0000c540


	//   ....[17]....
        /*00ac*/ 	.word	0x0000c5f0


	//   ....[18]....
        /*00b0*/ 	.word	0x0000c650


	//   ....[19]....
        /*00b4*/ 	.word	0x0000c7c0


	//   ....[20]....
        /*00b8*/ 	.word	0x0000c8d0


	//   ....[21]....
        /*00bc*/ 	.word	0x0000ca10


	//   ....[22]....
        /*00c0*/ 	.word	0x0000ca50


	//----- nvinfo : EIATTR_MAX_THREADS
	.align		4
.L_2429:
        /*00c4*/ 	.byte	0x04, 0x05
        /*00c6*/ 	.short	(.L_2431 - .L_2430)
.L_2430:
        /*00c8*/ 	.word	0x00000080
        /*00cc*/ 	.word	0x00000001
        /*00d0*/ 	.word	0x00000001


	//----- nvinfo : EIATTR_CRS_STACK_SIZE
	.align		4
.L_2431:
        /*00d4*/ 	.byte	0x04, 0x1e
        /*00d6*/ 	.short	(.L_2433 - .L_2432)
.L_2432:
        /*00d8*/ 	.word	0x00000000


	//----- nvinfo : EIATTR_CBANK_PARAM_SIZE
	.align		4
.L_2433:
        /*00dc*/ 	.byte	0x03, 0x19
        /*00de*/ 	.short	0x0220


	//----- nvinfo : EIATTR_PARAM_CBANK
	.align		4
        /*00e0*/ 	.byte	0x04, 0x0a
        /*00e2*/ 	.short	(.L_2435 - .L_2434)
	.align		4
.L_2434:
        /*00e4*/ 	.word	index@(.nv.constant0._ZN2at6native18elementwise_kernelILi128ELi4EZNS0_15gpu_kernel_implIZZZNS0_17log10_kernel_cudaERNS_18TensorIteratorBaseEENKUlvE0_clEvENKUlvE1_clEvEUlN3c104HalfEE_EEvS4_RKT_EUliE_EEviT1_)
        /*00e8*/ 	.short	0x0380
        /*00ea*/ 	.short	0x0220


	//----- nvinfo : EIATTR_SW_WAR
	.align		4
.L_2435:
        /*00ec*/ 	.byte	0x04, 0x36
        /*00ee*/ 	.short	(.L_2437 - .L_2436)
.L_2436:
        /*00f0*/ 	.word	0x00000008
.L_2437:


//--------------------- .nv.info._ZN2at6native27unrolled_elementwise_kernelIZZZNS0_17log10_kernel_cudaERNS_18TensorIteratorBaseEENKUlvE0_clEvENKUlvE1_clEvEUlN3c104HalfEE_St5arrayIPcLm2EELi4E23TrivialOffsetCalculatorILi1EjESD_NS0_6memory12LoadWithCastILi1EEENSE_13StoreWithCastILi1EEEEEviT_T0_T2_T3_T4_T5_ --------------------------
	.section	.nv.info._ZN2at6native27unrolled_elementwise_kernelIZZZNS0_17log10_kernel_cudaERNS_18TensorIteratorBaseEENKUlvE0_clEvENKUlvE1_clEvEUlN3c104HalfEE_St5arrayIPcLm2EELi4E23TrivialOffsetCalculatorILi1EjESD_NS0_6memory12LoadWithCastILi1EEENSE_13StoreWithCastILi1EEEEEviT_T0_T2_T3_T4_T5_,"",@"SHT_CUDA_INFO"
	.sectionflags	@""
	.align	4


	//----- nvinfo : EIATTR_CUDA_API_VERSION
	.align		4
        /*0000*/ 	.byte	0x04, 0x37
        /*0002*/ 	.short	(.L_2439 - .L_2438)
.L_2438:
        /*0004*/ 	.word	0x00000082


	//----- nvinfo : EIATTR_KPARAM_INFO
	.align		4
.L_2439:
        /*0008*/ 	.byte	0x04, 0x17
        /*000a*/ 	.short	(.L_2441 - .L_2440)
.L_2440:
        /*000c*/ 	.word	0x00000000
        /*0010*/ 	.short	0x0006
        /*0012*/ 	.short	0x0024
        /*0014*/ 	.byte	0x00, 0xf0, 0x21, 0x00


	//----- nvinfo : EIATTR_KPARAM_INFO
	.align		4
.L_2441:
        /*0018*/ 	.byte	0x04, 0x17
        /*001a*/ 	.short	(.L_2443 - .L_2442)
.L_2442:
        /*001c*/ 	.word	0x00000000
        /*0020*/ 	.short	0x0005
        /*0022*/ 	.short	0x001c
        /*0024*/ 	.byte	0x00, 0xf0, 0x21, 0x00


	//----- nvinfo : EIATTR_KPARAM_INFO
	.align		4
.L_2443:
        /*0028*/ 	.byte	0x04, 0x17
        /*002a*/ 	.short	(.L_2445 - .L_2444)
.L_2444:
        /*002c*/ 	.word	0x00000000
        /*0030*/ 	.short	0x0004
        /*0032*/ 	.short	0x0019
        /*0034*/ 	.byte	0x00, 0xf0, 0x05, 0x00


	//----- nvinfo : EIATTR_KPARAM_INFO
	.align		4
.L_2445:
        /*0038*/ 	.byte	0x04, 0x17
        /*003a*/ 	.short	(.L_2447 - .L_2446)
.L_2446:
        /*003c*/ 	.word	0x00000000
        /*0040*/ 	.short	0x0003
        /*0042*/ 	.short	0x0018
        /*0044*/ 	.byte	0x00, 0xf0, 0x05, 0x00


	//----- nvinfo : EIATTR_KPARAM_INFO
	.align		4
.L_2447:
        /*0048*/ 	.byte	0x04, 0x17
        /*004a*/ 	.short	(.L_2449 - .L_2448)
.L_2448:
        /*004c*/ 	.word	0x00000000
        /*0050*/ 	.short	0x0002
        /*0052*/ 	.short	0x0008
        /*0054*/ 	.byte	0x00, 0xf0, 0x41, 0x00


	//----- nvinfo : EIATTR_KPARAM_INFO
	.align		4
.L_2449:
        /*0058*/ 	.byte	0x04, 0x17
        /*005a*/ 	.short	(.L_2451 - .L_2450)
.L_2450:
        /*005c*/ 	.word	0x00000000
        /*0060*/ 	.short	0x0001
        /*0062*/ 	.short	0x0004
        /*0064*/ 	.byte	0x00, 0xf0, 0x05, 0x00


	//----- nvinfo : EIATTR_KPARAM_INFO
	.align		4
.L_2451:
        /*0068*/ 	.byte	0x04, 0x17
        /*006a*/ 	.short	(.L_2453 - .L_2452)
.L_2452:
        /*006c*/ 	.word	0x00000000
        /*0070*/ 	.short	0x0000
        /*0072*/ 	.short	0x0000
        /*0074*/ 	.byte	0x00, 0xf0, 0x11, 0x00


	//----- nvinfo : EIATTR_SPARSE_MMA_MASK
	.align		4
.L_2453:
        /*0078*/ 	.byte	0x03, 0x50
        /*007a*/ 	.short	0x0000


	//----- nvinfo : EIATTR_MAXREG_COUNT
	.align		4
        /*007c*/ 	.byte	0x03, 0x1b
        /*007e*/ 	.short	0x00ff


	//----- nvinfo : EIATTR_EXTERNS
	.align		4
        /*0080*/ 	.byte	0x04, 0x0f
        /*0082*/ 	.short	(.L_2455 - .L_2454)


	//   ....[0]....
	.align		4
.L_2454:
        /*0084*/ 	.word	index@(__assertfail)


	//----- nvinfo : EIATTR_MERCURY_ISA_VERSION
	.align		4
.L_2455:
        /*0088*/ 	.byte	0x03, 0x5f
        /*008a*/ 	.short	0x0101


	//----- nvinfo : EIATTR_VRC_CTA_INIT_COUNT
	.align		4
        /*008c*/ 	.byte	0x02, 0x4a
	.zero		1
	.zero		1


	//----- nvinfo : EIATTR_SYSCALL_OFFSETS
	.align		4
        /*0090*/ 	.byte	0x04, 0x46
        /*0092*/ 	.short	(.L_2457 - .L_2456)


	//   ....[0]....
.L_2456:
        /*0094*/ 	.word	0x00001040


	//   ....[1]....
        /*0098*/ 	.word	0x00002260


	//   ....[2]....
        /*009c*/ 	.word	0x000033c0


	//   ....[3]....
        /*00a0*/ 	.word	0x00004440


	//   ....[4]....
        /*00a4*/ 	.word	0x00005580


	//   ....[5]....
        /*00a8*/ 	.word	0x00006440


	//   ....[6]....
        /*00ac*/ 	.word	0x000073c0


	//   ....[7]....
        /*00b0*/ 	.word	0x00008340


	//----- nvinfo : EIATTR_EXIT_INSTR_OFFSETS
	.align		4
.L_2457:
        /*00b4*/ 	.byte	0x04, 0x1c
        /*00b6*/ 	.short	(.L_2459 - .L_2458)


	//   ....[0]....
.L_2458:
        /*00b8*/ 	.word	0x00007690


	//   ....[1]....
        /*00bc*/ 	.word	0x000077e0


	//   ....[2]....
        /*00c0*/ 	.word	0x00007820


	//   ....[3]....
        /*00c4*/ 	.word	0x000078c0


	//   ....[4]....
        /*00c8*/ 	.word	0x00007900


	//   ....[5]....
        /*00cc*/ 	.word	0x00007940


	//   ....[6]....
        /*00d0*/ 	.word	0x000079d0


	//   ....[7]....
        /*00d4*/ 	.word	0x000079f0


	//   ....[8]....
        /*00d8*/ 	.word	0x00007a90


	//   ....[9]....
        /*00dc*/ 	.word	0x00007ae0


	//   ....[10]....
        /*00e0*/ 	.word	0x00007b30


	//   ....[11]....
        /*00e4*/ 	.word	0x00007c10


	//   ....[12]....
        /*00e8*/ 	.word	0x00007d80


	//   ....[13]....
        /*00ec*/ 	.word	0x00007ef0


	//   ....[14]....
        /*00f0*/ 	.word	0x00008050


	//   ....[15]....
        /*00f4*/ 	.word	0x00008090


	//   ....[16]....
        /*00f8*/ 	.word	0x000080d0


	//   ....[17]....
        /*00fc*/ 	.word	0x00008180


	//   ....[18]....
        /*0100*/ 	.word	0x000081e0


	//   ....[19]....
        /*0104*/ 	.word	0x00008350


	//   ....[20]....
        /*0108*/ 	.word	0x00008460


	//   ....[21]....
        /*010c*/ 	.word	0x000085a0


	//   ....[22]....
        /*0110*/ 	.word	0x000085e0


	//----- nvinfo : EIATTR_MAX_THREADS
	.align		4
.L_2459:
        /*0114*/ 	.byte	0x04, 0x05
        /*0116*/ 	.short	(.L_2461 - .L_2460)
.L_2460:
        /*0118*/ 	.word	0x00000080
        /*011c*/ 	.word	0x00000001
        /*0120*/ 	.word	0x00000001


	//----- nvinfo : EIATTR_CRS_STACK_SIZE
	.align		4
.L_2461:
        /*0124*/ 	.byte	0x04, 0x1e
        /*0126*/ 	.short	(.L_2463 - .L_2462)
.L_2462:
        /*0128*/ 	.word	0x00000000


	//----- nvinfo : EIATTR_CBANK_PARAM_SIZE
	.align		4
.L_2463:
        /*012c*/ 	.byte	0x03, 0x19
        /*012e*/ 	.short	0x002c


	//----- nvinfo : EIATTR_PARAM_CBANK
	.align		4
        /*0130*/ 	.byte	0x04, 0x0a
        /*0132*/ 	.short	(.L_2465 - .L_2464)
	.align		4
.L_2464:
        /*0134*/ 	.word	index@(.nv.constant0._ZN2at6native27unrolled_elementwise_kernelIZZZNS0_17log10_kernel_cudaERNS_18TensorIteratorBaseEENKUlvE0_clEvENKUlvE1_clEvEUlN3c104HalfEE_St5arrayIPcLm2EELi4E23TrivialOffsetCalculatorILi1EjESD_NS0_6memory12LoadWithCastILi1EEENSE_13StoreWithCastILi1EEEEEviT_T0_T2_T3_T4_T5_)
        /*0138*/ 	.short	0x0380
        /*013a*/ 	.short	0x002c


	//----- nvinfo : EIATTR_SW_WAR
	.align		4
.L_2465:
        /*013c*/ 	.byte	0x04, 0x36
        /*013e*/ 	.short	(.L_2467 - .L_2466)
.L_2466:
        /*0140*/ 	.word	0x00000008
.L_2467:


//--------------------- .nv.info._ZN2at6native18elementwise_kernelILi128ELi4EZNS0_22gpu_kernel_impl_nocastIZZZNS0_17log10_kernel_cudaERNS_18TensorIteratorBaseEENKUlvE0_clEvENKUlvE1_clEvEUlN3c104HalfEE_EEvS4_RKT_EUliE_EEviT1_ --------------------------
	.section	.nv.info._ZN2at6native18elementwise_kernelILi128ELi4EZNS0_22gpu_kernel_impl_nocastIZZZNS0_17log10_kernel_cudaERNS_18TensorIteratorBaseEENKUlvE0_clEvENKUlvE1_clEvEUlN3c104HalfEE_EEvS4_RKT_EUliE_EEviT1_,"",@"SHT_CUDA_INFO"
	.sectionflags	@""
	.align	4


	//----- nvinfo : EIATTR_CUDA_API_VERSION
	.align		4
        /*0000*/ 	.byte	0x04, 0x37
        /*0002*/ 	.short	(.L_2469 - .L_2468)
.L_2468:
        /*0004*/ 	.word	0x00000082


	//----- nvinfo : EIATTR_KPARAM_INFO
	.align		4
.L_2469:
        /*0008*/ 	.byte	0x04, 0x17
        /*000a*/ 	.short	(.L_2471 - .L_2470)
.L_2470:
        /*000c*/ 	.word	0x00000000
        /*0010*/ 	.short	0x0001
        /*0012*/ 	.short	0x0008
        /*0014*/ 	.byte	0x00, 0xf0, 0x61, 0x08


	//----- nvinfo : EIATTR_KPARAM_INFO
	.align		4
.L_2471:
        /*0018*/ 	.byte	0x04, 0x17
        /*001a*/ 	.short	(.L_2473 - .L_2472)
.L_2472:
        /*001c*/ 	.word	0x00000000
        /*0020*/ 	.short	0x0000
        /*0022*/ 	.short	0x0000
        /*0024*/ 	.byte	0x00, 0xf0, 0x11, 0x00


	//----- nvinfo : EIATTR_SPARSE_MMA_MASK
	.align		4
.L_2473:
        /*0028*/ 	.byte	0x03, 0x50
        /*002a*/ 	.short	0x0000


	//----- nvinfo : EIATTR_MAXREG_COUNT
	.align		4
        /*002c*/ 	.byte	0x03, 0x1b
        /*002e*/ 	.short	0x0080


	//----- nvinfo : EIATTR_MERCURY_ISA_VERSION
	.align		4
        /*0030*/ 	.byte	0x03, 0x5f
        /*0032*/ 	.short	0x0101


	//----- nvinfo : EIATTR_VRC_CTA_INIT_COUNT
	.align		4
        /*0034*/ 	.byte	0x02, 0x4a
	.zero		1
	.zero		1


	//----- nvinfo : EIATTR_EXIT_INSTR_OFFSETS
	.align		4
        /*0038*/ 	.byte	0x04, 0x1c
        /*003a*/ 	.short	(.L_2475 - .L_2474)


	//   ....[0]....
.L_2474:
        /*003c*/ 	.word	0x00000330


	//   ....[1]....
        /*0040*/ 	.word	0x000003c0


	//   ....[2]....
        /*0044*/ 	.word	0x00003f10


	//   ....[3]....
        /*0048*/ 	.word	0x00005270


	//----- nvinfo : EIATTR_MAX_THREADS
	.align		4
.L_2475:
        /*004c*/ 	.byte	0x04, 0x05
        /*004e*/ 	.short	(.L_2477 - .L_2476)
.L_2476:
        /*0050*/ 	.word	0x00000080
        /*0054*/ 	.word	0x00000001
        /*0058*/ 	.word	0x00000001


	//----- nvinfo : EIATTR_CRS_STACK_SIZE
	.align		4
.L_2477:
        /*005c*/ 	.byte	0x04, 0x1e
        /*005e*/ 	.short	(.L_2479 - .L_2478)
.L_2478:
        /*0060*/ 	.word	0x00000000


	//----- nvinfo : EIATTR_CBANK_PARAM_SIZE
	.align		4
.L_2479:
        /*0064*/ 	.byte	0x03, 0x19
        /*0066*/ 	.short	0x0220


	//----- nvinfo : EIATTR_PARAM_CBANK
	.align		4
        /*0068*/ 	.byte	0x04, 0x0a
        /*006a*/ 	.short	(.L_2481 - .L_2480)
	.align		4
.L_2480:
        /*006c*/ 	.word	index@(.nv.constant0._ZN2at6native18elementwise_kernelILi128ELi4EZNS0_22gpu_kernel_impl_nocastIZZZNS0_17log10_kernel_cudaERNS_18TensorIteratorBaseEENKUlvE0_clEvENKUlvE1_clEvEUlN3c104HalfEE_EEvS4_RKT_EUliE_EEviT1_)
        /*0070*/ 	.short	0x0380
        /*0072*/ 	.short	0x0220


	//----- nvinfo : EIATTR_SW_WAR
	.align		4
.L_2481:
        /*0074*/ 	.byte	0x04, 0x36
        /*0076*/ 	.short	(.L_2483 - .L_2482)
.L_2482:
        /*0078*/ 	.word	0x00000008
.L_2483:


//--------------------- .nv.info._ZN2at6native27unrolled_elementwise_kernelIZZZNS0_17log10_kernel_cudaERNS_18TensorIteratorBaseEENKUlvE0_clEvENKUlvE1_clEvEUlN3c104HalfEE_St5arrayIPcLm2EELi4E23TrivialOffsetCalculatorILi1EjESD_NS0_6memory15LoadWithoutCastENSE_16StoreWithoutCastEEEviT_T0_T2_T3_T4_T5_ --------------------------
	.section	.nv.info._ZN2at6native27unrolled_elementwise_kernelIZZZNS0_17log10_kernel_cudaERNS_18TensorIteratorBaseEENKUlvE0_clEvENKUlvE1_clEvEUlN3c104HalfEE_St5arrayIPcLm2EELi4E23TrivialOffsetCalculatorILi1EjESD_NS0_6memory15LoadWithoutCastENSE_16StoreWithoutCastEEEviT_T0_T2_T3_T4_T5_,"",@"SHT_CUDA_INFO"
	.sectionflags	@""
	.align	4


	//----- nvinfo : EIATTR_CUDA_API_VERSION
	.align		4
        /*0000*/ 	.byte	0x04, 0x37
        /*0002*/ 	.short	(.L_2485 - .L_2484)
.L_2484:
        /*0004*/ 	.word	0x00000082


	//----- nvinfo : EIATTR_KPARAM_INFO
	.align		4
.L_2485:
        /*0008*/ 	.byte	0x04, 0x17
        /*000a*/ 	.short	(.L_2487 - .L_2486)
.L_2486:
        /*000c*/ 	.word	0x00000000
        /*0010*/ 	.short	0x0006
        /*0012*/ 	.short	0x001b
        /*0014*/ 	.byte	0x00, 0xf0, 0x05, 0x00


	//----- nvinfo : EIATTR_KPARAM_INFO
	.align		4
.L_2487:
        /*0018*/ 	.byte	0x04, 0x17
        /*001a*/ 	.short	(.L_2489 - .L_2488)
.L_2488:
        /*001c*/ 	.word	0x00000000
        /*0020*/ 	.short	0x0005
        /*0022*/ 	.short	0x001a
        /*0024*/ 	.byte	0x00, 0xf0, 0x05, 0x00


	//----- nvinfo : EIATTR_KPARAM_INFO
	.align		4
.L_2489:
        /*0028*/ 	.byte	0x04, 0x17
        /*002a*/ 	.short	(.L_2491 - .L_2490)
.L_2490:
        /*002c*/ 	.word	0x00000000
        /*0030*/ 	.short	0x0004
        /*0032*/ 	.short	0x0019
        /*0034*/ 	.byte	0x00, 0xf0, 0x05, 0x00


	//----- nvinfo : EIATTR_KPARAM_INFO
	.align		4
.L_2491:
        /*0038*/ 	.byte	0x04, 0x17
        /*003a*/ 	.short	(.L_2493 - .L_2492)
.L_2492:
        /*003c*/ 	.word	0x00000000
        /*0040*/ 	.short	0x0003
        /*0042*/ 	.short	0x0018
        /*0044*/ 	.byte	0x00, 0xf0, 0x05, 0x00


	//----- nvinfo : EIATTR_KPARAM_INFO
	.align		4
.L_2493:
        /*0048*/ 	.byte	0x04, 0x17
        /*004a*/ 	.short	(.L_2495 - .L_2494)
.L_2494:
        /*004c*/ 	.word	0x00000000
        /*0050*/ 	.short	0x0002
        /*0052*/ 	.short	0x0008
        /*0054*/ 	.byte	0x00, 0xf0, 0x41, 0x00


	//----- nvinfo : EIATTR_KPARAM_INFO
	.align		4
.L_2495:
        /*0058*/ 	.byte	0x04, 0x17
        /*005a*/ 	.short	(.L_2497 - .L_2496)
.L_2496:
        /*005c*/ 	.word	0x00000000
        /*0060*/ 	.short	0x0001
        /*0062*/ 	.short	0x0004
        /*0064*/ 	.byte	0x00, 0xf0, 0x05, 0x00


	//----- nvinfo : EIATTR_KPARAM_INFO
	.align		4
.L_2497:
        /*0068*/ 	.byte	0x04, 0x17
        /*006a*/ 	.short	(.L_2499 - .L_2498)
.L_2498:
        /*006c*/ 	.word	0x00000000
        /*0070*/ 	.short	0x0000
        /*0072*/ 	.short	0x0000
        /*0074*/ 	.byte	0x00, 0xf0, 0x11, 0x00


	//----- nvinfo : EIATTR_SPARSE_MMA_MASK
	.align		4
.L_2499:
        /*0078*/ 	.byte	0x03, 0x50
        /*007a*/ 	.short	0x0000


	//----- nvinfo : EIATTR_MAXREG_COUNT
	.align		4
        /*007c*/ 	.byte	0x03, 0x1b
        /*007e*/ 	.short	0x00ff


	//----- nvinfo : EIATTR_MERCURY_ISA_VERSION
	.align		4
        /*0080*/ 	.byte	0x03, 0x5f
        /*0082*/ 	.short	0x0101


	//----- nvinfo : EIATTR_VRC_CTA_INIT_COUNT
	.align		4
        /*0084*/ 	.byte	0x02, 0x4a
	.zero		1
	.zero		1


	//----- nvinfo : EIATTR_EXIT_INSTR_OFFSETS
	.align		4
        /*0088*/ 	.byte	0x04, 0x1c
        /*008a*/ 	.short	(.L_2501 - .L_2500)


	//   ....[0]....
.L_2500:
        /*008c*/ 	.word	0x000004b0


	//   ....[1]....
        /*0090*/ 	.word	0x00000530


	//----- nvinfo : EIATTR_MAX_THREADS
	.align		4
.L_2501:
        /*0094*/ 	.byte	0x04, 0x05
        /*0096*/ 	.short	(.L_2503 - .L_2502)
.L_2502:
        /*0098*/ 	.word	0x00000080
        /*009c*/ 	.word	0x00000001
        /*00a0*/ 	.word	0x00000001


	//----- nvinfo : EIATTR_CRS_STACK_SIZE
	.align		4
.L_2503:
        /*00a4*/ 	.byte	0x04, 0x1e
        /*00a6*/ 	.short	(.L_2505 - .L_2504)
.L_2504:
        /*00a8*/ 	.word	0x00000000


	//----- nvinfo : EIATTR_CBANK_PARAM_SIZE
	.align		4
.L_2505:
        /*00ac*/ 	.byte	0x03, 0x19
        /*00ae*/ 	.short	0x001c


	//----- nvinfo : EIATTR_PARAM_CBANK
	.align		4
        /*00b0*/ 	.byte	0x04, 0x0a
        /*00b2*/ 	.short	(.L_2507 - .L_2506)
	.align		4
.L_2506:
        /*00b4*/ 	.word	index@(.nv.constant0._ZN2at6native27unrolled_elementwise_kernelIZZZNS0_17log10_kernel_cudaERNS_18TensorIteratorBaseEENKUlvE0_clEvENKUlvE1_clEvEUlN3c104HalfEE_St5arrayIPcLm2EELi4E23TrivialOffsetCalculatorILi1EjESD_NS0_6memory15LoadWithoutCastENSE_16StoreWithoutCastEEEviT_T0_T2_T3_T4_T5_)
        /*00b8*/ 	.short	0x0380
        /*00ba*/ 	.short	0x001c


	//----- nvinfo : EIATTR_SW_WAR
	.align		4
.L_2507:
        /*00bc*/ 	.byte	0x04, 0x36
        /*00be*/ 	.short	(.L_2509 - .L_2508)
.L_2508:
        /*00c0*/ 	.word	0x00000008
.L_2509:


//--------------------- .nv.info._ZN2at6native29vectorized_elementwise_kernelILi2EZZZNS0_17log10_kernel_cudaERNS_18TensorIteratorBaseEENKUlvE0_clEvENKUlvE1_clEvEUlN3c104HalfEE_St5arrayIPcLm2EEEEviT0_T1_ --------------------------
	.section	.nv.info._ZN2at6native29vectorized_elementwise_kernelILi2EZZZNS0_17log10_kernel_cudaERNS_18TensorIteratorBaseEENKUlvE0_clEvENKUlvE1_clEvEUlN3c104HalfEE_St5arrayIPcLm2EEEEviT0_T1_,"",@"SHT_CUDA_INFO"
	.sectionflags	@""
	.align	4


	//----- nvinfo : EIATTR_CUDA_API_VERSION
	.align		4
        /*0000*/ 	.byte	0x04, 0x37
        /*0002*/ 	.short	(.L_2511 - .L_2510)
.L_2510:
        /*0004*/ 	.word	0x00000082


	//----- nvinfo : EIATTR_KPARAM_INFO
	.align		4
.L_2511:
        /*0008*/ 	.byte	0x04, 0x17
        /*000a*/ 	.short	(.L_2513 - .L_2512)
.L_2512:
        /*000c*/ 	.word	0x00000000
        /*0010*/ 	.short	0x0002
        /*0012*/ 	.short	0x0008
        /*0014*/ 	.byte	0x00, 0xf0, 0x41, 0x00


	//----- nvinfo : EIATTR_KPARAM_INFO
	.align		4
.L_2513:
        /*0018*/ 	.byte	0x04, 0x17
        /*001a*/ 	.short	(.L_2515 - .L_2514)
.L_2514:
        /*001c*/ 	.word	0x00000000
        /*0020*/ 	.short	0x0001
        /*0022*/ 	.short	0x0004
        /*0024*/ 	.byte	0x00, 0xf0, 0x05, 0x00


	//----- nvinfo : EIATTR_KPARAM_INFO
	.align		4
.L_2515:
        /*0028*/ 	.byte	0x04, 0x17
        /*002a*/ 	.short	(.L_2517 - .L_2516)
.L_2516:
        /*002c*/ 	.word	0x00000000
        /*0030*/ 	.short	0x0000
        /*0032*/ 	.short	0x0000
        /*0034*/ 	.byte	0x00, 0xf0, 0x11, 0x00


	//----- nvinfo : EIATTR_SPARSE_MMA_MASK
	.align		4
.L_2517:
        /*0038*/ 	.byte	0x03, 0x50
        /*003a*/ 	.short	0x0000


	//----- nvinfo : EIATTR_MAXREG_COUNT
	.align		4
        /*003c*/ 	.byte	0x03, 0x1b
        /*003e*/ 	.short	0x00ff


	//----- nvinfo : EIATTR_MERCURY_ISA_VERSION
	.align		4
        /*0040*/ 	.byte	0x03, 0x5f
        /*0042*/ 	.short	0x0101


	//----- nvinfo : EIATTR_VRC_CTA_INIT_COUNT
	.align		4
        /*0044*/ 	.byte	0x02, 0x4a
	.zero		1
	.zero		1


	//----- nvinfo : EIATTR_EXIT_INSTR_OFFSETS
	.align		4
        /*0048*/ 	.byte	0x04, 0x1c
        /*004a*/ 	.short	(.L_2519 - .L_2518)


	//   ....[0]....
.L_2518:
        /*004c*/ 	.word	0x00000a50


	//   ....[1]....
        /*0050*/ 	.word	0x00000aa0


	//   ....[2]....
        /*0054*/ 	.word	0x00000d60


	//----- nvinfo : EIATTR_MAX_THREADS
	.align		4
.L_2519:
        /*0058*/ 	.byte	0x04, 0x05
        /*005a*/ 	.short	(.L_2521 - .L_2520)
.L_2520:
        /*005c*/ 	.word	0x00000080
        /*0060*/ 	.word	0x00000001
        /*0064*/ 	.word	0x00000001


	//----- nvinfo : EIATTR_CRS_STACK_SIZE
	.align		4
.L_2521:
        /*0068*/ 	.byte	0x04, 0x1e
        /*006a*/ 	.short	(.L_2523 - .L_2522)
.L_2522:
        /*006c*/ 	.word	0x00000000


	//----- nvinfo : EIATTR_CBANK_PARAM_SIZE
	.align		4
.L_2523:
        /*0070*/ 	.byte	0x03, 0x19
        /*0072*/ 	.short	0x0018


	//----- nvinfo : EIATTR_PARAM_CBANK
	.align		4
        /*0074*/ 	.byte	0x04, 0x0a
        /*0076*/ 	.short	(.L_2525 - .L_2524)
	.align		4
.L_2524:
        /*0078*/ 	.word	index@(.nv.constant0._ZN2at6native29vectorized_elementwise_kernelILi2EZZZNS0_17log10_kernel_cudaERNS_18TensorIteratorBaseEENKUlvE0_clEvENKUlvE1_clEvEUlN3c104HalfEE_St5arrayIPcLm2EEEEviT0_T1_)
        /*007c*/ 	.short	0x0380
        /*007e*/ 	.short	0x0018


	//----- nvinfo : EIATTR_SW_WAR
	.align		4
.L_2525:
        /*0080*/ 	.byte	0x04, 0x36
        /*0082*/ 	.short	(.L_2527 - .L_2526)
.L_2526:
        /*0084*/ 	.word	0x00000008
.L_2527:


//--------------------- .nv.info._ZN2at6native29vectorized_elementwise_kernelILi4EZZZNS0_17log10_kernel_cudaERNS_18TensorIteratorBaseEENKUlvE0_clEvENKUlvE1_clEvEUlN3c104HalfEE_St5arrayIPcLm2EEEEviT0_T1_ --------------------------
	.section	.nv.info._ZN2at6native29vectorized_elementwise_kernelILi4EZZZNS0_17log10_kernel_cudaERNS_18TensorIteratorBaseEENKUlvE0_clEvENKUlvE1_clEvEUlN3c104HalfEE_St5arrayIPcLm2EEEEviT0_T1_,"",@"SHT_CUDA_INFO"
	.sectionflags	@""
	.align	4


	//----- nvinfo : EIATTR_CUDA_API_VERSION
	.align		4
        /*0000*/ 	.byte	0x04, 0x37
        /*0002*/ 	.short	(.L_2529 - .L_2528)
.L_2528:
        /*0004*/ 	.word	0x00000082


	//----- nvinfo : EIATTR_KPARAM_INFO
	.align		4
.L_2529:
        /*0008*/ 	.byte	0x04, 0x17
        /*000a*/ 	.short	(.L_2531 - .L_2530)
.L_2530:
        /*000c*/ 	.word	0x00000000
        /*0010*/ 	.short	0x0002
        /*0012*/ 	.short	0x0008
        /*0014*/ 	.byte	0x00, 0xf0, 0x41, 0x00


	//----- nvinfo : EIATTR_KPARAM_INFO
	.align		4
.L_2531:
        /*0018*/ 	.byte	0x04, 0x17
        /*001a*/ 	.short	(.L_2533 - .L_2532)
.L_2532:
        /*001c*/ 	.word	0x00000000
        /*0020*/ 	.short	0x0001
        /*0022*/ 	.short	0x0004
        /*0024*/ 	.byte	0x00, 0xf0, 0x05, 0x00


	//----- nvinfo : EIATTR_KPARAM_INFO
	.align		4
.L_2533:
        /*0028*/ 	.byte	0x04, 0x17
        /*002a*/ 	.short	(.L_2535 - .L_2534)
.L_2534:
        /*002c*/ 	.word	0x00000000
        /*0030*/ 	.short	0x0000
        /*0032*/ 	.short	0x0000
        /*0034*/ 	.byte	0x00, 0xf0, 0x11, 0x00


	//----- nvinfo : EIATTR_SPARSE_MMA_MASK
	.align		4
.L_2535:
        /*0038*/ 	.byte	0x03, 0x50
        /*003a*/ 	.short	0x0000


	//----- nvinfo : EIATTR_MAXREG_COUNT
	.align		4
        /*003c*/ 	.byte	0x03, 0x1b
        /*003e*/ 	.short	0x00ff


	//----- nvinfo : EIATTR_MERCURY_ISA_VERSION
	.align		4
        /*0040*/ 	.byte	0x03, 0x5f
        /*0042*/ 	.short	0x0101


	//----- nvinfo : EIATTR_VRC_CTA_INIT_COUNT
	.align		4
        /*0044*/ 	.byte	0x02, 0x4a
	.zero		1
	.zero		1


	//----- nvinfo : EIATTR_EXIT_INSTR_OFFSETS
	.align		4
        /*0048*/ 	.byte	0x04, 0x1c
        /*004a*/ 	.short	(.L_2537 - .L_2536)


	//   ....[0]....
.L_2536:
        /*004c*/ 	.word	0x00000a50


	//   ....[1]....
        /*0050*/ 	.word	0x00000aa0


	//   ....[2]....
        /*0054*/ 	.word	0x00000d20


	//----- nvinfo : EIATTR_MAX_THREADS
	.align		4
.L_2537:
        /*0058*/ 	.byte	0x04, 0x05
        /*005a*/ 	.short	(.L_2539 - .L_2538)
.L_2538:
        /*005c*/ 	.word	0x00000080
        /*0060*/ 	.word	0x00000001
        /*0064*/ 	.word	0x00000001


	//----- nvinfo : EIATTR_CRS_STACK_SIZE
	.align		4
.L_2539:
        /*0068*/ 	.byte	0x04, 0x1e
        /*006a*/ 	.short	(.L_2541 - .L_2540)
.L_2540:
        /*006c*/ 	.word	0x00000000


	//----- nvinfo : EIATTR_CBANK_PARAM_SIZE
	.align		4
.L_2541:
        /*0070*/ 	.byte	0x03, 0x19
        /*0072*/ 	.short	0x0018


	//----- nvinfo : EIATTR_PARAM_CBANK
	.align		4
        /*0074*/ 	.byte	0x04, 0x0a
        /*0076*/ 	.short	(.L_2543 - .L_2542)
	.align		4
.L_2542:
        /*0078*/ 	.word	index@(.nv.constant0._ZN2at6native29vectorized_elementwise_kernelILi4EZZZNS0_17log10_kernel_cudaERNS_18TensorIteratorBaseEENKUlvE0_clEvENKUlvE1_clEvEUlN3c104HalfEE_St5arrayIPcLm2EEEEviT0_T1_)
        /*007c*/ 	.short	0x0380
        /*007e*/ 	.short	0x0018


	//----- nvinfo : EIATTR_SW_WAR
	.align		4
.L_2543:
        /*0080*/ 	.byte	0x04, 0x36
        /*0082*/ 	.short	(.L_2545 - .L_2544)
.L_2544:
        /*0084*/ 	.word	0x00000008
.L_2545:


//--------------------- .nv.info._ZN2at6native29vectorized_elementwise_kernelILi8EZZZNS0_17log10_kernel_cudaERNS_18TensorIteratorBaseEENKUlvE0_clEvENKUlvE1_clEvEUlN3c104HalfEE_St5arrayIPcLm2EEEEviT0_T1_ --------------------------
	.section	.nv.info._ZN2at6native29vectorized_elementwise_kernelILi8EZZZNS0_17log10_kernel_cudaERNS_18TensorIteratorBaseEENKUlvE0_clEvENKUlvE1_clEvEUlN3c104HalfEE_St5arrayIPcLm2EEEEviT0_T1_,"",@"SHT_CUDA_INFO"
	.sectionflags	@""
	.align	4


	//----- nvinfo : EIATTR_CUDA_API_VERSION
	.align		4
        /*0000*/ 	.byte	0x04, 0x37
        /*0002*/ 	.short	(.L_2547 - .L_2546)
.L_2546:
        /*0004*/ 	.word	0x00000082


	//----- nvinfo : EIATTR_KPARAM_INFO
	.align		4
.L_2547:
        /*0008*/ 	.byte	0x04, 0x17
        /*000a*/ 	.short	(.L_2549 - .L_2548)
.L_2548:
        /*000c*/ 	.word	0x00000000
        /*0010*/ 	.short	0x0002
        /*0012*/ 	.short	0x0008
        /*0014*/ 	.byte	0x00, 0xf0, 0x41, 0x00


	//----- nvinfo : EIATTR_KPARAM_INFO
	.align		4
.L_2549:
        /*0018*/ 	.byte	0x04, 0x17
        /*001a*/ 	.short	(.L_2551 - .L_2550)
.L_2550:
        /*001c*/ 	.word	0x00000000
        /*0020*/ 	.short	0x0001
        /*0022*/ 	.short	0x0004
        /*0024*/ 	.byte	0x00, 0xf0, 0x05, 0x00


	//----- nvinfo : EIATTR_KPARAM_INFO
	.align		4
.L_2551:
        /*0028*/ 	.byte	0x04, 0x17
        /*002a*/ 	.short	(.L_2553 - .L_2552)
.L_2552:
        /*002c*/ 	.word	0x00000000
        /*0030*/ 	.short	0x0000
        /*0032*/ 	.short	0x0000
        /*0034*/ 	.byte	0x00, 0xf0, 0x11, 0x00


	//----- nvinfo : EIATTR_SPARSE_MMA_MASK
	.align		4
.L_2553:
        /*0038*/ 	.byte	0x03, 0x50
        /*003a*/ 	.short	0x0000


	//----- nvinfo : EIATTR_MAXREG_COUNT
	.align		4
        /*003c*/ 	.byte	0x03, 0x1b
        /*003e*/ 	.short	0x00ff


	//----- nvinfo : EIATTR_MERCURY_ISA_VERSION
	.align		4
        /*0040*/ 	.byte	0x03, 0x5f
        /*0042*/ 	.short	0x0101


	//----- nvinfo : EIATTR_VRC_CTA_INIT_COUNT
	.align		4
        /*0044*/ 	.byte	0x02, 0x4a
	.zero		1
	.zero		1


	//----- nvinfo : EIATTR_EXIT_INSTR_OFFSETS
	.align		4
        /*0048*/ 	.byte	0x04, 0x1c
        /*004a*/ 	.short	(.L_2555 - .L_2554)


	//   ....[0]....
.L_2554:
        /*004c*/ 	.word	0x00000010


	//----- nvinfo : EIATTR_MAX_THREADS
	.align		4
.L_2555:
        /*0050*/ 	.byte	0x04, 0x05
        /*0052*/ 	.short	(.L_2557 - .L_2556)
.L_2556:
        /*0054*/ 	.word	0x00000080
        /*0058*/ 	.word	0x00000001
        /*005c*/ 	.word	0x00000001


	//----- nvinfo : EIATTR_CBANK_PARAM_SIZE
	.align		4
.L_2557:
        /*0060*/ 	.byte	0x03, 0x19
        /*0062*/ 	.short	0x0018


	//----- nvinfo : EIATTR_PARAM_CBANK
	.align		4
        /*0064*/ 	.byte	0x04, 0x0a
        /*0066*/ 	.short	(.L_2559 - .L_2558)
	.align		4
.L_2558:
        /*0068*/ 	.word	index@(.nv.constant0._ZN2at6native29vectorized_elementwise_kernelILi8EZZZNS0_17log10_kernel_cudaERNS_18TensorIteratorBaseEENKUlvE0_clEvENKUlvE1_clEvEUlN3c104HalfEE_St5arrayIPcLm2EEEEviT0_T1_)
        /*006c*/ 	.short	0x0380
        /*006e*/ 	.short	0x0018


	//----- nvinfo : EIATTR_SW_WAR
	.align		4
.L_2559:
        /*0070*/ 	.byte	0x04, 0x36
        /*0072*/ 	.short	(.L_2561 - .L_2560)
.L_2560:
        /*0074*/ 	.word	0x00000008
.L_2561:


//--------------------- .nv.info._ZN2at6native18elementwise_kernelILi128ELi4EZNS0_15gpu_kernel_implIZZZNS0_17log10_kernel_cudaERNS_18TensorIteratorBaseEENKUlvE0_clEvENKUlvE0_clEvEUlfE_EEvS4_RKT_EUliE_EEviT1_ --------------------------
	.section	.nv.info._ZN2at6native18elementwise_kernelILi128ELi4EZNS0_15gpu_kernel_implIZZZNS0_17log10_kernel_cudaERNS_18TensorIteratorBaseEENKUlvE0_clEvENKUlvE0_clEvEUlfE_EEvS4_RKT_EUliE_EEviT1_,"",@"SHT_CUDA_INFO"
	.sectionflags	@""
	.align	4


	//----- nvinfo : EIATTR_CUDA_API_VERSION
	.align		4
        /*0000*/ 	.byte	0x04, 0x37
        /*0002*/ 	.short	(.L_2563 - .L_2562)
.L_2562:
        /*0004*/ 	.word	0x00000082


	//----- nvinfo : EIATTR_KPARAM_INFO
	.align		4
.L_2563:
        /*0008*/ 	.byte	0x04, 0x17
        /*000a*/ 	.short	(.L_2565 - .L_2564)
.L_2564:
        /*000c*/ 	.word	0x00000000
        /*0010*/ 	.short	0x0001
        /*0012*/ 	.short	0x0008
        /*0014*/ 	.byte	0x00, 0xf0, 0x61, 0x08


	//----- nvinfo : EIATTR_KPARAM_INFO
	.align		4
.L_2565:
        /*0018*/ 	.byte	0x04, 0x17
        /*001a*/ 	.short	(.L_2567 - .L_2566)
.L_2566:
        /*001c*/ 	.word	0x00000000
        /*0020*/ 	.short	0x0000
        /*0022*/ 	.short	0x0000
        /*0024*/ 	.byte	0x00, 0xf0, 0x11, 0x00


	//----- nvinfo : EIATTR_SPARSE_MMA_MASK
	.align		4
.L_2567:
        /*0028*/ 	.byte	0x03, 0x50
        /*002a*/ 	.short	0x0000


	//----- nvinfo : EIATTR_MAXREG_COUNT
	.align		4
        /*002c*/ 	.byte	0x03, 0x1b
        /*002e*/ 	.short	0x0080


	//----- nvinfo : EIATTR_EXTERNS
	.align		4
        /*0030*/ 	.byte	0x04, 0x0f
        /*0032*/ 	.short	(.L_2569 - .L_2568)


	//   ....[0]....
	.align		4
.L_2568:
        /*0034*/ 	.word	index@(__assertfail)


	//----- nvinfo : EIATTR_MERCURY_ISA_VERSION
	.align		4
.L_2569:
        /*0038*/ 	.byte	0x03, 0x5f
        /*003a*/ 	.short	0x0101


	//----- nvinfo : EIATTR_VRC_CTA_INIT_COUNT
	.align		4
        /*003c*/ 	.byte	0x02, 0x4a
	.zero		1
	.zero		1


	//----- nvinfo : EIATTR_SYSCALL_OFFSETS
	.align		4
        /*0040*/ 	.byte	0x04, 0x46
        /*0042*/ 	.short	(.L_2571 - .L_2570)


	//   ....[0]....
.L_2570:
        /*0044*/ 	.word	0x00002150


	//   ....[1]....
        /*0048*/ 	.word	0x00002f20


	//   ....[2]....
        /*004c*/ 	.word	0x000051b0


	//   ....[3]....
        /*0050*/ 	.word	0x00005de0


	//   ....[4]....
        /*0054*/ 	.word	0x00008180


	//   ....[5]....
        /*0058*/ 	.word	0x00008db0


	//   ....[6]....
        /*005c*/ 	.word	0x0000b160


	//   ....[7]....
        /*0060*/ 	.word	0x0000bd60


	//----- nvinfo : EIATTR_EXIT_INSTR_OFFSETS
	.align		4
.L_2571:
        /*0064*/ 	.byte	0x04, 0x1c
        /*0066*/ 	.short	(.L_2573 - .L_2572)


	//   ....[0]....
.L_2572:
        /*0068*/ 	.word	0x00009060


	//   ....[1]....
        /*006c*/ 	.word	0x0000b2e0


	//   ....[2]....
        /*0070*/ 	.word	0x0000b320


	//   ....[3]....
        /*0074*/ 	.word	0x0000b3b0


	//   ....[4]....
        /*0078*/ 	.word	0x0000b3e0


	//   ....[5]....
        /*007c*/ 	.word	0x0000b410


	//   ....[6]....
        /*0080*/ 	.word	0x0000b490


	//   ....[7]....
        /*0084*/ 	.word	0x0000b4c0


	//   ....[8]....
        /*0088*/ 	.word	0x0000b550


	//   ....[9]....
        /*008c*/ 	.word	0x0000b590


	//   ....[10]....
        /*0090*/ 	.word	0x0000b5d0


	//   ....[11]....
        /*0094*/ 	.word	0x0000b6a0


	//   ....[12]....
        /*0098*/ 	.word	0x0000b800


	//   ....[13]....
        /*009c*/ 	.word	0x0000b960


	//   ....[14]....
        /*00a0*/ 	.word	0x0000bab0


	//   ....[15]....
        /*00a4*/ 	.word	0x0000bae0


	//   ....[16]....
        /*00a8*/ 	.word	0x0000bb10


	//   ....[17]....
        /*00ac*/ 	.word	0x0000bbb0


	//   ....[18]....
        /*00b0*/ 	.word	0x0000bc00


	//   ....[19]....
        /*00b4*/ 	.word	0x0000bd70


	//   ....[20]....
        /*00b8*/ 	.word	0x0000be70


	//   ....[21]....
        /*00bc*/ 	.word	0x0000bfa0


	//   ....[22]....
        /*00c0*/ 	.word	0x0000bfd0


	//----- nvinfo : EIATTR_MAX_THREADS
	.align		4
.L_2573:
        /*00c4*/ 	.byte	0x04, 0x05
        /*00c6*/ 	.short	(.L_2575 - .L_2574)
.L_2574:
        /*00c8*/ 	.word	0x00000080
        /*00cc*/ 	.word	0x00000001
        /*00d0*/ 	.word	0x00000001


	//----- nvinfo : EIATTR_CRS_STACK_SIZE
	.align		4
.L_2575:
        /*00d4*/ 	.byte	0x04, 0x1e
        /*00d6*/ 	.short	(.L_2577 - .L_2576)
.L_2576:
        /*00d8*/ 	.word	0x00000000


	//----- nvinfo : EIATTR_CBANK_PARAM_SIZE
	.align		4
.L_2577:
        /*00dc*/ 	.byte	0x03, 0x19
        /*00de*/ 	.short	0x0220


	//----- nvinfo : EIATTR_PARAM_CBANK
	.align		4
        /*00e0*/ 	.byte	0x04, 0x0a
        /*00e2*/ 	.short	(.L_2579 - .L_2578)
	.align		4
.L_2578:
        /*00e4*/ 	.word	index@(.nv.constant0._ZN2at6native18elementwise_kernelILi128ELi4EZNS0_15gpu_kernel_implIZZZNS0_17log10_kernel_cudaERNS_18TensorIteratorBaseEENKUlvE0_clEvENKUlvE0_clEvEUlfE_EEvS4_RKT_EUliE_EEviT1_)
        /*00e8*/ 	.short	0x0380
        /*00ea*/ 	.short	0x0220


	//----- nvinfo : EIATTR_SW_WAR
	.align		4
.L_2579:
        /*00ec*/ 	.byte	0x04, 0x36
        /*00ee*/ 	.short	(.L_2581 - .L_2580)
.L_2580:
        /*00f0*/ 	.word	0x00000008
.L_2581:


//--------------------- .nv.info._ZN2at6native27unrolled_elementwise_kernelIZZZNS0_17log10_kernel_cudaERNS_18TensorIteratorBaseEENKUlvE0_clEvENKUlvE0_clEvEUlfE_St5arrayIPcLm2EELi4E23TrivialOffsetCalculatorILi1EjESB_NS0_6memory12LoadWithCastILi1EEENSC_13StoreWithCastILi1EEEEEviT_T0_T2_T3_T4_T5_ --------------------------
	.section	.nv.info._ZN2at6native27unrolled_elementwise_kernelIZZZNS0_17log10_kernel_cudaERNS_18TensorIteratorBaseEENKUlvE0_clEvENKUlvE0_clEvEUlfE_St5arrayIPcLm2EELi4E23TrivialOffsetCalculatorILi1EjESB_NS0_6memory12LoadWithCastILi1EEENSC_13StoreWithCastILi1EEEEEviT_T0_T2_T3_T4_T5_,"",@"SHT_CUDA_INFO"
	.sectionflags	@""
	.align	4


	//----- nvinfo : EIATTR_CUDA_API_VERSION
	.align		4
        /*0000*/ 	.byte	0x04, 0x37
        /*0002*/ 	.short	(.L_2583 - .L_2582)
.L_2582:
        /*0004*/ 	.word	0x00000082


	//----- nvinfo : EIATTR_KPARAM_INFO
	.align		4
.L_2583:
        /*0008*/ 	.byte	0x04, 0x17
        /*000a*/ 	.short	(.L_2585 - .L_2584)
.L_2584:
        /*000c*/ 	.word	0x00000000
        /*0010*/ 	.short	0x0006
        /*0012*/ 	.short	0x0024
        /*0014*/ 	.byte	0x00, 0xf0, 0x21, 0x00


	//----- nvinfo : EIATTR_KPARAM_INFO
	.align		4
.L_2585:
        /*0018*/ 	.byte	0x04, 0x17
        /*001a*/ 	.short	(.L_2587 - .L_2586)
.L_2586:
        /*001c*/ 	.word	0x00000000
        /*0020*/ 	.short	0x0005
        /*0022*/ 	.short	0x001c
        /*0024*/ 	.byte	0x00, 0xf0, 0x21, 0x00


	//----- nvinfo : EIATTR_KPARAM_INFO
	.align		4
.L_2587:
        /*0028*/ 	.byte	0x04, 0x17
        /*002a*/ 	.short	(.L_2589 - .L_2588)
.L_2588:
        /*002c*/ 	.word	0x00000000
        /*0030*/ 	.short	0x0004
        /*0032*/ 	.short	0x0019
        /*0034*/ 	.byte	0x00, 0xf0, 0x05, 0x00


	//----- nvinfo : EIATTR_KPARAM_INFO
	.align		4
.L_2589:
        /*0038*/ 	.byte	0x04, 0x17
        /*003a*/ 	.short	(.L_2591 - .L_2590)
.L_2590:
        /*003c*/ 	.word	0x00000000
        /*0040*/ 	.short	0x0003
        /*0042*/ 	.short	0x0018
        /*0044*/ 	.byte	0x00, 0xf0, 0x05, 0x00


	//----- nvinfo : EIATTR_KPARAM_INFO
	.align		4
.L_2591:
        /*0048*/ 	.byte	0x04, 0x17
        /*004a*/ 	.short	(.L_2593 - .L_2592)
.L_2592:
        /*004c*/ 	.word	0x00000000
        /*0050*/ 	.short	0x0002
        /*0052*/ 	.short	0x0008
        /*0054*/ 	.byte	0x00, 0xf0, 0x41, 0x00


	//----- nvinfo : EIATTR_KPARAM_INFO
	.align		4
.L_2593:
        /*0058*/ 	.byte	0x04, 0x17
        /*005a*/ 	.short	(.L_2595 - .L_2594)
.L_2594:
        /*005c*/ 	.word	0x00000000
        /*0060*/ 	.short	0x0001
        /*0062*/ 	.short	0x0004
        /*0064*/ 	.byte	0x00, 0xf0, 0x05, 0x00


	//----- nvinfo : EIATTR_KPARAM_INFO
	.align		4
.L_2595:
        /*0068*/ 	.byte	0x04, 0x17
        /*006a*/ 	.short	(.L_2597 - .L_2596)
.L_2596:
        /*006c*/ 	.word	0x00000000
        /*0070*/ 	.short	0x0000
        /*0072*/ 	.short	0x0000
        /*0074*/ 	.byte	0x00, 0xf0, 0x11, 0x00


	//----- nvinfo : EIATTR_SPARSE_MMA_MASK
	.align		4
.L_2597:
        /*0078*/ 	.byte	0x03, 0x50
        /*007a*/ 	.short	0x0000


	//----- nvinfo : EIATTR_MAXREG_COUNT
	.align		4
        /*007c*/ 	.byte	0x03, 0x1b
        /*007e*/ 	.short	0x00ff


	//----- nvinfo : EIATTR_EXTERNS
	.align		4
        /*0080*/ 	.byte	0x04, 0x0f
        /*0082*/ 	.short	(.L_2599 - .L_2598)


	//   ....[0]....
	.align		4
.L_2598:
        /*0084*/ 	.word	index@(__assertfail)


	//----- nvinfo : EIATTR_MERCURY_ISA_VERSION
	.align		4
.L_2599:
        /*0088*/ 	.byte	0x03, 0x5f
        /*008a*/ 	.short	0x0101


	//----- nvinfo : EIATTR_VRC_CTA_INIT_COUNT
	.align		4
        /*008c*/ 	.byte	0x02, 0x4a
	.zero		1
	.zero		1


	//----- nvinfo : EIATTR_SYSCALL_OFFSETS
	.align		4
        /*0090*/ 	.byte	0x04, 0x46
        /*0092*/ 	.short	(.L_2601 - .L_2600)


	//   ....[0]....
.L_2600:
        /*0094*/ 	.word	0x00000e50


	//   ....[1]....
        /*0098*/ 	.word	0x00001dd0


	//   ....[2]....
        /*009c*/ 	.word	0x00002cd0


	//   ....[3]....
        /*00a0*/ 	.word	0x00003bb0


	//   ....[4]....
        /*00a4*/ 	.word	0x00004b50


	//   ....[5]....
        /*00a8*/ 	.word	0x000058f0


	//   ....[6]....
        /*00ac*/ 	.word	0x00006750


	//   ....[7]....
        /*00b0*/ 	.word	0x000075b0


	//----- nvinfo : EIATTR_EXIT_INSTR_OFFSETS
	.align		4
.L_2601:
        /*00b4*/ 	.byte	0x04, 0x1c
        /*00b6*/ 	.short	(.L_2603 - .L_2602)


	//   ....[0]....
.L_2602:
        /*00b8*/ 	.word	0x000069f0


	//   ....[1]....
        /*00bc*/ 	.word	0x00006b30


	//   ....[2]....
        /*00c0*/ 	.word	0x00006b70


	//   ....[3]....
        /*00c4*/ 	.word	0x00006c00


	//   ....[4]....
        /*00c8*/ 	.word	0x00006c30


	//   ....[5]....
        /*00cc*/ 	.word	0x00006c60


	//   ....[6]....
        /*00d0*/ 	.word	0x00006ce0


	//   ....[7]....
        /*00d4*/ 	.word	0x00006d10


	//   ....[8]....
        /*00d8*/ 	.word	0x00006da0


	//   ....[9]....
        /*00dc*/ 	.word	0x00006de0


	//   ....[10]....
        /*00e0*/ 	.word	0x00006e20


	//   ....[11]....
        /*00e4*/ 	.word	0x00006ef0


	//   ....[12]....
        /*00e8*/ 	.word	0x00007050


	//   ....[13]....
        /*00ec*/ 	.word	0x000071b0


	//   ....[14]....
        /*00f0*/ 	.word	0x00007300


	//   ....[15]....
        /*00f4*/ 	.word	0x00007330


	//   ....[16]....
        /*00f8*/ 	.word	0x00007360


	//   ....[17]....
        /*00fc*/ 	.word	0x00007400


	//   ....[18]....
        /*0100*/ 	.word	0x00007450


	//   ....[19]....
        /*0104*/ 	.word	0x000075c0


	//   ....[20]....
        /*0108*/ 	.word	0x000076c0


	//   ....[21]....
        /*010c*/ 	.word	0x000077f0


	//   ....[22]....
        /*0110*/ 	.word	0x00007820


	//----- nvinfo : EIATTR_MAX_THREADS
	.align		4
.L_2603:
        /*0114*/ 	.byte	0x04, 0x05
        /*0116*/ 	.short	(.L_2605 - .L_2604)
.L_2604:
        /*0118*/ 	.word	0x00000080
        /*011c*/ 	.word	0x00000001
        /*0120*/ 	.word	0x00000001


	//----- nvinfo : EIATTR_CRS_STACK_SIZE
	.align		4
.L_2605:
        /*0124*/ 	.byte	0x04, 0x1e
        /*0126*/ 	.short	(.L_2607 - .L_2606)
.L_2606:
        /*0128*/ 	.word	0x00000000


	//----- nvinfo : EIATTR_CBANK_PARAM_SIZE
	.align		4
.L_2607:
        /*012c*/ 	.byte	0x03, 0x19
        /*012e*/ 	.short	0x002c


	//----- nvinfo : EIATTR_PARAM_CBANK
	.align		4
        /*0130*/ 	.byte	0x04, 0x0a
        /*0132*/ 	.short	(.L_2609 - .L_2608)
	.align		4
.L_2608:
        /*0134*/ 	.word	index@(.nv.constant0._ZN2at6native27unrolled_elementwise_kernelIZZZNS0_17log10_kernel_cudaERNS_18TensorIteratorBaseEENKUlvE0_clEvENKUlvE0_clEvEUlfE_St5arrayIPcLm2EELi4E23TrivialOffsetCalculatorILi1EjESB_NS0_6memory12LoadWithCastILi1EEENSC_13StoreWithCastILi1EEEEEviT_T0_T2_T3_T4_T5_)
        /*0138*/ 	.short	0x0380
        /*013a*/ 	.short	0x002c


	//----- nvinfo : EIATTR_SW_WAR
	.align		4
.L_2609:
        /*013c*/ 	.byte	0x04, 0x36
        /*013e*/ 	.short	(.L_2611 - .L_2610)
.L_2610:
        /*0140*/ 	.word	0x00000008
.L_2611:


//--------------------- .nv.info._ZN2at6native18elementwise_kernelILi128ELi2EZNS0_22gpu_kernel_impl_nocastIZZZNS0_17log10_kernel_cudaERNS_18TensorIteratorBaseEENKUlvE0_clEvENKUlvE0_clEvEUlfE_EEvS4_RKT_EUliE_EEviT1_ --------------------------
	.section	.nv.info._ZN2at6native18elementwise_kernelILi128ELi2EZNS0_22gpu_kernel_impl_nocastIZZZNS0_17log10_kernel_cudaERNS_18TensorIteratorBaseEENKUlvE0_clEvENKUlvE0_clEvEUlfE_EEvS4_RKT_EUliE_EEviT1_,"",@"SHT_CUDA_INFO"
	.sectionflags	@""
	.align	4


	//----- nvinfo : EIATTR_CUDA_API_VERSION
	.align		4
        /*0000*/ 	.byte	0x04, 0x37
        /*0002*/ 	.short	(.L_2613 - .L_2612)
.L_2612:
        /*0004*/ 	.word	0x00000082


	//----- nvinfo : EIATTR_KPARAM_INFO
	.align		4
.L_2613:
        /*0008*/ 	.byte	0x04, 0x17
        /*000a*/ 	.short	(.L_2615 - .L_2614)
.L_2614:
        /*000c*/ 	.word	0x00000000
        /*0010*/ 	.short	0x0001
        /*0012*/ 	.short	0x0008
        /*0014*/ 	.byte	0x00, 0xf0, 0x61, 0x08


	//----- nvinfo : EIATTR_KPARAM_INFO
	.align		4
.L_2615:
        /*0018*/ 	.byte	0x04, 0x17
        /*001a*/ 	.short	(.L_2617 - .L_2616)
.L_2616:
        /*001c*/ 	.word	0x00000000
        /*0020*/ 	.short	0x0000
        /*0022*/ 	.short	0x0000
        /*0024*/ 	.byte	0x00, 0xf0, 0x11, 0x00


	//----- nvinfo : EIATTR_SPARSE_MMA_MASK
	.align		4
.L_2617:
        /*0028*/ 	.byte	0x03, 0x50
        /*002a*/ 	.short	0x0000


	//----- nvinfo : EIATTR_MAXREG_COUNT
	.align		4
        /*002c*/ 	.byte	0x03, 0x1b
        /*002e*/ 	.short	0x0080


	//----- nvinfo : EIATTR_MERCURY_ISA_VERSION
	.align		4
        /*0030*/ 	.byte	0x03, 0x5f
        /*0032*/ 	.short	0x0101


	//----- nvinfo : EIATTR_VRC_CTA_INIT_COUNT
	.align		4
        /*0034*/ 	.byte	0x02, 0x4a
	.zero		1
	.zero		1


	//----- nvinfo : EIATTR_EXIT_INSTR_OFFSETS
	.align		4
        /*0038*/ 	.byte	0x04, 0x1c
        /*003a*/ 	.short	(.L_2619 - .L_2618)


	//   ....[0]....
.L_2618:
        /*003c*/ 	.word	0x00000160


	//   ....[1]....
        /*0040*/ 	.word	0x000001d0


	//   ....[2]....
        /*0044*/ 	.word	0x000015b0


	//   ....[3]....
        /*0048*/ 	.word	0x000028f0


	//----- nvinfo : EIATTR_MAX_THREADS
	.align		4
.L_2619:
        /*004c*/ 	.byte	0x04, 0x05
        /*004e*/ 	.short	(.L_2621 - .L_2620)
.L_2620:
        /*0050*/ 	.word	0x00000080
        /*0054*/ 	.word	0x00000001
        /*0058*/ 	.word	0x00000001


	//----- nvinfo : EIATTR_CRS_STACK_SIZE
	.align		4
.L_2621:
        /*005c*/ 	.byte	0x04, 0x1e
        /*005e*/ 	.short	(.L_2623 - .L_2622)
.L_2622:
        /*0060*/ 	.word	0x00000000


	//----- nvinfo : EIATTR_CBANK_PARAM_SIZE
	.align		4
.L_2623:
        /*0064*/ 	.byte	0x03, 0x19
        /*0066*/ 	.short	0x0220


	//----- nvinfo : EIATTR_PARAM_CBANK
	.align		4
        /*0068*/ 	.byte	0x04, 0x0a
        /*006a*/ 	.short	(.L_2625 - .L_2624)
	.align		4
.L_2624:
        /*006c*/ 	.word	index@(.nv.constant0._ZN2at6native18elementwise_kernelILi128ELi2EZNS0_22gpu_kernel_impl_nocastIZZZNS0_17log10_kernel_cudaERNS_18TensorIteratorBaseEENKUlvE0_clEvENKUlvE0_clEvEUlfE_EEvS4_RKT_EUliE_EEviT1_)
        /*0070*/ 	.short	0x0380
        /*0072*/ 	.short	0x0220


	//----- nvinfo : EIATTR_SW_WAR
	.align		4
.L_2625:
        /*0074*/ 	.byte	0x04, 0x36
        /*0076*/ 	.short	(.L_2627 - .L_2626)
.L_2626:
        /*0078*/ 	.word	0x00000008
.L_2627:


//--------------------- .nv.info._ZN2at6native27unrolled_elementwise_kernelIZZZNS0_17log10_kernel_cudaERNS_18TensorIteratorBaseEENKUlvE0_clEvENKUlvE0_clEvEUlfE_St5arrayIPcLm2EELi4E23TrivialOffsetCalculatorILi1EjESB_NS0_6memory15LoadWithoutCastENSC_16StoreWithoutCastEEEviT_T0_T2_T3_T4_T5_ --------------------------
	.section	.nv.info._ZN2at6native27unrolled_elementwise_kernelIZZZNS0_17log10_kernel_cudaERNS_18TensorIteratorBaseEENKUlvE0_clEvENKUlvE0_clEvEUlfE_St5arrayIPcLm2EELi4E23TrivialOffsetCalculatorILi1EjESB_NS0_6memory15LoadWithoutCastENSC_16StoreWithoutCastEEEviT_T0_T2_T3_T4_T5_,"",@"SHT_CUDA_INFO"
	.sectionflags	@""
	.align	4


	//----- nvinfo : EIATTR_CUDA_API_VERSION
	.align		4
        /*0000*/ 	.byte	0x04, 0x37
        /*0002*/ 	.short	(.L_2629 - .L_2628)
.L_2628:
        /*0004*/ 	.word	0x00000082


	//----- nvinfo : EIATTR_KPARAM_INFO
	.align		4
.L_2629:
        /*0008*/ 	.byte	0x04, 0x17
        /*000a*/ 	.short	(.L_2631 - .L_2630)
.L_2630:
        /*000c*/ 	.word	0x00000000
        /*0010*/ 	.short	0x0006
        /*0012*/ 	.short	0x001b
        /*0014*/ 	.byte	0x00, 0xf0, 0x05, 0x00


	//----- nvinfo : EIATTR_KPARAM_INFO
	.align		4
.L_2631:
        /*0018*/ 	.byte	0x04, 0x17
        /*001a*/ 	.short	(.L_2633 - .L_2632)
.L_2632:
        /*001c*/ 	.word	0x00000000
        /*0020*/ 	.short	0x0005
        /*0022*/ 	.short	0x001a
        /*0024*/ 	.byte	0x00, 0xf0, 0x05, 0x00


	//----- nvinfo : EIATTR_KPARAM_INFO
	.align		4
.L_2633:
        /*0028*/ 	.byte	0x04, 0x17
        /*002a*/ 	.short	(.L_2635 - .L_2634)
.L_2634:
        /*002c*/ 	.word	0x00000000
        /*0030*/ 	.short	0x0004
        /*0032*/ 	.short	0x0019
        /*0034*/ 	.byte	0x00, 0xf0, 0x05, 0x00


	//----- nvinfo : EIATTR_KPARAM_INFO
	.align		4
.L_2635:
        /*0038*/ 	.byte	0x04, 0x17
        /*003a*/ 	.short	(.L_2637 - .L_2636)
.L_2636:
        /*003c*/ 	.word	0x00000000
        /*0040*/ 	.short	0x0003
        /*0042*/ 	.short	0x0018
        /*0044*/ 	.byte	0x00, 0xf0, 0x05, 0x00


	//----- nvinfo : EIATTR_KPARAM_INFO
	.align		4
.L_2637:
        /*0048*/ 	.byte	0x04, 0x17
        /*004a*/ 	.short	(.L_2639 - .L_2638)
.L_2638:
        /*004c*/ 	.word	0x00000000
        /*0050*/ 	.short	0x0002
        /*0052*/ 	.short	0x0008
        /*0054*/ 	.byte	0x00, 0xf0, 0x41, 0x00


	//----- nvinfo : EIATTR_KPARAM_INFO
	.align		4
.L_2639:
        /*0058*/ 	.byte	0x04, 0x17
        /*005a*/ 	.short	(.L_2641 - .L_2640)
.L_2640:
        /*005c*/ 	.word	0x00000000
        /*0060*/ 	.short	0x0001
        /*0062*/ 	.short	0x0004
        /*0064*/ 	.byte	0x00, 0xf0, 0x05, 0x00


	//----- nvinfo : EIATTR_KPARAM_INFO
	.align		4
.L_2641:
        /*0068*/ 	.byte	0x04, 0x17
        /*006a*/ 	.short	(.L_2643 - .L_2642)
.L_2642:
        /*006c*/ 	.word	0x00000000
        /*0070*/ 	.short	0x0000
        /*0072*/ 	.short	0x0000
        /*0074*/ 	.byte	0x00, 0xf0, 0x11, 0x00


	//----- nvinfo : EIATTR_SPARSE_MMA_MASK
	.align		4
.L_2643:
        /*0078*/ 	.byte	0x03, 0x50
        /*007a*/ 	.short	0x0000


	//----- nvinfo : EIATTR_MAXREG_COUNT
	.align		4
        /*007c*/ 	.byte	0x03, 0x1b
        /*007e*/ 	.short	0x00ff


	//----- nvinfo : EIATTR_MERCURY_ISA_VERSION
	.align		4
        /*0080*/ 	.byte	0x03, 0x5f
        /*0082*/ 	.short	0x0101


	//----- nvinfo : EIATTR_VRC_CTA_INIT_COUNT
	.align		4
        /*0084*/ 	.byte	0x02, 0x4a
	.zero		1
	.zero		1


	//----- nvinfo : EIATTR_EXIT_INSTR_OFFSETS
	.align		4
        /*0088*/ 	.byte	0x04, 0x1c
        /*008a*/ 	.short	(.L_2645 - .L_2644)


	//   ....[0]....
.L_2644:
        /*008c*/ 	.word	0x00000430


	//   ....[1]....
        /*0090*/ 	.word	0x000004a0


	//----- nvinfo : EIATTR_MAX_THREADS
	.align		4
.L_2645:
        /*0094*/ 	.byte	0x04, 0x05
        /*0096*/ 	.short	(.L_2647 - .L_2646)
.L_2646:
        /*0098*/ 	.word	0x00000080
        /*009c*/ 	.word	0x00000001
        /*00a0*/ 	.word	0x00000001


	//----- nvinfo : EIATTR_CRS_STACK_SIZE
	.align		4
.L_2647:
        /*00a4*/ 	.byte	0x04, 0x1e
        /*00a6*/ 	.short	(.L_2649 - .L_2648)
.L_2648:
        /*00a8*/ 	.word	0x00000000


	//----- nvinfo : EIATTR_CBANK_PARAM_SIZE
	.align		4
.L_2649:
        /*00ac*/ 	.byte	0x03, 0x19
        /*00ae*/ 	.short	0x001c


	//----- nvinfo : EIATTR_PARAM_CBANK
	.align		4
        /*00b0*/ 	.byte	0x04, 0x0a
        /*00b2*/ 	.short	(.L_2651 - .L_2650)
	.align		4
.L_2650:
        /*00b4*/ 	.word	index@(.nv.constant0._ZN2at6native27unrolled_elementwise_kernelIZZZNS0_17log10_kernel_cudaERNS_18TensorIteratorBaseEENKUlvE0_clEvENKUlvE0_clEvEUlfE_St5arrayIPcLm2EELi4E23TrivialOffsetCalculatorILi1EjESB_NS0_6memory15LoadWithoutCastENSC_16StoreWithoutCastEEEviT_T0_T2_T3_T4_T5_)
        /*00b8*/ 	.short	0x0380
        /*00ba*/ 	.short	0x001c


	//----- nvinfo : EIATTR_SW_WAR
	.align		4
.L_2651:
        /*00bc*/ 	.byte	0x04, 0x36
        /*00be*/ 	.short	(.L_2653 - .L_2652)
.L_2652:
        /*00c0*/ 	.word	0x00000008
.L_2653:


//--------------------- .nv.info._ZN2at6native29vectorized_elementwise_kernelILi2EZZZNS0_17log10_kernel_cudaERNS_18TensorIteratorBaseEENKUlvE0_clEvENKUlvE0_clEvEUlfE_St5arrayIPcLm2EEEEviT0_T1_ --------------------------
	.section	.nv.info._ZN2at6native29vectorized_elementwise_kernelILi2EZZZNS0_17log10_kernel_cudaERNS_18TensorIteratorBaseEENKUlvE0_clEvENKUlvE0_clEvEUlfE_St5arrayIPcLm2EEEEviT0_T1_,"",@"SHT_CUDA_INFO"
	.sectionflags	@""
	.align	4


	//----- nvinfo : EIATTR_CUDA_API_VERSION
	.align		4
        /*0000*/ 	.byte	0x04, 0x37
        /*0002*/ 	.short	(.L_2655 - .L_2654)
.L_2654:
        /*0004*/ 	.word	0x00000082


	//----- nvinfo : EIATTR_KPARAM_INFO
	.align		4
.L_2655:
        /*0008*/ 	.byte	0x04, 0x17
        /*000a*/ 	.short	(.L_2657 - .L_2656)
.L_2656:
        /*000c*/ 	.word	0x00000000
        /*0010*/ 	.short	0x0002
        /*0012*/ 	.short	0x0008
        /*0014*/ 	.byte	0x00, 0xf0, 0x41, 0x00


	//----- nvinfo : EIATTR_KPARAM_INFO
	.align		4
.L_2657:
        /*0018*/ 	.byte	0x04, 0x17
        /*001a*/ 	.short	(.L_2659 - .L_2658)
.L_2658:
        /*001c*/ 	.word	0x00000000
        /*0020*/ 	.short	0x0001
        /*0022*/ 	.short	0x0004
        /*0024*/ 	.byte	0x00, 0xf0, 0x05, 0x00


	//----- nvinfo : EIATTR_KPARAM_INFO
	.align		4
.L_2659:
        /*0028*/ 	.byte	0x04, 0x17
        /*002a*/ 	.short	(.L_2661 - .L_2660)
.L_2660:
        /*002c*/ 	.word	0x00000000
        /*0030*/ 	.short	0x0000
        /*0032*/ 	.short	0x0000
        /*0034*/ 	.byte	0x00, 0xf0, 0x11, 0x00


	//----- nvinfo : EIATTR_SPARSE_MMA_MASK
	.align		4
.L_2661:
        /*0038*/ 	.byte	0x03, 0x50
        /*003a*/ 	.short	0x0000


	//----- nvinfo : EIATTR_MAXREG_COUNT
	.align		4
        /*003c*/ 	.byte	0x03, 0x1b
        /*003e*/ 	.short	0x00ff


	//----- nvinfo : EIATTR_MERCURY_ISA_VERSION
	.align		4
        /*0040*/ 	.byte	0x03, 0x5f
        /*0042*/ 	.short	0x0101


	//----- nvinfo : EIATTR_VRC_CTA_INIT_COUNT
	.align		4
        /*0044*/ 	.byte	0x02, 0x4a
	.zero		1
	.zero		1


	//----- nvinfo : EIATTR_EXIT_INSTR_OFFSETS
	.align		4
        /*0048*/ 	.byte	0x04, 0x1c
        /*004a*/ 	.short	(.L_2663 - .L_2662)


	//   ....[0]....
.L_2662:
        /*004c*/ 	.word	0x00000940


	//   ....[1]....
        /*0050*/ 	.word	0x00000990


	//   ....[2]....
        /*0054*/ 	.word	0x00000b90


	//----- nvinfo : EIATTR_MAX_THREADS
	.align		4
.L_2663:
        /*0058*/ 	.byte	0x04, 0x05
        /*005a*/ 	.short	(.L_2665 - .L_2664)
.L_2664:
        /*005c*/ 	.word	0x00000080
        /*0060*/ 	.word	0x00000001
        /*0064*/ 	.word	0x00000001


	//----- nvinfo : EIATTR_CRS_STACK_SIZE
	.align		4
.L_2665:
        /*0068*/ 	.byte	0x04, 0x1e
        /*006a*/ 	.short	(.L_2667 - .L_2666)
.L_2666:
        /*006c*/ 	.word	0x00000000


	//----- nvinfo : EIATTR_CBANK_PARAM_SIZE
	.align		4
.L_2667:
        /*0070*/ 	.byte	0x03, 0x19
        /*0072*/ 	.short	0x0018


	//----- nvinfo : EIATTR_PARAM_CBANK
	.align		4
        /*0074*/ 	.byte	0x04, 0x0a
        /*0076*/ 	.short	(.L_2669 - .L_2668)
	.align		4
.L_2668:
        /*0078*/ 	.word	index@(.nv.constant0._ZN2at6native29vectorized_elementwise_kernelILi2EZZZNS0_17log10_kernel_cudaERNS_18TensorIteratorBaseEENKUlvE0_clEvENKUlvE0_clEvEUlfE_St5arrayIPcLm2EEEEviT0_T1_)
        /*007c*/ 	.short	0x0380
        /*007e*/ 	.short	0x0018


	//----- nvinfo : EIATTR_SW_WAR
	.align		4
.L_2669:
        /*0080*/ 	.byte	0x04, 0x36
        /*0082*/ 	.short	(.L_2671 - .L_2670)
.L_2670:
        /*0084*/ 	.word	0x00000008
.L_2671:


//--------------------- .nv.info._ZN2at6native29vectorized_elementwise_kernelILi4EZZZNS0_17log10_kernel_cudaERNS_18TensorIteratorBaseEENKUlvE0_clEvENKUlvE0_clEvEUlfE_St5arrayIPcLm2EEEEviT0_T1_ --------------------------
	.section	.nv.info._ZN2at6native29vectorized_elementwise_kernelILi4EZZZNS0_17log10_kernel_cudaERNS_18TensorIteratorBaseEENKUlvE0_clEvENKUlvE0_clEvEUlfE_St5arrayIPcLm2EEEEviT0_T1_,"",@"SHT_CUDA_INFO"
	.sectionflags	@""
	.align	4


	//----- nvinfo : EIATTR_CUDA_API_VERSION
	.align		4
        /*0000*/ 	.byte	0x04, 0x37
        /*0002*/ 	.short	(.L_2673 - .L_2672)
.L_2672:
        /*0004*/ 	.word	0x00000082


	//----- nvinfo : EIATTR_KPARAM_INFO
	.align		4
.L_2673:
        /*0008*/ 	.byte	0x04, 0x17
        /*000a*/ 	.short	(.L_2675 - .L_2674)
.L_2674:
        /*000c*/ 	.word	0x00000000
        /*0010*/ 	.short	0x0002
        /*0012*/ 	.short	0x0008
        /*0014*/ 	.byte	0x00, 0xf0, 0x41, 0x00


	//----- nvinfo : EIATTR_KPARAM_INFO
	.align		4
.L_2675:
        /*0018*/ 	.byte	0x04, 0x17
        /*001a*/ 	.short	(.L_2677 - .L_2676)
.L_2676:
        /*001c*/ 	.word	0x00000000
        /*0020*/ 	.short	0x0001
        /*0022*/ 	.short	0x0004
        /*0024*/ 	.byte	0x00, 0xf0, 0x05, 0x00


	//----- nvinfo : EIATTR_KPARAM_INFO
	.align		4
.L_2677:
        /*0028*/ 	.byte	0x04, 0x17
        /*002a*/ 	.short	(.L_2679 - .L_2678)
.L_2678:
        /*002c*/ 	.word	0x00000000
        /*0030*/ 	.short	0x0000
        /*0032*/ 	.short	0x0000
        /*0034*/ 	.byte	0x00, 0xf0, 0x11, 0x00


	//----- nvinfo : EIATTR_SPARSE_MMA_MASK
	.align		4
.L_2679:
        /*0038*/ 	.byte	0x03, 0x50
        /*003a*/ 	.short	0x0000


	//----- nvinfo : EIATTR_MAXREG_COUNT
	.align		4
        /*003c*/ 	.byte	0x03, 0x1b
        /*003e*/ 	.short	0x00ff


	//----- nvinfo : EIATTR_MERCURY_ISA_VERSION
	.align		4
        /*0040*/ 	.byte	0x03, 0x5f
        /*0042*/ 	.short	0x0101


	//----- nvinfo : EIATTR_VRC_CTA_INIT_COUNT
	.align		4
        /*0044*/ 	.byte	0x02, 0x4a
	.zero		1
	.zero		1


	//----- nvinfo : EIATTR_EXIT_INSTR_OFFSETS
	.align		4
        /*0048*/ 	.byte	0x04, 0x1c
        /*004a*/ 	.short	(.L_2681 - .L_2680)


	//   ....[0]....
.L_2680:
        /*004c*/ 	.word	0x00000940


	//   ....[1]....
        /*0050*/ 	.word	0x00000990


	//   ....[2]....
        /*0054*/ 	.word	0x00000b50


	//----- nvinfo : EIATTR_MAX_THREADS
	.align		4
.L_2681:
        /*0058*/ 	.byte	0x04, 0x05
        /*005a*/ 	.short	(.L_2683 - .L_2682)
.L_2682:
        /*005c*/ 	.word	0x00000080
        /*0060*/ 	.word	0x00000001
        /*0064*/ 	.word	0x00000001


	//----- nvinfo : EIATTR_CRS_STACK_SIZE
	.align		4
.L_2683:
        /*0068*/ 	.byte	0x04, 0x1e
        /*006a*/ 	.short	(.L_2685 - .L_2684)
.L_2684:
        /*006c*/ 	.word	0x00000000


	//----- nvinfo : EIATTR_CBANK_PARAM_SIZE
	.align		4
.L_2685:
        /*0070*/ 	.byte	0x03, 0x19
        /*0072*/ 	.short	0x0018


	//----- nvinfo : EIATTR_PARAM_CBANK
	.align		4
        /*0074*/ 	.byte	0x04, 0x0a
        /*0076*/ 	.short	(.L_2687 - .L_2686)
	.align		4
.L_2686:
        /*0078*/ 	.word	index@(.nv.constant0._ZN2at6native29vectorized_elementwise_kernelILi4EZZZNS0_17log10_kernel_cudaERNS_18TensorIteratorBaseEENKUlvE0_clEvENKUlvE0_clEvEUlfE_St5arrayIPcLm2EEEEviT0_T1_)
        /*007c*/ 	.short	0x0380
        /*007e*/ 	.short	0x0018


	//----- nvinfo : EIATTR_SW_WAR
	.align		4
.L_2687:
        /*0080*/ 	.byte	0x04, 0x36
        /*0082*/ 	.short	(.L_2689 - .L_2688)
.L_2688:
        /*0084*/ 	.word	0x00000008
.L_2689:


//--------------------- .nv.info._ZN2at6native29vectorized_elementwise_kernelILi8EZZZNS0_17log10_kernel_cudaERNS_18TensorIteratorBaseEENKUlvE0_clEvENKUlvE0_clEvEUlfE_St5arrayIPcLm2EEEEviT0_T1_ --------------------------
	.section	.nv.info._ZN2at6native29vectorized_elementwise_kernelILi8EZZZNS0_17log10_kernel_cudaERNS_18TensorIteratorBaseEENKUlvE0_clEvENKUlvE0_clEvEUlfE_St5arrayIPcLm2EEEEviT0_T1_,"",@"SHT_CUDA_INFO"
	.sectionflags	@""
	.align	4


	//----- nvinfo : EIATTR_CUDA_API_VERSION
	.align		4
        /*0000*/ 	.byte	0x04, 0x37
        /*0002*/ 	.short	(.L_2691 - .L_2690)
.L_2690:
        /*0004*/ 	.word	0x00000082


	//----- nvinfo : EIATTR_KPARAM_INFO
	.align		4
.L_2691:
        /*0008*/ 	.byte	0x04, 0x17
        /*000a*/ 	.short	(.L_2693 - .L_2692)
.L_2692:
        /*000c*/ 	.word	0x00000000
        /*0010*/ 	.short	0x0002
        /*0012*/ 	.short	0x0008
        /*0014*/ 	.byte	0x00, 0xf0, 0x41, 0x00


	//----- nvinfo : EIATTR_KPARAM_INFO
	.align		4
.L_2693:
        /*0018*/ 	.byte	0x04, 0x17
        /*001a*/ 	.short	(.L_2695 - .L_2694)
.L_2694:
        /*001c*/ 	.word	0x00000000
        /*0020*/ 	.short	0x0001
        /*0022*/ 	.short	0x0004
        /*0024*/ 	.byte	0x00, 0xf0, 0x05, 0x00


	//----- nvinfo : EIATTR_KPARAM_INFO
	.align		4
.L_2695:
        /*0028*/ 	.byte	0x04, 0x17
        /*002a*/ 	.short	(.L_2697 - .L_2696)
.L_2696:
        /*002c*/ 	.word	0x00000000
        /*0030*/ 	.short	0x0000
        /*0032*/ 	.short	0x0000
        /*0034*/ 	.byte	0x00, 0xf0, 0x11, 0x00


	//----- nvinfo : EIATTR_SPARSE_MMA_MASK
	.align		4
.L_2697:
        /*0038*/ 	.byte	0x03, 0x50
        /*003a*/ 	.short	0x0000


	//----- nvinfo : EIATTR_MAXREG_COUNT
	.align		4
        /*003c*/ 	.byte	0x03, 0x1b
        /*003e*/ 	.short	0x00ff


	//----- nvinfo : EIATTR_MERCURY_ISA_VERSION
	.align		4
        /*0040*/ 	.byte	0x03, 0x5f
        /*0042*/ 	.short	0x0101


	//----- nvinfo : EIATTR_VRC_CTA_INIT_COUNT
	.align		4
        /*0044*/ 	.byte	0x02, 0x4a
	.zero		1
	.zero		1


	//----- nvinfo : EIATTR_EXIT_INSTR_OFFSETS
	.align		4
        /*0048*/ 	.byte	0x04, 0x1c
        /*004a*/ 	.short	(.L_2699 - .L_2698)


	//   ....[0]....
.L_2698:
        /*004c*/ 	.word	0x00000010


	//----- nvinfo : EIATTR_MAX_THREADS
	.align		4
.L_2699:
        /*0050*/ 	.byte	0x04, 0x05
        /*0052*/ 	.short	(.L_2701 - .L_2700)
.L_2700:
        /*0054*/ 	.word	0x00000080
        /*0058*/ 	.word	0x00000001
        /*005c*/ 	.word	0x00000001


	//----- nvinfo : EIATTR_CBANK_PARAM_SIZE
	.align		4
.L_2701:
        /*0060*/ 	.byte	0x03, 0x19
        /*0062*/ 	.short	0x0018


	//----- nvinfo : EIATTR_PARAM_CBANK
	.align		4
        /*0064*/ 	.byte	0x04, 0x0a
        /*0066*/ 	.short	(.L_2703 - .L_2702)
	.align		4
.L_2702:
        /*0068*/ 	.word	index@(.nv.constant0._ZN2at6native29vectorized_elementwise_kernelILi8EZZZNS0_17log10_kernel_cudaERNS_18TensorIteratorBaseEENKUlvE0_clEvENKUlvE0_clEvEUlfE_St5arrayIPcLm2EEEEviT0_T1_)
        /*006c*/ 	.short	0x0380
        /*006e*/ 	.short	0x0018


	//----- nvinfo : EIATTR_SW_WAR
	.align		4
.L_2703:
        /*0070*/ 	.byte	0x04, 0x36
        /*0072*/ 	.short	(.L_2705 - .L_2704)
.L_2704:
        /*0074*/ 	.word	0x00000008
.L_2705:


//--------------------- .nv.info._ZN2at6native18elementwise_kernelILi128ELi4EZNS0_15gpu_kernel_implIZZZNS0_17log10_kernel_cudaERNS_18TensorIteratorBaseEENKUlvE0_clEvENKUlvE_clEvEUldE_EEvS4_RKT_EUliE_EEviT1_ --------------------------
	.section	.nv.info._ZN2at6native18elementwise_kernelILi128ELi4EZNS0_15gpu_kernel_implIZZZNS0_17log10_kernel_cudaERNS_18TensorIteratorBaseEENKUlvE0_clEvENKUlvE_clEvEUldE_EEvS4_RKT_EUliE_EEviT1_,"",@"SHT_CUDA_INFO"
	.sectionflags	@""
	.align	4


	//----- nvinfo : EIATTR_CUDA_API_VERSION
	.align		4
        /*0000*/ 	.byte	0x04, 0x37
        /*0002*/ 	.short	(.L_2707 - .L_2706)
.L_2706:
        /*0004*/ 	.word	0x00000082


	//----- nvinfo : EIATTR_KPARAM_INFO
	.align		4
.L_2707:
        /*0008*/ 	.byte	0x04, 0x17
        /*000a*/ 	.short	(.L_2709 - .L_2708)
.L_2708:
        /*000c*/ 	.word	0x00000000
        /*0010*/ 	.short	0x0001
        /*0012*/ 	.short	0x0008
        /*0014*/ 	.byte	0x00, 0xf0, 0x61, 0x08


	//----- nvinfo : EIATTR_KPARAM_INFO
	.align		4
.L_2709:
        /*0018*/ 	.byte	0x04, 0x17
        /*001a*/ 	.short	(.L_2711 - .L_2710)
.L_2710:
        /*001c*/ 	.word	0x00000000
        /*0020*/ 	.short	0x0000
        /*0022*/ 	.short	0x0000
        /*0024*/ 	.byte	0x00, 0xf0, 0x11, 0x00


	//----- nvinfo : EIATTR_SPARSE_MMA_MASK
	.align		4
.L_2711:
        /*0028*/ 	.byte	0x03, 0x50
        /*002a*/ 	.short	0x0000


	//----- nvinfo : EIATTR_MAXREG_COUNT
	.align		4
        /*002c*/ 	.byte	0x03, 0x1b
        /*002e*/ 	.short	0x0080


	//----- nvinfo : EIATTR_EXTERNS
	.align		4
        /*0030*/ 	.byte	0x04, 0x0f
        /*0032*/ 	.short	(.L_2713 - .L_2712)


	//   ....[0]....
	.align		4
.L_2712:
        /*0034*/ 	.word	index@(__assertfail)


	//----- nvinfo : EIATTR_MERCURY_ISA_VERSION
	.align		4
.L_2713:
        /*0038*/ 	.byte	0x03, 0x5f
        /*003a*/ 	.short	0x0101


	//----- nvinfo : EIATTR_VRC_CTA_INIT_COUNT
	.align		4
        /*003c*/ 	.byte	0x02, 0x4a
	.zero		1
	.zero		1


	//----- nvinfo : EIATTR_SYSCALL_OFFSETS
	.align		4
        /*0040*/ 	.byte	0x04, 0x46
        /*0042*/ 	.short	(.L_2715 - .L_2714)


	//   ....[0]....
.L_2714:
        /*0044*/ 	.word	0x00002180


	//   ....[1]....
        /*0048*/ 	.word	0x000040d0


	//   ....[2]....
        /*004c*/ 	.word	0x00006460


	//   ....[3]....
        /*0050*/ 	.word	0x000080b0


	//   ....[4]....
        /*0054*/ 	.word	0x0000a670


	//   ....[5]....
        /*0058*/ 	.word	0x0000c2d0


	//   ....[6]....
        /*005c*/ 	.word	0x0000e8a0


	//   ....[7]....
        /*0060*/ 	.word	0x000104c0


	//----- nvinfo : EIATTR_EXIT_INSTR_OFFSETS
	.align		4
.L_2715:
        /*0064*/ 	.byte	0x04, 0x1c
        /*0066*/ 	.short	(.L_2717 - .L_2716)


	//   ....[0]....
.L_2716:
        /*0068*/ 	.word	0x0000c730


	//   ....[1]....
        /*006c*/ 	.word	0x0000f690


	//   ....[2]....
        /*0070*/ 	.word	0x0000f6d0


	//   ....[3]....
        /*0074*/ 	.word	0x0000f760


	//   ....[4]....
        /*0078*/ 	.word	0x0000f790


	//   ....[5]....
        /*007c*/ 	.word	0x0000f7c0


	//   ....[6]....
        /*0080*/ 	.word	0x0000f8d0


	//   ....[7]....
        /*0084*/ 	.word	0x0000f990


	//   ....[8]....
        /*0088*/ 	.word	0x0000fab0


	//   ....[9]....
        /*008c*/ 	.word	0x0000fb80


	//   ....[10]....
        /*0090*/ 	.word	0x0000fba0


	//   ....[11]....
        /*0094*/ 	.word	0x0000fc70


	//   ....[12]....
        /*0098*/ 	.word	0x0000fe60


	//   ....[13]....
        /*009c*/ 	.word	0x00010050


	//   ....[14]....
        /*00a0*/ 	.word	0x00010230


	//   ....[15]....
        /*00a4*/ 	.word	0x00010260


	//   ....[16]....
        /*00a8*/ 	.word	0x00010290


	//   ....[17]....
        /*00ac*/ 	.word	0x00010330


	//   ....[18]....
        /*00b0*/ 	.word	0x00010360


	//   ....[19]....
        /*00b4*/ 	.word	0x000104d0


	//   ....[20]....
        /*00b8*/ 	.word	0x00010660


	//   ....[21]....
        /*00bc*/ 	.word	0x00010820


	//   ....[22]....
        /*00c0*/ 	.word	0x000108e0


	//----- nvinfo : EIATTR_MAX_THREADS
	.align		4
.L_2717:
        /*00c4*/ 	.byte	0x04, 0x05
        /*00c6*/ 	.short	(.L_2719 - .L_2718)
.L_2718:
        /*00c8*/ 	.word	0x00000080
        /*00cc*/ 	.word	0x00000001
        /*00d0*/ 	.word	0x00000001


	//----- nvinfo : EIATTR_CRS_STACK_SIZE
	.align		4
.L_2719:
        /*00d4*/ 	.byte	0x04, 0x1e
        /*00d6*/ 	.short	(.L_2721 - .L_2720)
.L_2720:
        /*00d8*/ 	.word	0x00000000


	//----- nvinfo : EIATTR_CBANK_PARAM_SIZE
	.align		4
.L_2721:
        /*00dc*/ 	.byte	0x03, 0x19
        /*00de*/ 	.short	0x0220


	//----- nvinfo : EIATTR_PARAM_CBANK
	.align		4
        /*00e0*/ 	.byte	0x04, 0x0a
        /*00e2*/ 	.short	(.L_2723 - .L_2722)
	.align		4
.L_2722:
        /*00e4*/ 	.word	index@(.nv.constant0._ZN2at6native18elementwise_kernelILi128ELi4EZNS0_15gpu_kernel_implIZZZNS0_17log10_kernel_cudaERNS_18TensorIteratorBaseEENKUlvE0_clEvENKUlvE_clEvEUldE_EEvS4_RKT_EUliE_EEviT1_)
        /*00e8*/ 	.short	0x0380
        /*00ea*/ 	.short	0x0220


	//----- nvinfo : EIATTR_SW_WAR
	.align		4
.L_2723:
        /*00ec*/ 	.byte	0x04, 0x36
        /*00ee*/ 	.short	(.L_2725 - .L_2724)
.L_2724:
        /*00f0*/ 	.word	0x00000008
.L_2725:


//--------------------- .nv.info._ZN2at6native27unrolled_elementwise_kernelIZZZNS0_17log10_kernel_cudaERNS_18TensorIteratorBaseEENKUlvE0_clEvENKUlvE_clEvEUldE_St5arrayIPcLm2EELi4E23TrivialOffsetCalculatorILi1EjESB_NS0_6memory12LoadWithCastILi1EEENSC_13StoreWithCastILi1EEEEEviT_T0_T2_T3_T4_T5_ --------------------------
	.section	.nv.info._ZN2at6native27unrolled_elementwise_kernelIZZZNS0_17log10_kernel_cudaERNS_18TensorIteratorBaseEENKUlvE0_clEvENKUlvE_clEvEUldE_St5arrayIPcLm2EELi4E23TrivialOffsetCalculatorILi1EjESB_NS0_6memory12LoadWithCastILi1EEENSC_13StoreWithCastILi1EEEEEviT_T0_T2_T3_T4_T5_,"",@"SHT_CUDA_INFO"
	.sectionflags	@""
	.align	4


	//----- nvinfo : EIATTR_CUDA_API_VERSION
	.align		4
        /*0000*/ 	.byte	0x04, 0x37
        /*0002*/ 	.short	(.L_2727 - .L_2726)
.L_2726:
        /*0004*/ 	.word	0x00000082


	//----- nvinfo : EIATTR_KPARAM_INFO
	.align		4
.L_2727:
        /*0008*/ 	.byte	0x04, 0x17
        /*000a*/ 	.short	(.L_2729 - .L_2728)
.L_2728:
        /*000c*/ 	.word	0x00000000
        /*0010*/ 	.short	0x0006
        /*0012*/ 	.short	0x0024
        /*0014*/ 	.byte	0x00, 0xf0, 0x21, 0x00


	//----- nvinfo : EIATTR_KPARAM_INFO
	.align		4
.L_2729:
        /*0018*/ 	.byte	0x04, 0x17
        /*001a*/ 	.short	(.L_2731 - .L_2730)
.L_2730:
        /*001c*/ 	.word	0x00000000
        /*0020*/ 	.short	0x0005
        /*0022*/ 	.short	0x001c
        /*0024*/ 	.byte	0x00, 0xf0, 0x21, 0x00


	//----- nvinfo : EIATTR_KPARAM_INFO
	.align		4
.L_2731:
        /*0028*/ 	.byte	0x04, 0x17
        /*002a*/ 	.short	(.L_2733 - .L_2732)
.L_2732:
        /*002c*/ 	.word	0x00000000
        /*0030*/ 	.short	0x0004
        /*0032*/ 	.short	0x0019
        /*0034*/ 	.byte	0x00, 0xf0, 0x05, 0x00


	//----- nvinfo : EIATTR_KPARAM_INFO
	.align		4
.L_2733:
        /*0038*/ 	.byte	0x04, 0x17
        /*003a*/ 	.short	(.L_2735 - .L_2734)
.L_2734:
        /*003c*/ 	.word	0x00000000
        /*0040*/ 	.short	0x0003
        /*0042*/ 	.short	0x0018
        /*0044*/ 	.byte	0x00, 0xf0, 0x05, 0x00


	//----- nvinfo : EIATTR_KPARAM_INFO
	.align		4
.L_2735:
        /*0048*/ 	.byte	0x04, 0x17
        /*004a*/ 	.short	(.L_2737 - .L_2736)
.L_2736:
        /*004c*/ 	.word	0x00000000
        /*0050*/ 	.short	0x0002
        /*0052*/ 	.short	0x0008
        /*0054*/ 	.byte	0x00, 0xf0, 0x41, 0x00


	//----- nvinfo : EIATTR_KPARAM_INFO
	.align		4
.L_2737:
        /*0058*/ 	.byte	0x04, 0x17
        /*005a*/ 	.short	(.L_2739 - .L_2738)
.L_2738:
        /*005c*/ 	.word	0x00000000
        /*0060*/ 	.short	0x0001
        /*0062*/ 	.short	0x0004
        /*0064*/ 	.byte	0x00, 0xf0, 0x05, 0x00


	//----- nvinfo : EIATTR_KPARAM_INFO
	.align		4
.L_2739:
        /*0068*/ 	.byte	0x04, 0x17
        /*006a*/ 	.short	(.L_2741 - .L_2740)
.L_2740:
        /*006c*/ 	.word	0x00000000
        /*0070*/ 	.short	0x0000
        /*0072*/ 	.short	0x0000
        /*0074*/ 	.byte	0x00, 0xf0, 0x11, 0x00


	//----- nvinfo : EIATTR_SPARSE_MMA_MASK
	.align		4
.L_2741:
        /*0078*/ 	.byte	0x03, 0x50
        /*007a*/ 	.short	0x0000


	//----- nvinfo : EIATTR_MAXREG_COUNT
	.align		4
        /*007c*/ 	.byte	0x03, 0x1b
        /*007e*/ 	.short	0x00ff


	//----- nvinfo : EIATTR_EXTERNS
	.align		4
        /*0080*/ 	.byte	0x04, 0x0f
        /*0082*/ 	.short	(.L_2743 - .L_2742)


	//   ....[0]....
	.align		4
.L_2742:
        /*0084*/ 	.word	index@(__assertfail)


	//----- nvinfo : EIATTR_MERCURY_ISA_VERSION
	.align		4
.L_2743:
        /*0088*/ 	.byte	0x03, 0x5f
        /*008a*/ 	.short	0x0101


	//----- nvinfo : EIATTR_VRC_CTA_INIT_COUNT
	.align		4
        /*008c*/ 	.byte	0x02, 0x4a
	.zero		1
	.zero		1


	//----- nvinfo : EIATTR_SYSCALL_OFFSETS
	.align		4
        /*0090*/ 	.byte	0x04, 0x46
        /*0092*/ 	.short	(.L_2745 - .L_2744)


	//   ....[0]....
.L_2744:
        /*0094*/ 	.word	0x00000e80


	//   ....[1]....
        /*0098*/ 	.word	0x00001ec0


	//   ....[2]....
        /*009c*/ 	.word	0x00002e40


	//   ....[3]....
        /*00a0*/ 	.word	0x00003d80


	//   ....[4]....
        /*00a4*/ 	.word	0x00008450


	//   ....[5]....
        /*00a8*/ 	.word	0x00009630


	//   ....[6]....
        /*00ac*/ 	.word	0x0000a9f0


	//   ....[7]....
        /*00b0*/ 	.word	0x0000bdb0


	//----- nvinfo : EIATTR_EXIT_INSTR_OFFSETS
	.align		4
.L_2745:
        /*00b4*/ 	.byte	0x04, 0x1c
        /*00b6*/ 	.short	(.L_2747 - .L_2746)


	//   ....[0]....
.L_2746:
        /*00b8*/ 	.word	0x0000ae40


	//   ....[1]....
        /*00bc*/ 	.word	0x0000af80


	//   ....[2]....
        /*00c0*/ 	.word	0x0000afc0


	//   ....[3]....
        /*00c4*/ 	.word	0x0000b050


	//   ....[4]....
        /*00c8*/ 	.word	0x0000b080


	//   ....[5]....
        /*00cc*/ 	.word	0x0000b0b0


	//   ....[6]....
        /*00d0*/ 	.word	0x0000b1c0


	//   ....[7]....
        /*00d4*/ 	.word	0x0000b280


	//   ....[8]....
        /*00d8*/ 	.word	0x0000b3a0


	//   ....[9]....
        /*00dc*/ 	.word	0x0000b470


	//   ....[10]....
        /*00e0*/ 	.word	0x0000b490


	//   ....[11]....
        /*00e4*/ 	.word	0x0000b560


	//   ....[12]....
        /*00e8*/ 	.word	0x0000b750


	//   ....[13]....
        /*00ec*/ 	.word	0x0000b940


	//   ....[14]....
        /*00f0*/ 	.word	0x0000bb20


	//   ....[15]....
        /*00f4*/ 	.word	0x0000bb50


	//   ....[16]....
        /*00f8*/ 	.word	0x0000bb80


	//   ....[17]....
        /*00fc*/ 	.word	0x0000bc20


	//   ....[18]....
        /*0100*/ 	.word	0x0000bc50


	//   ....[19]....
        /*0104*/ 	.word	0x0000bdc0


	//   ....[20]....
        /*0108*/ 	.word	0x0000bf50


	//   ....[21]....
        /*010c*/ 	.word	0x0000c110


	//   ....[22]....
        /*0110*/ 	.word	0x0000c1d0


	//----- nvinfo : EIATTR_MAX_THREADS
	.align		4
.L_2747:
        /*0114*/ 	.byte	0x04, 0x05
        /*0116*/ 	.short	(.L_2749 - .L_2748)
.L_2748:
        /*0118*/ 	.word	0x00000080
        /*011c*/ 	.word	0x00000001
        /*0120*/ 	.word	0x00000001


	//----- nvinfo : EIATTR_CRS_STACK_SIZE
	.align		4
.L_2749:
        /*0124*/ 	.byte	0x04, 0x1e
        /*0126*/ 	.short	(.L_2751 - .L_2750)
.L_2750:
        /*0128*/ 	.word	0x00000000


	//----- nvinfo : EIATTR_CBANK_PARAM_SIZE
	.align		4
.L_2751:
        /*012c*/ 	.byte	0x03, 0x19
        /*012e*/ 	.short	0x002c


	//----- nvinfo : EIATTR_PARAM_CBANK
	.align		4
        /*0130*/ 	.byte	0x04, 0x0a
        /*0132*/ 	.short	(.L_2753 - .L_2752)
	.align		4
.L_2752:
        /*0134*/ 	.word	index@(.nv.constant0._ZN2at6native27unrolled_elementwise_kernelIZZZNS0_17log10_kernel_cudaERNS_18TensorIteratorBaseEENKUlvE0_clEvENKUlvE_clEvEUldE_St5arrayIPcLm2EELi4E23TrivialOffsetCalculatorILi1EjESB_NS0_6memory12LoadWithCastILi1EEENSC_13StoreWithCastILi1EEEEEviT_T0_T2_T3_T4_T5_)
        /*0138*/ 	.short	0x0380
        /*013a*/ 	.short	0x002c


	//----- nvinfo : EIATTR_SW_WAR
	.align		4
.L_2753:
        /*013c*/ 	.byte	0x04, 0x36
        /*013e*/ 	.short	(.L_2755 - .L_2754)
.L_2754:
        /*0140*/ 	.word	0x00000008
.L_2755:


//--------------------- .nv.info._ZN2at6native18elementwise_kernelILi128ELi2EZNS0_22gpu_kernel_impl_nocastIZZZNS0_17log10_kernel_cudaERNS_18TensorIteratorBaseEENKUlvE0_clEvENKUlvE_clEvEUldE_EEvS4_RKT_EUliE_EEviT1_ --------------------------
	.section	.nv.info._ZN2at6native18elementwise_kernelILi128ELi2EZNS0_22gpu_kernel_impl_nocastIZZZNS0_17log10_kernel_cudaERNS_18TensorIteratorBaseEENKUlvE0_clEvENKUlvE_clEvEUldE_EEvS4_RKT_EUliE_EEviT1_,"",@"SHT_CUDA_INFO"
	.sectionflags	@""
	.align	4


	//----- nvinfo : EIATTR_CUDA_API_VERSION
	.align		4
        /*0000*/ 	.byte	0x04, 0x37
        /*0002*/ 	.short	(.L_2757 - .L_2756)
.L_2756:
        /*0004*/ 	.word	0x00000082


	//----- nvinfo : EIATTR_KPARAM_INFO
	.align		4
.L_2757:
        /*0008*/ 	.byte	0x04, 0x17
        /*000a*/ 	.short	(.L_2759 - .L_2758)
.L_2758:
        /*000c*/ 	.word	0x00000000
        /*0010*/ 	.short	0x0001
        /*0012*/ 	.short	0x0008
        /*0014*/ 	.byte	0x00, 0xf0, 0x61, 0x08


	//----- nvinfo : EIATTR_KPARAM_INFO
	.align		4
.L_2759:
        /*0018*/ 	.byte	0x04, 0x17
        /*001a*/ 	.short	(.L_2761 - .L_2760)
.L_2760:
        /*001c*/ 	.word	0x00000000
        /*0020*/ 	.short	0x0000
        /*0022*/ 	.short	0x0000
        /*0024*/ 	.byte	0x00, 0xf0, 0x11, 0x00


	//----- nvinfo : EIATTR_SPARSE_MMA_MASK
	.align		4
.L_2761:
        /*0028*/ 	.byte	0x03, 0x50
        /*002a*/ 	.short	0x0000


	//----- nvinfo : EIATTR_MAXREG_COUNT
	.align		4
        /*002c*/ 	.byte	0x03, 0x1b
        /*002e*/ 	.short	0x0080


	//----- nvinfo : EIATTR_MERCURY_ISA_VERSION
	.align		4
        /*0030*/ 	.byte	0x03, 0x5f
        /*0032*/ 	.short	0x0101


	//----- nvinfo : EIATTR_VRC_CTA_INIT_COUNT
	.align		4
        /*0034*/ 	.byte	0x02, 0x4a
	.zero		1
	.zero		1


	//----- nvinfo : EIATTR_EXIT_INSTR_OFFSETS
	.align		4
        /*0038*/ 	.byte	0x04, 0x1c
        /*003a*/ 	.short	(.L_2763 - .L_2762)


	//   ....[0]....
.L_2762:
        /*003c*/ 	.word	0x00000dc0


	//   ....[1]....
        /*0040*/ 	.word	0x00001a80


	//   ....[2]....
        /*0044*/ 	.word	0x00003ad0


	//   ....[3]....
        /*0048*/ 	.word	0x00005aa0


	//----- nvinfo : EIATTR_MAX_THREADS
	.align		4
.L_2763:
        /*004c*/ 	.byte	0x04, 0x05
        /*004e*/ 	.short	(.L_2765 - .L_2764)
.L_2764:
        /*0050*/ 	.word	0x00000080
        /*0054*/ 	.word	0x00000001
        /*0058*/ 	.word	0x00000001


	//----- nvinfo : EIATTR_CRS_STACK_SIZE
	.align		4
.L_2765:
        /*005c*/ 	.byte	0x04, 0x1e
        /*005e*/ 	.short	(.L_2767 - .L_2766)
.L_2766:
        /*0060*/ 	.word	0x00000000


	//----- nvinfo : EIATTR_CBANK_PARAM_SIZE
	.align		4
.L_2767:
        /*0064*/ 	.byte	0x03, 0x19
        /*0066*/ 	.short	0x0220


	//----- nvinfo : EIATTR_PARAM_CBANK
	.align		4
        /*0068*/ 	.byte	0x04, 0x0a
        /*006a*/ 	.short	(.L_2769 - .L_2768)
	.align		4
.L_2768:
        /*006c*/ 	.word	index@(.nv.constant0._ZN2at6native18elementwise_kernelILi128ELi2EZNS0_22gpu_kernel_impl_nocastIZZZNS0_17log10_kernel_cudaERNS_18TensorIteratorBaseEENKUlvE0_clEvENKUlvE_clEvEUldE_EEvS4_RKT_EUliE_EEviT1_)
        /*0070*/ 	.short	0x0380
        /*0072*/ 	.short	0x0220


	//----- nvinfo : EIATTR_SW_WAR
	.align		4
.L_2769:
        /*0074*/ 	.byte	0x04, 0x36
        /*0076*/ 	.short	(.L_2771 - .L_2770)
.L_2770:
        /*0078*/ 	.word	0x00000008
.L_2771:


//--------------------- .nv.info._ZN2at6native27unrolled_elementwise_kernelIZZZNS0_17log10_kernel_cudaERNS_18TensorIteratorBaseEENKUlvE0_clEvENKUlvE_clEvEUldE_St5arrayIPcLm2EELi4E23TrivialOffsetCalculatorILi1EjESB_NS0_6memory15LoadWithoutCastENSC_16StoreWithoutCastEEEviT_T0_T2_T3_T4_T5_ --------------------------
	.section	.nv.info._ZN2at6native27unrolled_elementwise_kernelIZZZNS0_17log10_kernel_cudaERNS_18TensorIteratorBaseEENKUlvE0_clEvENKUlvE_clEvEUldE_St5arrayIPcLm2EELi4E23TrivialOffsetCalculatorILi1EjESB_NS0_6memory15LoadWithoutCastENSC_16StoreWithoutCastEEEviT_T0_T2_T3_T4_T5_,"",@"SHT_CUDA_INFO"
	.sectionflags	@""
	.align	4


	//----- nvinfo : EIATTR_CUDA_API_VERSION
	.align		4
        /*0000*/ 	.byte	0x04, 0x37
        /*0002*/ 	.short	(.L_2773 - .L_2772)
.L_2772:
        /*0004*/ 	.word	0x00000082


	//----- nvinfo : EIATTR_KPARAM_INFO
	.align		4
.L_2773:
        /*0008*/ 	.byte	0x04, 0x17
        /*000a*/ 	.short	(.L_2775 - .L_2774)
.L_2774:
        /*000c*/ 	.word	0x00000000
        /*0010*/ 	.short	0x0006
        /*0012*/ 	.short	0x001b
        /*0014*/ 	.byte	0x00, 0xf0, 0x05, 0x00


	//----- nvinfo : EIATTR_KPARAM_INFO
	.align		4
.L_2775:
        /*0018*/ 	.byte	0x04, 0x17
        /*001a*/ 	.short	(.L_2777 - .L_2776)
.L_2776:
        /*001c*/ 	.word	0x00000000
        /*0020*/ 	.short	0x0005
        /*0022*/ 	.short	0x001a
        /*0024*/ 	.byte	0x00, 0xf0, 0x05, 0x00


	//----- nvinfo : EIATTR_KPARAM_INFO
	.align		4
.L_2777:
        /*0028*/ 	.byte	0x04, 0x17
        /*002a*/ 	.short	(.L_2779 - .L_2778)
.L_2778:
        /*002c*/ 	.word	0x00000000
        /*0030*/ 	.short	0x0004
        /*0032*/ 	.short	0x0019
        /*0034*/ 	.byte	0x00, 0xf0, 0x05, 0x00


	//----- nvinfo : EIATTR_KPARAM_INFO
	.align		4
.L_2779:
        /*0038*/ 	.byte	0x04, 0x17
        /*003a*/ 	.short	(.L_2781 - .L_2780)
.L_2780:
        /*003c*/ 	.word	0x00000000
        /*0040*/ 	.short	0x0003
        /*0042*/ 	.short	0x0018
        /*0044*/ 	.byte	0x00, 0xf0, 0x05, 0x00


	//----- nvinfo : EIATTR_KPARAM_INFO
	.align		4
.L_2781:
        /*0048*/ 	.byte	0x04, 0x17
        /*004a*/ 	.short	(.L_2783 - .L_2782)
.L_2782:
        /*004c*/ 	.word	0x00000000
        /*0050*/ 	.short	0x0002
        /*0052*/ 	.short	0x0008
        /*0054*/ 	.byte	0x00, 0xf0, 0x41, 0x00


	//----- nvinfo : EIATTR_KPARAM_INFO
	.align		4
.L_2783:
        /*0058*/ 	.byte	0x04, 0x17
        /*005a*/ 	.short	(.L_2785 - .L_2784)
.L_2784:
        /*005c*/ 	.word	0x00000000
        /*0060*/ 	.short	0x0001
        /*0062*/ 	.short	0x0004
        /*0064*/ 	.byte	0x00, 0xf0, 0x05, 0x00


	//----- nvinfo : EIATTR_KPARAM_INFO
	.align		4
.L_2785:
        /*0068*/ 	.byte	0x04, 0x17
        /*006a*/ 	.short	(.L_2787 - .L_2786)
.L_2786:
        /*006c*/ 	.word	0x00000000
        /*0070*/ 	.short	0x0000
        /*0072*/ 	.short	0x0000
        /*0074*/ 	.byte	0x00, 0xf0, 0x11, 0x00


	//----- nvinfo : EIATTR_SPARSE_MMA_MASK
	.align		4
.L_2787:
        /*0078*/ 	.byte	0x03, 0x50
        /*007a*/ 	.short	0x0000


	//----- nvinfo : EIATTR_MAXREG_COUNT
	.align		4
        /*007c*/ 	.byte	0x03, 0x1b
        /*007e*/ 	.short	0x00ff


	//----- nvinfo : EIATTR_MERCURY_ISA_VERSION
	.align		4
        /*0080*/ 	.byte	0x03, 0x5f
        /*0082*/ 	.short	0x0101


	//----- nvinfo : EIATTR_VRC_CTA_INIT_COUNT
	.align		4
        /*0084*/ 	.byte	0x02, 0x4a
	.zero		1
	.zero		1


	//----- nvinfo : EIATTR_EXIT_INSTR_OFFSETS
	.align		4
        /*0088*/ 	.byte	0x04, 0x1c
        /*008a*/ 	.short	(.L_2789 - .L_2788)


	//   ....[0]....
.L_2788:
        /*008c*/ 	.word	0x000036d0


	//   ....[1]....
        /*0090*/ 	.word	0x00003720


	//----- nvinfo : EIATTR_MAX_THREADS
	.align		4
.L_2789:
        /*0094*/ 	.byte	0x04, 0x05
        /*0096*/ 	.short	(.L_2791 - .L_2790)
.L_2790:
        /*0098*/ 	.word	0x00000080
        /*009c*/ 	.word	0x00000001
        /*00a0*/ 	.word	0x00000001


	//----- nvinfo : EIATTR_CRS_STACK_SIZE
	.align		4
.L_2791:
        /*00a4*/ 	.byte	0x04, 0x1e
        /*00a6*/ 	.short	(.L_2793 - .L_2792)
.L_2792:
        /*00a8*/ 	.word	0x00000000


	//----- nvinfo : EIATTR_CBANK_PARAM_SIZE
	.align		4
.L_2793:
        /*00ac*/ 	.byte	0x03, 0x19
        /*00ae*/ 	.short	0x001c


	//----- nvinfo : EIATTR_PARAM_CBANK
	.align		4
        /*00b0*/ 	.byte	0x04, 0x0a
        /*00b2*/ 	.short	(.L_2795 - .L_2794)
	.align		4
.L_2794:
        /*00b4*/ 	.word	index@(.nv.constant0._ZN2at6native27unrolled_elementwise_kernelIZZZNS0_17log10_kernel_cudaERNS_18TensorIteratorBaseEENKUlvE0_clEvENKUlvE_clEvEUldE_St5arrayIPcLm2EELi4E23TrivialOffsetCalculatorILi1EjESB_NS0_6memory15LoadWithoutCastENSC_16StoreWithoutCastEEEviT_T0_T2_T3_T4_T5_)
        /*00b8*/ 	.short	0x0380
        /*00ba*/ 	.short	0x001c


	//----- nvinfo : EIATTR_SW_WAR
	.align		4
.L_2795:
        /*00bc*/ 	.byte	0x04, 0x36
        /*00be*/ 	.short	(.L_2797 - .L_2796)
.L_2796:
        /*00c0*/ 	.word	0x00000008
.L_2797:


//--------------------- .nv.info._ZN2at6native29vectorized_elementwise_kernelILi2EZZZNS0_17log10_kernel_cudaERNS_18TensorIteratorBaseEENKUlvE0_clEvENKUlvE_clEvEUldE_St5arrayIPcLm2EEEEviT0_T1_ --------------------------
	.section	.nv.info._ZN2at6native29vectorized_elementwise_kernelILi2EZZZNS0_17log10_kernel_cudaERNS_18TensorIteratorBaseEENKUlvE0_clEvENKUlvE_clEvEUldE_St5arrayIPcLm2EEEEviT0_T1_,"",@"SHT_CUDA_INFO"
	.sectionflags	@""
	.align	4


	//----- nvinfo : EIATTR_CUDA_API_VERSION
	.align		4
        /*0000*/ 	.byte	0x04, 0x37
        /*0002*/ 	.short	(.L_2799 - .L_2798)
.L_2798:
        /*0004*/ 	.word	0x00000082


	//----- nvinfo : EIATTR_KPARAM_INFO
	.align		4
.L_2799:
        /*0008*/ 	.byte	0x04, 0x17
        /*000a*/ 	.short	(.L_2801 - .L_2800)
.L_2800:
        /*000c*/ 	.word	0x00000000
        /*0010*/ 	.short	0x0002
        /*0012*/ 	.short	0x0008
        /*0014*/ 	.byte	0x00, 0xf0, 0x41, 0x00


	//----- nvinfo : EIATTR_KPARAM_INFO
	.align		4
.L_2801:
        /*0018*/ 	.byte	0x04, 0x17
        /*001a*/ 	.short	(.L_2803 - .L_2802)
.L_2802:
        /*001c*/ 	.word	0x00000000
        /*0020*/ 	.short	0x0001
        /*0022*/ 	.short	0x0004
        /*0024*/ 	.byte	0x00, 0xf0, 0x05, 0x00


	//----- nvinfo : EIATTR_KPARAM_INFO
	.align		4
.L_2803:
        /*0028*/ 	.byte	0x04, 0x17
        /*002a*/ 	.short	(.L_2805 - .L_2804)
.L_2804:
        /*002c*/ 	.word	0x00000000
        /*0030*/ 	.short	0x0000
        /*0032*/ 	.short	0x0000
        /*0034*/ 	.byte	0x00, 0xf0, 0x11, 0x00


	//----- nvinfo : EIATTR_SPARSE_MMA_MASK
	.align		4
.L_2805:
        /*0038*/ 	.byte	0x03, 0x50
        /*003a*/ 	.short	0x0000


	//----- nvinfo : EIATTR_MAXREG_COUNT
	.align		4
        /*003c*/ 	.byte	0x03, 0x1b
        /*003e*/ 	.short	0x00ff


	//----- nvinfo : EIATTR_MERCURY_ISA_VERSION
	.align		4
        /*0040*/ 	.byte	0x03, 0x5f
        /*0042*/ 	.short	0x0101


	//----- nvinfo : EIATTR_VRC_CTA_INIT_COUNT
	.align		4
        /*0044*/ 	.byte	0x02, 0x4a
	.zero		1
	.zero		1


	//----- nvinfo : EIATTR_EXIT_INSTR_OFFSETS
	.align		4
        /*0048*/ 	.byte	0x04, 0x1c
        /*004a*/ 	.short	(.L_2807 - .L_2806)


	//   ....[0]....
.L_2806:
        /*004c*/ 	.word	0x00006de0


	//   ....[1]....
        /*0050*/ 	.word	0x00006e30


	//   ....[2]....
        /*0054*/ 	.word	0x0000d310


	//----- nvinfo : EIATTR_MAX_THREADS
	.align		4
.L_2807:
        /*0058*/ 	.byte	0x04, 0x05
        /*005a*/ 	.short	(.L_2809 - .L_2808)
.L_2808:
        /*005c*/ 	.word	0x00000080
        /*0060*/ 	.word	0x00000001
        /*0064*/ 	.word	0x00000001


	//----- nvinfo : EIATTR_CRS_STACK_SIZE
	.align		4
.L_2809:
        /*0068*/ 	.byte	0x04, 0x1e
        /*006a*/ 	.short	(.L_2811 - .L_2810)
.L_2810:
        /*006c*/ 	.word	0x00000000


	//----- nvinfo : EIATTR_CBANK_PARAM_SIZE
	.align		4
.L_2811:
        /*0070*/ 	.byte	0x03, 0x19
        /*0072*/ 	.short	0x0018


	//----- nvinfo : EIATTR_PARAM_CBANK
	.align		4
        /*0074*/ 	.byte	0x04, 0x0a
        /*0076*/ 	.short	(.L_2813 - .L_2812)
	.align		4
.L_2812:
        /*0078*/ 	.word	index@(.nv.constant0._ZN2at6native29vectorized_elementwise_kernelILi2EZZZNS0_17log10_kernel_cudaERNS_18TensorIteratorBaseEENKUlvE0_clEvENKUlvE_clEvEUldE_St5arrayIPcLm2EEEEviT0_T1_)
        /*007c*/ 	.short	0x0380
        /*007e*/ 	.short	0x0018


	//----- nvinfo : EIATTR_SW_WAR
	.align		4
.L_2813:
        /*0080*/ 	.byte	0x04, 0x36
        /*0082*/ 	.short	(.L_2815 - .L_2814)
.L_2814:
        /*0084*/ 	.word	0x00000008
.L_2815:


//--------------------- .nv.info._ZN2at6native29vectorized_elementwise_kernelILi4EZZZNS0_17log10_kernel_cudaERNS_18TensorIteratorBaseEENKUlvE0_clEvENKUlvE_clEvEUldE_St5arrayIPcLm2EEEEviT0_T1_ --------------------------
	.section	.nv.info._ZN2at6native29vectorized_elementwise_kernelILi4EZZZNS0_17log10_kernel_cudaERNS_18TensorIteratorBaseEENKUlvE0_clEvENKUlvE_clEvEUldE_St5arrayIPcLm2EEEEviT0_T1_,"",@"SHT_CUDA_INFO"
	.sectionflags	@""
	.align	4


	//----- nvinfo : EIATTR_CUDA_API_VERSION
	.align		4
        /*0000*/ 	.byte	0x04, 0x37
        /*0002*/ 	.short	(.L_2817 - .L_2816)
.L_2816:
        /*0004*/ 	.word	0x00000082


	//----- nvinfo : EIATTR_KPARAM_INFO
	.align		4
.L_2817:
        /*0008*/ 	.byte	0x04, 0x17
        /*000a*/ 	.short	(.L_2819 - .L_2818)
.L_2818:
        /*000c*/ 	.word	0x00000000
        /*0010*/ 	.short	0x0002
        /*0012*/ 	.short	0x0008
        /*0014*/ 	.byte	0x00, 0xf0, 0x41, 0x00


	//----- nvinfo : EIATTR_KPARAM_INFO
	.align		4
.L_2819:
        /*0018*/ 	.byte	0x04, 0x17
        /*001a*/ 	.short	(.L_2821 - .L_2820)
.L_2820:
        /*001c*/ 	.word	0x00000000
        /*0020*/ 	.short	0x0001
        /*0022*/ 	.short	0x0004
        /*0024*/ 	.byte	0x00, 0xf0, 0x05, 0x00


	//----- nvinfo : EIATTR_KPARAM_INFO
	.align		4
.L_2821:
        /*0028*/ 	.byte	0x04, 0x17
        /*002a*/ 	.short	(.L_2823 - .L_2822)
.L_2822:
        /*002c*/ 	.word	0x00000000
        /*0030*/ 	.short	0x0000
        /*0032*/ 	.short	0x0000
        /*0034*/ 	.byte	0x00, 0xf0, 0x11, 0x00


	//----- nvinfo : EIATTR_SPARSE_MMA_MASK
	.align		4
.L_2823:
        /*0038*/ 	.byte	0x03, 0x50
        /*003a*/ 	.short	0x0000


	//----- nvinfo : EIATTR_MAXREG_COUNT
	.align		4
        /*003c*/ 	.byte	0x03, 0x1b
        /*003e*/ 	.short	0x00ff


	//----- nvinfo : EIATTR_MERCURY_ISA_VERSION
	.align		4
        /*0040*/ 	.byte	0x03, 0x5f
        /*0042*/ 	.short	0x0101


	//----- nvinfo : EIATTR_VRC_CTA_INIT_COUNT
	.align		4
        /*0044*/ 	.byte	0x02, 0x4a
	.zero		1
	.zero		1


	//----- nvinfo : EIATTR_EXIT_INSTR_OFFSETS
	.align		4
        /*0048*/ 	.byte	0x04, 0x1c
        /*004a*/ 	.short	(.L_2825 - .L_2824)


	//   ....[0]....
.L_2824:
        /*004c*/ 	.word	0x00006de0


	//   ....[1]....
        /*0050*/ 	.word	0x00006e30


	//   ....[2]....
        /*0054*/ 	.word	0x0000d2d0


	//----- nvinfo : EIATTR_MAX_THREADS
	.align		4
.L_2825:
        /*0058*/ 	.byte	0x04, 0x05
        /*005a*/ 	.short	(.L_2827 - .L_2826)
.L_2826:
        /*005c*/ 	.word	0x00000080
        /*0060*/ 	.word	0x00000001
        /*0064*/ 	.word	0x00000001


	//----- nvinfo : EIATTR_CRS_STACK_SIZE
	.align		4
.L_2827:
        /*0068*/ 	.byte	0x04, 0x1e
        /*006a*/ 	.short	(.L_2829 - .L_2828)
.L_2828:
        /*006c*/ 	.word	0x00000000


	//----- nvinfo : EIATTR_CBANK_PARAM_SIZE
	.align		4
.L_2829:
        /*0070*/ 	.byte	0x03, 0x19
        /*0072*/ 	.short	0x0018


	//----- nvinfo : EIATTR_PARAM_CBANK
	.align		4
        /*0074*/ 	.byte	0x04, 0x0a
        /*0076*/ 	.short	(.L_2831 - .L_2830)
	.align		4
.L_2830:
        /*0078*/ 	.word	index@(.nv.constant0._ZN2at6native29vectorized_elementwise_kernelILi4EZZZNS0_17log10_kernel_cudaERNS_18TensorIteratorBaseEENKUlvE0_clEvENKUlvE_clEvEUldE_St5arrayIPcLm2EEEEviT0_T1_)
        /*007c*/ 	.short	0x0380
        /*007e*/ 	.short	0x0018


	//----- nvinfo : EIATTR_SW_WAR
	.align		4
.L_2831:
        /*0080*/ 	.byte	0x04, 0x36
        /*0082*/ 	.short	(.L_2833 - .L_2832)
.L_2832:
        /*0084*/ 	.word	0x00000008
.L_2833:


//--------------------- .nv.info._ZN2at6native29vectorized_elementwise_kernelILi8EZZZNS0_17log10_kernel_cudaERNS_18TensorIteratorBaseEENKUlvE0_clEvENKUlvE_clEvEUldE_St5arrayIPcLm2EEEEviT0_T1_ --------------------------
	.section	.nv.info._ZN2at6native29vectorized_elementwise_kernelILi8EZZZNS0_17log10_kernel_cudaERNS_18TensorIteratorBaseEENKUlvE0_clEvENKUlvE_clEvEUldE_St5arrayIPcLm2EEEEviT0_T1_,"",@"SHT_CUDA_INFO"
	.sectionflags	@""
	.align	4


	//----- nvinfo : EIATTR_CUDA_API_VERSION
	.align		4
        /*0000*/ 	.byte	0x04, 0x37
        /*0002*/ 	.short	(.L_2835 - .L_2834)
.L_2834:
        /*0004*/ 	.word	0x00000082


	//----- nvinfo : EIATTR_KPARAM_INFO
	.align		4
.L_2835:
        /*0008*/ 	.byte	0x04, 0x17
        /*000a*/ 	.short	(.L_2837 - .L_2836)
.L_2836:
        /*000c*/ 	.word	0x00000000
        /*0010*/ 	.short	0x0002
        /*0012*/ 	.short	0x0008
        /*0014*/ 	.byte	0x00, 0xf0, 0x41, 0x00


	//----- nvinfo : EIATTR_KPARAM_INFO
	.align		4
.L_2837:
        /*0018*/ 	.byte	0x04, 0x17
        /*001a*/ 	.short	(.L_2839 - .L_2838)
.L_2838:
        /*001c*/ 	.word	0x00000000
        /*0020*/ 	.short	0x0001
        /*0022*/ 	.short	0x0004
        /*0024*/ 	.byte	0x00, 0xf0, 0x05, 0x00


	//----- nvinfo : EIATTR_KPARAM_INFO
	.align		4
.L_2839:
        /*0028*/ 	.byte	0x04, 0x17
        /*002a*/ 	.short	(.L_2841 - .L_2840)
.L_2840:
        /*002c*/ 	.word	0x00000000
        /*0030*/ 	.short	0x0000
        /*0032*/ 	.short	0x0000
        /*0034*/ 	.byte	0x00, 0xf0, 0x11, 0x00


	//----- nvinfo : EIATTR_SPARSE_MMA_MASK
	.align		4
.L_2841:
        /*0038*/ 	.byte	0x03, 0x50
        /*003a*/ 	.short	0x0000


	//----- nvinfo : EIATTR_MAXREG_COUNT
	.align		4
        /*003c*/ 	.byte	0x03, 0x1b
        /*003e*/ 	.short	0x00ff


	//----- nvinfo : EIATTR_MERCURY_ISA_VERSION
	.align		4
        /*0040*/ 	.byte	0x03, 0x5f
        /*0042*/ 	.short	0x0101


	//----- nvinfo : EIATTR_VRC_CTA_INIT_COUNT
	.align		4
        /*0044*/ 	.byte	0x02, 0x4a
	.zero		1
	.zero		1


	//----- nvinfo : EIATTR_EXIT_INSTR_OFFSETS
	.align		4
        /*0048*/ 	.byte	0x04, 0x1c
        /*004a*/ 	.short	(.L_2843 - .L_2842)


	//   ....[0]....
.L_2842:
        /*004c*/ 	.word	0x00000010


	//----- nvinfo : EIATTR_MAX_THREADS
	.align		4
.L_2843:
        /*0050*/ 	.byte	0x04, 0x05
        /*0052*/ 	.short	(.L_2845 - .L_2844)
.L_2844:
        /*0054*/ 	.word	0x00000080
        /*0058*/ 	.word	0x00000001
        /*005c*/ 	.word	0x00000001


	//----- nvinfo : EIATTR_CBANK_PARAM_SIZE
	.align		4
.L_2845:
        /*0060*/ 	.byte	0x03, 0x19
        /*0062*/ 	.short	0x0018


	//----- nvinfo : EIATTR_PARAM_CBANK
	.align		4
        /*0064*/ 	.byte	0x04, 0x0a
        /*0066*/ 	.short	(.L_2847 - .L_2846)
	.align		4
.L_2846:
        /*0068*/ 	.word	index@(.nv.constant0._ZN2at6native29vectorized_elementwise_kernelILi8EZZZNS0_17log10_kernel_cudaERNS_18TensorIteratorBaseEENKUlvE0_clEvENKUlvE_clEvEUldE_St5arrayIPcLm2EEEEviT0_T1_)
        /*006c*/ 	.short	0x0380
        /*006e*/ 	.short	0x0018


	//----- nvinfo : EIATTR_SW_WAR
	.align		4
.L_2847:
        /*0070*/ 	.byte	0x04, 0x36
        /*0072*/ 	.short	(.L_2849 - .L_2848)
.L_2848:
        /*0074*/ 	.word	0x00000008
.L_2849:


//--------------------- .nv.info._ZN2at6native18elementwise_kernelILi128ELi4EZNS0_15gpu_kernel_implIZZZNS0_15log_kernel_cudaERNS_18TensorIteratorBaseEENKUlvE0_clEvENKUlvE2_clEvEUlN3c108BFloat16EE_EEvS4_RKT_EUliE_EEviT1_ --------------------------
	.section	.nv.info._ZN2at6native18elementwise_kernelILi128ELi4EZNS0_15gpu_kernel_implIZZZNS0_15log_kernel_cudaERNS_18TensorIteratorBaseEENKUlvE0_clEvENKUlvE2_clEvEUlN3c108BFloat16EE_EEvS4_RKT_EUliE_EEviT1_,"",@"SHT_CUDA_INFO"
	.sectionflags	@""
	.align	4


	//----- nvinfo : EIATTR_CUDA_API_VERSION
	.align		4
        /*0000*/ 	.byte	0x04, 0x37
        /*0002*/ 	.short	(.L_2851 - .L_2850)
.L_2850:
        /*0004*/ 	.word	0x00000082


	//----- nvinfo : EIATTR_KPARAM_INFO
	.align		4
.L_2851:
        /*0008*/ 	.byte	0x04, 0x17
        /*000a*/ 	.short	(.L_2853 - .L_2852)
.L_2852:
        /*000c*/ 	.word	0x00000000
        /*0010*/ 	.short	0x0001
        /*0012*/ 	.short	0x0008
        /*0014*/ 	.byte	0x00, 0xf0, 0x61, 0x08


	//----- nvinfo : EIATTR_KPARAM_INFO
	.align		4
.L_2853:
        /*0018*/ 	.byte	0x04, 0x17
        /*001a*/ 	.short	(.L_2855 - .L_2854)
.L_2854:
        /*001c*/ 	.word	0x00000000
        /*0020*/ 	.short	0x0000
        /*0022*/ 	.short	0x0000
        /*0024*/ 	.byte	0x00, 0xf0, 0x11, 0x00


	//----- nvinfo : EIATTR_SPARSE_MMA_MASK
	.align		4
.L_2855:
        /*0028*/ 	.byte	0x03, 0x50
        /*002a*/ 	.short	0x0000


	//----- nvinfo : EIATTR_MAXREG_COUNT
	.align		4
        /*002c*/ 	.byte	0x03, 0x1b
        /*002e*/ 	.short	0x0080


	//----- nvinfo : EIATTR_EXTERNS
	.align		4
        /*0030*/ 	.byte	0x04, 0x0f
        /*0032*/ 	.short	(.L_2857 - .L_2856)


	//   ....[0]....
	.align		4
.L_2856:
        /*0034*/ 	.word	index@(__assertfail)


	//----- nvinfo : EIATTR_MERCURY_ISA_VERSION
	.align		4
.L_2857:
        /*0038*/ 	.byte	0x03, 0x5f
        /*003a*/ 	.short	0x0101


	//----- nvinfo : EIATTR_VRC_CTA_INIT_COUNT
	.align		4
        /*003c*/ 	.byte	0x02, 0x4a
	.zero		1
	.zero		1


	//----- nvinfo : EIATTR_SYSCALL_OFFSETS
	.align		4
        /*0040*/ 	.byte	0x04, 0x46
        /*0042*/ 	.short	(.L_2859 - .L_2858)


	//   ....[0]....
.L_2858:
        /*0044*/ 	.word	0x00002290


	//   ....[1]....
        /*0048*/ 	.word	0x000031b0


	//   ....[2]....
        /*004c*/ 	.word	0x000055e0


	//   ....[3]....
        /*0050*/ 	.word	0x00006350


	//   ....[4]....
        /*0054*/ 	.word	0x00008870


	//   ....[5]....
        /*0058*/ 	.word	0x000095e0


	//   ....[6]....
        /*005c*/ 	.word	0x0000bb10


	//   ....[7]....
        /*0060*/ 	.word	0x0000c850


	//----- nvinfo : EIATTR_EXIT_INSTR_OFFSETS
	.align		4
.L_2859:
        /*0064*/ 	.byte	0x04, 0x1c
        /*0066*/ 	.short	(.L_2861 - .L_2860)


	//   ....[0]....
.L_2860:
        /*0068*/ 	.word	0x000098a0


	//   ....[1]....
        /*006c*/ 	.word	0x0000bcd0


	//   ....[2]....
        /*0070*/ 	.word	0x0000bd10


	//   ....[3]....
        /*0074*/ 	.word	0x0000bdb0


	//   ....[4]....
        /*0078*/ 	.word	0x0000bdf0


	//   ....[5]....
        /*007c*/ 	.word	0x0000be30


	//   ....[6]....
        /*0080*/ 	.word	0x0000bec0


	//   ....[7]....
        /*0084*/ 	.word	0x0000bf00


	//   ....[8]....
        /*0088*/ 	.word	0x0000bfa0


	//   ....[9]....
        /*008c*/ 	.word	0x0000bff0


	//   ....[10]....
        /*0090*/ 	.word	0x0000c040


	//   ....[11]....
        /*0094*/ 	.word	0x0000c120


	//   ....[12]....
        /*0098*/ 	.word	0x0000c290


	//   ....[13]....
        /*009c*/ 	.word	0x0000c400


	//   ....[14]....
        /*00a0*/ 	.word	0x0000c560


	//   ....[15]....
        /*00a4*/ 	.word	0x0000c5a0


	//   ....[16]....
        /*00a8*/ 	.word	0x0000c5e0


	//   ....[17]....
        /*00ac*/ 	.word	0x0000c690


	//   ....[18]....
        /*00b0*/ 	.word	0x0000c6f0


	//   ....[19]....
        /*00b4*/ 	.word	0x0000c860


	//   ....[20]....
        /*00b8*/ 	.word	0x0000c970


	//   ....[21]....
        /*00bc*/ 	.word	0x0000cab0


	//   ....[22]....
        /*00c0*/ 	.word	0x0000cad0


	//----- nvinfo : EIATTR_MAX_THREADS
	.align		4
.L_2861:
        /*00c4*/ 	.byte	0x04, 0x05
        /*00c6*/ 	.short	(.L_2863 - .L_2862)
.L_2862:
        /*00c8*/ 	.word	0x00000080
        /*00cc*/ 	.word	0x00000001
        /*00d0*/ 	.word	0x00000001


	//----- nvinfo : EIATTR_CRS_STACK_SIZE
	.align		4
.L_2863:
        /*00d4*/ 	.byte	0x04, 0x1e
        /*00d6*/ 	.short	(.L_2865 - .L_2864)
.L_2864:
        /*00d8*/ 	.word	0x00000000


	//----- nvinfo : EIATTR_CBANK_PARAM_SIZE
	.align		4
.L_2865:
        /*00dc*/ 	.byte	0x03, 0x19
        /*00de*/ 	.short	0x0220


	//----- nvinfo : EIATTR_PARAM_CBANK
	.align		4
        /*00e0*/ 	.byte	0x04, 0x0a
        /*00e2*/ 	.short	(.L_2867 - .L_2866)
	.align		4
.L_2866:
        /*00e4*/ 	.word	index@(.nv.constant0._ZN2at6native18elementwise_kernelILi128ELi4EZNS0_15gpu_kernel_implIZZZNS0_15log_kernel_cudaERNS_18TensorIteratorBaseEENKUlvE0_clEvENKUlvE2_clEvEUlN3c108BFloat16EE_EEvS4_RKT_EUliE_EEviT1_)
        /*00e8*/ 	.short	0x0380
        /*00ea*/ 	.short	0x0220


	//----- nvinfo : EIATTR_SW_WAR
	.align		4
.L_2867:
        /*00ec*/ 	.byte	0x04, 0x36
        /*00ee*/ 	.short	(.L_2869 - .L_2868)
.L_2868:
        /*00f0*/ 	.word	0x00000008
.L_2869:


//--------------------- .nv.info._ZN2at6native27unrolled_elementwise_kernelIZZZNS0_15log_kernel_cudaERNS_18TensorIteratorBaseEENKUlvE0_clEvENKUlvE2_clEvEUlN3c108BFloat16EE_St5arrayIPcLm2EELi4E23TrivialOffsetCalculatorILi1EjESD_NS0_6memory12LoadWithCastILi1EEENSE_13StoreWithCastILi1EEEEEviT_T0_T2_T3_T4_T5_ --------------------------
	.section	.nv.info._ZN2at6native27unrolled_elementwise_kernelIZZZNS0_15log_kernel_cudaERNS_18TensorIteratorBaseEENKUlvE0_clEvENKUlvE2_clEvEUlN3c108BFloat16EE_St5arrayIPcLm2EELi4E23TrivialOffsetCalculatorILi1EjESD_NS0_6memory12LoadWithCastILi1EEENSE_13StoreWithCastILi1EEEEEviT_T0_T2_T3_T4_T5_,"",@"SHT_CUDA_INFO"
	.sectionflags	@""
	.align	4


	//----- nvinfo : EIATTR_CUDA_API_VERSION
	.align		4
        /*0000*/ 	.byte	0x04, 0x37
        /*0002*/ 	.short	(.L_2871 - .L_2870)
.L_2870:
        /*0004*/ 	.word	0x00000082


	//----- nvinfo : EIATTR_KPARAM_INFO
	.align		4
.L_2871:
        /*0008*/ 	.byte	0x04, 0x17
        /*000a*/ 	.short	(.L_2873 - .L_2872)
.L_2872:
        /*000c*/ 	.word	0x00000000
        /*0010*/ 	.short	0x0006
        /*0012*/ 	.short	0x0024
        /*0014*/ 	.byte	0x00, 0xf0, 0x21, 0x00


	//----- nvinfo : EIATTR_KPARAM_INFO
	.align		4
.L_2873:
        /*0018*/ 	.byte	0x04, 0x17
        /*001a*/ 	.short	(.L_2875 - .L_2874)
.L_2874:
        /*001c*/ 	.word	0x00000000
        /*0020*/ 	.short	0x0005
        /*0022*/ 	.short	0x001c
        /*0024*/ 	.byte	0x00, 0xf0, 0x21, 0x00


	//----- nvinfo : EIATTR_KPARAM_INFO
	.align		4
.L_2875:
        /*0028*/ 	.byte	0x04, 0x17
        /*002a*/ 	.short	(.L_2877 - .L_2876)
.L_2876:
        /*002c*/ 	.word	0x00000000
        /*0030*/ 	.short	0x0004
        /*0032*/ 	.short	0x0019
        /*0034*/ 	.byte	0x00, 0xf0, 0x05, 0x00


	//----- nvinfo : EIATTR_KPARAM_INFO
	.align		4
.L_2877:
        /*0038*/ 	.byte	0x04, 0x17
        /*003a*/ 	.short	(.L_2879 - .L_2878)
.L_2878:
        /*003c*/ 	.word	0x00000000
        /*0040*/ 	.short	0x0003
        /*0042*/ 	.short	0x0018
        /*0044*/ 	.byte	0x00, 0xf0, 0x05, 0x00


	//----- nvinfo : EIATTR_KPARAM_INFO
	.align		4
.L_2879:
        /*0048*/ 	.byte	0x04, 0x17
        /*004a*/ 	.short	(.L_2881 - .L_2880)
.L_2880:
        /*004c*/ 	.word	0x00000000
        /*0050*/ 	.short	0x0002
        /*0052*/ 	.short	0x0008
        /*0054*/ 	.byte	0x00, 0xf0, 0x41, 0x00


	//----- nvinfo : EIATTR_KPARAM_INFO
	.align		4
.L_2881:
        /*0058*/ 	.byte	0x04, 0x17
        /*005a*/ 	.short	(.L_2883 - .L_2882)
.L_2882:
        /*005c*/ 	.word	0x00000000
        /*0060*/ 	.short	0x0001
        /*0062*/ 	.short	0x0004
        /*0064*/ 	.byte	0x00, 0xf0, 0x05, 0x00


	//----- nvinfo : EIATTR_KPARAM_INFO
	.align		4
.L_2883:
        /*0068*/ 	.byte	0x04, 0x17
        /*006a*/ 	.short	(.L_2885 - .L_2884)
.L_2884:
        /*006c*/ 	.word	0x00000000
        /*0070*/ 	.short	0x0000
        /*0072*/ 	.short	0x0000
        /*0074*/ 	.byte	0x00, 0xf0, 0x11, 0x00


	//----- nvinfo : EIATTR_SPARSE_MMA_MASK
	.align		4
.L_2885:
        /*0078*/ 	.byte	0x03, 0x50
        /*007a*/ 	.short	0x0000


	//----- nvinfo : EIATTR_MAXREG_COUNT
	.align		4
        /*007c*/ 	.byte	0x03, 0x1b
        /*007e*/ 	.short	0x00ff


	//----- nvinfo : EIATTR_EXTERNS
	.align		4
        /*0080*/ 	.byte	0x04, 0x0f
        /*0082*/ 	.short	(.L_2887 - .L_2886)


	//   ....[0]....
	.align		4
.L_2886:
        /*0084*/ 	.word	index@(__assertfail)


	//----- nvinfo : EIATTR_MERCURY_ISA_VERSION
	.align		4
.L_2887:
        /*0088*/ 	.byte	0x03, 0x5f
        /*008a*/ 	.short	0x0101


	//----- nvinfo : EIATTR_VRC_CTA_INIT_COUNT
	.align		4
        /*008c*/ 	.byte	0x02, 0x4a
	.zero		1
	.zero		1


	//----- nvinfo : EIATTR_SYSCALL_OFFSETS
	.align		4
        /*0090*/ 	.byte	0x04, 0x46
        /*0092*/ 	.short	(.L_2889 - .L_2888)


	//   ....[0]....
.L_2888:
        /*0094*/ 	.word	0x00001080


	//   ....[1]....
        /*0098*/ 	.word	0x000022e0


	//   ....[2]....
        /*009c*/ 	.word	0x00003480


	//   ....[3]....
        /*00a0*/ 	.word	0x00004530


	//   ....[4]....
        /*00a4*/ 	.word	0x00005670


	//   ....[5]....
        /*00a8*/ 	.word	0x00006550


	//   ....[6]....
        /*00ac*/ 	.word	0x000074d0


	//   ....[7]....
        /*00b0*/ 	.word	0x00008450


	//----- nvinfo : EIATTR_EXIT_INSTR_OFFSETS
	.align		4
.L_2889:
        /*00b4*/ 	.byte	0x04, 0x1c
        /*00b6*/ 	.short	(.L_2891 - .L_2890)


	//   ....[0]....
.L_2890:
        /*00b8*/ 	.word	0x00007780


	//   ....[1]....
        /*00bc*/ 	.word	0x000078d0


	//   ....[2]....
        /*00c0*/ 	.word	0x00007910


	//   ....[3]....
        /*00c4*/ 	.word	0x000079b0


	//   ....[4]....
        /*00c8*/ 	.word	0x000079f0


	//   ....[5]....
        /*00cc*/ 	.word	0x00007a30


	//   ....[6]....
        /*00d0*/ 	.word	0x00007ac0


	//   ....[7]....
        /*00d4*/ 	.word	0x00007b00


	//   ....[8]....
        /*00d8*/ 	.word	0x00007ba0


	//   ....[9]....
        /*00dc*/ 	.word	0x00007bf0


	//   ....[10]....
        /*00e0*/ 	.word	0x00007c40


	//   ....[11]....
        /*00e4*/ 	.word	0x00007d20


	//   ....[12]....
        /*00e8*/ 	.word	0x00007e90


	//   ....[13]....
        /*00ec*/ 	.word	0x00008000


	//   ....[14]....
        /*00f0*/ 	.word	0x00008160


	//   ....[15]....
        /*00f4*/ 	.word	0x000081a0


	//   ....[16]....
        /*00f8*/ 	.word	0x000081e0


	//   ....[17]....
        /*00fc*/ 	.word	0x00008290


	//   ....[18]....
        /*0100*/ 	.word	0x000082f0


	//   ....[19]....
        /*0104*/ 	.word	0x00008460


	//   ....[20]....
        /*0108*/ 	.word	0x00008570


	//   ....[21]....
        /*010c*/ 	.word	0x000086b0


	//   ....[22]....
        /*0110*/ 	.word	0x000086d0


	//----- nvinfo : EIATTR_MAX_THREADS
	.align		4
.L_2891:
        /*0114*/ 	.byte	0x04, 0x05
        /*0116*/ 	.short	(.L_2893 - .L_2892)
.L_2892:
        /*0118*/ 	.word	0x00000080
        /*011c*/ 	.word	0x00000001
        /*0120*/ 	.word	0x00000001


	//----- nvinfo : EIATTR_CRS_STACK_SIZE
	.align		4
.L_2893:
        /*0124*/ 	.byte	0x04, 0x1e
        /*0126*/ 	.short	(.L_2895 - .L_2894)
.L_2894:
        /*0128*/ 	.word	0x00000000


	//----- nvinfo : EIATTR_CBANK_PARAM_SIZE
	.align		4
.L_2895:
        /*012c*/ 	.byte	0x03, 0x19
        /*012e*/ 	.short	0x002c


	//----- nvinfo : EIATTR_PARAM_CBANK
	.align		4
        /*0130*/ 	.byte	0x04, 0x0a
        /*0132*/ 	.short	(.L_2897 - .L_2896)
	.align		4
.L_2896:
        /*0134*/ 	.word	index@(.nv.constant0._ZN2at6native27unrolled_elementwise_kernelIZZZNS0_15log_kernel_cudaERNS_18TensorIteratorBaseEENKUlvE0_clEvENKUlvE2_clEvEUlN3c108BFloat16EE_St5arrayIPcLm2EELi4E23TrivialOffsetCalculatorILi1EjESD_NS0_6memory12LoadWithCastILi1EEENSE_13StoreWithCastILi1EEEEEviT_T0_T2_T3_T4_T5_)
        /*0138*/ 	.short	0x0380
        /*013a*/ 	.short	0x002c


	//----- nvinfo : EIATTR_SW_WAR
	.align		4
.L_2897:
        /*013c*/ 	.byte	0x04, 0x36
        /*013e*/ 	.short	(.L_2899 - .L_2898)
.L_2898:
        /*0140*/ 	.word	0x00000008
.L_2899:


//--------------------- .nv.info._ZN2at6native18elementwise_kernelILi128ELi4EZNS0_22gpu_kernel_impl_nocastIZZZNS0_15log_kernel_cudaERNS_18TensorIteratorBaseEENKUlvE0_clEvENKUlvE2_clEvEUlN3c108BFloat16EE_EEvS4_RKT_EUliE_EEviT1_ --------------------------
	.section	.nv.info._ZN2at6native18elementwise_kernelILi128ELi4EZNS0_22gpu_kernel_impl_nocastIZZZNS0_15log_kernel_cudaERNS_18TensorIteratorBaseEENKUlvE0_clEvENKUlvE2_clEvEUlN3c108BFloat16EE_EEvS4_RKT_EUliE_EEviT1_,"",@"SHT_CUDA_INFO"
	.sectionflags	@""
	.align	4


	//----- nvinfo : EIATTR_CUDA_API_VERSION
	.align		4
        /*0000*/ 	.byte	0x04, 0x37
        /*0002*/ 	.short	(.L_2901 - .L_2900)
.L_2900:
        /*0004*/ 	.word	0x00000082


	//----- nvinfo : EIATTR_KPARAM_INFO
	.align		4
.L_2901:
        /*0008*/ 	.byte	0x04, 0x17
        /*000a*/ 	.short	(.L_2903 - .L_2902)
.L_2902:
        /*000c*/ 	.word	0x00000000
        /*0010*/ 	.short	0x0001
        /*0012*/ 	.short	0x0008
        /*0014*/ 	.byte	0x00, 0xf0, 0x61, 0x08


	//----- nvinfo : EIATTR_KPARAM_INFO
	.align		4
.L_2903:
        /*0018*/ 	.byte	0x04, 0x17
        /*001a*/ 	.short	(.L_2905 - .L_2904)
.L_2904:
        /*001c*/ 	.word	0x00000000
        /*0020*/ 	.short	0x0000
        /*0022*/ 	.short	0x0000
        /*0024*/ 	.byte	0x00, 0xf0, 0x11, 0x00


	//----- nvinfo : EIATTR_SPARSE_MMA_MASK
	.align		4
.L_2905:
        /*0028*/ 	.byte	0x03, 0x50
        /*002a*/ 	.short	0x0000


	//----- nvinfo : EIATTR_MAXREG_COUNT
	.align		4
        /*002c*/ 	.byte	0x03, 0x1b
        /*002e*/ 	.short	0x0080


	//----- nvinfo : EIATTR_MERCURY_ISA_VERSION
	.align		4
        /*0030*/ 	.byte	0x03, 0x5f
        /*0032*/ 	.short	0x0101


	//----- nvinfo : EIATTR_VRC_CTA_INIT_COUNT
	.align		4
        /*0034*/ 	.byte	0x02, 0x4a
	.zero		1
	.zero		1


	//----- nvinfo : EIATTR_EXIT_INSTR_OFFSETS
	.align		4
        /*0038*/ 	.byte	0x04, 0x1c
        /*003a*/ 	.short	(.L_2907 - .L_2906)


	//   ....[0]....
.L_2906:
        /*003c*/ 	.word	0x00000330


	//   ....[1]....
        /*0040*/ 	.word	0x000003c0


	//   ....[2]....
        /*0044*/ 	.word	0x00003f10


	//   ....[3]....
        /*0048*/ 	.word	0x00005270


	//----- nvinfo : EIATTR_MAX_THREADS
	.align		4
.L_2907:
        /*004c*/ 	.byte	0x04, 0x05
        /*004e*/ 	.short	(.L_2909 - .L_2908)
.L_2908:
        /*0050*/ 	.word	0x00000080
        /*0054*/ 	.word	0x00000001
        /*0058*/ 	.word	0x00000001


	//----- nvinfo : EIATTR_CRS_STACK_SIZE
	.align		4
.L_2909:
        /*005c*/ 	.byte	0x04, 0x1e
        /*005e*/ 	.short	(.L_2911 - .L_2910)
.L_2910:
        /*0060*/ 	.word	0x00000000


	//----- nvinfo : EIATTR_CBANK_PARAM_SIZE
	.align		4
.L_2911:
        /*0064*/ 	.byte	0x03, 0x19
        /*0066*/ 	.short	0x0220


	//----- nvinfo : EIATTR_PARAM_CBANK
	.align		4
        /*0068*/ 	.byte	0x04, 0x0a
        /*006a*/ 	.short	(.L_2913 - .L_2912)
	.align		4
.L_2912:
        /*006c*/ 	.word	index@(.nv.constant0._ZN2at6native18elementwise_kernelILi128ELi4EZNS0_22gpu_kernel_impl_nocastIZZZNS0_15log_kernel_cudaERNS_18TensorIteratorBaseEENKUlvE0_clEvENKUlvE2_clEvEUlN3c108BFloat16EE_EEvS4_RKT_EUliE_EEviT1_)
        /*0070*/ 	.short	0x0380
        /*0072*/ 	.short	0x0220


	//----- nvinfo : EIATTR_SW_WAR
	.align		4
.L_2913:
        /*0074*/ 	.byte	0x04, 0x36
        /*0076*/ 	.short	(.L_2915 - .L_2914)
.L_2914:
        /*0078*/ 	.word	0x00000008
.L_2915:


//--------------------- .nv.info._ZN2at6native27unrolled_elementwise_kernelIZZZNS0_15log_kernel_cudaERNS_18TensorIteratorBaseEENKUlvE0_clEvENKUlvE2_clEvEUlN3c108BFloat16EE_St5arrayIPcLm2EELi4E23TrivialOffsetCalculatorILi1EjESD_NS0_6memory15LoadWithoutCastENSE_16StoreWithoutCastEEEviT_T0_T2_T3_T4_T5_ --------------------------
	.section	.nv.info._ZN2at6native27unrolled_elementwise_kernelIZZZNS0_15log_kernel_cudaERNS_18TensorIteratorBaseEENKUlvE0_clEvENKUlvE2_clEvEUlN3c108BFloat16EE_St5arrayIPcLm2EELi4E23TrivialOffsetCalculatorILi1EjESD_NS0_6memory15LoadWithoutCastENSE_16StoreWithoutCastEEEviT_T0_T2_T3_T4_T5_,"",@"SHT_CUDA_INFO"
	.sectionflags	@""
	.align	4


	//----- nvinfo : EIATTR_CUDA_API_VERSION
	.align		4
        /*0000*/ 	.byte	0x04, 0x37
        /*0002*/ 	.short	(.L_2917 - .L_2916)
.L_2916:
        /*0004*/ 	.word	0x00000082


	//----- nvinfo : EIATTR_KPARAM_INFO
	.align		4
.L_2917:
        /*0008*/ 	.byte	0x04, 0x17
        /*000a*/ 	.short	(.L_2919 - .L_2918)
.L_2918:
        /*000c*/ 	.word	0x00000000
        /*0010*/ 	.short	0x0006
        /*0012*/ 	.short	0x001b
        /*0014*/ 	.byte	0x00, 0xf0, 0x05, 0x00


	//----- nvinfo : EIATTR_KPARAM_INFO
	.align		4
.L_2919:
        /*0018*/ 	.byte	0x04, 0x17
        /*001a*/ 	.short	(.L_2921 - .L_2920)
.L_2920:
        /*001c*/ 	.word	0x00000000
        /*0020*/ 	.short	0x0005
        /*0022*/ 	.short	0x001a
        /*0024*/ 	.byte	0x00, 0xf0, 0x05, 0x00


	//----- nvinfo : EIATTR_KPARAM_INFO
	.align		4
.L_2921:
        /*0028*/ 	.byte	0x04, 0x17
        /*002a*/ 	.short	(.L_2923 - .L_2922)
.L_2922:
        /*002c*/ 	.word	0x00000000
        /*0030*/ 	.short	0x0004
        /*0032*/ 	.short	0x0019
        /*0034*/ 	.byte	0x00, 0xf0, 0x05, 0x00


	//----- nvinfo : EIATTR_KPARAM_INFO
	.align		4
.L_2923:
        /*0038*/ 	.byte	0x04, 0x17
        /*003a*/ 	.short	(.L_2925 - .L_2924)
.L_2924:
        /*003c*/ 	.word	0x00000000
        /*0040*/ 	.short	0x0003
        /*0042*/ 	.short	0x0018
        /*0044*/ 	.byte	0x00, 0xf0, 0x05, 0x00


	//----- nvinfo : EIATTR_KPARAM_INFO
	.align		4
.L_2925:
        /*0048*/ 	.byte	0x04, 0x17
        /*004a*/ 	.short	(.L_2927 - .L_2926)
.L_2926:
        /*004c*/ 	.word	0x00000000
        /*0050*/ 	.short	0x0002
        /*0052*/ 	.short	0x0008
        /*0054*/ 	.byte	0x00, 0xf0, 0x41, 0x00


	//----- nvinfo : EIATTR_KPARAM_INFO
	.align		4
.L_2927:
        /*0058*/ 	.byte	0x04, 0x17
        /*005a*/ 	.short	(.L_2929 - .L_2928)
.L_2928:
        /*005c*/ 	.word	0x00000000
        /*0060*/ 	.short	0x0001
        /*0062*/ 	.short	0x0004
        /*0064*/ 	.byte	0x00, 0xf0, 0x05, 0x00


	//----- nvinfo : EIATTR_KPARAM_INFO
	.align		4
.L_2929:
        /*0068*/ 	.byte	0x04, 0x17
        /*006a*/ 	.short	(.L_2931 - .L_2930)
.L_2930:
        /*006c*/ 	.word	0x00000000
        /*0070*/ 	.short	0x0000
        /*0072*/ 	.short	0x0000
        /*0074*/ 	.byte	0x00, 0xf0, 0x11, 0x00


	//----- nvinfo : EIATTR_SPARSE_MMA_MASK
	.align		4
.L_2931:
        /*0078*/ 	.byte	0x03, 0x50
        /*007a*/ 	.short	0x0000


	//----- nvinfo : EIATTR_MAXREG_COUNT
	.align		4
        /*007c*/ 	.byte	0x03, 0x1b
        /*007e*/ 	.short	0x00ff


	//----- nvinfo : EIATTR_MERCURY_ISA_VERSION
	.align		4
        /*0080*/ 	.byte	0x03, 0x5f
        /*0082*/ 	.short	0x0101


	//----- nvinfo : EIATTR_VRC_CTA_INIT_COUNT
	.align		4
        /*0084*/ 	.byte	0x02, 0x4a
	.zero		1
	.zero		1


	//----- nvinfo : EIATTR_EXIT_INSTR_OFFSETS
	.align		4
        /*0088*/ 	.byte	0x04, 0x1c
        /*008a*/ 	.short	(.L_2933 - .L_2932)


	//   ....[0]....
.L_2932:
        /*008c*/ 	.word	0x000004b0


	//   ....[1]....
        /*0090*/ 	.word	0x00000530


	//----- nvinfo : EIATTR_MAX_THREADS
	.align		4
.L_2933:
        /*0094*/ 	.byte	0x04, 0x05
        /*0096*/ 	.short	(.L_2935 - .L_2934)
.L_2934:
        /*0098*/ 	.word	0x00000080
        /*009c*/ 	.word	0x00000001
        /*00a0*/ 	.word	0x00000001


	//----- nvinfo : EIATTR_CRS_STACK_SIZE
	.align		4
.L_2935:
        /*00a4*/ 	.byte	0x04, 0x1e
        /*00a6*/ 	.short	(.L_2937 - .L_2936)
.L_2936:
        /*00a8*/ 	.word	0x00000000


	//----- nvinfo : EIATTR_CBANK_PARAM_SIZE
	.align		4
.L_2937:
        /*00ac*/ 	.byte	0x03, 0x19
        /*00ae*/ 	.short	0x001c


	//----- nvinfo : EIATTR_PARAM_CBANK
	.align		4
        /*00b0*/ 	.byte	0x04, 0x0a
        /*00b2*/ 	.short	(.L_2939 - .L_2938)
	.align		4
.L_2938:
        /*00b4*/ 	.word	index@(.nv.constant0._ZN2at6native27unrolled_elementwise_kernelIZZZNS0_15log_kernel_cudaERNS_18TensorIteratorBaseEENKUlvE0_clEvENKUlvE2_clEvEUlN3c108BFloat16EE_St5arrayIPcLm2EELi4E23TrivialOffsetCalculatorILi1EjESD_NS0_6memory15LoadWithoutCastENSE_16StoreWithoutCastEEEviT_T0_T2_T3_T4_T5_)
        /*00b8*/ 	.short	0x0380
        /*00ba*/ 	.short	0x001c


	//----- nvinfo : EIATTR_SW_WAR
	.align		4
.L_2939:
        /*00bc*/ 	.byte	0x04, 0x36
        /*00be*/ 	.short	(.L_2941 - .L_2940)
.L_2940:
        /*00c0*/ 	.word	0x00000008
.L_2941:


//--------------------- .nv.info._ZN2at6native29vectorized_elementwise_kernelILi2EZZZNS0_15log_kernel_cudaERNS_18TensorIteratorBaseEENKUlvE0_clEvENKUlvE2_clEvEUlN3c108BFloat16EE_St5arrayIPcLm2EEEEviT0_T1_ --------------------------
	.section	.nv.info._ZN2at6native29vectorized_elementwise_kernelILi2EZZZNS0_15log_kernel_cudaERNS_18TensorIteratorBaseEENKUlvE0_clEvENKUlvE2_clEvEUlN3c108BFloat16EE_St5arrayIPcLm2EEEEviT0_T1_,"",@"SHT_CUDA_INFO"
	.sectionflags	@""
	.align	4


	//----- nvinfo : EIATTR_CUDA_API_VERSION
	.align		4
        /*0000*/ 	.byte	0x04, 0x37
        /*0002*/ 	.short	(.L_2943 - .L_2942)
.L_2942:
        /*0004*/ 	.word	0x00000082


	//----- nvinfo : EIATTR_KPARAM_INFO
	.align		4
.L_2943:
        /*0008*/ 	.byte	0x04, 0x17
        /*000a*/ 	.short	(.L_2945 - .L_2944)
.L_2944:
        /*000c*/ 	.word	0x00000000
        /*0010*/ 	.short	0x0002
        /*0012*/ 	.short	0x0008
        /*0014*/ 	.byte	0x00, 0xf0, 0x41, 0x00


	//----- nvinfo : EIATTR_KPARAM_INFO
	.align		4
.L_2945:
        /*0018*/ 	.byte	0x04, 0x17
        /*001a*/ 	.short	(.L_2947 - .L_2946)
.L_2946:
        /*001c*/ 	.word	0x00000000
        /*0020*/ 	.short	0x0001
        /*0022*/ 	.short	0x0004
        /*0024*/ 	.byte	0x00, 0xf0, 0x05, 0x00


	//----- nvinfo : EIATTR_KPARAM_INFO
	.align		4
.L_2947:
        /*0028*/ 	.byte	0x04, 0x17
        /*002a*/ 	.short	(.L_2949 - .L_2948)
.L_2948:
        /*002c*/ 	.word	0x00000000
        /*0030*/ 	.short	0x0000
        /*0032*/ 	.short	0x0000
        /*0034*/ 	.byte	0x00, 0xf0, 0x11, 0x00


	//----- nvinfo : EIATTR_SPARSE_MMA_MASK
	.align		4
.L_2949:
        /*0038*/ 	.byte	0x03, 0x50
        /*003a*/ 	.short	0x0000


	//----- nvinfo : EIATTR_MAXREG_COUNT
	.align		4
        /*003c*/ 	.byte	0x03, 0x1b
        /*003e*/ 	.short	0x00ff


	//----- nvinfo : EIATTR_MERCURY_ISA_VERSION
	.align		4
        /*0040*/ 	.byte	0x03, 0x5f
        /*0042*/ 	.short	0x0101


	//----- nvinfo : EIATTR_VRC_CTA_INIT_COUNT
	.align		4
        /*0044*/ 	.byte	0x02, 0x4a
	.zero		1
	.zero		1


	//----- nvinfo : EIATTR_EXIT_INSTR_OFFSETS
	.align		4
        /*0048*/ 	.byte	0x04, 0x1c
        /*004a*/ 	.short	(.L_2951 - .L_2950)


	//   ....[0]....
.L_2950:
        /*004c*/ 	.word	0x00000a50


	//   ....[1]....
        /*0050*/ 	.word	0x00000aa0


	//   ....[2]....
        /*0054*/ 	.word	0x00000da0


	//----- nvinfo : EIATTR_MAX_THREADS
	.align		4
.L_2951:
        /*0058*/ 	.byte	0x04, 0x05
        /*005a*/ 	.short	(.L_2953 - .L_2952)
.L_2952:
        /*005c*/ 	.word	0x00000080
        /*0060*/ 	.word	0x00000001
        /*0064*/ 	.word	0x00000001


	//----- nvinfo : EIATTR_CRS_STACK_SIZE
	.align		4
.L_2953:
        /*0068*/ 	.byte	0x04, 0x1e
        /*006a*/ 	.short	(.L_2955 - .L_2954)
.L_2954:
        /*006c*/ 	.word	0x00000000


	//----- nvinfo : EIATTR_CBANK_PARAM_SIZE
	.align		4
.L_2955:
        /*0070*/ 	.byte	0x03, 0x19
        /*0072*/ 	.short	0x0018


	//----- nvinfo : EIATTR_PARAM_CBANK
	.align		4
        /*0074*/ 	.byte	0x04, 0x0a
        /*0076*/ 	.short	(.L_2957 - .L_2956)
	.align		4
.L_2956:
        /*0078*/ 	.word	index@(.nv.constant0._ZN2at6native29vectorized_elementwise_kernelILi2EZZZNS0_15log_kernel_cudaERNS_18TensorIteratorBaseEENKUlvE0_clEvENKUlvE2_clEvEUlN3c108BFloat16EE_St5arrayIPcLm2EEEEviT0_T1_)
        /*007c*/ 	.short	0x0380
        /*007e*/ 	.short	0x0018


	//----- nvinfo : EIATTR_SW_WAR
	.align		4
.L_2957:
        /*0080*/ 	.byte	0x04, 0x36
        /*0082*/ 	.short	(.L_2959 - .L_2958)
.L_2958:
        /*0084*/ 	.word	0x00000008
.L_2959:


//--------------------- .nv.info._ZN2at6native29vectorized_elementwise_kernelILi4EZZZNS0_15log_kernel_cudaERNS_18TensorIteratorBaseEENKUlvE0_clEvENKUlvE2_clEvEUlN3c108BFloat16EE_St5arrayIPcLm2EEEEviT0_T1_ --------------------------
	.section	.nv.info._ZN2at6native29vectorized_elementwise_kernelILi4EZZZNS0_15log_kernel_cudaERNS_18TensorIteratorBaseEENKUlvE0_clEvENKUlvE2_clEvEUlN3c108BFloat16EE_St5arrayIPcLm2EEEEviT0_T1_,"",@"SHT_CUDA_INFO"
	.sectionflags	@""
	.align	4


	//----- nvinfo : EIATTR_CUDA_API_VERSION
	.align		4
        /*0000*/ 	.byte	0x04, 0x37
        /*0002*/ 	.short	(.L_2961 - .L_2960)
.L_2960:
        /*0004*/ 	.word	0x00000082


	//----- nvinfo : EIATTR_KPARAM_INFO
	.align		4
.L_2961:
        /*0008*/ 	.byte	0x04, 0x17
        /*000a*/ 	.short	(.L_2963 - .L_2962)
.L_2962:
        /*000c*/ 	.word	0x00000000
        /*0010*/ 	.short	0x0002
        /*0012*/ 	.short	0x0008
        /*0014*/ 	.byte	0x00, 0xf0, 0x41, 0x00


	//----- nvinfo : EIATTR_KPARAM_INFO
	.align		4
.L_2963:
        /*0018*/ 	.byte	0x04, 0x17
        /*001a*/ 	.short	(.L_2965 - .L_2964)
.L_2964:
        /*001c*/ 	.word	0x00000000
        /*0020*/ 	.short	0x0001
        /*0022*/ 	.short	0x0004
        /*0024*/ 	.byte	0x00, 0xf0, 0x05, 0x00


	//----- nvinfo : EIATTR_KPARAM_INFO
	.align		4
.L_2965:
        /*0028*/ 	.byte	0x04, 0x17
        /*002a*/ 	.short	(.L_2967 - .L_2966)
.L_2966:
        /*002c*/ 	.word	0x00000000
        /*0030*/ 	.short	0x0000
        /*0032*/ 	.short	0x0000
        /*0034*/ 	.byte	0x00, 0xf0, 0x11, 0x00


	//----- nvinfo : EIATTR_SPARSE_MMA_MASK
	.align		4
.L_2967:
        /*0038*/ 	.byte	0x03, 0x50
        /*003a*/ 	.short	0x0000


	//----- nvinfo : EIATTR_MAXREG_COUNT
	.align		4
        /*003c*/ 	.byte	0x03, 0x1b
        /*003e*/ 	.short	0x00ff


	//----- nvinfo : EIATTR_MERCURY_ISA_VERSION
	.align		4
        /*0040*/ 	.byte	0x03, 0x5f
        /*0042*/ 	.short	0x0101


	//----- nvinfo : EIATTR_VRC_CTA_INIT_COUNT
	.align		4
        /*0044*/ 	.byte	0x02, 0x4a
	.zero		1
	.zero		1


	//----- nvinfo : EIATTR_EXIT_INSTR_OFFSETS
	.align		4
        /*0048*/ 	.byte	0x04, 0x1c
        /*004a*/ 	.short	(.L_2969 - .L_2968)


	//   ....[0]....
.L_2968:
        /*004c*/ 	.word	0x00000a50


	//   ....[1]....
        /*0050*/ 	.word	0x00000aa0


	//   ....[2]....
        /*0054*/ 	.word	0x00000d60


	//----- nvinfo : EIATTR_MAX_THREADS
	.align		4
.L_2969:
        /*0058*/ 	.byte	0x04, 0x05
        /*005a*/ 	.short	(.L_2971 - .L_2970)
.L_2970:
        /*005c*/ 	.word	0x00000080
        /*0060*/ 	.word	0x00000001
        /*0064*/ 	.word	0x00000001


	//----- nvinfo : EIATTR_CRS_STACK_SIZE
	.align		4
.L_2971:
        /*0068*/ 	.byte	0x04, 0x1e
        /*006a*/ 	.short	(.L_2973 - .L_2972)
.L_2972:
        /*006c*/ 	.word	0x00000000


	//----- nvinfo : EIATTR_CBANK_PARAM_SIZE
	.align		4
.L_2973:
        /*0070*/ 	.byte	0x03, 0x19
        /*0072*/ 	.short	0x0018


	//----- nvinfo : EIATTR_PARAM_CBANK
	.align		4
        /*0074*/ 	.byte	0x04, 0x0a
        /*0076*/ 	.short	(.L_2975 - .L_2974)
	.align		4
.L_2974:
        /*0078*/ 	.word	index@(.nv.constant0._ZN2at6native29vectorized_elementwise_kernelILi4EZZZNS0_15log_kernel_cudaERNS_18TensorIteratorBaseEENKUlvE0_clEvENKUlvE2_clEvEUlN3c108BFloat16EE_St5arrayIPcLm2EEEEviT0_T1_)
        /*007c*/ 	.short	0x0380
        /*007e*/ 	.short	0x0018


	//----- nvinfo : EIATTR_SW_WAR
	.align		4
.L_2975:
        /*0080*/ 	.byte	0x04, 0x36
        /*0082*/ 	.short	(.L_2977 - .L_2976)
.L_2976:
        /*0084*/ 	.word	0x00000008
.L_2977:


//--------------------- .nv.info._ZN2at6native29vectorized_elementwise_kernelILi8EZZZNS0_15log_kernel_cudaERNS_18TensorIteratorBaseEENKUlvE0_clEvENKUlvE2_clEvEUlN3c108BFloat16EE_St5arrayIPcLm2EEEEviT0_T1_ --------------------------
	.section	.nv.info._ZN2at6native29vectorized_elementwise_kernelILi8EZZZNS0_15log_kernel_cudaERNS_18TensorIteratorBaseEENKUlvE0_clEvENKUlvE2_clEvEUlN3c108BFloat16EE_St5arrayIPcLm2EEEEviT0_T1_,"",@"SHT_CUDA_INFO"
	.sectionflags	@""
	.align	4


	//----- nvinfo : EIATTR_CUDA_API_VERSION
	.align		4
        /*0000*/ 	.byte	0x04, 0x37
        /*0002*/ 	.short	(.L_2979 - .L_2978)
.L_2978:
        /*0004*/ 	.word	0x00000082


	//----- nvinfo : EIATTR_KPARAM_INFO
	.align		4
.L_2979:
        /*0008*/ 	.byte	0x04, 0x17
        /*000a*/ 	.short	(.L_2981 - .L_2980)
.L_2980:
        /*000c*/ 	.word	0x00000000
        /*0010*/ 	.short	0x0002
        /*0012*/ 	.short	0x0008
        /*0014*/ 	.byte	0x00, 0xf0, 0x41, 0x00


	//----- nvinfo : EIATTR_KPARAM_INFO
	.align		4
.L_2981:
        /*0018*/ 	.byte	0x04, 0x17
        /*001a*/ 	.short	(.L_2983 - .L_2982)
.L_2982:
        /*001c*/ 	.word	0x00000000
        /*0020*/ 	.short	0x0001
        /*0022*/ 	.short	0x0004
        /*0024*/ 	.byte	0x00, 0xf0, 0x05, 0x00


	//----- nvinfo : EIATTR_KPARAM_INFO
	.align		4
.L_2983:
        /*0028*/ 	.byte	0x04, 0x17
        /*002a*/ 	.short	(.L_2985 - .L_2984)
.L_2984:
        /*002c*/ 	.word	0x00000000
        /*0030*/ 	.short	0x0000
        /*0032*/ 	.short	0x0000
        /*0034*/ 	.byte	0x00, 0xf0, 0x11, 0x00


	//----- nvinfo : EIATTR_SPARSE_MMA_MASK
	.align		4
.L_2985:
        /*0038*/ 	.byte	0x03, 0x50
        /*003a*/ 	.short	0x0000


	//----- nvinfo : EIATTR_MAXREG_COUNT
	.align		4
        /*003c*/ 	.byte	0x03, 0x1b
        /*003e*/ 	.short	0x00ff


	//----- nvinfo : EIATTR_MERCURY_ISA_VERSION
	.align		4
        /*0040*/ 	.byte	0x03, 0x5f
        /*0042*/ 	.short	0x0101


	//----- nvinfo : EIATTR_VRC_CTA_INIT_COUNT
	.align		4
        /*0044*/ 	.byte	0x02, 0x4a
	.zero		1
	.zero		1


	//----- nvinfo : EIATTR_EXIT_INSTR_OFFSETS
	.align		4
        /*0048*/ 	.byte	0x04, 0x1c
        /*004a*/ 	.short	(.L_2987 - .L_2986)


	//   ....[0]....
.L_2986:
        /*004c*/ 	.word	0x00000010


	//----- nvinfo : EIATTR_MAX_THREADS
	.align		4
.L_2987:
        /*0050*/ 	.byte	0x04, 0x05
        /*0052*/ 	.short	(.L_2989 - .L_2988)
.L_2988:
        /*0054*/ 	.word	0x00000080
        /*0058*/ 	.word	0x00000001
        /*005c*/ 	.word	0x00000001


	//----- nvinfo : EIATTR_CBANK_PARAM_SIZE
	.align		4
.L_2989:
        /*0060*/ 	.byte	0x03, 0x19
        /*0062*/ 	.short	0x0018


	//----- nvinfo : EIATTR_PARAM_CBANK
	.align		4
        /*0064*/ 	.byte	0x04, 0x0a
        /*0066*/ 	.short	(.L_2991 - .L_2990)
	.align		4
.L_2990:
        /*0068*/ 	.word	index@(.nv.constant0._ZN2at6native29vectorized_elementwise_kernelILi8EZZZNS0_15log_kernel_cudaERNS_18TensorIteratorBaseEENKUlvE0_clEvENKUlvE2_clEvEUlN3c108BFloat16EE_St5arrayIPcLm2EEEEviT0_T1_)
        /*006c*/ 	.short	0x0380
        /*006e*/ 	.short	0x0018


	//----- nvinfo : EIATTR_SW_WAR
	.align		4
.L_2991:
        /*0070*/ 	.byte	0x04, 0x36
        /*0072*/ 	.short	(.L_2993 - .L_2992)
.L_2992:
        /*0074*/ 	.word	0x00000008
.L_2993:


//--------------------- .nv.info._ZN2at6native18elementwise_kernelILi128ELi4EZNS0_15gpu_kernel_implIZZZNS0_15log_kernel_cudaERNS_18TensorIteratorBaseEENKUlvE0_clEvENKUlvE1_clEvEUlN3c104HalfEE_EEvS4_RKT_EUliE_EEviT1_ --------------------------
	.section	.nv.info._ZN2at6native18elementwise_kernelILi128ELi4EZNS0_15gpu_kernel_implIZZZNS0_15log_kernel_cudaERNS_18TensorIteratorBaseEENKUlvE0_clEvENKUlvE1_clEvEUlN3c104HalfEE_EEvS4_RKT_EUliE_EEviT1_,"",@"SHT_CUDA_INFO"
	.sectionflags	@""
	.align	4


	//----- nvinfo : EIATTR_CUDA_API_VERSION
	.align		4
        /*0000*/ 	.byte	0x04, 0x37
        /*0002*/ 	.short	(.L_2995 - .L_2994)
.L_2994:
        /*0004*/ 	.word	0x00000082


	//----- nvinfo : EIATTR_KPARAM_INFO
	.align		4
.L_2995:
        /*0008*/ 	.byte	0x04, 0x17
        /*000a*/ 	.short	(.L_2997 - .L_2996)
.L_2996:
        /*000c*/ 	.word	0x00000000
        /*0010*/ 	.short	0x0001
        /*0012*/ 	.short	0x0008
        /*0014*/ 	.byte	0x00, 0xf0, 0x61, 0x08


	//----- nvinfo : EIATTR_KPARAM_INFO
	.align		4
.L_2997:
        /*0018*/ 	.byte	0x04, 0x17
        /*001a*/ 	.short	(.L_2999 - .L_2998)
.L_2998:
        /*001c*/ 	.word	0x00000000
        /*0020*/ 	.short	0x0000
        /*0022*/ 	.short	0x0000
        /*0024*/ 	.byte	0x00, 0xf0, 0x11, 0x00


	//----- nvinfo : EIATTR_SPARSE_MMA_MASK
	.align		4
.L_2999:
        /*0028*/ 	.byte	0x03, 0x50
        /*002a*/ 	.short	0x0000


	//----- nvinfo : EIATTR_MAXREG_COUNT
	.align		4
        /*002c*/ 	.byte	0x03, 0x1b
        /*002e*/ 	.short	0x0080


	//----- nvinfo : EIATTR_EXTERNS
	.align		4
        /*0030*/ 	.byte	0x04, 0x0f
        /*0032*/ 	.short	(.L_3001 - .L_3000)


	//   ....[0]....
	.align		4
.L_3000:
        /*0034*/ 	.word	index@(__assertfail)


	//----- nvinfo : EIATTR_MERCURY_ISA_VERSION
	.align		4
.L_3001:
        /*0038*/ 	.byte	0x03, 0x5f
        /*003a*/ 	.short	0x0101


	//----- nvinfo : EIATTR_VRC_CTA_INIT_COUNT
	.align		4
        /*003c*/ 	.byte	0x02, 0x4a
	.zero		1
	.zero		1


	//----- nvinfo : EIATTR_SYSCALL_OFFSETS
	.align		4
        /*0040*/ 	.byte	0x04, 0x46
        /*0042*/ 	.short	(.L_3003 - .L_3002)


	//   ....[0]....
.L_3002:
        /*0044*/ 	.word	0x00002270


	//   ....[1]....
        /*0048*/ 	.word	0x00003190


	//   ....[2]....
        /*004c*/ 	.word	0x000055a0


	//   ....[3]....
        /*0050*/ 	.word	0x000062f0


	//   ....[4]....
        /*0054*/ 	.word	0x00008810


	//   ....[5]....
        /*0058*/ 	.word	0x00009560


	//   ....[6]....
        /*005c*/ 	.word	0x0000ba90


	//   ....[7]....
        /*0060*/ 	.word	0x0000c7b0


	//----- nvinfo : EIATTR_EXIT_INSTR_OFFSETS
	.align		4
.L_3003:
        /*0064*/ 	.byte	0x04, 0x1c
        /*0066*/ 	.short	(.L_3005 - .L_3004)


	//   ....[0]....
.L_3004:
        /*0068*/ 	.word	0x00009840


	//   ....[1]....
        /*006c*/ 	.word	0x0000bc50


	//   ....[2]....
        /*0070*/ 	.word	0x0000bc90


	//   ....[3]....
        /*0074*/ 	.word	0x0000bd30


	//   ....[4]....
        /*0078*/ 	.word	0x0000bd70


	//   ....[5]....
        /*007c*/ 	.word	0x0000bdb0


	//   ....[6]....
        /*0080*/ 	.word	0x0000be40


	//   ....[7]....
        /*0084*/ 	.word	0x0000be60


	//   ....[8]....
        /*0088*/ 	.word	0x0000bf00


	//   ....[9]....
        /*008c*/ 	.word	0x0000bf50


	//   ....[10]....
        /*0090*/ 	.word	0x0000bfa0


	//   ....[11]....
        /*0094*/ 	.word	0x0000c080


	//   ....[12]....
        /*0098*/ 	.word	0x0000c1f0


	//   ....[13]....
        /*009c*/ 	.word	0x0000c360


	//   ....[14]....
        /*00a0*/ 	.word	0x0000c4c0


	//   ....[15]....
        /*00a4*/ 	.word	0x0000c500


	//   ....[16]....
        /*00a8*/ 	.word	0x0000c540


	//   ....[17]....
        /*00ac*/ 	.word	0x0000c5f0


	//   ....[18]....
        /*00b0*/ 	.word	0x0000c650


	//   ....[19]....
        /*00b4*/ 	.word	0x0000c7c0


	//   ....[20]....
        /*00b8*/ 	.word	0x0000c8d0


	//   ....[21]....
        /*00bc*/ 	.word	0x0000ca10


	//   ....[22]....
        /*00c0*/ 	.word	0x0000ca50


	//----- nvinfo : EIATTR_MAX_THREADS
	.align		4
.L_3005:
        /*00c4*/ 	.byte	0x04, 0x05
        /*00c6*/ 	.short	(.L_3007 - .L_3006)
.L_3006:
        /*00c8*/ 	.word	0x00000080
        /*00cc*/ 	.word	0x00000001
        /*00d0*/ 	.word	0x00000001


	//----- nvinfo : EIATTR_CRS_STACK_SIZE
	.align		4
.L_3007:
        /*00d4*/ 	.byte	0x04, 0x1e
        /*00d6*/ 	.short	(.L_3009 - .L_3008)
.L_3008:
        /*00d8*/ 	.word	0x00000000


	//----- nvinfo : EIATTR_CBANK_PARAM_SIZE
	.align		4
.L_3009:
        /*00dc*/ 	.byte	0x03, 0x19
        /*00de*/ 	.short	0x0220


	//----- nvinfo : EIATTR_PARAM_CBANK
	.align		4
        /*00e0*/ 	.byte	0x04, 0x0a
        /*00e2*/ 	.short	(.L_3011 - .L_3010)
	.align		4
.L_3010:
        /*00e4*/ 	.word	index@(.nv.constant0._ZN2at6native18elementwise_kernelILi128ELi4EZNS0_15gpu_kernel_implIZZZNS0_15log_kernel_cudaERNS_18TensorIteratorBaseEENKUlvE0_clEvENKUlvE1_clEvEUlN3c104HalfEE_EEvS4_RKT_EUliE_EEviT1_)
        /*00e8*/ 	.short	0x0380
        /*00ea*/ 	.short	0x0220


	//----- nvinfo : EIATTR_SW_WAR
	.align		4
.L_3011:
        /*00ec*/ 	.byte	0x04, 0x36
        /*00ee*/ 	.short	(.L_3013 - .L_3012)
.L_3012:
        /*00f0*/ 	.word	0x00000008
.L_3013:


//--------------------- .nv.info._ZN2at6native27unrolled_elementwise_kernelIZZZNS0_15log_kernel_cudaERNS_18TensorIteratorBaseEENKUlvE0_clEvENKUlvE1_clEvEUlN3c104HalfEE_St5arrayIPcLm2EELi4E23TrivialOffsetCalculatorILi1EjESD_NS0_6memory12LoadWithCastILi1EEENSE_13StoreWithCastILi1EEEEEviT_T0_T2_T3_T4_T5_ --------------------------
	.section	.nv.info._ZN2at6native27unrolled_elementwise_kernelIZZZNS0_15log_kernel_cudaERNS_18TensorIteratorBaseEENKUlvE0_clEvENKUlvE1_clEvEUlN3c104HalfEE_St5arrayIPcLm2EELi4E23TrivialOffsetCalculatorILi1EjESD_NS0_6memory12LoadWithCastILi1EEENSE_13StoreWithCastILi1EEEEEviT_T0_T2_T3_T4_T5_,"",@"SHT_CUDA_INFO"
	.sectionflags	@""
	.align	4


	//----- nvinfo : EIATTR_CUDA_API_VERSION
	.align		4
        /*0000*/ 	.byte	0x04, 0x37
        /*0002*/ 	.short	(.L_3015 - .L_3014)
.L_3014:
        /*0004*/ 	.word	0x00000082


	//----- nvinfo : EIATTR_KPARAM_INFO
	.align		4
.L_3015:
        /*0008*/ 	.byte	0x04, 0x17
        /*000a*/ 	.short	(.L_3017 - .L_3016)
.L_3016:
        /*000c*/ 	.word	0x00000000
        /*0010*/ 	.short	0x0006
        /*0012*/ 	.short	0x0024
        /*0014*/ 	.byte	0x00, 0xf0, 0x21, 0x00


	//----- nvinfo : EIATTR_KPARAM_INFO
	.align		4
.L_3017:
        /*0018*/ 	.byte	0x04, 0x17
        /*001a*/ 	.short	(.L_3019 - .L_3018)
.L_3018:
        /*001c*/ 	.word	0x00000000
        /*0020*/ 	.short	0x0005
        /*0022*/ 	.short	0x001c
        /*0024*/ 	.byte	0x00, 0xf0, 0x21, 0x00


	//----- nvinfo : EIATTR_KPARAM_INFO
	.align		4
.L_3019:
        /*0028*/ 	.byte	0x04, 0x17
        /*002a*/ 	.short	(.L_3021 - .L_3020)
.L_3020:
        /*002c*/ 	.word	0x00000000
        /*0030*/ 	.short	0x0004
        /*0032*/ 	.short	0x0019
        /*0034*/ 	.byte	0x00, 0xf0, 0x05, 0x00


	//----- nvinfo : EIATTR_KPARAM_INFO
	.align		4
.L_3021:
        /*0038*/ 	.byte	0x04, 0x17
        /*003a*/ 	.short	(.L_3023 - .L_3022)
.L_3022:
        /*003c*/ 	.word	0x00000000
        /*0040*/ 	.short	0x0003
        /*0042*/ 	.short	0x0018
        /*0044*/ 	.byte	0x00, 0xf0, 0x05, 0x00


	//----- nvinfo : EIATTR_KPARAM_INFO
	.align		4
.L_3023:
        /*0048*/ 	.byte	0x04, 0x17
        /*004a*/ 	.short	(.L_3025 - .L_3024)
.L_3024:
        /*004c*/ 	.word	0x00000000
        /*0050*/ 	.short	0x0002
        /*0052*/ 	.short	0x0008
        /*0054*/ 	.byte	0x00, 0xf0, 0x41, 0x00


	//----- nvinfo : EIATTR_KPARAM_INFO
	.align		4
.L_3025:
        /*0058*/ 	.byte	0x04, 0x17
        /*005a*/ 	.short	(.L_3027 - .L_3026)
.L_3026:
        /*005c*/ 	.word	0x00000000
        /*0060*/ 	.short	0x0001
        /*0062*/ 	.short	0x0004
        /*0064*/ 	.byte	0x00, 0xf0, 0x05, 0x00


	//----- nvinfo : EIATTR_KPARAM_INFO
	.align		4
.L_3027:
        /*0068*/ 	.byte	0x04, 0x17
        /*006a*/ 	.short	(.L_3029 - .L_3028)
.L_3028:
        /*006c*/ 	.word	0x00000000
        /*0070*/ 	.short	0x0000
        /*0072*/ 	.short	0x0000
        /*0074*/ 	.byte	0x00, 0xf0, 0x11, 0x00


	//----- nvinfo : EIATTR_SPARSE_MMA_MASK
	.align		4
.L_3029:
        /*0078*/ 	.byte	0x03, 0x50
        /*007a*/ 	.short	0x0000


	//----- nvinfo : EIATTR_MAXREG_COUNT
	.align		4
        /*007c*/ 	.byte	0x03, 0x1b
        /*007e*/ 	.short	0x00ff


	//----- nvinfo : EIATTR_EXTERNS
	.align		4
        /*0080*/ 	.byte	0x04, 0x0f
        /*0082*/ 	.short	(.L_3031 - .L_3030)


	//   ....[0]....
	.align		4
.L_3030:
        /*0084*/ 	.word	index@(__assertfail)


	//----- nvinfo : EIATTR_MERCURY_ISA_VERSION
	.align		4
.L_3031:
        /*0088*/ 	.byte	0x03, 0x5f
        /*008a*/ 	.short	0x0101


	//----- nvinfo : EIATTR_VRC_CTA_INIT_COUNT
	.align		4
        /*008c*/ 	.byte	0x02, 0x4a
	.zero		1
	.zero		1


	//----- nvinfo : EIATTR_SYSCALL_OFFSETS
	.align		4
        /*0090*/ 	.byte	0x04, 0x46
        /*0092*/ 	.short	(.L_3033 - .L_3032)


	//   ....[0]....
.L_3032:
        /*0094*/ 	.word	0x00001040


	//   ....[1]....
        /*0098*/ 	.word	0x00002260


	//   ....[2]....
        /*009c*/ 	.word	0x000033c0


	//   ....[3]....
        /*00a0*/ 	.word	0x00004440


	//   ....[4]....
        /*00a4*/ 	.word	0x00005580


	//   ....[5]....
        /*00a8*/ 	.word	0x00006440


	//   ....[6]....
        /*00ac*/ 	.word	0x000073c0


	//   ....[7]....
        /*00b0*/ 	.word	0x00008340


	//----- nvinfo : EIATTR_EXIT_INSTR_OFFSETS
	.align		4
.L_3033:
        /*00b4*/ 	.byte	0x04, 0x1c
        /*00b6*/ 	.short	(.L_3035 - .L_3034)


	//   ....[0]....
.L_3034:
        /*00b8*/ 	.word	0x00007690


	//   ....[1]....
        /*00bc*/ 	.word	0x000077e0


	//   ....[2]....
        /*00c0*/ 	.word	0x00007820


	//   ....[3]....
        /*00c4*/ 	.word	0x000078c0


	//   ....[4]....
        /*00c8*/ 	.word	0x00007900


	//   ....[5]....
        /*00cc*/ 	.word	0x00007940


	//   ....[6]....
        /*00d0*/ 	.word	0x000079d0


	//   ....[7]....
        /*00d4*/ 	.word	0x000079f0


	//   ....[8]....
        /*00d8*/ 	.word	0x00007a90


	//   ....[9]....
        /*00dc*/ 	.word	0x00007ae0


	//   ....[10]....
        /*00e0*/ 	.word	0x00007b30


	//   ....[11]....
        /*00e4*/ 	.word	0x00007c10


	//   ....[12]....
        /*00e8*/ 	.word	0x00007d80


	//   ....[13]....
        /*00ec*/ 	.word	0x00007ef0


	//   ....[14]....
        /*00f0*/ 	.word	0x00008050


	//   ....[15]....
        /*00f4*/ 	.word	0x00008090


	//   ....[16]....
        /*00f8*/ 	.word	0x000080d0


	//   ....[17]....
        /*00fc*/ 	.word	0x00008180


	//   ....[18]....
        /*0100*/ 	.word	0x000081e0


	//   ....[19]....
        /*0104*/ 	.word	0x00008350


	//   ....[20]....
        /*0108*/ 	.word	0x00008460


	//   ....[21]....
        /*010c*/ 	.word	0x000085a0


	//   ....[22]....
        /*0110*/ 	.word	0x000085e0


	//----- nvinfo : EIATTR_MAX_THREADS
	.align		4
.L_3035:
        /*0114*/ 	.byte	0x04, 0x05
        /*0116*/ 	.short	(.L_3037 - .L_3036)
.L_3036:
        /*0118*/ 	.word	0x00000080
        /*011c*/ 	.word	0x00000001
        /*0120*/ 	.word	0x00000001


	//----- nvinfo : EIATTR_CRS_STACK_SIZE
	.align		4
.L_3037:
        /*0124*/ 	.byte	0x04, 0x1e
        /*0126*/ 	.short	(.L_3039 - .L_3038)
.L_3038:
        /*0128*/ 	.word	0x00000000


	//----- nvinfo : EIATTR_CBANK_PARAM_SIZE
	.align		4
.L_3039:
        /*012c*/ 	.byte	0x03, 0x19
        /*012e*/ 	.short	0x002c


	//----- nvinfo : EIATTR_PARAM_CBANK
	.align		4
        /*0130*/ 	.byte	0x04, 0x0a
        /*0132*/ 	.short	(.L_3041 - .L_3040)
	.align		4
.L_3040:
        /*0134*/ 	.word	index@(.nv.constant0._ZN2at6native27unrolled_elementwise_kernelIZZZNS0_15log_kernel_cudaERNS_18TensorIteratorBaseEENKUlvE0_clEvENKUlvE1_clEvEUlN3c104HalfEE_St5arrayIPcLm2EELi4E23TrivialOffsetCalculatorILi1EjESD_NS0_6memory12LoadWithCastILi1EEENSE_13StoreWithCastILi1EEEEEviT_T0_T2_T3_T4_T5_)
        /*0138*/ 	.short	0x0380
        /*013a*/ 	.short	0x002c


	//----- nvinfo : EIATTR_SW_WAR
	.align		4
.L_3041:
        /*013c*/ 	.byte	0x04, 0x36
        /*013e*/ 	.short	(.L_3043 - .L_3042)
.L_3042:
        /*0140*/ 	.word	0x00000008
.L_3043:


//--------------------- .nv.info._ZN2at6native18elementwise_kernelILi128ELi4EZNS0_22gpu_kernel_impl_nocastIZZZNS0_15log_kernel_cudaERNS_18TensorIteratorBaseEENKUlvE0_clEvENKUlvE1_clEvEUlN3c104HalfEE_EEvS4_RKT_EUliE_EEviT1_ --------------------------
	.section	.nv.info._ZN2at6native18elementwise_kernelILi128ELi4EZNS0_22gpu_kernel_impl_nocastIZZZNS0_15log_kernel_cudaERNS_18TensorIteratorBaseEENKUlvE0_clEvENKUlvE1_clEvEUlN3c104HalfEE_EEvS4_RKT_EUliE_EEviT1_,"",@"SHT_CUDA_INFO"
	.sectionflags	@""
	.align	4


	//----- nvinfo : EIATTR_CUDA_API_VERSION
	.align		4
        /*0000*/ 	.byte	0x04, 0x37
        /*0002*/ 	.short	(.L_3045 - .L_3044)
.L_3044:
        /*0004*/ 	.word	0x00000082


	//----- nvinfo : EIATTR_KPARAM_INFO
	.align		4
.L_3045:
        /*0008*/ 	.byte	0x04, 0x17
        /*000a*/ 	.short	(.L_3047 - .L_3046)
.L_3046:
        /*000c*/ 	.word	0x00000000
        /*0010*/ 	.short	0x0001
        /*0012*/ 	.short	0x0008
        /*0014*/ 	.byte	0x00, 0xf0, 0x61, 0x08


	//----- nvinfo : EIATTR_KPARAM_INFO
	.align		4
.L_3047:
        /*0018*/ 	.byte	0x04, 0x17
        /*001a*/ 	.short	(.L_3049 - .L_3048)
.L_3048:
        /*001c*/ 	.word	0x00000000
        /*0020*/ 	.short	0x0000
        /*0022*/ 	.short	0x0000
        /*0024*/ 	.byte	0x00, 0xf0, 0x11, 0x00


	//----- nvinfo : EIATTR_SPARSE_MMA_MASK
	.align		4
.L_3049:
        /*0028*/ 	.byte	0x03, 0x50
        /*002a*/ 	.short	0x0000


	//----- nvinfo : EIATTR_MAXREG_COUNT
	.align		4
        /*002c*/ 	.byte	0x03, 0x1b
        /*002e*/ 	.short	0x0080


	//----- nvinfo : EIATTR_MERCURY_ISA_VERSION
	.align		4
        /*0030*/ 	.byte	0x03, 0x5f
        /*0032*/ 	.short	0x0101


	//----- nvinfo : EIATTR_VRC_CTA_INIT_COUNT
	.align		4
        /*0034*/ 	.byte	0x02, 0x4a
	.zero		1
	.zero		1


	//----- nvinfo : EIATTR_EXIT_INSTR_OFFSETS
	.align		4
        /*0038*/ 	.byte	0x04, 0x1c
        /*003a*/ 	.short	(.L_3051 - .L_3050)


	//   ....[0]....
.L_3050:
        /*003c*/ 	.word	0x00000330


	//   ....[1]....
        /*0040*/ 	.word	0x000003c0


	//   ....[2]....
        /*0044*/ 	.word	0x00003f10


	//   ....[3]....
        /*0048*/ 	.word	0x00005270


	//----- nvinfo : EIATTR_MAX_THREADS
	.align		4
.L_3051:
        /*004c*/ 	.byte	0x04, 0x05
        /*004e*/ 	.short	(.L_3053 - .L_3052)
.L_3052:
        /*0050*/ 	.word	0x00000080
        /*0054*/ 	.word	0x00000001
        /*0058*/ 	.word	0x00000001


	//----- nvinfo : EIATTR_CRS_STACK_SIZE
	.align		4
.L_3053:
        /*005c*/ 	.byte	0x04, 0x1e
        /*005e*/ 	.short	(.L_3055 - .L_3054)
.L_3054:
        /*0060*/ 	.word	0x00000000


	//----- nvinfo : EIATTR_CBANK_PARAM_SIZE
	.align		4
.L_3055:
        /*0064*/ 	.byte	0x03, 0x19
        /*0066*/ 	.short	0x0220


	//----- nvinfo : EIATTR_PARAM_CBANK
	.align		4
        /*0068*/ 	.byte	0x04, 0x0a
        /*006a*/ 	.short	(.L_3057 - .L_3056)
	.align		4
.L_3056:
        /*006c*/ 	.word	index@(.nv.constant0._ZN2at6native18elementwise_kernelILi128ELi4EZNS0_22gpu_kernel_impl_nocastIZZZNS0_15log_kernel_cudaERNS_18TensorIteratorBaseEENKUlvE0_clEvENKUlvE1_clEvEUlN3c104HalfEE_EEvS4_RKT_EUliE_EEviT1_)
        /*0070*/ 	.short	0x0380
        /*0072*/ 	.short	0x0220


	//----- nvinfo : EIATTR_SW_WAR
	.align		4
.L_3057:
        /*0074*/ 	.byte	0x04, 0x36
        /*0076*/ 	.short	(.L_3059 - .L_3058)
.L_3058:
        /*0078*/ 	.word	0x00000008
.L_3059:


//--------------------- .nv.info._ZN2at6native27unrolled_elementwise_kernelIZZZNS0_15log_kernel_cudaERNS_18TensorIteratorBaseEENKUlvE0_clEvENKUlvE1_clEvEUlN3c104HalfEE_St5arrayIPcLm2EELi4E23TrivialOffsetCalculatorILi1EjESD_NS0_6memory15LoadWithoutCastENSE_16StoreWithoutCastEEEviT_T0_T2_T3_T4_T5_ --------------------------
	.section	.nv.info._ZN2at6native27unrolled_elementwise_kernelIZZZNS0_15log_kernel_cudaERNS_18TensorIteratorBaseEENKUlvE0_clEvENKUlvE1_clEvEUlN3c104HalfEE_St5arrayIPcLm2EELi4E23TrivialOffsetCalculatorILi1EjESD_NS0_6memory15LoadWithoutCastENSE_16StoreWithoutCastEEEviT_T0_T2_T3_T4_T5_,"",@"SHT_CUDA_INFO"
	.sectionflags	@""
	.align	4


	//----- nvinfo : EIATTR_CUDA_API_VERSION
	.align		4
        /*0000*/ 	.byte	0x04, 0x37
        /*0002*/ 	.short	(.L_3061 - .L_3060)
.L_3060:
        /*0004*/ 	.word	0x00000082


	//----- nvinfo : EIATTR_KPARAM_INFO
	.align		4
.L_3061:
        /*0008*/ 	.byte	0x04, 0x17
        /*000a*/ 	.short	(.L_3063 - .L_3062)
.L_3062:
        /*000c*/ 	.word	0x00000000
        /*0010*/ 	.short	0x0006
        /*0012*/ 	.short	0x001b
        /*0014*/ 	.byte	0x00, 0xf0, 0x05, 0x00


	//----- nvinfo : EIATTR_KPARAM_INFO
	.align		4
.L_3063:
        /*0018*/ 	.byte	0x04, 0x17
        /*001a*/ 	.short	(.L_3065 - .L_3064)
.L_3064:
        /*001c*/ 	.word	0x00000000
        /*0020*/ 	.short	0x0005
        /*0022*/ 	.short	0x001a
        /*0024*/ 	.byte	0x00, 0xf0, 0x05, 0x00


	//----- nvinfo : EIATTR_KPARAM_INFO
	.align		4
.L_3065:
        /*0028*/ 	.byte	0x04, 0x17
        /*002a*/ 	.short	(.L_3067 - .L_3066)
.L_3066:
        /*002c*/ 	.word	0x00000000
        /*0030*/ 	.short	0x0004
        /*0032*/ 	.short	0x0019
        /*0034*/ 	.byte	0x00, 0xf0, 0x05, 0x00


	//----- nvinfo : EIATTR_KPARAM_INFO
	.align		4
.L_3067:
        /*0038*/ 	.byte	0x04, 0x17
        /*003a*/ 	.short	(.L_3069 - .L_3068)
.L_3068:
        /*003c*/ 	.word	0x00000000
        /*0040*/ 	.short	0x0003
        /*0042*/ 	.short	0x0018
        /*0044*/ 	.byte	0x00, 0xf0, 0x05, 0x00


	//----- nvinfo : EIATTR_KPARAM_INFO
	.align		4
.L_3069:
        /*0048*/ 	.byte	0x04, 0x17
        /*004a*/ 	.short	(.L_3071 - .L_3070)
.L_3070:
        /*004c*/ 	.word	0x00000000
        /*0050*/ 	.short	0x0002
        /*0052*/ 	.short	0x0008
        /*0054*/ 	.byte	0x00, 0xf0, 0x41, 0x00


	//----- nvinfo : EIATTR_KPARAM_INFO
	.align		4
.L_3071:
        /*0058*/ 	.byte	0x04, 0x17
        /*005a*/ 	.short	(.L_3073 - .L_3072)
.L_3072:
        /*005c*/ 	.word	0x00000000
        /*0060*/ 	.short	0x0001
        /*0062*/ 	.short	0x0004
        /*0064*/ 	.byte	0x00, 0xf0, 0x05, 0x00


	//----- nvinfo : EIATTR_KPARAM_INFO
	.align		4
.L_3073:
        /*0068*/ 	.byte	0x04, 0x17
        /*006a*/ 	.short	(.L_3075 - .L_3074)
.L_3074:
        /*006c*/ 	.word	0x00000000
        /*0070*/ 	.short	0x0000
        /*0072*/ 	.short	0x0000
        /*0074*/ 	.byte	0x00, 0xf0, 0x11, 0x00


	//----- nvinfo : EIATTR_SPARSE_MMA_MASK
	.align		4
.L_3075:
        /*0078*/ 	.byte	0x03, 0x50
        /*007a*/ 	.short	0x0000


	//----- nvinfo : EIATTR_MAXREG_COUNT
	.align		4
        /*007c*/ 	.byte	0x03, 0x1b
        /*007e*/ 	.short	0x00ff


	//----- nvinfo : EIATTR_MERCURY_ISA_VERSION
	.align		4
        /*0080*/ 	.byte	0x03, 0x5f
        /*0082*/ 	.short	0x0101


	//----- nvinfo : EIATTR_VRC_CTA_INIT_COUNT
	.align		4
        /*0084*/ 	.byte	0x02, 0x4a
	.zero		1
	.zero		1


	//----- nvinfo : EIATTR_EXIT_INSTR_OFFSETS
	.align		4
        /*0088*/ 	.byte	0x04, 0x1c
        /*008a*/ 	.short	(.L_3077 - .L_3076)


	//   ....[0]....
.L_3076:
        /*008c*/ 	.word	0x000004b0


	//   ....[1]....
        /*0090*/ 	.word	0x00000530


	//----- nvinfo : EIATTR_MAX_THREADS
	.align		4
.L_3077:
        /*0094*/ 	.byte	0x04, 0x05
        /*0096*/ 	.short	(.L_3079 - .L_3078)
.L_3078:
        /*0098*/ 	.word	0x00000080
        /*009c*/ 	.word	0x00000001
        /*00a0*/ 	.word	0x00000001


	//----- nvinfo : EIATTR_CRS_STACK_SIZE
	.align		4
.L_3079:
        /*00a4*/ 	.byte	0x04, 0x1e
        /*00a6*/ 	.short	(.L_3081 - .L_3080)
.L_3080:
        /*00a8*/ 	.word	0x00000000


	//----- nvinfo : EIATTR_CBANK_PARAM_SIZE
	.align		4
.L_3081:
        /*00ac*/ 	.byte	0x03, 0x19
        /*00ae*/ 	.short	0x001c


	//----- nvinfo : EIATTR_PARAM_CBANK
	.align		4
        /*00b0*/ 	.byte	0x04, 0x0a
        /*00b2*/ 	.short	(.L_3083 - .L_3082)
	.align		4
.L_3082:
        /*00b4*/ 	.word	index@(.nv.constant0._ZN2at6native27unrolled_elementwise_kernelIZZZNS0_15log_kernel_cudaERNS_18TensorIteratorBaseEENKUlvE0_clEvENKUlvE1_clEvEUlN3c104HalfEE_St5arrayIPcLm2EELi4E23TrivialOffsetCalculatorILi1EjESD_NS0_6memory15LoadWithoutCastENSE_16StoreWithoutCastEEEviT_T0_T2_T3_T4_T5_)
        /*00b8*/ 	.short	0x0380
        /*00ba*/ 	.short	0x001c


	//----- nvinfo : EIATTR_SW_WAR
	.align		4
.L_3083:
        /*00bc*/ 	.byte	0x04, 0x36
        /*00be*/ 	.short	(.L_3085 - .L_3084)
.L_3084:
        /*00c0*/ 	.word	0x00000008
.L_3085:


//--------------------- .nv.info._ZN2at6native29vectorized_elementwise_kernelILi2EZZZNS0_15log_kernel_cudaERNS_18TensorIteratorBaseEENKUlvE0_clEvENKUlvE1_clEvEUlN3c104HalfEE_St5arrayIPcLm2EEEEviT0_T1_ --------------------------
	.section	.nv.info._ZN2at6native29vectorized_elementwise_kernelILi2EZZZNS0_15log_kernel_cudaERNS_18TensorIteratorBaseEENKUlvE0_clEvENKUlvE1_clEvEUlN3c104HalfEE_St5arrayIPcLm2EEEEviT0_T1_,"",@"SHT_CUDA_INFO"
	.sectionflags	@""
	.align	4


	//----- nvinfo : EIATTR_CUDA_API_VERSION
	.align		4
        /*0000*/ 	.byte	0x04, 0x37
        /*0002*/ 	.short	(.L_3087 - .L_3086)
.L_3086:
        /*0004*/ 	.word	0x00000082


	//----- nvinfo : EIATTR_KPARAM_INFO
	.align		4
.L_3087:
        /*0008*/ 	.byte	0x04, 0x17
        /*000a*/ 	.short	(.L_3089 - .L_3088)
.L_3088:
        /*000c*/ 	.word	0x00000000
        /*0010*/ 	.short	0x0002
        /*0012*/ 	.short	0x0008
        /*0014*/ 	.byte	0x00, 0xf0, 0x41, 0x00


	//----- nvinfo : EIATTR_KPARAM_INFO
	.align		4
.L_3089:
        /*0018*/ 	.byte	0x04, 0x17
        /*001a*/ 	.short	(.L_3091 - .L_3090)
.L_3090:
        /*001c*/ 	.word	0x00000000
        /*0020*/ 	.short	0x0001
        /*0022*/ 	.short	0x0004
        /*0024*/ 	.byte	0x00, 0xf0, 0x05, 0x00


	//----- nvinfo : EIATTR_KPARAM_INFO
	.align		4
.L_3091:
        /*0028*/ 	.byte	0x04, 0x17
        /*002a*/ 	.short	(.L_3093 - .L_3092)
.L_3092:
        /*002c*/ 	.word	0x00000000
        /*0030*/ 	.short	0x0000
        /*0032*/ 	.short	0x0000
        /*0034*/ 	.byte	0x00, 0xf0, 0x11, 0x00


	//----- nvinfo : EIATTR_SPARSE_MMA_MASK
	.align		4
.L_3093:
        /*0038*/ 	.byte	0x03, 0x50
        /*003a*/ 	.short	0x0000


	//----- nvinfo : EIATTR_MAXREG_COUNT
	.align		4
        /*003c*/ 	.byte	0x03, 0x1b
        /*003e*/ 	.short	0x00ff


	//----- nvinfo : EIATTR_MERCURY_ISA_VERSION
	.align		4
        /*0040*/ 	.byte	0x03, 0x5f
        /*0042*/ 	.short	0x0101


	//----- nvinfo : EIATTR_VRC_CTA_INIT_COUNT
	.align		4
        /*0044*/ 	.byte	0x02, 0x4a
	.zero		1
	.zero		1


	//----- nvinfo : EIATTR_EXIT_INSTR_OFFSETS
	.align		4
        /*0048*/ 	.byte	0x04, 0x1c
        /*004a*/ 	.short	(.L_3095 - .L_3094)


	//   ....[0]....
.L_3094:
        /*004c*/ 	.word	0x00000a50


	//   ....[1]....
        /*0050*/ 	.word	0x00000aa0


	//   ....[2]....
        /*0054*/ 	.word	0x00000d60


	//----- nvinfo : EIATTR_MAX_THREADS
	.align		4
.L_3095:
        /*0058*/ 	.byte	0x04, 0x05
        /*005a*/ 	.short	(.L_3097 - .L_3096)
.L_3096:
        /*005c*/ 	.word	0x00000080
        /*0060*/ 	.word	0x00000001
        /*0064*/ 	.word	0x00000001


	//----- nvinfo : EIATTR_CRS_STACK_SIZE
	.align		4
.L_3097:
        /*0068*/ 	.byte	0x04, 0x1e
        /*006a*/ 	.short	(.L_3099 - .L_3098)
.L_3098:
        /*006c*/ 	.word	0x00000000


	//----- nvinfo : EIATTR_CBANK_PARAM_SIZE
	.align		4
.L_3099:
        /*0070*/ 	.byte	0x03, 0x19
        /*0072*/ 	.short	0x0018


	//----- nvinfo : EIATTR_PARAM_CBANK
	.align		4
        /*0074*/ 	.byte	0x04, 0x0a
        /*0076*/ 	.short	(.L_3101 - .L_3100)
	.align		4
.L_3100:
        /*0078*/ 	.word	index@(.nv.constant0._ZN2at6native29vectorized_elementwise_kernelILi2EZZZNS0_15log_kernel_cudaERNS_18TensorIteratorBaseEENKUlvE0_clEvENKUlvE1_clEvEUlN3c104HalfEE_St5arrayIPcLm2EEEEviT0_T1_)
        /*007c*/ 	.short	0x0380
        /*007e*/ 	.short	0x0018


	//----- nvinfo : EIATTR_SW_WAR
	.align		4
.L_3101:
        /*0080*/ 	.byte	0x04, 0x36
        /*0082*/ 	.short	(.L_3103 - .L_3102)
.L_3102:
        /*0084*/ 	.word	0x00000008
.L_3103:


//--------------------- .nv.info._ZN2at6native29vectorized_elementwise_kernelILi4EZZZNS0_15log_kernel_cudaERNS_18TensorIteratorBaseEENKUlvE0_clEvENKUlvE1_clEvEUlN3c104HalfEE_St5arrayIPcLm2EEEEviT0_T1_ --------------------------
	.section	.nv.info._ZN2at6native29vectorized_elementwise_kernelILi4EZZZNS0_15log_kernel_cudaERNS_18TensorIteratorBaseEENKUlvE0_clEvENKUlvE1_clEvEUlN3c104HalfEE_St5arrayIPcLm2EEEEviT0_T1_,"",@"SHT_CUDA_INFO"
	.sectionflags	@""
	.align	4


	//----- nvinfo : EIATTR_CUDA_API_VERSION
	.align		4
        /*0000*/ 	.byte	0x04, 0x37
        /*0002*/ 	.short	(.L_3105 - .L_3104)
.L_3104:
        /*0004*/ 	.word	0x00000082


	//----- nvinfo : EIATTR_KPARAM_INFO
	.align		4
.L_3105:
        /*0008*/ 	.byte	0x04, 0x17
        /*000a*/ 	.short	(.L_3107 - .L_3106)
.L_3106:
        /*000c*/ 	.word	0x00000000
        /*0010*/ 	.short	0x0002
        /*0012*/ 	.short	0x0008
        /*0014*/ 	.byte	0x00, 0xf0, 0x41, 0x00


	//----- nvinfo : EIATTR_KPARAM_INFO
	.align		4
.L_3107:
        /*0018*/ 	.byte	0x04, 0x17
        /*001a*/ 	.short	(.L_3109 - .L_3108)
.L_3108:
        /*001c*/ 	.word	0x00000000
        /*0020*/ 	.short	0x0001
        /*0022*/ 	.short	0x0004
        /*0024*/ 	.byte	0x00, 0xf0, 0x05, 0x00


	//----- nvinfo : EIATTR_KPARAM_INFO
	.align		4
.L_3109:
        /*0028*/ 	.byte	0x04, 0x17
        /*002a*/ 	.short	(.L_3111 - .L_3110)
.L_3110:
        /*002c*/ 	.word	0x00000000
        /*0030*/ 	.short	0x0000
        /*0032*/ 	.short	0x0000
        /*0034*/ 	.byte	0x00, 0xf0, 0x11, 0x00


	//----- nvinfo : EIATTR_SPARSE_MMA_MASK
	.align		4
.L_3111:
        /*0038*/ 	.byte	0x03, 0x50
        /*003a*/ 	.short	0x0000


	//----- nvinfo : EIATTR_MAXREG_COUNT
	.align		4
        /*003c*/ 	.byte	0x03, 0x1b
        /*003e*/ 	.short	0x00ff


	//----- nvinfo : EIATTR_MERCURY_ISA_VERSION
	.align		4
        /*0040*/ 	.byte	0x03, 0x5f
        /*0042*/ 	.short	0x0101


	//----- nvinfo : EIATTR_VRC_CTA_INIT_COUNT
	.align		4
        /*0044*/ 	.byte	0x02, 0x4a
	.zero		1
	.zero		1


	//----- nvinfo : EIATTR_EXIT_INSTR_OFFSETS
	.align		4
        /*0048*/ 	.byte	0x04, 0x1c
        /*004a*/ 	.short	(.L_3113 - .L_3112)


	//   ....[0]....
.L_3112:
        /*004c*/ 	.word	0x00000a50


	//   ....[1]....
        /*0050*/ 	.word	0x00000aa0


	//   ....[2]....
        /*0054*/ 	.word	0x00000d20


	//----- nvinfo : EIATTR_MAX_THREADS
	.align		4
.L_3113:
        /*0058*/ 	.byte	0x04, 0x05
        /*005a*/ 	.short	(.L_3115 - .L_3114)
.L_3114:
        /*005c*/ 	.word	0x00000080
        /*0060*/ 	.word	0x00000001
        /*0064*/ 	.word	0x00000001


	//----- nvinfo : EIATTR_CRS_STACK_SIZE
	.align		4
.L_3115:
        /*0068*/ 	.byte	0x04, 0x1e
        /*006a*/ 	.short	(.L_3117 - .L_3116)
.L_3116:
        /*006c*/ 	.word	0x00000000


	//----- nvinfo : EIATTR_CBANK_PARAM_SIZE
	.align		4
.L_3117:
        /*0070*/ 	.byte	0x03, 0x19
        /*0072*/ 	.short	0x0018


	//----- nvinfo : EIATTR_PARAM_CBANK
	.align		4
        /*0074*/ 	.byte	0x04, 0x0a
        /*0076*/ 	.short	(.L_3119 - .L_3118)
	.align		4
.L_3118:
        /*0078*/ 	.word	index@(.nv.constant0._ZN2at6native29vectorized_elementwise_kernelILi4EZZZNS0_15log_kernel_cudaERNS_18TensorIteratorBaseEENKUlvE0_clEvENKUlvE1_clEvEUlN3c104HalfEE_St5arrayIPcLm2EEEEviT0_T1_)
        /*007c*/ 	.short	0x0380
        /*007e*/ 	.short	0x0018


	//----- nvinfo : EIATTR_SW_WAR
	.align		4
.L_3119:
        /*0080*/ 	.byte	0x04, 0x36
        /*0082*/ 	.short	(.L_3121 - .L_3120)
.L_3120:
        /*0084*/ 	.word	0x00000008
.L_3121:


//--------------------- .nv.info._ZN2at6native29vectorized_elementwise_kernelILi8EZZZNS0_15log_kernel_cudaERNS_18TensorIteratorBaseEENKUlvE0_clEvENKUlvE1_clEvEUlN3c104HalfEE_St5arrayIPcLm2EEEEviT0_T1_ --------------------------
	.section	.nv.info._ZN2at6native29vectorized_elementwise_kernelILi8EZZZNS0_15log_kernel_cudaERNS_18TensorIteratorBaseEENKUlvE0_clEvENKUlvE1_clEvEUlN3c104HalfEE_St5arrayIPcLm2EEEEviT0_T1_,"",@"SHT_CUDA_INFO"
	.sectionflags	@""
	.align	4


	//----- nvinfo : EIATTR_CUDA_API_VERSION
	.align		4
        /*0000*/ 	.byte	0x04, 0x37
        /*0002*/ 	.short	(.L_3123 - .L_3122)
.L_3122:
        /*0004*/ 	.word	0x00000082


	//----- nvinfo : EIATTR_KPARAM_INFO
	.align		4
.L_3123:
        /*0008*/ 	.byte	0x04, 0x17
        /*000a*/ 	.short	(.L_3125 - .L_3124)
.L_3124:
        /*000c*/ 	.word	0x00000000
        /*0010*/ 	.short	0x0002
        /*0012*/ 	.short	0x0008
        /*0014*/ 	.byte	0x00, 0xf0, 0x41, 0x00


	//----- nvinfo : EIATTR_KPARAM_INFO
	.align		4
.L_3125:
        /*0018*/ 	.byte	0x04, 0x17
        /*001a*/ 	.short	(.L_3127 - .L_3126)
.L_3126:
        /*001c*/ 	.word	0x00000000
        /*0020*/ 	.short	0x0001
        /*0022*/ 	.short	0x0004
        /*0024*/ 	.byte	0x00, 0xf0, 0x05, 0x00


	//----- nvinfo : EIATTR_KPARAM_INFO
	.align		4
.L_3127:
        /*0028*/ 	.byte	0x04, 0x17
        /*002a*/ 	.short	(.L_3129 - .L_3128)
.L_3128:
        /*002c*/ 	.word	0x00000000
        /*0030*/ 	.short	0x0000
        /*0032*/ 	.short	0x0000
        /*0034*/ 	.byte	0x00, 0xf0, 0x11, 0x00


	//----- nvinfo : EIATTR_SPARSE_MMA_MASK
	.align		4
.L_3129:
        /*0038*/ 	.byte	0x03, 0x50
        /*003a*/ 	.short	0x0000


	//----- nvinfo : EIATTR_MAXREG_COUNT
	.align		4
        /*003c*/ 	.byte	0x03, 0x1b
        /*003e*/ 	.short	0x00ff


	//----- nvinfo : EIATTR_MERCURY_ISA_VERSION
	.align		4
        /*0040*/ 	.byte	0x03, 0x5f
        /*0042*/ 	.short	0x0101


	//----- nvinfo : EIATTR_VRC_CTA_INIT_COUNT
	.align		4
        /*0044*/ 	.byte	0x02, 0x4a
	.zero		1
	.zero		1


	//----- nvinfo : EIATTR_EXIT_INSTR_OFFSETS
	.align		4
        /*0048*/ 	.byte	0x04, 0x1c
        /*004a*/ 	.short	(.L_3131 - .L_3130)


	//   ....[0]....
.L_3130:
        /*004c*/ 	.word	0x00000010


	//----- nvinfo : EIATTR_MAX_THREADS
	.align		4
.L_3131:
        /*0050*/ 	.byte	0x04, 0x05
        /*0052*/ 	.short	(.L_3133 - .L_3132)
.L_3132:
        /*0054*/ 	.word	0x00000080
        /*0058*/ 	.word	0x00000001
        /*005c*/ 	.word	0x00000001


	//----- nvinfo : EIATTR_CBANK_PARAM_SIZE
	.align		4
.L_3133:
        /*0060*/ 	.byte	0x03, 0x19
        /*0062*/ 	.short	0x0018


	//----- nvinfo : EIATTR_PARAM_CBANK
	.align		4
        /*0064*/ 	.byte	0x04, 0x0a
        /*0066*/ 	.short	(.L_3135 - .L_3134)
	.align		4
.L_3134:
        /*0068*/ 	.word	index@(.nv.constant0._ZN2at6native29vectorized_elementwise_kernelILi8EZZZNS0_15log_kernel_cudaERNS_18TensorIteratorBaseEENKUlvE0_clEvENKUlvE1_clEvEUlN3c104HalfEE_St5arrayIPcLm2EEEEviT0_T1_)
        /*006c*/ 	.short	0x0380
        /*006e*/ 	.short	0x0018


	//----- nvinfo : EIATTR_SW_WAR
	.align		4
.L_3135:
        /*0070*/ 	.byte	0x04, 0x36
        /*0072*/ 	.short	(.L_3137 - .L_3136)
.L_3136:
        /*0074*/ 	.word	0x00000008
.L_3137:


//--------------------- .nv.info._ZN2at6native18elementwise_kernelILi128ELi4EZNS0_15gpu_kernel_implIZZZNS0_15log_kernel_cudaERNS_18TensorIteratorBaseEENKUlvE0_clEvENKUlvE0_clEvEUlfE_EEvS4_RKT_EUliE_EEviT1_ --------------------------
	.section	.nv.info._ZN2at6native18elementwise_kernelILi128ELi4EZNS0_15gpu_kernel_implIZZZNS0_15log_kernel_cudaERNS_18TensorIteratorBaseEENKUlvE0_clEvENKUlvE0_clEvEUlfE_EEvS4_RKT_EUliE_EEviT1_,"",@"SHT_CUDA_INFO"
	.sectionflags	@""
	.align	4


	//----- nvinfo : EIATTR_CUDA_API_VERSION
	.align		4
        /*0000*/ 	.byte	0x04, 0x37
        /*0002*/ 	.short	(.L_3139 - .L_3138)
.L_3138:
        /*0004*/ 	.word	0x00000082


	//----- nvinfo : EIATTR_KPARAM_INFO
	.align		4
.L_3139:
        /*0008*/ 	.byte	0x04, 0x17
        /*000a*/ 	.short	(.L_3141 - .L_3140)
.L_3140:
        /*000c*/ 	.word	0x00000000
        /*0010*/ 	.short	0x0001
        /*0012*/ 	.short	0x0008
        /*0014*/ 	.byte	0x00, 0xf0, 0x61, 0x08


	//----- nvinfo : EIATTR_KPARAM_INFO
	.align		4
.L_3141:
        /*0018*/ 	.byte	0x04, 0x17
        /*001a*/ 	.short	(.L_3143 - .L_3142)
.L_3142:
        /*001c*/ 	.word	0x00000000
        /*0020*/ 	.short	0x0000
        /*0022*/ 	.short	0x0000
        /*0024*/ 	.byte	0x00, 0xf0, 0x11, 0x00


	//----- nvinfo : EIATTR_SPARSE_MMA_MASK
	.align		4
.L_3143:
        /*0028*/ 	.byte	0x03, 0x50
        /*002a*/ 	.short	0x0000


	//----- nvinfo : EIATTR_MAXREG_COUNT
	.align		4
        /*002c*/ 	.byte	0x03, 0x1b
        /*002e*/ 	.short	0x0080


	//----- nvinfo : EIATTR_EXTERNS
	.align		4
        /*0030*/ 	.byte	0x04, 0x0f
        /*0032*/ 	.short	(.L_3145 - .L_3144)


	//   ....[0]....
	.align		4
.L_3144:
        /*0034*/ 	.word	index@(__assertfail)


	//----- nvinfo : EIATTR_MERCURY_ISA_VERSION
	.align		4
.L_3145:
        /*0038*/ 	.byte	0x03, 0x5f
        /*003a*/ 	.short	0x0101


	//----- nvinfo : EIATTR_VRC_CTA_INIT_COUNT
	.align		4
        /*003c*/ 	.byte	0x02, 0x4a
	.zero		1
	.zero		1


	//----- nvinfo : EIATTR_SYSCALL_OFFSETS
	.align		4
        /*0040*/ 	.byte	0x04, 0x46
        /*0042*/ 	.short	(.L_3147 - .L_3146)


	//   ....[0]....
.L_3146:
        /*0044*/ 	.word	0x00002150


	//   ....[1]....
        /*0048*/ 	.word	0x00002f20


	//   ....[2]....
        /*004c*/ 	.word	0x000051b0


	//   ....[3]....
        /*0050*/ 	.word	0x00005de0


	//   ....[4]....
        /*0054*/ 	.word	0x00008180


	//   ....[5]....
        /*0058*/ 	.word	0x00008db0


	//   ....[6]....
        /*005c*/ 	.word	0x0000b160


	//   ....[7]....
        /*0060*/ 	.word	0x0000bd60


	//----- nvinfo : EIATTR_EXIT_INSTR_OFFSETS
	.align		4
.L_3147:
        /*0064*/ 	.byte	0x04, 0x1c
        /*0066*/ 	.short	(.L_3149 - .L_3148)


	//   ....[0]....
.L_3148:
        /*0068*/ 	.word	0x00009060


	//   ....[1]....
        /*006c*/ 	.word	0x0000b2e0


	//   ....[2]....
        /*0070*/ 	.word	0x0000b320


	//   ....[3]....
        /*0074*/ 	.word	0x0000b3b0


	//   ....[4]....
        /*0078*/ 	.word	0x0000b3e0


	//   ....[5]....
        /*007c*/ 	.word	0x0000b410


	//   ....[6]....
        /*0080*/ 	.word	0x0000b490


	//   ....[7]....
        /*0084*/ 	.word	0x0000b4c0


	//   ....[8]....
        /*0088*/ 	.word	0x0000b550


	//   ....[9]....
        /*008c*/ 	.word	0x0000b590


	//   ....[10]....
        /*0090*/ 	.word	0x0000b5d0


	//   ....[11]....
        /*0094*/ 	.word	0x0000b6a0


	//   ....[12]....
        /*0098*/ 	.word	0x0000b800


	//   ....[13]....
        /*009c*/ 	.word	0x0000b960


	//   ....[14]....
        /*00a0*/ 	.word	0x0000bab0


	//   ....[15]....
        /*00a4*/ 	.word	0x0000bae0


	//   ....[16]....
        /*00a8*/ 	.word	0x0000bb10


	//   ....[17]....
        /*00ac*/ 	.word	0x0000bbb0


	//   ....[18]....
        /*00b0*/ 	.word	0x0000bc00


	//   ....[19]....
        /*00b4*/ 	.word	0x0000bd70


	//   ....[20]....
        /*00b8*/ 	.word	0x0000be70


	//   ....[21]....
        /*00bc*/ 	.word	0x0000bfa0


	//   ....[22]....
        /*00c0*/ 	.word	0x0000bfd0


	//----- nvinfo : EIATTR_MAX_THREADS
	.align		4
.L_3149:
        /*00c4*/ 	.byte	0x04, 0x05
        /*00c6*/ 	.short	(.L_3151 - .L_3150)
.L_3150:
        /*00c8*/ 	.word	0x00000080
        /*00cc*/ 	.word	0x00000001
        /*00d0*/ 	.word	0x00000001


	//----- nvinfo : EIATTR_CRS_STACK_SIZE
	.align		4
.L_3151:
        /*00d4*/ 	.byte	0x04, 0x1e
        /*00d6*/ 	.short	(.L_3153 - .L_3152)
.L_3152:
        /*00d8*/ 	.word	0x00000000


	//----- nvinfo : EIATTR_CBANK_PARAM_SIZE
	.align		4
.L_3153:
        /*00dc*/ 	.byte	0x03, 0x19
        /*00de*/ 	.short	0x0220


	//----- nvinfo : EIATTR_PARAM_CBANK
	.align		4
        /*00e0*/ 	.byte	0x04, 0x0a
        /*00e2*/ 	.short	(.L_3155 - .L_3154)
	.align		4
.L_3154:
        /*00e4*/ 	.word	index@(.nv.constant0._ZN2at6native18elementwise_kernelILi128ELi4EZNS0_15gpu_kernel_implIZZZNS0_15log_kernel_cudaERNS_18TensorIteratorBaseEENKUlvE0_clEvENKUlvE0_clEvEUlfE_EEvS4_RKT_EUliE_EEviT1_)
        /*00e8*/ 	.short	0x0380
        /*00ea*/ 	.short	0x0220


	//----- nvinfo : EIATTR_SW_WAR
	.align		4
.L_3155:
        /*00ec*/ 	.byte	0x04, 0x36
        /*00ee*/ 	.short	(.L_3157 - .L_3156)
.L_3156:
        /*00f0*/ 	.word	0x00000008
.L_3157:


//--------------------- .nv.info._ZN2at6native27unrolled_elementwise_kernelIZZZNS0_15log_kernel_cudaERNS_18TensorIteratorBaseEENKUlvE0_clEvENKUlvE0_clEvEUlfE_St5arrayIPcLm2EELi4E23TrivialOffsetCalculatorILi1EjESB_NS0_6memory12LoadWithCastILi1EEENSC_13StoreWithCastILi1EEEEEviT_T0_T2_T3_T4_T5_ --------------------------
	.section	.nv.info._ZN2at6native27unrolled_elementwise_kernelIZZZNS0_15log_kernel_cudaERNS_18TensorIteratorBaseEENKUlvE0_clEvENKUlvE0_clEvEUlfE_St5arrayIPcLm2EELi4E23TrivialOffsetCalculatorILi1EjESB_NS0_6memory12LoadWithCastILi1EEENSC_13StoreWithCastILi1EEEEEviT_T0_T2_T3_T4_T5_,"",@"SHT_CUDA_INFO"
	.sectionflags	@""
	.align	4


	//----- nvinfo : EIATTR_CUDA_API_VERSION
	.align		4
        /*0000*/ 	.byte	0x04, 0x37
        /*0002*/ 	.short	(.L_3159 - .L_3158)
.L_3158:
        /*0004*/ 	.word	0x00000082


	//----- nvinfo : EIATTR_KPARAM_INFO
	.align		4
.L_3159:
        /*0008*/ 	.byte	0x04, 0x17
        /*000a*/ 	.short	(.L_3161 - .L_3160)
.L_3160:
        /*000c*/ 	.word	0x00000000
        /*0010*/ 	.short	0x0006
        /*0012*/ 	.short	0x0024
        /*0014*/ 	.byte	0x00, 0xf0, 0x21, 0x00


	//----- nvinfo : EIATTR_KPARAM_INFO
	.align		4
.L_3161:
        /*0018*/ 	.byte	0x04, 0x17
        /*001a*/ 	.short	(.L_3163 - .L_3162)
.L_3162:
        /*001c*/ 	.word	0x00000000
        /*0020*/ 	.short	0x0005
        /*0022*/ 	.short	0x001c
        /*0024*/ 	.byte	0x00, 0xf0, 0x21, 0x00


	//----- nvinfo : EIATTR_KPARAM_INFO
	.align		4
.L_3163:
        /*0028*/ 	.byte	0x04, 0x17
        /*002a*/ 	.short	(.L_3165 - .L_3164)
.L_3164:
        /*002c*/ 	.word	0x00000000
        /*0030*/ 	.short	0x0004
        /*0032*/ 	.short	0x0019
        /*0034*/ 	.byte	0x00, 0xf0, 0x05, 0x00


	//----- nvinfo : EIATTR_KPARAM_INFO
	.align		4
.L_3165:
        /*0038*/ 	.byte	0x04, 0x17
        /*003a*/ 	.short	(.L_3167 - .L_3166)
.L_3166:
        /*003c*/ 	.word	0x00000000
        /*0040*/ 	.short	0x0003
        /*0042*/ 	.short	0x0018
        /*0044*/ 	.byte	0x00, 0xf0, 0x05, 0x00


	//----- nvinfo : EIATTR_KPARAM_INFO
	.align		4
.L_3167:
        /*0048*/ 	.byte	0x04, 0x17
        /*004a*/ 	.short	(.L_3169 - .L_3168)
.L_3168:
        /*004c*/ 	.word	0x00000000
        /*0050*/ 	.short	0x0002
        /*0052*/ 	.short	0x0008
        /*0054*/ 	.byte	0x00, 0xf0, 0x41, 0x00


	//----- nvinfo : EIATTR_KPARAM_INFO
	.align		4
.L_3169:
        /*0058*/ 	.byte	0x04, 0x17
        /*005a*/ 	.short	(.L_3171 - .L_3170)
.L_3170:
        /*005c*/ 	.word	0x00000000
        /*0060*/ 	.short	0x0001
        /*0062*/ 	.short	0x0004
        /*0064*/ 	.byte	0x00, 0xf0, 0x05, 0x00


	//----- nvinfo : EIATTR_KPARAM_INFO
	.align		4
.L_3171:
        /*0068*/ 	.byte	0x04, 0x17
        /*006a*/ 	.short	(.L_3173 - .L_3172)
.L_3172:
        /*006c*/ 	.word	0x00000000
        /*0070*/ 	.short	0x0000
        /*0072*/ 	.short	0x0000
        /*0074*/ 	.byte	0x00, 0xf0, 0x11, 0x00


	//----- nvinfo : EIATTR_SPARSE_MMA_MASK
	.align		4
.L_3173:
        /*0078*/ 	.byte	0x03, 0x50
        /*007a*/ 	.short	0x0000


	//----- nvinfo : EIATTR_MAXREG_COUNT
	.align		4
        /*007c*/ 	.byte	0x03, 0x1b
        /*007e*/ 	.short	0x00ff


	//----- nvinfo : EIATTR_EXTERNS
	.align		4
        /*0080*/ 	.byte	0x04, 0x0f
        /*0082*/ 	.short	(.L_3175 - .L_3174)


	//   ....[0]....
	.align		4
.L_3174:
        /*0084*/ 	.word	index@(__assertfail)


	//----- nvinfo : EIATTR_MERCURY_ISA_VERSION
	.align		4
.L_3175:
        /*0088*/ 	.byte	0x03, 0x5f
        /*008a*/ 	.short	0x0101


	//----- nvinfo : EIATTR_VRC_CTA_INIT_COUNT
	.align		4
        /*008c*/ 	.byte	0x02, 0x4a
	.zero		1
	.zero		1


	//----- nvinfo : EIATTR_SYSCALL_OFFSETS
	.align		4
        /*0090*/ 	.byte	0x04, 0x46
        /*0092*/ 	.short	(.L_3177 - .L_3176)


	//   ....[0]....
.L_3176:
        /*0094*/ 	.word	0x00000e50


	//   ....[1]....
        /*0098*/ 	.word	0x00001dd0


	//   ....[2]....
        /*009c*/ 	.word	0x00002cd0


	//   ....[3]....
        /*00a0*/ 	.word	0x00003bb0


	//   ....[4]....
        /*00a4*/ 	.word	0x00004b50


	//   ....[5]....
        /*00a8*/ 	.word	0x000058f0


	//   ....[6]....
        /*00ac*/ 	.word	0x00006750


	//   ....[7]....
        /*00b0*/ 	.word	0x000075b0


	//----- nvinfo : EIATTR_EXIT_INSTR_OFFSETS
	.align		4
.L_3177:
        /*00b4*/ 	.byte	0x04, 0x1c
        /*00b6*/ 	.short	(.L_3179 - .L_3178)


	//   ....[0]....
.L_3178:
        /*00b8*/ 	.word	0x000069f0


	//   ....[1]....
        /*00bc*/ 	.word	0x00006b30


	//   ....[2]....
        /*00c0*/ 	.word	0x00006b70


	//   ....[3]....
        /*00c4*/ 	.word	0x00006c00


	//   ....[4]....
        /*00c8*/ 	.word	0x00006c30


	//   ....[5]....
        /*00cc*/ 	.word	0x00006c60


	//   ....[6]....
        /*00d0*/ 	.word	0x00006ce0


	//   ....[7]....
        /*00d4*/ 	.word	0x00006d10


	//   ....[8]....
        /*00d8*/ 	.word	0x00006da0


	//   ....[9]....
        /*00dc*/ 	.word	0x00006de0


	//   ....[10]....
        /*00e0*/ 	.word	0x00006e20


	//   ....[11]....
        /*00e4*/ 	.word	0x00006ef0


	//   ....[12]....
        /*00e8*/ 	.word	0x00007050


	//   ....[13]....
        /*00ec*/ 	.word	0x000071b0


	//   ....[14]....
        /*00f0*/ 	.word	0x00007300


	//   ....[15]....
        /*00f4*/ 	.word	0x00007330


	//   ....[16]....
        /*00f8*/ 	.word	0x00007360


	//   ....[17]....
        /*00fc*/ 	.word	0x00007400


	//   ....[18]....
        /*0100*/ 	.word	0x00007450


	//   ....[19]....
        /*0104*/ 	.word	0x000075c0


	//   ....[20]....
        /*0108*/ 	.word	0x000076c0


	//   ....[21]....
        /*010c*/ 	.word	0x000077f0


	//   ....[22]....
        /*0110*/ 	.word	0x00007820


	//----- nvinfo : EIATTR_MAX_THREADS
	.align		4
.L_3179:
        /*0114*/ 	.byte	0x04, 0x05
        /*0116*/ 	.short	(.L_3181 - .L_3180)
.L_3180:
        /*0118*/ 	.word	0x00000080
        /*011c*/ 	.word	0x00000001
        /*0120*/ 	.word	0x00000001


	//----- nvinfo : EIATTR_CRS_STACK_SIZE
	.align		4
.L_3181:
        /*0124*/ 	.byte	0x04, 0x1e
        /*0126*/ 	.short	(.L_3183 - .L_3182)
.L_3182:
        /*0128*/ 	.word	0x00000000


	//----- nvinfo : EIATTR_CBANK_PARAM_SIZE
	.align		4
.L_3183:
        /*012c*/ 	.byte	0x03, 0x19
        /*012e*/ 	.short	0x002c


	//----- nvinfo : EIATTR_PARAM_CBANK
	.align		4
        /*0130*/ 	.byte	0x04, 0x0a
        /*0132*/ 	.short	(.L_3185 - .L_3184)
	.align		4
.L_3184:
        /*0134*/ 	.word	index@(.nv.constant0._ZN2at6native27unrolled_elementwise_kernelIZZZNS0_15log_kernel_cudaERNS_18TensorIteratorBaseEENKUlvE0_clEvENKUlvE0_clEvEUlfE_St5arrayIPcLm2EELi4E23TrivialOffsetCalculatorILi1EjESB_NS0_6memory12LoadWithCastILi1EEENSC_13StoreWithCastILi1EEEEEviT_T0_T2_T3_T4_T5_)
        /*0138*/ 	.short	0x0380
        /*013a*/ 	.short	0x002c


	//----- nvinfo : EIATTR_SW_WAR
	.align		4
.L_3185:
        /*013c*/ 	.byte	0x04, 0x36
        /*013e*/ 	.short	(.L_3187 - .L_3186)
.L_3186:
        /*0140*/ 	.word	0x00000008
.L_3187:


//--------------------- .nv.info._ZN2at6native18elementwise_kernelILi128ELi2EZNS0_22gpu_kernel_impl_nocastIZZZNS0_15log_kernel_cudaERNS_18TensorIteratorBaseEENKUlvE0_clEvENKUlvE0_clEvEUlfE_EEvS4_RKT_EUliE_EEviT1_ --------------------------
	.section	.nv.info._ZN2at6native18elementwise_kernelILi128ELi2EZNS0_22gpu_kernel_impl_nocastIZZZNS0_15log_kernel_cudaERNS_18TensorIteratorBaseEENKUlvE0_clEvENKUlvE0_clEvEUlfE_EEvS4_RKT_EUliE_EEviT1_,"",@"SHT_CUDA_INFO"
	.sectionflags	@""
	.align	4


	//----- nvinfo : EIATTR_CUDA_API_VERSION
	.align		4
        /*0000*/ 	.byte	0x04, 0x37
        /*0002*/ 	.short	(.L_3189 - .L_3188)
.L_3188:
        /*0004*/ 	.word	0x00000082


	//----- nvinfo : EIATTR_KPARAM_INFO
	.align		4
.L_3189:
        /*0008*/ 	.byte	0x04, 0x17
        /*000a*/ 	.short	(.L_3191 - .L_3190)
.L_3190:
        /*000c*/ 	.word	0x00000000
        /*0010*/ 	.short	0x0001
        /*0012*/ 	.short	0x0008
        /*0014*/ 	.byte	0x00, 0xf0, 0x61, 0x08


	//----- nvinfo : EIATTR_KPARAM_INFO
	.align		4
.L_3191:
        /*0018*/ 	.byte	0x04, 0x17
        /*001a*/ 	.short	(.L_3193 - .L_3192)
.L_3192:
        /*001c*/ 	.word	0x00000000
        /*0020*/ 	.short	0x0000
        /*0022*/ 	.short	0x0000
        /*0024*/ 	.byte	0x00, 0xf0, 0x11, 0x00


	//----- nvinfo : EIATTR_SPARSE_MMA_MASK
	.align		4
.L_3193:
        /*0028*/ 	.byte	0x03, 0x50
        /*002a*/ 	.short	0x0000


	//----- nvinfo : EIATTR_MAXREG_COUNT
	.align		4
        /*002c*/ 	.byte	0x03, 0x1b
        /*002e*/ 	.short	0x0080


	//----- nvinfo : EIATTR_MERCURY_ISA_VERSION
	.align		4
        /*0030*/ 	.byte	0x03, 0x5f
        /*0032*/ 	.short	0x0101


	//----- nvinfo : EIATTR_VRC_CTA_INIT_COUNT
	.align		4
        /*0034*/ 	.byte	0x02, 0x4a
	.zero		1
	.zero		1


	//----- nvinfo : EIATTR_EXIT_INSTR_OFFSETS
	.align		4
        /*0038*/ 	.byte	0x04, 0x1c
        /*003a*/ 	.short	(.L_3195 - .L_3194)


	//   ....[0]....
.L_3194:
        /*003c*/ 	.word	0x00000160


	//   ....[1]....
        /*0040*/ 	.word	0x000001d0


	//   ....[2]....
        /*0044*/ 	.word	0x000015b0


	//   ....[3]....
        /*0048*/ 	.word	0x000028f0


	//----- nvinfo : EIATTR_MAX_THREADS
	.align		4
.L_3195:
        /*004c*/ 	.byte	0x04, 0x05
        /*004e*/ 	.short	(.L_3197 - .L_3196)
.L_3196:
        /*0050*/ 	.word	0x00000080
        /*0054*/ 	.word	0x00000001
        /*0058*/ 	.word	0x00000001


	//----- nvinfo : EIATTR_CRS_STACK_SIZE
	.align		4
.L_3197:
        /*005c*/ 	.byte	0x04, 0x1e
        /*005e*/ 	.short	(.L_3199 - .L_3198)
.L_3198:
        /*0060*/ 	.word	0x00000000


	//----- nvinfo : EIATTR_CBANK_PARAM_SIZE
	.align		4
.L_3199:
        /*0064*/ 	.byte	0x03, 0x19
        /*0066*/ 	.short	0x0220


	//----- nvinfo : EIATTR_PARAM_CBANK
	.align		4
        /*0068*/ 	.byte	0x04, 0x0a
        /*006a*/ 	.short	(.L_3201 - .L_3200)
	.align		4
.L_3200:
        /*006c*/ 	.word	index@(.nv.constant0._ZN2at6native18elementwise_kernelILi128ELi2EZNS0_22gpu_kernel_impl_nocastIZZZNS0_15log_kernel_cudaERNS_18TensorIteratorBaseEENKUlvE0_clEvENKUlvE0_clEvEUlfE_EEvS4_RKT_EUliE_EEviT1_)
        /*0070*/ 	.short	0x0380
        /*0072*/ 	.short	0x0220


	//----- nvinfo : EIATTR_SW_WAR
	.align		4
.L_3201:
        /*0074*/ 	.byte	0x04, 0x36
        /*0076*/ 	.short	(.L_3203 - .L_3202)
.L_3202:
        /*0078*/ 	.word	0x00000008
.L_3203:


//--------------------- .nv.info._ZN2at6native27unrolled_elementwise_kernelIZZZNS0_15log_kernel_cudaERNS_18TensorIteratorBaseEENKUlvE0_clEvENKUlvE0_clEvEUlfE_St5arrayIPcLm2EELi4E23TrivialOffsetCalculatorILi1EjESB_NS0_6memory15LoadWithoutCastENSC_16StoreWithoutCastEEEviT_T0_T2_T3_T4_T5_ --------------------------
	.section	.nv.info._ZN2at6native27unrolled_elementwise_kernelIZZZNS0_15log_kernel_cudaERNS_18TensorIteratorBaseEENKUlvE0_clEvENKUlvE0_clEvEUlfE_St5arrayIPcLm2EELi4E23TrivialOffsetCalculatorILi1EjESB_NS0_6memory15LoadWithoutCastENSC_16StoreWithoutCastEEEviT_T0_T2_T3_T4_T5_,"",@"SHT_CUDA_INFO"
	.sectionflags	@""
	.align	4


	//----- nvinfo : EIATTR_CUDA_API_VERSION
	.align		4
        /*0000*/ 	.byte	0x04, 0x37
        /*0002*/ 	.short	(.L_3205 - .L_3204)
.L_3204:
        /*0004*/ 	.word	0x00000082


	//----- nvinfo : EIATTR_KPARAM_INFO
	.align		4
.L_3205:
        /*0008*/ 	.byte	0x04, 0x17
        /*000a*/ 	.short	(.L_3207 - .L_3206)
.L_3206:
        /*000c*/ 	.word	0x00000000
        /*0010*/ 	.short	0x0006
        /*0012*/ 	.short	0x001b
        /*0014*/ 	.byte	0x00, 0xf0, 0x05, 0x00


	//----- nvinfo : EIATTR_KPARAM_INFO
	.align		4
.L_3207:
        /*0018*/ 	.byte	0x04, 0x17
        /*001a*/ 	.short	(.L_3209 - .L_3208)
.L_3208:
        /*001c*/ 	.word	0x00000000
        /*0020*/ 	.short	0x0005
        /*0022*/ 	.short	0x001a
        /*0024*/ 	.byte	0x00, 0xf0, 0x05, 0x00


	//----- nvinfo : EIATTR_KPARAM_INFO
	.align		4
.L_3209:
        /*0028*/ 	.byte	0x04, 0x17
        /*002a*/ 	.short	(.L_3211 - .L_3210)
.L_3210:
        /*002c*/ 	.word	0x00000000
        /*0030*/ 	.short	0x0004
        /*0032*/ 	.short	0x0019
        /*0034*/ 	.byte	0x00, 0xf0, 0x05, 0x00


	//----- nvinfo : EIATTR_KPARAM_INFO
	.align		4
.L_3211:
        /*0038*/ 	.byte	0x04, 0x17
        /*003a*/ 	.short	(.L_3213 - .L_3212)
.L_3212:
        /*003c*/ 	.word	0x00000000
        /*0040*/ 	.short	0x0003
        /*0042*/ 	.short	0x0018
        /*0044*/ 	.byte	0x00, 0xf0, 0x05, 0x00


	//----- nvinfo : EIATTR_KPARAM_INFO
	.align		4
.L_3213:
        /*0048*/ 	.byte	0x04, 0x17
        /*004a*/ 	.short	(.L_3215 - .L_3214)
.L_3214:
        /*004c*/ 	.word	0x00000000
        /*0050*/ 	.short	0x0002
        /*0052*/ 	.short	0x0008
        /*0054*/ 	.byte	0x00, 0xf0, 0x41, 0x00


	//----- nvinfo : EIATTR_KPARAM_INFO
	.align		4
.L_3215:
        /*0058*/ 	.byte	0x04, 0x17
        /*005a*/ 	.short	(.L_3217 - .L_3216)
.L_3216:
        /*005c*/ 	.word	0x00000000
        /*0060*/ 	.short	0x0001
        /*0062*/ 	.short	0x0004
        /*0064*/ 	.byte	0x00, 0xf0, 0x05, 0x00


	//----- nvinfo : EIATTR_KPARAM_INFO
	.align		4
.L_3217:
        /*0068*/ 	.byte	0x04, 0x17
        /*006a*/ 	.short	(.L_3219 - .L_3218)
.L_3218:
        /*006c*/ 	.word	0x00000000
        /*0070*/ 	.short	0x0000
        /*0072*/ 	.short	0x0000
        /*0074*/ 	.byte	0x00, 0xf0, 0x11, 0x00


	//----- nvinfo : EIATTR_SPARSE_MMA_MASK
	.align		4
.L_3219:
        /*0078*/ 	.byte	0x03, 0x50
        /*007a*/ 	.short	0x0000


	//----- nvinfo : EIATTR_MAXREG_COUNT
	.align		4
        /*007c*/ 	.byte	0x03, 0x1b
        /*007e*/ 	.short	0x00ff


	//----- nvinfo : EIATTR_MERCURY_ISA_VERSION
	.align		4
        /*0080*/ 	.byte	0x03, 0x5f
        /*0082*/ 	.short	0x0101


	//----- nvinfo : EIATTR_VRC_CTA_INIT_COUNT
	.align		4
        /*0084*/ 	.byte	0x02, 0x4a
	.zero		1
	.zero		1


	//----- nvinfo : EIATTR_EXIT_INSTR_OFFSETS
	.align		4
        /*0088*/ 	.byte	0x04, 0x1c
        /*008a*/ 	.short	(.L_3221 - .L_3220)


	//   ....[0]....
.L_3220:
        /*008c*/ 	.word	0x00000430


	//   ....[1]....
        /*0090*/ 	.word	0x000004a0


	//----- nvinfo : EIATTR_MAX_THREADS
	.align		4
.L_3221:
        /*0094*/ 	.byte	0x04, 0x05
        /*0096*/ 	.short	(.L_3223 - .L_3222)
.L_3222:
        /*0098*/ 	.word	0x00000080
        /*009c*/ 	.word	0x00000001
        /*00a0*/ 	.word	0x00000001


	//----- nvinfo : EIATTR_CRS_STACK_SIZE
	.align		4
.L_3223:
        /*00a4*/ 	.byte	0x04, 0x1e
        /*00a6*/ 	.short	(.L_3225 - .L_3224)
.L_3224:
        /*00a8*/ 	.word	0x00000000


	//----- nvinfo : EIATTR_CBANK_PARAM_SIZE
	.align		4
.L_3225:
        /*00ac*/ 	.byte	0x03, 0x19
        /*00ae*/ 	.short	0x001c


	//----- nvinfo : EIATTR_PARAM_CBANK
	.align		4
        /*00b0*/ 	.byte	0x04, 0x0a
        /*00b2*/ 	.short	(.L_3227 - .L_3226)
	.align		4
.L_3226:
        /*00b4*/ 	.word	index@(.nv.constant0._ZN2at6native27unrolled_elementwise_kernelIZZZNS0_15log_kernel_cudaERNS_18TensorIteratorBaseEENKUlvE0_clEvENKUlvE0_clEvEUlfE_St5arrayIPcLm2EELi4E23TrivialOffsetCalculatorILi1EjESB_NS0_6memory15LoadWithoutCastENSC_16StoreWithoutCastEEEviT_T0_T2_T3_T4_T5_)
        /*00b8*/ 	.short	0x0380
        /*00ba*/ 	.short	0x001c


	//----- nvinfo : EIATTR_SW_WAR
	.align		4
.L_3227:
        /*00bc*/ 	.byte	0x04, 0x36
        /*00be*/ 	.short	(.L_3229 - .L_3228)
.L_3228:
        /*00c0*/ 	.word	0x00000008
.L_3229:


//--------------------- .nv.info._ZN2at6native29vectorized_elementwise_kernelILi2EZZZNS0_15log_kernel_cudaERNS_18TensorIteratorBaseEENKUlvE0_clEvENKUlvE0_clEvEUlfE_St5arrayIPcLm2EEEEviT0_T1_ --------------------------
	.section	.nv.info._ZN2at6native29vectorized_elementwise_kernelILi2EZZZNS0_15log_kernel_cudaERNS_18TensorIteratorBaseEENKUlvE0_clEvENKUlvE0_clEvEUlfE_St5arrayIPcLm2EEEEviT0_T1_,"",@"SHT_CUDA_INFO"
	.sectionflags	@""
	.align	4


	//----- nvinfo : EIATTR_CUDA_API_VERSION
	.align		4
        /*0000*/ 	.byte	0x04, 0x37
        /*0002*/ 	.short	(.L_3231 - .L_3230)
.L_3230:
        /*0004*/ 	.word	0x00000082


	//----- nvinfo : EIATTR_KPARAM_INFO
	.align		4
.L_3231:
        /*0008*/ 	.byte	0x04, 0x17
        /*000a*/ 	.short	(.L_3233 - .L_3232)
.L_3232:
        /*000c*/ 	.word	0x00000000
        /*0010*/ 	.short	0x0002
        /*0012*/ 	.short	0x0008
        /*0014*/ 	.byte	0x00, 0xf0, 0x41, 0x00


	//----- nvinfo : EIATTR_KPARAM_INFO
	.align		4
.L_3233:
        /*0018*/ 	.byte	0x04, 0x17
        /*001a*/ 	.short	(.L_3235 - .L_3234)
.L_3234:
        /*001c*/ 	.word	0x00000000
        /*0020*/ 	.short	0x0001
        /*0022*/ 	.short	0x0004
        /*0024*/ 	.byte	0x00, 0xf0, 0x05, 0x00


	//----- nvinfo : EIATTR_KPARAM_INFO
	.align		4
.L_3235:
        /*0028*/ 	.byte	0x04, 0x17
        /*002a*/ 	.short	(.L_3237 - .L_3236)
.L_3236:
        /*002c*/ 	.word	0x00000000
        /*0030*/ 	.short	0x0000
        /*0032*/ 	.short	0x0000
        /*0034*/ 	.byte	0x00, 0xf0, 0x11, 0x00


	//----- nvinfo : EIATTR_SPARSE_MMA_MASK
	.align		4
.L_3237:
        /*0038*/ 	.byte	0x03, 0x50
        /*003a*/ 	.short	0x0000


	//----- nvinfo : EIATTR_MAXREG_COUNT
	.align		4
        /*003c*/ 	.byte	0x03, 0x1b
        /*003e*/ 	.short	0x00ff


	//----- nvinfo : EIATTR_MERCURY_ISA_VERSION
	.align		4
        /*0040*/ 	.byte	0x03, 0x5f
        /*0042*/ 	.short	0x0101


	//----- nvinfo : EIATTR_VRC_CTA_INIT_COUNT
	.align		4
        /*0044*/ 	.byte	0x02, 0x4a
	.zero		1
	.zero		1


	//----- nvinfo : EIATTR_EXIT_INSTR_OFFSETS
	.align		4
        /*0048*/ 	.byte	0x04, 0x1c
        /*004a*/ 	.short	(.L_3239 - .L_3238)


	//   ....[0]....
.L_3238:
        /*004c*/ 	.word	0x00000940


	//   ....[1]....
        /*0050*/ 	.word	0x00000990


	//   ....[2]....
        /*0054*/ 	.word	0x00000b90


	//----- nvinfo : EIATTR_MAX_THREADS
	.align		4
.L_3239:
        /*0058*/ 	.byte	0x04, 0x05
        /*005a*/ 	.short	(.L_3241 - .L_3240)
.L_3240:
        /*005c*/ 	.word	0x00000080
        /*0060*/ 	.word	0x00000001
        /*0064*/ 	.word	0x00000001


	//----- nvinfo : EIATTR_CRS_STACK_SIZE
	.align		4
.L_3241:
        /*0068*/ 	.byte	0x04, 0x1e
        /*006a*/ 	.short	(.L_3243 - .L_3242)
.L_3242:
        /*006c*/ 	.word	0x00000000


	//----- nvinfo : EIATTR_CBANK_PARAM_SIZE
	.align		4
.L_3243:
        /*0070*/ 	.byte	0x03, 0x19
        /*0072*/ 	.short	0x0018


	//----- nvinfo : EIATTR_PARAM_CBANK
	.align		4
        /*0074*/ 	.byte	0x04, 0x0a
        /*0076*/ 	.short	(.L_3245 - .L_3244)
	.align		4
.L_3244:
        /*0078*/ 	.word	index@(.nv.constant0._ZN2at6native29vectorized_elementwise_kernelILi2EZZZNS0_15log_kernel_cudaERNS_18TensorIteratorBaseEENKUlvE0_clEvENKUlvE0_clEvEUlfE_St5arrayIPcLm2EEEEviT0_T1_)
        /*007c*/ 	.short	0x0380
        /*007e*/ 	.short	0x0018


	//----- nvinfo : EIATTR_SW_WAR
	.align		4
.L_3245:
        /*0080*/ 	.byte	0x04, 0x36
        /*0082*/ 	.short	(.L_3247 - .L_3246)
.L_3246:
        /*0084*/ 	.word	0x00000008
.L_3247:


//--------------------- .nv.info._ZN2at6native29vectorized_elementwise_kernelILi4EZZZNS0_15log_kernel_cudaERNS_18TensorIteratorBaseEENKUlvE0_clEvENKUlvE0_clEvEUlfE_St5arrayIPcLm2EEEEviT0_T1_ --------------------------
	.section	.nv.info._ZN2at6native29vectorized_elementwise_kernelILi4EZZZNS0_15log_kernel_cudaERNS_18TensorIteratorBaseEENKUlvE0_clEvENKUlvE0_clEvEUlfE_St5arrayIPcLm2EEEEviT0_T1_,"",@"SHT_CUDA_INFO"
	.sectionflags	@""
	.align	4


	//----- nvinfo : EIATTR_CUDA_API_VERSION
	.align		4
        /*0000*/ 	.byte	0x04, 0x37
        /*0002*/ 	.short	(.L_3249 - .L_3248)
.L_3248:
        /*0004*/ 	.word	0x00000082


	//----- nvinfo : EIATTR_KPARAM_INFO
	.align		4
.L_3249:
        /*0008*/ 	.byte	0x04, 0x17
        /*000a*/ 	.short	(.L_3251 - .L_3250)
.L_3250:
        /*000c*/ 	.word	0x00000000
        /*0010*/ 	.short	0x0002
        /*0012*/ 	.short	0x0008
        /*0014*/ 	.byte	0x00, 0xf0, 0x41, 0x00


	//----- nvinfo : EIATTR_KPARAM_INFO
	.align		4
.L_3251:
        /*0018*/ 	.byte	0x04, 0x17
        /*001a*/ 	.short	(.L_3253 - .L_3252)
.L_3252:
        /*001c*/ 	.word	0x00000000
        /*0020*/ 	.short	0x0001
        /*0022*/ 	.short	0x0004
        /*0024*/ 	.byte	0x00, 0xf0, 0x05, 0x00


	//----- nvinfo : EIATTR_KPARAM_INFO
	.align		4
.L_3253:
        /*0028*/ 	.byte	0x04, 0x17
        /*002a*/ 	.short	(.L_3255 - .L_3254)
.L_3254:
        /*002c*/ 	.word	0x00000000
        /*0030*/ 	.short	0x0000
        /*0032*/ 	.short	0x0000
        /*0034*/ 	.byte	0x00, 0xf0, 0x11, 0x00


	//----- nvinfo : EIATTR_SPARSE_MMA_MASK
	.align		4
.L_3255:
        /*0038*/ 	.byte	0x03, 0x50
        /*003a*/ 	.short	0x0000


	//----- nvinfo : EIATTR_MAXREG_COUNT
	.align		4
        /*003c*/ 	.byte	0x03, 0x1b
        /*003e*/ 	.short	0x00ff


	//----- nvinfo : EIATTR_MERCURY_ISA_VERSION
	.align		4
        /*0040*/ 	.byte	0x03, 0x5f
        /*0042*/ 	.short	0x0101


	//----- nvinfo : EIATTR_VRC_CTA_INIT_COUNT
	.align		4
        /*0044*/ 	.byte	0x02, 0x4a
	.zero		1
	.zero		1


	//----- nvinfo : EIATTR_EXIT_INSTR_OFFSETS
	.align		4
        /*0048*/ 	.byte	0x04, 0x1c
        /*004a*/ 	.short	(.L_3257 - .L_3256)


	//   ....[0]....
.L_3256:
        /*004c*/ 	.word	0x00000940


	//   ....[1]....
        /*0050*/ 	.word	0x00000990


	//   ....[2]....
        /*0054*/ 	.word	0x00000b50


	//----- nvinfo : EIATTR_MAX_THREADS
	.align		4
.L_3257:
        /*0058*/ 	.byte	0x04, 0x05
        /*005a*/ 	.short	(.L_3259 - .L_3258)
.L_3258:
        /*005c*/ 	.word	0x00000080
        /*0060*/ 	.word	0x00000001
        /*0064*/ 	.word	0x00000001


	//----- nvinfo : EIATTR_CRS_STACK_SIZE
	.align		4
.L_3259:
        /*0068*/ 	.byte	0x04, 0x1e
        /*006a*/ 	.short	(.L_3261 - .L_3260)
.L_3260:
        /*006c*/ 	.word	0x00000000


	//----- nvinfo : EIATTR_CBANK_PARAM_SIZE
	.align		4
.L_3261:
        /*0070*/ 	.byte	0x03, 0x19
        /*0072*/ 	.short	0x0018


	//----- nvinfo : EIATTR_PARAM_CBANK
	.align		4
        /*0074*/ 	.byte	0x04, 0x0a
        /*0076*/ 	.short	(.L_3263 - .L_3262)
	.align		4
.L_3262:
        /*0078*/ 	.word	index@(.nv.constant0._ZN2at6native29vectorized_elementwise_kernelILi4EZZZNS0_15log_kernel_cudaERNS_18TensorIteratorBaseEENKUlvE0_clEvENKUlvE0_clEvEUlfE_St5arrayIPcLm2EEEEviT0_T1_)
        /*007c*/ 	.short	0x0380
        /*007e*/ 	.short	0x0018


	//----- nvinfo : EIATTR_SW_WAR
	.align		4
.L_3263:
        /*0080*/ 	.byte	0x04, 0x36
        /*0082*/ 	.short	(.L_3265 - .L_3264)
.L_3264:
        /*0084*/ 	.word	0x00000008
.L_3265:


//--------------------- .nv.info._ZN2at6native29vectorized_elementwise_kernelILi8EZZZNS0_15log_kernel_cudaERNS_18TensorIteratorBaseEENKUlvE0_clEvENKUlvE0_clEvEUlfE_St5arrayIPcLm2EEEEviT0_T1_ --------------------------
	.section	.nv.info._ZN2at6native29vectorized_elementwise_kernelILi8EZZZNS0_15log_kernel_cudaERNS_18TensorIteratorBaseEENKUlvE0_clEvENKUlvE0_clEvEUlfE_St5arrayIPcLm2EEEEviT0_T1_,"",@"SHT_CUDA_INFO"
	.sectionflags	@""
	.align	4


	//----- nvinfo : EIATTR_CUDA_API_VERSION
	.align		4
        /*0000*/ 	.byte	0x04, 0x37
        /*0002*/ 	.short	(.L_3267 - .L_3266)
.L_3266:
        /*0004*/ 	.word	0x00000082


	//----- nvinfo : EIATTR_KPARAM_INFO
	.align		4
.L_3267:
        /*0008*/ 	.byte	0x04, 0x17
        /*000a*/ 	.short	(.L_3269 - .L_3268)
.L_3268:
        /*000c*/ 	.word	0x00000000
        /*0010*/ 	.short	0x0002
        /*0012*/ 	.short	0x0008
        /*0014*/ 	.byte	0x00, 0xf0, 0x41, 0x00


	//----- nvinfo : EIATTR_KPARAM_INFO
	.align		4
.L_3269:
        /*0018*/ 	.byte	0x04, 0x17
        /*001a*/ 	.short	(.L_3271 - .L_3270)
.L_3270:
        /*001c*/ 	.word	0x00000000
        /*0020*/ 	.short	0x0001
        /*0022*/ 	.short	0x0004
        /*0024*/ 	.byte	0x00, 0xf0, 0x05, 0x00


	//----- nvinfo : EIATTR_KPARAM_INFO
	.align		4
.L_3271:
        /*0028*/ 	.byte	0x04, 0x17
        /*002a*/ 	.short	(.L_3273 - .L_3272)
.L_3272:
        /*002c*/ 	.word	0x00000000
        /*0030*/ 	.short	0x0000
        /*0032*/ 	.short	0x0000
        /*0034*/ 	.byte	0x00, 0xf0, 0x11, 0x00


	//----- nvinfo : EIATTR_SPARSE_MMA_MASK
	.align		4
.L_3273:
        /*0038*/ 	.byte	0x03, 0x50
        /*003a*/ 	.short	0x0000


	//----- nvinfo : EIATTR_MAXREG_COUNT
	.align		4
        /*003c*/ 	.byte	0x03, 0x1b
        /*003e*/ 	.short	0x00ff


	//----- nvinfo : EIATTR_MERCURY_ISA_VERSION
	.align		4
        /*0040*/ 	.byte	0x03, 0x5f
        /*0042*/ 	.short	0x0101


	//----- nvinfo : EIATTR_VRC_CTA_INIT_COUNT
	.align		4
        /*0044*/ 	.byte	0x02, 0x4a
	.zero		1
	.zero		1


	//----- nvinfo : EIATTR_EXIT_INSTR_OFFSETS
	.align		4
        /*0048*/ 	.byte	0x04, 0x1c
        /*004a*/ 	.short	(.L_3275 - .L_3274)


	//   ....[0]....
.L_3274:
        /*004c*/ 	.word	0x00000010


	//----- nvinfo : EIATTR_MAX_THREADS
	.align		4
.L_3275:
        /*0050*/ 	.byte	0x04, 0x05
        /*0052*/ 	.short	(.L_3277 - .L_3276)
.L_3276:
        /*0054*/ 	.word	0x00000080
        /*0058*/ 	.word	0x00000001
        /*005c*/ 	.word	0x00000001


	//----- nvinfo : EIATTR_CBANK_PARAM_SIZE
	.align		4
.L_3277:
        /*0060*/ 	.byte	0x03, 0x19
        /*0062*/ 	.short	0x0018


	//----- nvinfo : EIATTR_PARAM_CBANK
	.align		4
        /*0064*/ 	.byte	0x04, 0x0a
        /*0066*/ 	.short	(.L_3279 - .L_3278)
	.align		4
.L_3278:
        /*0068*/ 	.word	index@(.nv.constant0._ZN2at6native29vectorized_elementwise_kernelILi8EZZZNS0_15log_kernel_cudaERNS_18TensorIteratorBaseEENKUlvE0_clEvENKUlvE0_clEvEUlfE_St5arrayIPcLm2EEEEviT0_T1_)
        /*006c*/ 	.short	0x0380
        /*006e*/ 	.short	0x0018


	//----- nvinfo : EIATTR_SW_WAR
	.align		4
.L_3279:
        /*0070*/ 	.byte	0x04, 0x36
        /*0072*/ 	.short	(.L_3281 - .L_3280)
.L_3280:
        /*0074*/ 	.word	0x00000008
.L_3281:


//--------------------- .nv.info._ZN2at6native18elementwise_kernelILi128ELi4EZNS0_15gpu_kernel_implIZZZNS0_15log_kernel_cudaERNS_18TensorIteratorBaseEENKUlvE0_clEvENKUlvE_clEvEUldE_EEvS4_RKT_EUliE_EEviT1_ --------------------------
	.section	.nv.info._ZN2at6native18elementwise_kernelILi128ELi4EZNS0_15gpu_kernel_implIZZZNS0_15log_kernel_cudaERNS_18TensorIteratorBaseEENKUlvE0_clEvENKUlvE_clEvEUldE_EEvS4_RKT_EUliE_EEviT1_,"",@"SHT_CUDA_INFO"
	.sectionflags	@""
	.align	4


	//----- nvinfo : EIATTR_CUDA_API_VERSION
	.align		4
        /*0000*/ 	.byte	0x04, 0x37
        /*0002*/ 	.short	(.L_3283 - .L_3282)
.L_3282:
        /*0004*/ 	.word	0x00000082


	//----- nvinfo : EIATTR_KPARAM_INFO
	.align		4
.L_3283:
        /*0008*/ 	.byte	0x04, 0x17
        /*000a*/ 	.short	(.L_3285 - .L_3284)
.L_3284:
        /*000c*/ 	.word	0x00000000
        /*0010*/ 	.short	0x0001
        /*0012*/ 	.short	0x0008
        /*0014*/ 	.byte	0x00, 0xf0, 0x61, 0x08


	//----- nvinfo : EIATTR_KPARAM_INFO
	.align		4
.L_3285:
        /*0018*/ 	.byte	0x04, 0x17
        /*001a*/ 	.short	(.L_3287 - .L_3286)
.L_3286:
        /*001c*/ 	.word	0x00000000
        /*0020*/ 	.short	0x0000
        /*0022*/ 	.short	0x0000
        /*0024*/ 	.byte	0x00, 0xf0, 0x11, 0x00


	//----- nvinfo : EIATTR_SPARSE_MMA_MASK
	.align		4
.L_3287:
        /*0028*/ 	.byte	0x03, 0x50
        /*002a*/ 	.short	0x0000


	//----- nvinfo : EIATTR_MAXREG_COUNT
	.align		4
        /*002c*/ 	.byte	0x03, 0x1b
        /*002e*/ 	.short	0x0080


	//----- nvinfo : EIATTR_EXTERNS
	.align		4
        /*0030*/ 	.byte	0x04, 0x0f
        /*0032*/ 	.short	(.L_3289 - .L_3288)


	//   ....[0]....
	.align		4
.L_3288:
        /*0034*/ 	.word	index@(__assertfail)


	//----- nvinfo : EIATTR_MERCURY_ISA_VERSION
	.align		4
.L_3289:
        /*0038*/ 	.byte	0x03, 0x5f
        /*003a*/ 	.short	0x0101


	//----- nvinfo : EIATTR_VRC_CTA_INIT_COUNT
	.align		4
        /*003c*/ 	.byte	0x02, 0x4a
	.zero		1
	.zero		1


	//----- nvinfo : EIATTR_SYSCALL_OFFSETS
	.align		4
        /*0040*/ 	.byte	0x04, 0x46
        /*0042*/ 	.short	(.L_3291 - .L_3290)


	//   ....[0]....
.L_3290:
        /*0044*/ 	.word	0x00002180


	//   ....[1]....
        /*0048*/ 	.word	0x00004040


	//   ....[2]....
        /*004c*/ 	.word	0x000063d0


	//   ....[3]....
        /*0050*/ 	.word	0x00007f90


	//   ....[4]....
        /*0054*/ 	.word	0x0000a550


	//   ....[5]....
        /*0058*/ 	.word	0x0000c120


	//   ....[6]....
        /*005c*/ 	.word	0x0000e6f0


	//   ....[7]....
        /*0060*/ 	.word	0x00010280


	//----- nvinfo : EIATTR_EXIT_INSTR_OFFSETS
	.align		4
.L_3291:
        /*0064*/ 	.byte	0x04, 0x1c
        /*0066*/ 	.short	(.L_3293 - .L_3292)


	//   ....[0]....
.L_3292:
        /*0068*/ 	.word	0x0000c580


	//   ....[1]....
        /*006c*/ 	.word	0x0000f450


	//   ....[2]....
        /*0070*/ 	.word	0x0000f490


	//   ....[3]....
        /*0074*/ 	.word	0x0000f520


	//   ....[4]....
        /*0078*/ 	.word	0x0000f550


	//   ....[5]....
        /*007c*/ 	.word	0x0000f580


	//   ....[6]....
        /*0080*/ 	.word	0x0000f690


	//   ....[7]....
        /*0084*/ 	.word	0x0000f750


	//   ....[8]....
        /*0088*/ 	.word	0x0000f870


	//   ....[9]....
        /*008c*/ 	.word	0x0000f940


	//   ....[10]....
        /*0090*/ 	.word	0x0000f960


	//   ....[11]....
        /*0094*/ 	.word	0x0000fa30


	//   ....[12]....
        /*0098*/ 	.word	0x0000fc20


	//   ....[13]....
        /*009c*/ 	.word	0x0000fe10


	//   ....[14]....
        /*00a0*/ 	.word	0x0000fff0


	//   ....[15]....
        /*00a4*/ 	.word	0x00010020


	//   ....[16]....
        /*00a8*/ 	.word	0x00010050


	//   ....[17]....
        /*00ac*/ 	.word	0x000100f0


	//   ....[18]....
        /*00b0*/ 	.word	0x00010120


	//   ....[19]....
        /*00b4*/ 	.word	0x00010290


	//   ....[20]....
        /*00b8*/ 	.word	0x00010420


	//   ....[21]....
        /*00bc*/ 	.word	0x000105e0


	//   ....[22]....
        /*00c0*/ 	.word	0x000106a0


	//----- nvinfo : EIATTR_MAX_THREADS
	.align		4
.L_3293:
        /*00c4*/ 	.byte	0x04, 0x05
        /*00c6*/ 	.short	(.L_3295 - .L_3294)
.L_3294:
        /*00c8*/ 	.word	0x00000080
        /*00cc*/ 	.word	0x00000001
        /*00d0*/ 	.word	0x00000001


	//----- nvinfo : EIATTR_CRS_STACK_SIZE
	.align		4
.L_3295:
        /*00d4*/ 	.byte	0x04, 0x1e
        /*00d6*/ 	.short	(.L_3297 - .L_3296)
.L_3296:
        /*00d8*/ 	.word	0x00000000


	//----- nvinfo : EIATTR_CBANK_PARAM_SIZE
	.align		4
.L_3297:
        /*00dc*/ 	.byte	0x03, 0x19
        /*00de*/ 	.short	0x0220


	//----- nvinfo : EIATTR_PARAM_CBANK
	.align		4
        /*00e0*/ 	.byte	0x04, 0x0a
        /*00e2*/ 	.short	(.L_3299 - .L_3298)
	.align		4
.L_3298:
        /*00e4*/ 	.word	index@(.nv.constant0._ZN2at6native18elementwise_kernelILi128ELi4EZNS0_15gpu_kernel_implIZZZNS0_15log_kernel_cudaERNS_18TensorIteratorBaseEENKUlvE0_clEvENKUlvE_clEvEUldE_EEvS4_RKT_EUliE_EEviT1_)
        /*00e8*/ 	.short	0x0380
        /*00ea*/ 	.short	0x0220


	//----- nvinfo : EIATTR_SW_WAR
	.align		4
.L_3299:
        /*00ec*/ 	.byte	0x04, 0x36
        /*00ee*/ 	.short	(.L_3301 - .L_3300)
.L_3300:
        /*00f0*/ 	.word	0x00000008
.L_3301:


//--------------------- .nv.info._ZN2at6native27unrolled_elementwise_kernelIZZZNS0_15log_kernel_cudaERNS_18TensorIteratorBaseEENKUlvE0_clEvENKUlvE_clEvEUldE_St5arrayIPcLm2EELi4E23TrivialOffsetCalculatorILi1EjESB_NS0_6memory12LoadWithCastILi1EEENSC_13StoreWithCastILi1EEEEEviT_T0_T2_T3_T4_T5_ --------------------------
	.section	.nv.info._ZN2at6native27unrolled_elementwise_kernelIZZZNS0_15log_kernel_cudaERNS_18TensorIteratorBaseEENKUlvE0_clEvENKUlvE_clEvEUldE_St5arrayIPcLm2EELi4E23TrivialOffsetCalculatorILi1EjESB_NS0_6memory12LoadWithCastILi1EEENSC_13StoreWithCastILi1EEEEEviT_T0_T2_T3_T4_T5_,"",@"SHT_CUDA_INFO"
	.sectionflags	@""
	.align	4


	//----- nvinfo : EIATTR_CUDA_API_VERSION
	.align		4
        /*0000*/ 	.byte	0x04, 0x37
        /*0002*/ 	.short	(.L_3303 - .L_3302)
.L_3302:
        /*0004*/ 	.word	0x00000082


	//----- nvinfo : EIATTR_KPARAM_INFO
	.align		4
.L_3303:
        /*0008*/ 	.byte	0x04, 0x17
        /*000a*/ 	.short	(.L_3305 - .L_3304)
.L_3304:
        /*000c*/ 	.word	0x00000000
        /*0010*/ 	.short	0x0006
        /*0012*/ 	.short	0x0024
        /*0014*/ 	.byte	0x00, 0xf0, 0x21, 0x00


	//----- nvinfo : EIATTR_KPARAM_INFO
	.align		4
.L_3305:
        /*0018*/ 	.byte	0x04, 0x17
        /*001a*/ 	.short	(.L_3307 - .L_3306)
.L_3306:
        /*001c*/ 	.word	0x00000000
        /*0020*/ 	.short	0x0005
        /*0022*/ 	.short	0x001c
        /*0024*/ 	.byte	0x00, 0xf0, 0x21, 0x00


	//----- nvinfo : EIATTR_KPARAM_INFO
	.align		4
.L_3307:
        /*0028*/ 	.byte	0x04, 0x17
        /*002a*/ 	.short	(.L_3309 - .L_3308)
.L_3308:
        /*002c*/ 	.word	0x00000000
        /*0030*/ 	.short	0x0004
        /*0032*/ 	.short	0x0019
        /*0034*/ 	.byte	0x00, 0xf0, 0x05, 0x00


	//----- nvinfo : EIATTR_KPARAM_INFO
	.align		4
.L_3309:
        /*0038*/ 	.byte	0x04, 0x17
        /*003a*/ 	.short	(.L_3311 - .L_3310)
.L_3310:
        /*003c*/ 	.word	0x00000000
        /*0040*/ 	.short	0x0003
        /*0042*/ 	.short	0x0018
        /*0044*/ 	.byte	0x00, 0xf0, 0x05, 0x00


	//----- nvinfo : EIATTR_KPARAM_INFO
	.align		4
.L_3311:
        /*0048*/ 	.byte	0x04, 0x17
        /*004a*/ 	.short	(.L_3313 - .L_3312)
.L_3312:
        /*004c*/ 	.word	0x00000000
        /*0050*/ 	.short	0x0002
        /*0052*/ 	.short	0x0008
        /*0054*/ 	.byte	0x00, 0xf0, 0x41, 0x00


	//----- nvinfo : EIATTR_KPARAM_INFO
	.align		4
.L_3313:
        /*0058*/ 	.byte	0x04, 0x17
        /*005a*/ 	.short	(.L_3315 - .L_3314)
.L_3314:
        /*005c*/ 	.word	0x00000000
        /*0060*/ 	.short	0x0001
        /*0062*/ 	.short	0x0004
        /*0064*/ 	.byte	0x00, 0xf0, 0x05, 0x00


	//----- nvinfo : EIATTR_KPARAM_INFO
	.align		4
.L_3315:
        /*0068*/ 	.byte	0x04, 0x17
        /*006a*/ 	.short	(.L_3317 - .L_3316)
.L_3316:
        /*006c*/ 	.word	0x00000000
        /*0070*/ 	.short	0x0000
        /*0072*/ 	.short	0x0000
        /*0074*/ 	.byte	0x00, 0xf0, 0x11, 0x00


	//----- nvinfo : EIATTR_SPARSE_MMA_MASK
	.align		4
.L_3317:
        /*0078*/ 	.byte	0x03, 0x50
        /*007a*/ 	.short	0x0000


	//----- nvinfo : EIATTR_MAXREG_COUNT
	.align		4
        /*007c*/ 	.byte	0x03, 0x1b
        /*007e*/ 	.short	0x00ff


	//----- nvinfo : EIATTR_EXTERNS
	.align		4
        /*0080*/ 	.byte	0x04, 0x0f
        /*0082*/ 	.short	(.L_3319 - .L_3318)


	//   ....[0]....
	.align		4
.L_3318:
        /*0084*/ 	.word	index@(__assertfail)


	//----- nvinfo : EIATTR_MERCURY_ISA_VERSION
	.align		4
.L_3319:
        /*0088*/ 	.byte	0x03, 0x5f
        /*008a*/ 	.short	0x0101


	//----- nvinfo : EIATTR_VRC_CTA_INIT_COUNT
	.align		4
        /*008c*/ 	.byte	0x02, 0x4a
	.zero		1
	.zero		1


	//----- nvinfo : EIATTR_SYSCALL_OFFSETS
	.align		4
        /*0090*/ 	.byte	0x04, 0x46
        /*0092*/ 	.short	(.L_3321 - .L_3320)


	//   ....[0]....
.L_3320:
        /*0094*/ 	.word	0x00000e80


	//   ....[1]....
        /*0098*/ 	.word	0x00001ec0


	//   ....[2]....
        /*009c*/ 	.word	0x00002e40


	//   ....[3]....
        /*00a0*/ 	.word	0x00003d80


	//   ....[4]....
        /*00a4*/ 	.word	0x00008140


	//   ....[5]....
        /*00a8*/ 	.word	0x00009320


	//   ....[6]....
        /*00ac*/ 	.word	0x0000a6e0


	//   ....[7]....
        /*00b0*/ 	.word	0x0000baa0


	//----- nvinfo : EIATTR_EXIT_INSTR_OFFSETS
	.align		4
.L_3321:
        /*00b4*/ 	.byte	0x04, 0x1c
        /*00b6*/ 	.short	(.L_3323 - .L_3322)


	//   ....[0]....
.L_3322:
        /*00b8*/ 	.word	0x0000ab30


	//   ....[1]....
        /*00bc*/ 	.word	0x0000ac70


	//   ....[2]....
        /*00c0*/ 	.word	0x0000acb0


	//   ....[3]....
        /*00c4*/ 	.word	0x0000ad40


	//   ....[4]....
        /*00c8*/ 	.word	0x0000ad70


	//   ....[5]....
        /*00cc*/ 	.word	0x0000ada0


	//   ....[6]....
        /*00d0*/ 	.word	0x0000aeb0


	//   ....[7]....
        /*00d4*/ 	.word	0x0000af70


	//   ....[8]....
        /*00d8*/ 	.word	0x0000b090


	//   ....[9]....
        /*00dc*/ 	.word	0x0000b160


	//   ....[10]....
        /*00e0*/ 	.word	0x0000b180


	//   ....[11]....
        /*00e4*/ 	.word	0x0000b250


	//   ....[12]....
        /*00e8*/ 	.word	0x0000b440


	//   ....[13]....
        /*00ec*/ 	.word	0x0000b630


	//   ....[14]....
        /*00f0*/ 	.word	0x0000b810


	//   ....[15]....
        /*00f4*/ 	.word	0x0000b840


	//   ....[16]....
        /*00f8*/ 	.word	0x0000b870


	//   ....[17]....
        /*00fc*/ 	.word	0x0000b910


	//   ....[18]....
        /*0100*/ 	.word	0x0000b940


	//   ....[19]....
        /*0104*/ 	.word	0x0000bab0


	//   ....[20]....
        /*0108*/ 	.word	0x0000bc40


	//   ....[21]....
        /*010c*/ 	.word	0x0000be00


	//   ....[22]....
        /*0110*/ 	.word	0x0000bec0


	//----- nvinfo : EIATTR_MAX_THREADS
	.align		4
.L_3323:
        /*0114*/ 	.byte	0x04, 0x05
        /*0116*/ 	.short	(.L_3325 - .L_3324)
.L_3324:
        /*0118*/ 	.word	0x00000080
        /*011c*/ 	.word	0x00000001
        /*0120*/ 	.word	0x00000001


	//----- nvinfo : EIATTR_CRS_STACK_SIZE
	.align		4
.L_3325:
        /*0124*/ 	.byte	0x04, 0x1e
        /*0126*/ 	.short	(.L_3327 - .L_3326)
.L_3326:
        /*0128*/ 	.word	0x00000000


	//----- nvinfo : EIATTR_CBANK_PARAM_SIZE
	.align		4
.L_3327:
        /*012c*/ 	.byte	0x03, 0x19
        /*012e*/ 	.short	0x002c


	//----- nvinfo : EIATTR_PARAM_CBANK
	.align		4
        /*0130*/ 	.byte	0x04, 0x0a
        /*0132*/ 	.short	(.L_3329 - .L_3328)
	.align		4
.L_3328:
        /*0134*/ 	.word	index@(.nv.constant0._ZN2at6native27unrolled_elementwise_kernelIZZZNS0_15log_kernel_cudaERNS_18TensorIteratorBaseEENKUlvE0_clEvENKUlvE_clEvEUldE_St5arrayIPcLm2EELi4E23TrivialOffsetCalculatorILi1EjESB_NS0_6memory12LoadWithCastILi1EEENSC_13StoreWithCastILi1EEEEEviT_T0_T2_T3_T4_T5_)
        /*0138*/ 	.short	0x0380
        /*013a*/ 	.short	0x002c


	//----- nvinfo : EIATTR_SW_WAR
	.align		4
.L_3329:
        /*013c*/ 	.byte	0x04, 0x36
        /*013e*/ 	.short	(.L_3331 - .L_3330)
.L_3330:
        /*0140*/ 	.word	0x00000008
.L_3331:


//--------------------- .nv.info._ZN2at6native18elementwise_kernelILi128ELi2EZNS0_22gpu_kernel_impl_nocastIZZZNS0_15log_kernel_cudaERNS_18TensorIteratorBaseEENKUlvE0_clEvENKUlvE_clEvEUldE_EEvS4_RKT_EUliE_EEviT1_ --------------------------
	.section	.nv.info._ZN2at6native18elementwise_kernelILi128ELi2EZNS0_22gpu_kernel_impl_nocastIZZZNS0_15log_kernel_cudaERNS_18TensorIteratorBaseEENKUlvE0_clEvENKUlvE_clEvEUldE_EEvS4_RKT_EUliE_EEviT1_,"",@"SHT_CUDA_INFO"
	.sectionflags	@""
	.align	4


	//----- nvinfo : EIATTR_CUDA_API_VERSION
	.align		4
        /*0000*/ 	.byte	0x04, 0x37
        /*0002*/ 	.short	(.L_3333 - .L_3332)
.L_3332:
        /*0004*/ 	.word	0x00000082


	//----- nvinfo : EIATTR_KPARAM_INFO
	.align		4
.L_3333:
        /*0008*/ 	.byte	0x04, 0x17
        /*000a*/ 	.short	(.L_3335 - .L_3334)
.L_3334:
        /*000c*/ 	.word	0x00000000
        /*0010*/ 	.short	0x0001
        /*0012*/ 	.short	0x0008
        /*0014*/ 	.byte	0x00, 0xf0, 0x61, 0x08


	//----- nvinfo : EIATTR_KPARAM_INFO
	.align		4
.L_3335:
        /*0018*/ 	.byte	0x04, 0x17
        /*001a*/ 	.short	(.L_3337 - .L_3336)
.L_3336:
        /*001c*/ 	.word	0x00000000
        /*0020*/ 	.short	0x0000
        /*0022*/ 	.short	0x0000
        /*0024*/ 	.byte	0x00, 0xf0, 0x11, 0x00


	//----- nvinfo : EIATTR_SPARSE_MMA_MASK
	.align		4
.L_3337:
        /*0028*/ 	.byte	0x03, 0x50
        /*002a*/ 	.short	0x0000


	//----- nvinfo : EIATTR_MAXREG_COUNT
	.align		4
        /*002c*/ 	.byte	0x03, 0x1b
        /*002e*/ 	.short	0x0080


	//----- nvinfo : EIATTR_MERCURY_ISA_VERSION
	.align		4
        /*0030*/ 	.byte	0x03, 0x5f
        /*0032*/ 	.short	0x0101


	//----- nvinfo : EIATTR_VRC_CTA_INIT_COUNT
	.align		4
        /*0034*/ 	.byte	0x02, 0x4a
	.zero		1
	.zero		1


	//----- nvinfo : EIATTR_EXIT_INSTR_OFFSETS
	.align		4
        /*0038*/ 	.byte	0x04, 0x1c
        /*003a*/ 	.short	(.L_3339 - .L_3338)


	//   ....[0]....
.L_3338:
        /*003c*/ 	.word	0x00000d20


	//   ....[1]....
        /*0040*/ 	.word	0x00000e60


	//   ....[2]....
        /*0044*/ 	.word	0x00001950


	//   ....[3]....
        /*0048*/ 	.word	0x00003910


	//   ....[4]....
        /*004c*/ 	.word	0x00005840


	//----- nvinfo : EIATTR_MAX_THREADS
	.align		4
.L_3339:
        /*0050*/ 	.byte	0x04, 0x05
        /*0052*/ 	.short	(.L_3341 - .L_3340)
.L_3340:
        /*0054*/ 	.word	0x00000080
        /*0058*/ 	.word	0x00000001
        /*005c*/ 	.word	0x00000001


	//----- nvinfo : EIATTR_CRS_STACK_SIZE
	.align		4
.L_3341:
        /*0060*/ 	.byte	0x04, 0x1e
        /*0062*/ 	.short	(.L_3343 - .L_3342)
.L_3342:
        /*0064*/ 	.word	0x00000000


	//----- nvinfo : EIATTR_CBANK_PARAM_SIZE
	.align		4
.L_3343:
        /*0068*/ 	.byte	0x03, 0x19
        /*006a*/ 	.short	0x0220


	//----- nvinfo : EIATTR_PARAM_CBANK
	.align		4
        /*006c*/ 	.byte	0x04, 0x0a
        /*006e*/ 	.short	(.L_3345 - .L_3344)
	.align		4
.L_3344:
        /*0070*/ 	.word	index@(.nv.constant0._ZN2at6native18elementwise_kernelILi128ELi2EZNS0_22gpu_kernel_impl_nocastIZZZNS0_15log_kernel_cudaERNS_18TensorIteratorBaseEENKUlvE0_clEvENKUlvE_clEvEUldE_EEvS4_RKT_EUliE_EEviT1_)
        /*0074*/ 	.short	0x0380
        /*0076*/ 	.short	0x0220


	//----- nvinfo : EIATTR_SW_WAR
	.align		4
.L_3345:
        /*0078*/ 	.byte	0x04, 0x36
        /*007a*/ 	.short	(.L_3347 - .L_3346)
.L_3346:
        /*007c*/ 	.word	0x00000008
.L_3347:


//--------------------- .nv.info._ZN2at6native27unrolled_elementwise_kernelIZZZNS0_15log_kernel_cudaERNS_18TensorIteratorBaseEENKUlvE0_clEvENKUlvE_clEvEUldE_St5arrayIPcLm2EELi4E23TrivialOffsetCalculatorILi1EjESB_NS0_6memory15LoadWithoutCastENSC_16StoreWithoutCastEEEviT_T0_T2_T3_T4_T5_ --------------------------
	.section	.nv.info._ZN2at6native27unrolled_elementwise_kernelIZZZNS0_15log_kernel_cudaERNS_18TensorIteratorBaseEENKUlvE0_clEvENKUlvE_clEvEUldE_St5arrayIPcLm2EELi4E23TrivialOffsetCalculatorILi1EjESB_NS0_6memory15LoadWithoutCastENSC_16StoreWithoutCastEEEviT_T0_T2_T3_T4_T5_,"",@"SHT_CUDA_INFO"
	.sectionflags	@""
	.align	4


	//----- nvinfo : EIATTR_CUDA_API_VERSION
	.align		4
        /*0000*/ 	.byte	0x04, 0x37
        /*0002*/ 	.short	(.L_3349 - .L_3348)
.L_3348:
        /*0004*/ 	.word	0x00000082


	//----- nvinfo : EIATTR_KPARAM_INFO
	.align		4
.L_3349:
        /*0008*/ 	.byte	0x04, 0x17
        /*000a*/ 	.short	(.L_3351 - .L_3350)
.L_3350:
        /*000c*/ 	.word	0x00000000
        /*0010*/ 	.short	0x0006
        /*0012*/ 	.short	0x001b
        /*0014*/ 	.byte	0x00, 0xf0, 0x05, 0x00


	//----- nvinfo : EIATTR_KPARAM_INFO
	.align		4
.L_3351:
        /*0018*/ 	.byte	0x04, 0x17
        /*001a*/ 	.short	(.L_3353 - .L_3352)
.L_3352:
        /*001c*/ 	.word	0x00000000
        /*0020*/ 	.short	0x0005
        /*0022*/ 	.short	0x001a
        /*0024*/ 	.byte	0x00, 0xf0, 0x05, 0x00


	//----- nvinfo : EIATTR_KPARAM_INFO
	.align		4
.L_3353:
        /*0028*/ 	.byte	0x04, 0x17
        /*002a*/ 	.short	(.L_3355 - .L_3354)
.L_3354:
        /*002c*/ 	.word	0x00000000
        /*0030*/ 	.short	0x0004
        /*0032*/ 	.short	0x0019
        /*0034*/ 	.byte	0x00, 0xf0, 0x05, 0x00


	//----- nvinfo : EIATTR_KPARAM_INFO
	.align		4
.L_3355:
        /*0038*/ 	.byte	0x04, 0x17
        /*003a*/ 	.short	(.L_3357 - .L_3356)
.L_3356:
        /*003c*/ 	.word	0x00000000
        /*0040*/ 	.short	0x0003
        /*0042*/ 	.short	0x0018
        /*0044*/ 	.byte	0x00, 0xf0, 0x05, 0x00


	//----- nvinfo : EIATTR_KPARAM_INFO
	.align		4
.L_3357:
        /*0048*/ 	.byte	0x04, 0x17
        /*004a*/ 	.short	(.L_3359 - .L_3358)
.L_3358:
        /*004c*/ 	.word	0x00000000
        /*0050*/ 	.short	0x0002
        /*0052*/ 	.short	0x0008
        /*0054*/ 	.byte	0x00, 0xf0, 0x41, 0x00


	//----- nvinfo : EIATTR_KPARAM_INFO
	.align		4
.L_3359:
        /*0058*/ 	.byte	0x04, 0x17
        /*005a*/ 	.short	(.L_3361 - .L_3360)
.L_3360:
        /*005c*/ 	.word	0x00000000
        /*0060*/ 	.short	0x0001
        /*0062*/ 	.short	0x0004
        /*0064*/ 	.byte	0x00, 0xf0, 0x05, 0x00


	//----- nvinfo : EIATTR_KPARAM_INFO
	.align		4
.L_3361:
        /*0068*/ 	.byte	0x04, 0x17
        /*006a*/ 	.short	(.L_3363 - .L_3362)
.L_3362:
        /*006c*/ 	.word	0x00000000
        /*0070*/ 	.short	0x0000
        /*0072*/ 	.short	0x0000
        /*0074*/ 	.byte	0x00, 0xf0, 0x11, 0x00


	//----- nvinfo : EIATTR_SPARSE_MMA_MASK
	.align		4
.L_3363:
        /*0078*/ 	.byte	0x03, 0x50
        /*007a*/ 	.short	0x0000


	//----- nvinfo : EIATTR_MAXREG_COUNT
	.align		4
        /*007c*/ 	.byte	0x03, 0x1b
        /*007e*/ 	.short	0x00ff


	//----- nvinfo : EIATTR_MERCURY_ISA_VERSION
	.align		4
        /*0080*/ 	.byte	0x03, 0x5f
        /*0082*/ 	.short	0x0101


	//----- nvinfo : EIATTR_VRC_CTA_INIT_COUNT
	.align		4
        /*0084*/ 	.byte	0x02, 0x4a
	.zero		1
	.zero		1


	//----- nvinfo : EIATTR_EXIT_INSTR_OFFSETS
	.align		4
        /*0088*/ 	.byte	0x04, 0x1c
        /*008a*/ 	.short	(.L_3365 - .L_3364)


	//   ....[0]....
.L_3364:
        /*008c*/ 	.word	0x000033f0


	//   ....[1]....
        /*0090*/ 	.word	0x00003440


	//----- nvinfo : EIATTR_MAX_THREADS
	.align		4
.L_3365:
        /*0094*/ 	.byte	0x04, 0x05
        /*0096*/ 	.short	(.L_3367 - .L_3366)
.L_3366:
        /*0098*/ 	.word	0x00000080
        /*009c*/ 	.word	0x00000001
        /*00a0*/ 	.word	0x00000001


	//----- nvinfo : EIATTR_CRS_STACK_SIZE
	.align		4
.L_3367:
        /*00a4*/ 	.byte	0x04, 0x1e
        /*00a6*/ 	.short	(.L_3369 - .L_3368)
.L_3368:
        /*00a8*/ 	.word	0x00000000


	//----- nvinfo : EIATTR_CBANK_PARAM_SIZE
	.align		4
.L_3369:
        /*00ac*/ 	.byte	0x03, 0x19
        /*00ae*/ 	.short	0x001c


	//----- nvinfo : EIATTR_PARAM_CBANK
	.align		4
        /*00b0*/ 	.byte	0x04, 0x0a
        /*00b2*/ 	.short	(.L_3371 - .L_3370)
	.align		4
.L_3370:
        /*00b4*/ 	.word	index@(.nv.constant0._ZN2at6native27unrolled_elementwise_kernelIZZZNS0_15log_kernel_cudaERNS_18TensorIteratorBaseEENKUlvE0_clEvENKUlvE_clEvEUldE_St5arrayIPcLm2EELi4E23TrivialOffsetCalculatorILi1EjESB_NS0_6memory15LoadWithoutCastENSC_16StoreWithoutCastEEEviT_T0_T2_T3_T4_T5_)
        /*00b8*/ 	.short	0x0380
        /*00ba*/ 	.short	0x001c


	//----- nvinfo : EIATTR_SW_WAR
	.align		4
.L_3371:
        /*00bc*/ 	.byte	0x04, 0x36
        /*00be*/ 	.short	(.L_3373 - .L_3372)
.L_3372:
        /*00c0*/ 	.word	0x00000008
.L_3373:


//--------------------- .nv.info._ZN2at6native29vectorized_elementwise_kernelILi2EZZZNS0_15log_kernel_cudaERNS_18TensorIteratorBaseEENKUlvE0_clEvENKUlvE_clEvEUldE_St5arrayIPcLm2EEEEviT0_T1_ --------------------------
	.section	.nv.info._ZN2at6native29vectorized_elementwise_kernelILi2EZZZNS0_15log_kernel_cudaERNS_18TensorIteratorBaseEENKUlvE0_clEvENKUlvE_clEvEUldE_St5arrayIPcLm2EEEEviT0_T1_,"",@"SHT_CUDA_INFO"
	.sectionflags	@""
	.align	4


	//----- nvinfo : EIATTR_CUDA_API_VERSION
	.align		4
        /*0000*/ 	.byte	0x04, 0x37
        /*0002*/ 	.short	(.L_3375 - .L_3374)
.L_3374:
        /*0004*/ 	.word	0x00000082


	//----- nvinfo : EIATTR_KPARAM_INFO
	.align		4
.L_3375:
        /*0008*/ 	.byte	0x04, 0x17
        /*000a*/ 	.short	(.L_3377 - .L_3376)
.L_3376:
        /*000c*/ 	.word	0x00000000
        /*0010*/ 	.short	0x0002
        /*0012*/ 	.short	0x0008
        /*0014*/ 	.byte	0x00, 0xf0, 0x41, 0x00


	//----- nvinfo : EIATTR_KPARAM_INFO
	.align		4
.L_3377:
        /*0018*/ 	.byte	0x04, 0x17
        /*001a*/ 	.short	(.L_3379 - .L_3378)
.L_3378:
        /*001c*/ 	.word	0x00000000
        /*0020*/ 	.short	0x0001
        /*0022*/ 	.short	0x0004
        /*0024*/ 	.byte	0x00, 0xf0, 0x05, 0x00


	//----- nvinfo : EIATTR_KPARAM_INFO
	.align		4
.L_3379:
        /*0028*/ 	.byte	0x04, 0x17
        /*002a*/ 	.short	(.L_3381 - .L_3380)
.L_3380:
        /*002c*/ 	.word	0x00000000
        /*0030*/ 	.short	0x0000
        /*0032*/ 	.short	0x0000
        /*0034*/ 	.byte	0x00, 0xf0, 0x11, 0x00


	//----- nvinfo : EIATTR_SPARSE_MMA_MASK
	.align		4
.L_3381:
        /*0038*/ 	.byte	0x03, 0x50
        /*003a*/ 	.short	0x0000


	//----- nvinfo : EIATTR_MAXREG_COUNT
	.align		4
        /*003c*/ 	.byte	0x03, 0x1b
        /*003e*/ 	.short	0x00ff


	//----- nvinfo : EIATTR_MERCURY_ISA_VERSION
	.align		4
        /*0040*/ 	.byte	0x03, 0x5f
        /*0042*/ 	.short	0x0101


	//----- nvinfo : EIATTR_VRC_CTA_INIT_COUNT
	.align		4
        /*0044*/ 	.byte	0x02, 0x4a
	.zero		1
	.zero		1


	//----- nvinfo : EIATTR_EXIT_INSTR_OFFSETS
	.align		4
        /*0048*/ 	.byte	0x04, 0x1c
        /*004a*/ 	.short	(.L_3383 - .L_3382)


	//   ....[0]....
.L_3382:
        /*004c*/ 	.word	0x00006780


	//   ....[1]....
        /*0050*/ 	.word	0x000067d0


	//   ....[2]....
        /*0054*/ 	.word	0x0000c880


	//----- nvinfo : EIATTR_MAX_THREADS
	.align		4
.L_3383:
        /*0058*/ 	.byte	0x04, 0x05
        /*005a*/ 	.short	(.L_3385 - .L_3384)
.L_3384:
        /*005c*/ 	.word	0x00000080
        /*0060*/ 	.word	0x00000001
        /*0064*/ 	.word	0x00000001


	//----- nvinfo : EIATTR_CRS_STACK_SIZE
	.align		4
.L_3385:
        /*0068*/ 	.byte	0x04, 0x1e
        /*006a*/ 	.short	(.L_3387 - .L_3386)
.L_3386:
        /*006c*/ 	.word	0x00000000


	//----- nvinfo : EIATTR_CBANK_PARAM_SIZE
	.align		4
.L_3387:
        /*0070*/ 	.byte	0x03, 0x19
        /*0072*/ 	.short	0x0018


	//----- nvinfo : EIATTR_PARAM_CBANK
	.align		4
        /*0074*/ 	.byte	0x04, 0x0a
        /*0076*/ 	.short	(.L_3389 - .L_3388)
	.align		4
.L_3388:
        /*0078*/ 	.word	index@(.nv.constant0._ZN2at6native29vectorized_elementwise_kernelILi2EZZZNS0_15log_kernel_cudaERNS_18TensorIteratorBaseEENKUlvE0_clEvENKUlvE_clEvEUldE_St5arrayIPcLm2EEEEviT0_T1_)
        /*007c*/ 	.short	0x0380
        /*007e*/ 	.short	0x0018


	//----- nvinfo : EIATTR_SW_WAR
	.align		4
.L_3389:
        /*0080*/ 	.byte	0x04, 0x36
        /*0082*/ 	.short	(.L_3391 - .L_3390)
.L_3390:
        /*0084*/ 	.word	0x00000008
.L_3391:


//--------------------- .nv.info._ZN2at6native29vectorized_elementwise_kernelILi4EZZZNS0_15log_kernel_cudaERNS_18TensorIteratorBaseEENKUlvE0_clEvENKUlvE_clEvEUldE_St5arrayIPcLm2EEEEviT0_T1_ --------------------------
	.section	.nv.info._ZN2at6native29vectorized_elementwise_kernelILi4EZZZNS0_15log_kernel_cudaERNS_18TensorIteratorBaseEENKUlvE0_clEvENKUlvE_clEvEUldE_St5arrayIPcLm2EEEEviT0_T1_,"",@"SHT_CUDA_INFO"
	.sectionflags	@""
	.align	4


	//----- nvinfo : EIATTR_CUDA_API_VERSION
	.align		4
        /*0000*/ 	.byte	0x04, 0x37
        /*0002*/ 	.short	(.L_3393 - .L_3392)
.L_3392:
        /*0004*/ 	.word	0x00000082


	//----- nvinfo : EIATTR_KPARAM_INFO
	.align		4
.L_3393:
        /*0008*/ 	.byte	0x04, 0x17
        /*000a*/ 	.short	(.L_3395 - .L_3394)
.L_3394:
        /*000c*/ 	.word	0x00000000
        /*0010*/ 	.short	0x0002
        /*0012*/ 	.short	0x0008
        /*0014*/ 	.byte	0x00, 0xf0, 0x41, 0x00


	//----- nvinfo : EIATTR_KPARAM_INFO
	.align		4
.L_3395:
        /*0018*/ 	.byte	0x04, 0x17
        /*001a*/ 	.short	(.L_3397 - .L_3396)
.L_3396:
        /*001c*/ 	.word	0x00000000
        /*0020*/ 	.short	0x0001
        /*0022*/ 	.short	0x0004
        /*0024*/ 	.byte	0x00, 0xf0, 0x05, 0x00


	//----- nvinfo : EIATTR_KPARAM_INFO
	.align		4
.L_3397:
        /*0028*/ 	.byte	0x04, 0x17
        /*002a*/ 	.short	(.L_3399 - .L_3398)
.L_3398:
        /*002c*/ 	.word	0x00000000
        /*0030*/ 	.short	0x0000
        /*0032*/ 	.short	0x0000
        /*0034*/ 	.byte	0x00, 0xf0, 0x11, 0x00


	//----- nvinfo : EIATTR_SPARSE_MMA_MASK
	.align		4
.L_3399:
        /*0038*/ 	.byte	0x03, 0x50
        /*003a*/ 	.short	0x0000


	//----- nvinfo : EIATTR_MAXREG_COUNT
	.align		4
        /*003c*/ 	.byte	0x03, 0x1b
        /*003e*/ 	.short	0x00ff


	//----- nvinfo : EIATTR_MERCURY_ISA_VERSION
	.align		4
        /*0040*/ 	.byte	0x03, 0x5f
        /*0042*/ 	.short	0x0101


	//----- nvinfo : EIATTR_VRC_CTA_INIT_COUNT
	.align		4
        /*0044*/ 	.byte	0x02, 0x4a
	.zero		1
	.zero		1


	//----- nvinfo : EIATTR_EXIT_INSTR_OFFSETS
	.align		4
        /*0048*/ 	.byte	0x04, 0x1c
        /*004a*/ 	.short	(.L_3401 - .L_3400)


	//   ....[0]....
.L_3400:
        /*004c*/ 	.word	0x00006780


	//   ....[1]....
        /*0050*/ 	.word	0x000067d0


	//   ....[2]....
        /*0054*/ 	.word	0x0000c840


	//----- nvinfo : EIATTR_MAX_THREADS
	.align		4
.L_3401:
        /*0058*/ 	.byte	0x04, 0x05
        /*005a*/ 	.short	(.L_3403 - .L_3402)
.L_3402:
        /*005c*/ 	.word	0x00000080
        /*0060*/ 	.word	0x00000001
        /*0064*/ 	.word	0x00000001


	//----- nvinfo : EIATTR_CRS_STACK_SIZE
	.align		4
.L_3403:
        /*0068*/ 	.byte	0x04, 0x1e
        /*006a*/ 	.short	(.L_3405 - .L_3404)
.L_3404:
        /*006c*/ 	.word	0x00000000


	//----- nvinfo : EIATTR_CBANK_PARAM_SIZE
	.align		4
.L_3405:
        /*0070*/ 	.byte	0x03, 0x19
        /*0072*/ 	.short	0x0018


	//----- nvinfo : EIATTR_PARAM_CBANK
	.align		4
        /*0074*/ 	.byte	0x04, 0x0a
        /*0076*/ 	.short	(.L_3407 - .L_3406)
	.align		4
.L_3406:
        /*0078*/ 	.word	index@(.nv.constant0._ZN2at6native29vectorized_elementwise_kernelILi4EZZZNS0_15log_kernel_cudaERNS_18TensorIteratorBaseEENKUlvE0_clEvENKUlvE_clEvEUldE_St5arrayIPcLm2EEEEviT0_T1_)
        /*007c*/ 	.short	0x0380
        /*007e*/ 	.short	0x0018


	//----- nvinfo : EIATTR_SW_WAR
	.align		4
.L_3407:
        /*0080*/ 	.byte	0x04, 0x36
        /*0082*/ 	.short	(.L_3409 - .L_3408)
.L_3408:
        /*0084*/ 	.word	0x00000008
.L_3409:


//--------------------- .nv.info._ZN2at6native29vectorized_elementwise_kernelILi8EZZZNS0_15log_kernel_cudaERNS_18TensorIteratorBaseEENKUlvE0_clEvENKUlvE_clEvEUldE_St5arrayIPcLm2EEEEviT0_T1_ --------------------------
	.section	.nv.info._ZN2at6native29vectorized_elementwise_kernelILi8EZZZNS0_15log_kernel_cudaERNS_18TensorIteratorBaseEENKUlvE0_clEvENKUlvE_clEvEUldE_St5arrayIPcLm2EEEEviT0_T1_,"",@"SHT_CUDA_INFO"
	.sectionflags	@""
	.align	4


	//----- nvinfo : EIATTR_CUDA_API_VERSION
	.align		4
        /*0000*/ 	.byte	0x04, 0x37
        /*0002*/ 	.short	(.L_3411 - .L_3410)
.L_3410:
        /*0004*/ 	.word	0x00000082


	//----- nvinfo : EIATTR_KPARAM_INFO
	.align		4
.L_3411:
        /*0008*/ 	.byte	0x04, 0x17
        /*000a*/ 	.short	(.L_3413 - .L_3412)
.L_3412:
        /*000c*/ 	.word	0x00000000
        /*0010*/ 	.short	0x0002
        /*0012*/ 	.short	0x0008
        /*0014*/ 	.byte	0x00, 0xf0, 0x41, 0x00


	//----- nvinfo : EIATTR_KPARAM_INFO
	.align		4
.L_3413:
        /*0018*/ 	.byte	0x04, 0x17
        /*001a*/ 	.short	(.L_3415 - .L_3414)
.L_3414:
        /*001c*/ 	.word	0x00000000
        /*0020*/ 	.short	0x0001
        /*0022*/ 	.short	0x0004
        /*0024*/ 	.byte	0x00, 0xf0, 0x05, 0x00


	//----- nvinfo : EIATTR_KPARAM_INFO
	.align		4
.L_3415:
        /*0028*/ 	.byte	0x04, 0x17
        /*002a*/ 	.short	(.L_3417 - .L_3416)
.L_3416:
        /*002c*/ 	.word	0x00000000
        /*0030*/ 	.short	0x0000
        /*0032*/ 	.short	0x0000
        /*0034*/ 	.byte	0x00, 0xf0, 0x11, 0x00


	//----- nvinfo : EIATTR_SPARSE_MMA_MASK
	.align		4
.L_3417:
        /*0038*/ 	.byte	0x03, 0x50
        /*003a*/ 	.short	0x0000


	//----- nvinfo : EIATTR_MAXREG_COUNT
	.align		4
        /*003c*/ 	.byte	0x03, 0x1b
        /*003e*/ 	.short	0x00ff


	//----- nvinfo : EIATTR_MERCURY_ISA_VERSION
	.align		4
        /*0040*/ 	.byte	0x03, 0x5f
        /*0042*/ 	.short	0x0101


	//----- nvinfo : EIATTR_VRC_CTA_INIT_COUNT
	.align		4
        /*0044*/ 	.byte	0x02, 0x4a
	.zero		1
	.zero		1


	//----- nvinfo : EIATTR_EXIT_INSTR_OFFSETS
	.align		4
        /*0048*/ 	.byte	0x04, 0x1c
        /*004a*/ 	.short	(.L_3419 - .L_3418)


	//   ....[0]....
.L_3418:
        /*004c*/ 	.word	0x00000010


	//----- nvinfo : EIATTR_MAX_THREADS
	.align		4
.L_3419:
        /*0050*/ 	.byte	0x04, 0x05
        /*0052*/ 	.short	(.L_3421 - .L_3420)
.L_3420:
        /*0054*/ 	.word	0x00000080
        /*0058*/ 	.word	0x00000001
        /*005c*/ 	.word	0x00000001


	//----- nvinfo : EIATTR_CBANK_PARAM_SIZE
	.align		4
.L_3421:
        /*0060*/ 	.byte	0x03, 0x19
        /*0062*/ 	.short	0x0018


	//----- nvinfo : EIATTR_PARAM_CBANK
	.align		4
        /*0064*/ 	.byte	0x04, 0x0a
        /*0066*/ 	.short	(.L_3423 - .L_3422)
	.align		4
.L_3422:
        /*0068*/ 	.word	index@(.nv.constant0._ZN2at6native29vectorized_elementwise_kernelILi8EZZZNS0_15log_kernel_cudaERNS_18TensorIteratorBaseEENKUlvE0_clEvENKUlvE_clEvEUldE_St5arrayIPcLm2EEEEviT0_T1_)
        /*006c*/ 	.short	0x0380
        /*006e*/ 	.short	0x0018


	//----- nvinfo : EIATTR_SW_WAR
	.align		4
.L_3423:
        /*0070*/ 	.byte	0x04, 0x36
        /*0072*/ 	.short	(.L_3425 - .L_3424)
.L_3424:
        /*0074*/ 	.word	0x00000008
.L_3425:


//--------------------- .nv.callgraph             --------------------------
	.section	.nv.callgraph,"",@"SHT_CUDA_CALLGRAPH"
	.align	4
	.sectionentsize	8
	.align		4
        /*0000*/ 	.word	0x00000000
	.align		4
        /*0004*/ 	.word	0xffffffff
	.align		4
        /*0008*/ 	.word	index@(_ZN2at6native18elementwise_kernelILi128ELi4EZNS0_15gpu_kernel_implIZZZNS0_16log2_kernel_cudaERNS_18TensorIteratorBaseEENKUlvE0_clEvENKUlvE2_clEvEUlN3c108BFloat16EE_EEvS4_RKT_EUliE_EEviT1_)
	.align		4
        /*000c*/ 	.word	index@(__assertfail)
	.align		4
        /*0010*/ 	.word	index@(_ZN2at6native27unrolled_elementwise_kernelIZZZNS0_16log2_kernel_cudaERNS_18TensorIteratorBaseEENKUlvE0_clEvENKUlvE2_clEvEUlN3c108BFloat16EE_St5arrayIPcLm2EELi4E23TrivialOffsetCalculatorILi1EjESD_NS0_6memory12LoadWithCastILi1EEENSE_13StoreWithCastILi1EEEEEviT_T0_T2_T3_T4_T5_)
	.align		4
        /*0014*/ 	.word	index@(__assertfail)
	.align		4
        /*0018*/ 	.word	index@(_ZN2at6native18elementwise_kernelILi128ELi4EZNS0_15gpu_kernel_implIZZZNS0_16log2_kernel_cudaERNS_18TensorIteratorBaseEENKUlvE0_clEvENKUlvE1_clEvEUlN3c104HalfEE_EEvS4_RKT_EUliE_EEviT1_)
	.align		4
        /*001c*/ 	.word	index@(__assertfail)
	.align		4
        /*0020*/ 	.word	index@(_ZN2at6native27unrolled_elementwise_kernelIZZZNS0_16log2_kernel_cudaERNS_18TensorIteratorBaseEENKUlvE0_clEvENKUlvE1_clEvEUlN3c104HalfEE_St5arrayIPcLm2EELi4E23TrivialOffsetCalculatorILi1EjESD_NS0_6memory12LoadWithCastILi1EEENSE_13StoreWithCastILi1EEEEEviT_T0_T2_T3_T4_T5_)
	.align		4
        /*0024*/ 	.word	index@(__assertfail)
	.align		4
        /*0028*/ 	.word	index@(_ZN2at6native18elementwise_kernelILi128ELi4EZNS0_15gpu_kernel_implIZZZNS0_16log2_kernel_cudaERNS_18TensorIteratorBaseEENKUlvE0_clEvENKUlvE0_clEvEUlfE_EEvS4_RKT_EUliE_EEviT1_)
	.align		4
        /*002c*/ 	.word	index@(__assertfail)
	.align		4
        /*0030*/ 	.word	index@(_ZN2at6native27unrolled_elementwise_kernelIZZZNS0_16log2_kernel_cudaERNS_18TensorIteratorBaseEENKUlvE0_clEvENKUlvE0_clEvEUlfE_St5arrayIPcLm2EELi4E23TrivialOffsetCalculatorILi1EjESB_NS0_6memory12LoadWithCastILi1EEENSC_13StoreWithCastILi1EEEEEviT_T0_T2_T3_T4_T5_)
	.align		4
        /*0034*/ 	.word	index@(__assertfail)
	.align		4
        /*0038*/ 	.word	index@(_ZN2at6native18elementwise_kernelILi128ELi4EZNS0_15gpu_kernel_implIZZZNS0_16log2_kernel_cudaERNS_18TensorIteratorBaseEENKUlvE0_clEvENKUlvE_clEvEUldE_EEvS4_RKT_EUliE_EEviT1_)
	.align		4
        /*003c*/ 	.word	index@(__assertfail)
	.align		4
        /*0040*/ 	.word	index@(_ZN2at6native27unrolled_elementwise_kernelIZZZNS0_16log2_kernel_cudaERNS_18TensorIteratorBaseEENKUlvE0_clEvENKUlvE_clEvEUldE_St5arrayIPcLm2EELi4E23TrivialOffsetCalculatorILi1EjESB_NS0_6memory12LoadWithCastILi1EEENSC_13StoreWithCastILi1EEEEEviT_T0_T2_T3_T4_T5_)
	.align		4
        /*0044*/ 	.word	index@(__assertfail)
	.align		4
        /*0048*/ 	.word	index@(_ZN2at6native18elementwise_kernelILi128ELi4EZNS0_15gpu_kernel_implIZZZNS0_17log1p_kernel_cudaERNS_18TensorIteratorBaseEENKUlvE_clEvENKUlvE4_clEvEUlN3c108BFloat16EE_EEvS4_RKT_EUliE_EEviT1_)
	.align		4
        /*004c*/ 	.word	index@(__assertfail)
	.align		4
        /*0050*/ 	.word	index@(_ZN2at6native27unrolled_elementwise_kernelIZZZNS0_17log1p_kernel_cudaERNS_18TensorIteratorBaseEENKUlvE_clEvENKUlvE4_clEvEUlN3c108BFloat16EE_St5arrayIPcLm2EELi4E23TrivialOffsetCalculatorILi1EjESD_NS0_6memory12LoadWithCastILi1EEENSE_13StoreWithCastILi1EEEEEviT_T0_T2_T3_T4_T5_)
	.align		4
        /*0054*/ 	.word	index@(__assertfail)
	.align		4
        /*0058*/ 	.word	index@(_ZN2at6native18elementwise_kernelILi128ELi4EZNS0_15gpu_kernel_implIZZZNS0_17log1p_kernel_cudaERNS_18TensorIteratorBaseEENKUlvE_clEvENKUlvE3_clEvEUlN3c104HalfEE_EEvS4_RKT_EUliE_EEviT1_)
	.align		4
        /*005c*/ 	.word	index@(__assertfail)
	.align		4
        /*0060*/ 	.word	index@(_ZN2at6native27unrolled_elementwise_kernelIZZZNS0_17log1p_kernel_cudaERNS_18TensorIteratorBaseEENKUlvE_clEvENKUlvE3_clEvEUlN3c104HalfEE_St5arrayIPcLm2EELi4E23TrivialOffsetCalculatorILi1EjESD_NS0_6memory12LoadWithCastILi1EEENSE_13StoreWithCastILi1EEEEEviT_T0_T2_T3_T4_T5_)
	.align		4
        /*0064*/ 	.word	index@(__assertfail)
	.align		4
        /*0068*/ 	.word	index@(_ZN2at6native18elementwise_kernelILi128ELi4EZNS0_15gpu_kernel_implIZZZNS0_17log1p_kernel_cudaERNS_18TensorIteratorBaseEENKUlvE_clEvENKUlvE2_clEvEUlN3c107complexIfEEE_EEvS4_RKT_EUliE_EEviT1_)
	.align		4
        /*006c*/ 	.word	index@(__assertfail)
	.align		4
        /*0070*/ 	.word	index@(_ZN2at6native27unrolled_elementwise_kernelIZZZNS0_17log1p_kernel_cudaERNS_18TensorIteratorBaseEENKUlvE_clEvENKUlvE2_clEvEUlN3c107complexIfEEE_St5arrayIPcLm2EELi4E23TrivialOffsetCalculatorILi1EjESE_NS0_6memory12LoadWithCastILi1EEENSF_13StoreWithCastILi1EEEEEviT_T0_T2_T3_T4_T5_)
	.align		4
        /*0074*/ 	.word	index@(__assertfail)
	.align		4
        /*0078*/ 	.word	index@(_ZN2at6native18elementwise_kernelILi128ELi4EZNS0_15gpu_kernel_implIZZZNS0_17log1p_kernel_cudaERNS_18TensorIteratorBaseEENKUlvE_clEvENKUlvE1_clEvEUlN3c107complexIdEEE_EEvS4_RKT_EUliE_EEviT1_)
	.align		4
        /*007c*/ 	.word	index@(__assertfail)
	.align		4
        /*0080*/ 	.word	index@(_ZN2at6native27unrolled_elementwise_kernelIZZZNS0_17log1p_kernel_cudaERNS_18TensorIteratorBaseEENKUlvE_clEvENKUlvE1_clEvEUlN3c107complexIdEEE_St5arrayIPcLm2EELi4E23TrivialOffsetCalculatorILi1EjESE_NS0_6memory12LoadWithCastILi1EEENSF_13StoreWithCastILi1EEEEEviT_T0_T2_T3_T4_T5_)
	.align		4
        /*0084*/ 	.word	index@(__assertfail)
	.align		4
        /*0088*/ 	.word	index@(_ZN2at6native18elementwise_kernelILi128ELi4EZNS0_15gpu_kernel_implIZZZNS0_17log1p_kernel_cudaERNS_18TensorIteratorBaseEENKUlvE_clEvENKUlvE0_clEvEUlfE_EEvS4_RKT_EUliE_EEviT1_)
	.align		4
        /*008c*/ 	.word	index@(__assertfail)
	.align		4
        /*0090*/ 	.word	index@(_ZN2at6native27unrolled_elementwise_kernelIZZZNS0_17log1p_kernel_cudaERNS_18TensorIteratorBaseEENKUlvE_clEvENKUlvE0_clEvEUlfE_St5arrayIPcLm2EELi4E23TrivialOffsetCalculatorILi1EjESB_NS0_6memory12LoadWithCastILi1EEENSC_13StoreWithCastILi1EEEEEviT_T0_T2_T3_T4_T5_)
	.align		4
        /*0094*/ 	.word	index@(__assertfail)
	.align		4
        /*0098*/ 	.word	index@(_ZN2at6native18elementwise_kernelILi128ELi4EZNS0_15gpu_kernel_implIZZZNS0_17log1p_kernel_cudaERNS_18TensorIteratorBaseEENKUlvE_clEvENKUlvE_clEvEUldE_EEvS4_RKT_EUliE_EEviT1_)
	.align		4
        /*009c*/ 	.word	index@(__assertfail)
	.align		4
        /*00a0*/ 	.word	index@(_ZN2at6native27unrolled_elementwise_kernelIZZZNS0_17log1p_kernel_cudaERNS_18TensorIteratorBaseEENKUlvE_clEvENKUlvE_clEvEUldE_St5arrayIPcLm2EELi4E23TrivialOffsetCalculatorILi1EjESB_NS0_6memory12LoadWithCastILi1EEENSC_13StoreWithCastILi1EEEEEviT_T0_T2_T3_T4_T5_)
	.align		4
        /*00a4*/ 	.word	index@(__assertfail)
	.align		4
        /*00a8*/ 	.word	index@(_ZN2at6native18elementwise_kernelILi128ELi4EZNS0_15gpu_kernel_implIZZZNS0_17log10_kernel_cudaERNS_18TensorIteratorBaseEENKUlvE0_clEvENKUlvE2_clEvEUlN3c108BFloat16EE_EEvS4_RKT_EUliE_EEviT1_)
	.align		4
        /*00ac*/ 	.word	index@(__assertfail)
	.align		4
        /*00b0*/ 	.word	index@(_ZN2at6native27unrolled_elementwise_kernelIZZZNS0_17log10_kernel_cudaERNS_18TensorIteratorBaseEENKUlvE0_clEvENKUlvE2_clEvEUlN3c108BFloat16EE_St5arrayIPcLm2EELi4E23TrivialOffsetCalculatorILi1EjESD_NS0_6memory12LoadWithCastILi1EEENSE_13StoreWithCastILi1EEEEEviT_T0_T2_T3_T4_T5_)
	.align		4
        /*00b4*/ 	.word	index@(__assertfail)
	.align		4
        /*00b8*/ 	.word	index@(_ZN2at6native18elementwise_kernelILi128ELi4EZNS0_15gpu_kernel_implIZZZNS0_17log10_kernel_cudaERNS_18TensorIteratorBaseEENKUlvE0_clEvENKUlvE1_clEvEUlN3c104HalfEE_EEvS4_RKT_EUliE_EEviT1_)
	.align		4
        /*00bc*/ 	.word	index@(__assertfail)
	.align		4
        /*00c0*/ 	.word	index@(_ZN2at6native27unrolled_elementwise_kernelIZZZNS0_17log10_kernel_cudaERNS_18TensorIteratorBaseEENKUlvE0_clEvENKUlvE1_clEvEUlN3c104HalfEE_St5arrayIPcLm2EELi4E23TrivialOffsetCalculatorILi1EjESD_NS0_6memory12LoadWithCastILi1EEENSE_13StoreWithCastILi1EEEEEviT_T0_T2_T3_T4_T5_)
	.align		4
        /*00c4*/ 	.word	index@(__assertfail)
	.align		4
        /*00c8*/ 	.word	index@(_ZN2at6native18elementwise_kernelILi128ELi4EZNS0_15gpu_kernel_implIZZZNS0_17log10_kernel_cudaERNS_18TensorIteratorBaseEENKUlvE0_clEvENKUlvE0_clEvEUlfE_EEvS4_RKT_EUliE_EEviT1_)
	.align		4
        /*00cc*/ 	.word	index@(__assertfail)
	.align		4
        /*00d0*/ 	.word	index@(_ZN2at6native27unrolled_elementwise_kernelIZZZNS0_17log10_kernel_cudaERNS_18TensorIteratorBaseEENKUlvE0_clEvENKUlvE0_clEvEUlfE_St5arrayIPcLm2EELi4E23TrivialOffsetCalculatorILi1EjESB_NS0_6memory12LoadWithCastILi1EEENSC_13StoreWithCastILi1EEEEEviT_T0_T2_T3_T4_T5_)
	.align		4
        /*00d4*/ 	.word	index@(__assertfail)
	.align		4
        /*00d8*/ 	.word	index@(_ZN2at6native18elementwise_kernelILi128ELi4EZNS0_15gpu_kernel_implIZZZNS0_17log10_kernel_cudaERNS_18TensorIteratorBaseEENKUlvE0_clEvENKUlvE_clEvEUldE_EEvS4_RKT_EUliE_EEviT1_)
	.align		4
        /*00dc*/ 	.word	index@(__assertfail)
	.align		4
        /*00e0*/ 	.word	index@(_ZN2at6native27unrolled_elementwise_kernelIZZZNS0_17log10_kernel_cudaERNS_18TensorIteratorBaseEENKUlvE0_clEvENKUlvE_clEvEUldE_St5arrayIPcLm2EELi4E23TrivialOffsetCalculatorILi1EjESB_NS0_6memory12LoadWithCastILi1EEENSC_13StoreWithCastILi1EEEEEviT_T0_T2_T3_T4_T5_)
	.align		4
        /*00e4*/ 	.word	index@(__assertfail)
	.align		4
        /*00e8*/ 	.word	index@(_ZN2at6native18elementwise_kernelILi128ELi4EZNS0_15gpu_kernel_implIZZZNS0_15log_kernel_cudaERNS_18TensorIteratorBaseEENKUlvE0_clEvENKUlvE2_clEvEUlN3c108BFloat16EE_EEvS4_RKT_EUliE_EEviT1_)
	.align		4
        /*00ec*/ 	.word	index@(__assertfail)
	.align		4
        /*00f0*/ 	.word	index@(_ZN2at6native27unrolled_elementwise_kernelIZZZNS0_15log_kernel_cudaERNS_18TensorIteratorBaseEENKUlvE0_clEvENKUlvE2_clEvEUlN3c108BFloat16EE_St5arrayIPcLm2EELi4E23TrivialOffsetCalculatorILi1EjESD_NS0_6memory12LoadWithCastILi1EEENSE_13StoreWithCastILi1EEEEEviT_T0_T2_T3_T4_T5_)
	.align		4
        /*00f4*/ 	.word	index@(__assertfail)
	.align		4
        /*00f8*/ 	.word	index@(_ZN2at6native18elementwise_kernelILi128ELi4EZNS0_15gpu_kernel_implIZZZNS0_15log_kernel_cudaERNS_18TensorIteratorBaseEENKUlvE0_clEvENKUlvE1_clEvEUlN3c104HalfEE_EEvS4_RKT_EUliE_EEviT1_)
	.align		4
        /*00fc*/ 	.word	index@(__assertfail)
	.align		4
        /*0100*/ 	.word	index@(_ZN2at6native27unrolled_elementwise_kernelIZZZNS0_15log_kernel_cudaERNS_18TensorIteratorBaseEENKUlvE0_clEvENKUlvE1_clEvEUlN3c104HalfEE_St5arrayIPcLm2EELi4E23TrivialOffsetCalculatorILi1EjESD_NS0_6memory12LoadWithCastILi1EEENSE_13StoreWithCastILi1EEEEEviT_T0_T2_T3_T4_T5_)
	.align		4
        /*0104*/ 	.word	index@(__assertfail)
	.align		4
        /*0108*/ 	.word	index@(_ZN2at6native18elementwise_kernelILi128ELi4EZNS0_15gpu_kernel_implIZZZNS0_15log_kernel_cudaERNS_18TensorIteratorBaseEENKUlvE0_clEvENKUlvE0_clEvEUlfE_EEvS4_RKT_EUliE_EEviT1_)
	.align		4
        /*010c*/ 	.word	index@(__assertfail)
	.align		4
        /*0110*/ 	.word	index@(_ZN2at6native27unrolled_elementwise_kernelIZZZNS0_15log_kernel_cudaERNS_18TensorIteratorBaseEENKUlvE0_clEvENKUlvE0_clEvEUlfE_St5arrayIPcLm2EELi4E23TrivialOffsetCalculatorILi1EjESB_NS0_6memory12LoadWithCastILi1EEENSC_13StoreWithCastILi1EEEEEviT_T0_T2_T3_T4_T5_)
	.align		4
        /*0114*/ 	.word	index@(__assertfail)
	.align		4
        /*0118*/ 	.word	index@(_ZN2at6native18elementwise_kernelILi128ELi4EZNS0_15gpu_kernel_implIZZZNS0_15log_kernel_cudaERNS_18TensorIteratorBaseEENKUlvE0_clEvENKUlvE_clEvEUldE_EEvS4_RKT_EUliE_EEviT1_)
	.align		4
        /*011c*/ 	.word	index@(__assertfail)
	.align		4
        /*0120*/ 	.word	index@(_ZN2at6native27unrolled_elementwise_kernelIZZZNS0_15log_kernel_cudaERNS_18TensorIteratorBaseEENKUlvE0_clEvENKUlvE_clEvEUldE_St5arrayIPcLm2EELi4E23TrivialOffsetCalculatorILi1EjESB_NS0_6memory12LoadWithCastILi1EEENSC_13StoreWithCastILi1EEEEEviT_T0_T2_T3_T4_T5_)
	.align		4
        /*0124*/ 	.word	index@(__assertfail)
	.align		4
        /*0128*/ 	.word	0x00000000
	.align		4
        /*012c*/ 	.word	0xfffffffe
	.align		4
        /*0130*/ 	.word	0x00000000
	.align		4
        /*0134*/ 	.word	0xfffffffd
	.align		4
        /*0138*/ 	.word	0x00000000
	.align		4
        /*013c*/ 	.word	0xfffffffc


//--------------------- .nv.constant4             --------------------------
	.section	.nv.constant4,"a",@progbits
	.align	8
	.align		8
.nv.constant4:
        /*0000*/ 	.dword	__assertfail
	.align		8
        /*0008*/ 	.dword	__unnamed_1
	.align		8
        /*0010*/ 	.dword	__unnamed_2
	.align		8
        /*0018*/ 	.dword	__unnamed_3
	.align		8
        /*0020*/ 	.dword	__unnamed_4
	.align		8
        /*0028*/ 	.dword	__unnamed_5
	.align		8
        /*0030*/ 	.dword	__unnamed_6
	.align		8
        /*0038*/ 	.dword	__unnamed_7
	.align		8
        /*0040*/ 	.dword	__unnamed_8
	.align		8
        /*0048*/ 	.dword	__unnamed_9
	.align		8
        /*0050*/ 	.dword	__unnamed_10
	.align		8
        /*0058*/ 	.dword	__unnamed_11
	.align		8
        /*0060*/ 	.dword	__unnamed_12
	.align		8
        /*0068*/ 	.dword	_ZN49_INTERNAL_50dea9bf_18_UnaryLogKernels_cu_24870cf94cuda3std3__45__cpo5beginE
	.align		8
        /*0070*/ 	.dword	_ZN49_INTERNAL_50dea9bf_18_UnaryLogKernels_cu_24870cf94cuda3std3__45__cpo3endE
	.align		8
        /*0078*/ 	.dword	_ZN49_INTERNAL_50dea9bf_18_UnaryLogKernels_cu_24870cf94cuda3std3__45__cpo6cbeginE
	.align		8
        /*0080*/ 	.dword	_ZN49_INTERNAL_50dea9bf_18_UnaryLogKernels_cu_24870cf94cuda3std3__45__cpo4cendE
	.align		8
        /*0088*/ 	.dword	_ZN49_INTERNAL_50dea9bf_18_UnaryLogKernels_cu_24870cf94cuda3std3__45__cpo6rbeginE
	.align		8
        /*0090*/ 	.dword	_ZN49_INTERNAL_50dea9bf_18_UnaryLogKernels_cu_24870cf94cuda3std3__45__cpo4rendE
	.align		8
        /*0098*/ 	.dword	_ZN49_INTERNAL_50dea9bf_18_UnaryLogKernels_cu_24870cf94cuda3std3__45__cpo7crbeginE
	.align		8
        /*00a0*/ 	.dword	_ZN49_INTERNAL_50dea9bf_18_UnaryLogKernels_cu_24870cf94cuda3std3__45__cpo5crendE
	.align		8
        /*00a8*/ 	.dword	_ZN49_INTERNAL_50dea9bf_18_UnaryLogKernels_cu_24870cf94cuda3std3__451_GLOBAL__N__50dea9bf_18_UnaryLogKernels_cu_24870cf96ignoreE
	.align		8
        /*00b0*/ 	.dword	_ZN49_INTERNAL_50dea9bf_18_UnaryLogKernels_cu_24870cf94cuda3std3__419piecewise_constructE
	.align		8
        /*00b8*/ 	.dword	_ZN49_INTERNAL_50dea9bf_18_UnaryLogKernels_cu_24870cf94cuda3std3__48in_placeE
	.align		8
        /*00c0*/ 	.dword	_ZN49_INTERNAL_50dea9bf_18_UnaryLogKernels_cu_24870cf94cuda3std3__420unreachable_sentinelE
	.align		8
        /*00c8*/ 	.dword	_ZN49_INTERNAL_50dea9bf_18_UnaryLogKernels_cu_24870cf94cuda3std6ranges3__45__cpo4swapE
	.align		8
        /*00d0*/ 	.dword	_ZN49_INTERNAL_50dea9bf_18_UnaryLogKernels_cu_24870cf94cuda3std6ranges3__45__cpo9iter_moveE
	.align		8
        /*00d8*/ 	.dword	_ZN49_INTERNAL_50dea9bf_18_UnaryLogKernels_cu_24870cf94cuda3std6ranges3__45__cpo5beginE
	.align		8
        /*00e0*/ 	.dword	_ZN49_INTERNAL_50dea9bf_18_UnaryLogKernels_cu_24870cf94cuda3std6ranges3__45__cpo3endE
	.align		8
        /*00e8*/ 	.dword	_ZN49_INTERNAL_50dea9bf_18_UnaryLogKernels_cu_24870cf94cuda3std6ranges3__45__cpo6cbeginE
	.align		8
        /*00f0*/ 	.dword	_ZN49_INTERNAL_50dea9bf_18_UnaryLogKernels_cu_24870cf94cuda3std6ranges3__45__cpo4cendE
	.align		8
        /*00f8*/ 	.dword	_ZN49_INTERNAL_50dea9bf_18_UnaryLogKernels_cu_24870cf94cuda3std6ranges3__45__cpo7advanceE
	.align		8
        /*0100*/ 	.dword	_ZN49_INTERNAL_50dea9bf_18_UnaryLogKernels_cu_24870cf94cuda3std6ranges3__45__cpo9iter_swapE
	.align		8
        /*0108*/ 	.dword	_ZN49_INTERNAL_50dea9bf_18_UnaryLogKernels_cu_24870cf94cuda3std6ranges3__45__cpo4nextE
	.align		8
        /*0110*/ 	.dword	_ZN49_INTERNAL_50dea9bf_18_UnaryLogKernels_cu_24870cf94cuda3std6ranges3__45__cpo4prevE
	.align		8
        /*0118*/ 	.dword	_ZN49_INTERNAL_50dea9bf_18_UnaryLogKernels_cu_24870cf94cuda3std6ranges3__45__cpo4dataE
	.align		8
        /*0120*/ 	.dword	_ZN49_INTERNAL_50dea9bf_18_UnaryLogKernels_cu_24870cf94cuda3std6ranges3__45__cpo5cdataE
	.align		8
        /*0128*/ 	.dword	_ZN49_INTERNAL_50dea9bf_18_UnaryLogKernels_cu_24870cf94cuda3std6ranges3__45__cpo4sizeE
	.align		8
        /*0130*/ 	.dword	_ZN49_INTERNAL_50dea9bf_18_UnaryLogKernels_cu_24870cf94cuda3std6ranges3__45__cpo5ssizeE
	.align		8
        /*0138*/ 	.dword	_ZN49_INTERNAL_50dea9bf_18_UnaryLogKernels_cu_24870cf94cuda3std6ranges3__45__cpo8distanceE
	.align		8
        /*0140*/ 	.dword	_ZN49_INTERNAL_50dea9bf_18_UnaryLogKernels_cu_24870cf96thrust24THRUST_300001_SM_1030_NS6system6detail10sequential3seqE
	.align		8
        /*0148*/ 	.dword	$str$8
	.align		8
        /*0150*/ 	.dword	$str$9


//--------------------- .text._ZN2at6native18elementwise_kernelILi128ELi4EZNS0_15gpu_kernel_implIZZZNS0_16log2_kernel_cudaERNS_18TensorIteratorBaseEENKUlvE0_clEvENKUlvE2_clEvEUlN3c108BFloat16EE_EEvS4_RKT_EUliE_EEviT1_ --------------------------
	.section	.text._ZN2at6native18elementwise_kernelILi128ELi4EZNS0_15gpu_kernel_implIZZZNS0_16log2_kernel_cudaERNS_18TensorIteratorBaseEENKUlvE0_clEvENKUlvE2_clEvEUlN3c108BFloat16EE_EEvS4_RKT_EUliE_EEviT1_,"ax",@progbits
	.align	128
        .global         _ZN2at6native18elementwise_kernelILi128ELi4EZNS0_15gpu_kernel_implIZZZNS0_16log2_kernel_cudaERNS_18TensorIteratorBaseEENKUlvE0_clEvENKUlvE2_clEvEUlN3c108BFloat16EE_EEvS4_RKT_EUliE_EEviT1_
        .type           _ZN2at6native18elementwise_kernelILi128ELi4EZNS0_15gpu_kernel_implIZZZNS0_16log2_kernel_cudaERNS_18TensorIteratorBaseEENKUlvE0_clEvENKUlvE2_clEvEUlN3c108BFloat16EE_EEvS4_RKT_EUliE_EEviT1_,@function
        .size           _ZN2at6native18elementwise_kernelILi128ELi4EZNS0_15gpu_kernel_implIZZZNS0_16log2_kernel_cudaERNS_18TensorIteratorBaseEENKUlvE0_clEvENKUlvE2_clEvEUlN3c108BFloat16EE_EEvS4_RKT_EUliE_EEviT1_,(.L_x_12161 - _ZN2at6native18elementwise_kernelILi128ELi4EZNS0_15gpu_kernel_implIZZZNS0_16log2_kernel_cudaERNS_18TensorIteratorBaseEENKUlvE0_clEvENKUlvE2_clEvEUlN3c108BFloat16EE_EEvS4_RKT_EUliE_EEviT1_)
        .other          _ZN2at6native18elementwise_kernelILi128ELi4EZNS0_15gpu_kernel_implIZZZNS0_16log2_kernel_cudaERNS_18TensorIteratorBaseEENKUlvE0_clEvENKUlvE2_clEvEUlN3c108BFloat16EE_EEvS4_RKT_EUliE_EEviT1_,@"STO_CUDA_ENTRY STV_DEFAULT"
_ZN2at6native18elementwise_kernelILi128ELi4EZNS0_15gpu_kernel_implIZZZNS0_16log2_kernel_cudaERNS_18TensorIteratorBaseEENKUlvE0_clEvENKUlvE2_clEvEUlN3c108BFloat16EE_EEvS4_RKT_EUliE_EEviT1_:
.text._ZN2at6native18elementwise_kernelILi128ELi4EZNS0_15gpu_kernel_implIZZZNS0_16log2_kernel_cudaERNS_18TensorIteratorBaseEENKUlvE0_clEvENKUlvE2_clEvEUlN3c108BFloat16EE_EEvS4_RKT_EUliE_EEviT1_:
[----:B------:R-:W0:Y:S01]  /*0000*/  LDC R1, c[0x0][0x37c] ;  /* 0x0000df00ff017b82 */ /* 0x000e220000000800 */
[----:B------:R-:W1:Y:S07]  /*0010*/  S2R R17, SR_TID.X ;  /* 0x0000000000117919 */ /* 0x000e6e0000002100 */
[----:B------:R-:W2:Y:S01]  /*0020*/  S2UR UR4, SR_CTAID.X ;  /* 0x00000000000479c3 */ /* 0x000ea20000002500 */
[----:B------:R-:W3:Y:S01]  /*0030*/  LDCU UR39, c[0x0][0x388] ;  /* 0x00007100ff2777ac */ /* 0x000ee20008000800 */
[----:B------:R-:W-:Y:S01]  /*0040*/  BSSY.RECONVERGENT B6, `(.L_x_0) ;  /* 0x0000330000067945 */ /* 0x000fe20003800200 */
[----:B------:R-:W4:Y:S01]  /*0050*/  LDCU UR5, c[0x0][0x380] ;  /* 0x00007000ff0577ac */ /* 0x000f220008000800 */
[----:B------:R-:W0:Y:S01]  /*0060*/  LDCU.64 UR36, c[0x0][0x358] ;  /* 0x00006b00ff2477ac */ /* 0x000e220008000a00 */
[----:B------:R-:W0:Y:S01]  /*0070*/  LDCU.U8 UR41, c[0x0][0x592] ;  /* 0x0000b240ff2977ac */ /* 0x000e220008000000 */
[----:B------:R-:W0:Y:S01]  /*0080*/  LDCU.U8 UR42, c[0x0][0x591] ;  /* 0x0000b220ff2a77ac */ /* 0x000e220008000000 */
[----:B---3--:R-:W-:-:S02]  /*0090*/  UIADD3 UR40, UPT, UPT, UR39, -0x1, URZ ;  /* 0xffffffff27287890 */ /* 0x008fc4000fffe0ff */
[----:B--2---:R-:W-:Y:S02]  /*00a0*/  USHF.L.U32 UR4, UR4, 0x9, URZ ;  /* 0x0000000904047899 */ /* 0x004fe400080006ff */
[----:B------:R-:W-:-:S04]  /*00b0*/  UISETP.LT.U32.AND UP0, UPT, UR40, 0x18, UPT ;  /* 0x000000182800788c */ /* 0x000fc8000bf01070 */
[----:B------:R-:W-:Y:S01]  /*00c0*/  USEL UR38, UR40, 0x18, UP0 ;  /* 0x0000001828267887 */ /* 0x000fe20008000000 */
[----:B-1----:R-:W-:-:S03]  /*00d0*/  LOP3.LUT R17, R17, UR4, RZ, 0xfc, !PT ;  /* 0x0000000411117c12 */ /* 0x002fc6000f8efcff */
[----:B------:R-:W-:Y:S01]  /*00e0*/  UIADD3 UR38, UPT, UPT, UR38, 0x1, URZ ;  /* 0x0000000126267890 */ /* 0x000fe2000fffe0ff */
[----:B----4-:R-:W-:-:S13]  /*00f0*/  ISETP.GE.AND P0, PT, R17, UR5, PT ;  /* 0x0000000511007c0c */ /* 0x010fda000bf06270 */
[----:B0-----:R-:W-:Y:S05]  /*0100*/  @P0 BRA `(.L_x_1) ;  /* 0x00000030008c0947 */ /* 0x001fea0003800000 */
[----:B------:R-:W-:Y:S01]  /*0110*/  UISETP.NE.AND UP0, UPT, UR39, URZ, UPT ;  /* 0x000000ff2700728c */ /* 0x000fe2000bf05270 */
[----:B------:R-:W-:Y:S02]  /*0120*/  IMAD.MOV.U32 R0, RZ, RZ, RZ ;  /* 0x000000ffff007224 */ /* 0x000fe400078e00ff */
[----:B------:R-:W-:-:S06]  /*0130*/  IMAD.MOV.U32 R16, RZ, RZ, RZ ;  /* 0x000000ffff107224 */ /* 0x000fcc00078e00ff */
[----:B------:R-:W-:Y:S05]  /*0140*/  BRA.U !UP0, `(.L_x_2) ;  /* 0x0000001108a87547 */ /* 0x000fea000b800000 */
[----:B------:R-:W0:Y:S01]  /*0150*/  LDCU.64 UR4, c[0x0][0x390] ;  /* 0x00007200ff0477ac */ /* 0x000e220008000a00 */
[----:B------:R-:W-:Y:S01]  /*0160*/  IMAD.MOV.U32 R16, RZ, RZ, RZ ;  /* 0x000000ffff107224 */ /* 0x000fe200078e00ff */
[----:B------:R-:W1:Y:S01]  /*0170*/  LDCU UR6, c[0x0][0x38c] ;  /* 0x00007180ff0677ac */ /* 0x000e620008000800 */
[----:B------:R-:W2:Y:S01]  /*0180*/  LDCU.64 UR8, c[0x0][0x4b8] ;  /* 0x00009700ff0877ac */ /* 0x000ea20008000a00 */
[----:B------:R-:W-:Y:S01]  /*0190*/  UISETP.NE.AND UP0, UPT, UR40, URZ, UPT ;  /* 0x000000ff2800728c */ /* 0x000fe2000bf05270 */
[----:B0-----:R-:W-:-:S05]  /*01a0*/  IMAD.HI.U32 R2, R17, UR4, R16 ;  /* 0x0000000411027c27 */ /* 0x001fca000f8e0010 */
[----:B------:R-:W-:-:S04]  /*01b0*/  SHF.R.U32.HI R3, RZ, UR5, R2 ;  /* 0x00000005ff037c19 */ /* 0x000fc80008011602 */
[----:B------:R-:W-:-:S05]  /*01c0*/  IADD3 R0, PT, PT, -R3, RZ, RZ ;  /* 0x000000ff03007210 */ /* 0x000fca0007ffe1ff */
[----:B-1----:R-:W-:-:S04]  /*01d0*/  IMAD R0, R0, UR6, R17 ;  /* 0x0000000600007c24 */ /* 0x002fc8000f8e0211 */
[C---:B--2---:R-:W-:Y:S02]  /*01e0*/  IMAD R16, R0.reuse, UR8, RZ ;  /* 0x0000000800107c24 */ /* 0x044fe4000f8e02ff */
[----:B------:R-:W-:Y:S01]  /*01f0*/  IMAD R0, R0, UR9, RZ ;  /* 0x0000000900007c24 */ /* 0x000fe2000f8e02ff */
[----:B------:R-:W-:Y:S06]  /*0200*/  BRA.U !UP0, `(.L_x_2) ;  /* 0x0000001108787547 */ /* 0x000fec000b800000 */
[----:B------:R-:W0:Y:S01]  /*0210*/  LDCU.64 UR6, c[0x0][0x398] ;  /* 0x00007300ff0677ac */ /* 0x000e220008000a00 */
[----:B------:R-:W-:Y:S01]  /*0220*/  IMAD.MOV.U32 R2, RZ, RZ, RZ ;  /* 0x000000ffff027224 */ /* 0x000fe200078e00ff */
[----:B------:R-:W1:Y:S01]  /*0230*/  LDCU UR4, c[0x0][0x3a0] ;  /* 0x00007400ff0477ac */ /* 0x000e620008000800 */
[----:B------:R-:W2:Y:S01]  /*0240*/  LDCU.64 UR8, c[0x0][0x4c0] ;  /* 0x00009800ff0877ac */ /* 0x000ea20008000a00 */
[----:B------:R-:W-:Y:S01]  /*0250*/  UISETP.NE.AND UP0, UPT, UR38, 0x2, UPT ;  /* 0x000000022600788c */ /* 0x000fe2000bf05270 */
[----:B0-----:R-:W-:-:S05]  /*0260*/  IMAD.HI.U32 R4, R3, UR7, R2 ;  /* 0x0000000703047c27 */ /* 0x001fca000f8e0002 */
[----:B-1----:R-:W-:-:S05]  /*0270*/  SHF.R.U32.HI R5, RZ, UR4, R4 ;  /* 0x00000004ff057c19 */ /* 0x002fca0008011604 */
[----:B------:R-:W-:-:S04]  /*0280*/  IMAD.MOV R2, RZ, RZ, -R5 ;  /* 0x000000ffff027224 */ /* 0x000fc800078e0a05 */
[----:B------:R-:W-:-:S04]  /*0290*/  IMAD R3, R2, UR6, R3 ;  /* 0x0000000602037c24 */ /* 0x000fc8000f8e0203 */
[C---:B--2---:R-:W-:Y:S02]  /*02a0*/  IMAD R16, R3.reuse, UR8, R16 ;  /* 0x0000000803107c24 */ /* 0x044fe4000f8e0210 */
[----:B------:R-:W-:Y:S01]  /*02b0*/  IMAD R0, R3, UR9, R0 ;  /* 0x0000000903007c24 */ /* 0x000fe2000f8e0200 */
[----:B------:R-:W-:Y:S06]  /*02c0*/  BRA.U !UP0, `(.L_x_2) ;  /* 0x0000001108487547 */ /* 0x000fec000b800000 */
[----:B------:R-:W0:Y:S01]  /*02d0*/  LDCU.64 UR4, c[0x0][0x3a8] ;  /* 0x00007500ff0477ac */ /* 0x000e220008000a00 */
[----:B------:R-:W-:Y:S01]  /*02e0*/  IMAD.MOV.U32 R4, RZ, RZ, RZ ;  /* 0x000000ffff047224 */ /* 0x000fe200078e00ff */
[----:B------:R-:W1:Y:S01]  /*02f0*/  LDCU UR6, c[0x0][0x3a4] ;  /* 0x00007480ff0677ac */ /* 0x000e620008000800 */
[----:B------:R-:W2:Y:S01]  /*0300*/  LDCU.64 UR8, c[0x0][0x4c8] ;  /* 0x00009900ff0877ac */ /* 0x000ea20008000a00 */
[----:B------:R-:W-:Y:S01]  /*0310*/  UISETP.NE.AND UP0, UPT, UR38, 0x3, UPT ;  /* 0x000000032600788c */ /* 0x000fe2000bf05270 */
[----:B0-----:R-:W-:-:S05]  /*0320*/  IMAD.HI.U32 R2, R5, UR4, R4 ;  /* 0x0000000405027c27 */ /* 0x001fca000f8e0004 */
[----:B------:R-:W-:-:S04]  /*0330*/  SHF.R.U32.HI R3, RZ, UR5, R2 ;  /* 0x00000005ff037c19 */ /* 0x000fc80008011602 */
[----:B------:R-:W-:-:S05]  /*0340*/  IADD3 R4, PT, PT, -R3, RZ, RZ ;  /* 0x000000ff03047210 */ /* 0x000fca0007ffe1ff */
[----:B-1----:R-:W-:-:S04]  /*0350*/  IMAD R5, R4, UR6, R5 ;  /* 0x0000000604057c24 */ /* 0x002fc8000f8e0205 */
        /* <DEDUP_REMOVED lines=258> */
[----:B------:R-:W2:Y:S02]  /*1380*/  LDCU.64 UR8, c[0x0][0x578] ;  /* 0x0000af00ff0877ac */ /* 0x000ea40008000a00 */
[----:B0-----:R-:W-:-:S05]  /*1390*/  IMAD.HI.U32 R2, R5, UR4, R4 ;  /* 0x0000000405027c27 */ /* 0x001fca000f8e0004 */
[----:B------:R-:W-:-:S04]  /*13a0*/  SHF.R.U32.HI R2, RZ, UR5, R2 ;  /* 0x00000005ff027c19 */ /* 0x000fc80008011602 */
[----:B------:R-:W-:-:S05]  /*13b0*/  IADD3 R3, PT, PT, -R2, RZ, RZ ;  /* 0x000000ff02037210 */ /* 0x000fca0007ffe1ff */
[----:B-1----:R-:W-:-:S04]  /*13c0*/  IMAD R5, R3, UR6, R5 ;  /* 0x0000000603057c24 */ /* 0x002fc8000f8e0205 */
[C---:B--2---:R-:W-:Y:S02]  /*13d0*/  IMAD R16, R5.reuse, UR8, R16 ;  /* 0x0000000805107c24 */ /* 0x044fe4000f8e0210 */
[----:B------:R-:W-:-:S07]  /*13e0*/  IMAD R0, R5, UR9, R0 ;  /* 0x0000000905007c24 */ /* 0x000fce000f8e0200 */
.L_x_2:
[----:B------:R-:W0:Y:S01]  /*13f0*/  LDCU.64 UR6, c[0x0][0x588] ;  /* 0x0000b100ff0677ac */ /* 0x000e220008000a00 */
[----:B------:R-:W-:-:S04]  /*1400*/  UPRMT UR4, UR41, 0x9910, URZ ;  /* 0x0000991029047896 */ /* 0x000fc800080000ff */
[----:B------:R-:W-:Y:S01]  /*1410*/  UISETP.GT.AND UP0, UPT, UR4, 0x9, UPT ;  /* 0x000000090400788c */ /* 0x000fe2000bf04270 */
[----:B0-----:R-:W-:-:S05]  /*1420*/  IADD3 R2, P0, PT, R0, UR6, RZ ;  /* 0x0000000600027c10 */ /* 0x001fca000ff1e0ff */
[----:B------:R-:W-:-:S03]  /*1430*/  IMAD.X R3, RZ, RZ, UR7, P0 ;  /* 0x00000007ff037e24 */ /* 0x000fc600080e06ff */
[----:B------:R-:W-:Y:S05]  /*1440*/  BRA.U UP0, `(.L_x_3) ;  /* 0x0000000500207547 */ /* 0x000fea000b800000 */
[----:B------:R-:W-:-:S09]  /*1450*/  UISETP.GT.AND UP0, UPT, UR4, 0x4, UPT ;  /* 0x000000040400788c */ /* 0x000fd2000bf04270 */
[----:B------:R-:W-:Y:S05]  /*1460*/  BRA.U UP0, `(.L_x_4) ;  /* 0x0000000100807547 */ /* 0x000fea000b800000 */
[----:B------:R-:W-:-:S09]  /*1470*/  UISETP.GT.AND UP0, UPT, UR4, 0x1, UPT ;  /* 0x000000010400788c */ /* 0x000fd2000bf04270 */
[----:B------:R-:W-:Y:S05]  /*1480*/  BRA.U UP0, `(.L_x_5) ;  /* 0x0000000100307547 */ /* 0x000fea000b800000 */
[----:B------:R-:W-:-:S09]  /*1490*/  UISETP.NE.AND UP0, UPT, UR41, URZ, UPT ;  /* 0x000000ff2900728c */ /* 0x000fd2000bf05270 */
[----:B------:R-:W-:Y:S05]  /*14a0*/  BRA.U !UP0, `(.L_x_6) ;  /* 0x0000000108187547 */ /* 0x000fea000b800000 */
[----:B------:R-:W-:-:S09]  /*14b0*/  UISETP.NE.AND UP0, UPT, UR4, 0x1, UPT ;  /* 0x000000010400788c */ /* 0x000fd2000bf05270 */
[----:B------:R-:W-:Y:S05]  /*14c0*/  BRA.U UP0, `(.L_x_7) ;  /* 0x0000000d00347547 */ /* 0x000fea000b800000 */
[----:B------:R-:W2:Y:S02]  /*14d0*/  LDG.E.S8 R2, desc[UR36][R2.64] ;  /* 0x0000002402027981 */ /* 0x000ea4000c1e1300 */
[----:B--2---:R-:W0:Y:S02]  /*14e0*/  I2F.S16 R0, R2 ;  /* 0x0000000200007306 */ /* 0x004e240000101400 */
[----:B0-----:R-:W-:Y:S01]  /*14f0*/  F2FP.BF16.F32.PACK_AB R0, RZ, R0 ;  /* 0x00000000ff00723e */ /* 0x001fe200000010ff */
[----:B------:R-:W-:Y:S06]  /*1500*/  BRA `(.L_x_8) ;  /* 0x0000000c00b47947 */ /* 0x000fec0003800000 */
.L_x_6:
[----:B------:R-:W2:Y:S02]  /*1510*/  LDG.E.U8 R2, desc[UR36][R2.64] ;  /* 0x0000002402027981 */ /* 0x000ea4000c1e1100 */
[----:B--2---:R-:W-:-:S04]  /*1520*/  I2FP.F32.U32 R0, R2 ;  /* 0x0000000200007245 */ /* 0x004fc80000201000 */
[----:B------:R-:W-:Y:S01]  /*1530*/  F2FP.BF16.F32.PACK_AB R0, RZ, R0 ;  /* 0x00000000ff00723e */ /* 0x000fe200000010ff */
[----:B------:R-:W-:Y:S06]  /*1540*/  BRA `(.L_x_8) ;  /* 0x0000000c00a47947 */ /* 0x000fec0003800000 */
.L_x_5:
[----:B------:R-:W-:-:S09]  /*1550*/  UISETP.NE.AND UP0, UPT, UR4, 0x2, UPT ;  /* 0x000000020400788c */ /* 0x000fd2000bf05270 */
[----:B------:R-:W-:Y:S05]  /*1560*/  BRA.U !UP0, `(.L_x_9) ;  /* 0x0000000108307547 */ /* 0x000fea000b800000 */
[----:B------:R-:W-:-:S09]  /*1570*/  UISETP.NE.AND UP0, UPT, UR4, 0x3, UPT ;  /* 0x000000030400788c */ /* 0x000fd2000bf05270 */
[----:B------:R-:W-:Y:S05]  /*1580*/  BRA.U !UP0, `(.L_x_10) ;  /* 0x0000000108187547 */ /* 0x000fea000b800000 */
[----:B------:R-:W-:-:S09]  /*1590*/  UISETP.NE.AND UP0, UPT, UR4, 0x4, UPT ;  /* 0x000000040400788c */ /* 0x000fd2000bf05270 */
[----:B------:R-:W-:Y:S05]  /*15a0*/  BRA.U UP0, `(.L_x_7) ;  /* 0x0000000900fc7547 */ /* 0x000fea000b800000 */
[----:B------:R-:W2:Y:S02]  /*15b0*/  LDG.E.64 R2, desc[UR36][R2.64] ;  /* 0x0000002402027981 */ /* 0x000ea4000c1e1b00 */
[----:B--2---:R-:W0:Y:S02]  /*15c0*/  I2F.S64 R0, R2 ;  /* 0x0000000200007312 */ /* 0x004e240000301400 */
[----:B0-----:R-:W-:Y:S01]  /*15d0*/  F2FP.BF16.F32.PACK_AB R0, RZ, R0 ;  /* 0x00000000ff00723e */ /* 0x001fe200000010ff */
[----:B------:R-:W-:Y:S06]  /*15e0*/  BRA `(.L_x_8) ;  /* 0x0000000c007c7947 */ /* 0x000fec0003800000 */
.L_x_10:
[----:B------:R-:W2:Y:S02]  /*15f0*/  LDG.E R2, desc[UR36][R2.64] ;  /* 0x0000002402027981 */ /* 0x000ea4000c1e1900 */
[----:B--2---:R-:W-:-:S04]  /*1600*/  I2FP.F32.S32 R0, R2 ;  /* 0x0000000200007245 */ /* 0x004fc80000201400 */
[----:B------:R-:W-:Y:S01]  /*1610*/  F2FP.BF16.F32.PACK_AB R0, RZ, R0 ;  /* 0x00000000ff00723e */ /* 0x000fe200000010ff */
[----:B------:R-:W-:Y:S06]  /*1620*/  BRA `(.L_x_8) ;  /* 0x0000000c006c7947 */ /* 0x000fec0003800000 */
.L_x_9:
[----:B------:R-:W2:Y:S02]  /*1630*/  LDG.E.U16 R2, desc[UR36][R2.64] ;  /* 0x0000002402027981 */ /* 0x000ea4000c1e1500 */
[----:B--2---:R-:W0:Y:S02]  /*1640*/  I2F.S16 R0, R2 ;  /* 0x0000000200007306 */ /* 0x004e240000101400 */
[----:B0-----:R-:W-:Y:S01]  /*1650*/  F2FP.BF16.F32.PACK_AB R0, RZ, R0 ;  /* 0x00000000ff00723e */ /* 0x001fe200000010ff */
[----:B------:R-:W-:Y:S06]  /*1660*/  BRA `(.L_x_8) ;  /* 0x0000000c005c7947 */ /* 0x000fec0003800000 */
.L_x_4:
[----:B------:R-:W-:-:S09]  /*1670*/  UISETP.GT.AND UP0, UPT, UR4, 0x6, UPT ;  /* 0x000000060400788c */ /* 0x000fd2000bf04270 */
[----:B------:R-:W-:Y:S05]  /*1680*/  BRA.U UP0, `(.L_x_11) ;  /* 0x00000001002c7547 */ /* 0x000fea000b800000 */
[----:B------:R-:W-:-:S09]  /*1690*/  UISETP.NE.AND UP0, UPT, UR4, 0x5, UPT ;  /* 0x000000050400788c */ /* 0x000fd2000bf05270 */
[----:B------:R-:W-:Y:S05]  /*16a0*/  BRA.U !UP0, `(.L_x_12) ;  /* 0x0000000108147547 */ /* 0x000fea000b800000 */
[----:B------:R-:W-:-:S09]  /*16b0*/  UISETP.NE.AND UP0, UPT, UR4, 0x6, UPT ;  /* 0x000000060400788c */ /* 0x000fd2000bf05270 */
[----:B------:R-:W-:Y:S05]  /*16c0*/  BRA.U UP0, `(.L_x_7) ;  /* 0x0000000900b47547 */ /* 0x000fea000b800000 */
[----:B------:R-:W2:Y:S02]  /*16d0*/  LDG.E R2, desc[UR36][R2.64] ;  /* 0x0000002402027981 */ /* 0x000ea4000c1e1900 */
[----:B--2---:R-:W-:Y:S01]  /*16e0*/  F2FP.BF16.F32.PACK_AB R0, RZ, R2 ;  /* 0x00000002ff00723e */ /* 0x004fe200000010ff */
[----:B------:R-:W-:Y:S06]  /*16f0*/  BRA `(.L_x_8) ;  /* 0x0000000c00387947 */ /* 0x000fec0003800000 */
.L_x_12:
[----:B------:R-:W2:Y:S02]  /*1700*/  LDG.E.U16 R0, desc[UR36][R2.64] ;  /* 0x0000002402007981 */ /* 0x000ea4000c1e1500 */
[----:B--2---:R-:W-:-:S05]  /*1710*/  HADD2.F32 R0, -RZ, R0.H0_H0 ;  /* 0x20000000ff007230 */ /* 0x004fca0000004100 */
[----:B------:R-:W-:Y:S01]  /*1720*/  F2FP.BF16.F32.PACK_AB R0, RZ, R0 ;  /* 0x00000000ff00723e */ /* 0x000fe200000010ff */
[----:B------:R-:W-:Y:S06]  /*1730*/  BRA `(.L_x_8) ;  /* 0x0000000c00287947 */ /* 0x000fec0003800000 */
.L_x_11:
[----:B------:R-:W-:-:S09]  /*1740*/  UISETP.NE.AND UP0, UPT, UR4, 0x7, UPT ;  /* 0x000000070400788c */ /* 0x000fd2000bf05270 */
[----:B------:R-:W-:Y:S05]  /*1750*/  BRA.U !UP0, `(.L_x_13) ;  /* 0x00000001082c7547 */ /* 0x000fea000b800000 */
[----:B------:R-:W-:-:S09]  /*1760*/  UISETP.NE.AND UP0, UPT, UR4, 0x8, UPT ;  /* 0x000000080400788c */ /* 0x000fd2000bf05270 */
[----:B------:R-:W-:Y:S05]  /*1770*/  BRA.U !UP0, `(.L_x_14) ;  /* 0x0000000108147547 */ /* 0x000fea000b800000 */
[----:B------:R-:W-:-:S09]  /*1780*/  UISETP.NE.AND UP0, UPT, UR4, 0x9, UPT ;  /* 0x000000090400788c */ /* 0x000fd2000bf05270 */
[----:B------:R-:W-:Y:S05]  /*1790*/  BRA.U UP0, `(.L_x_7) ;  /* 0x0000000900807547 */ /* 0x000fea000b800000 */
[----:B------:R-:W2:Y:S02]  /*17a0*/  LDG.E R2, desc[UR36][R2.64] ;  /* 0x0000002402027981 */ /* 0x000ea4000c1e1900 */
[----:B--2---:R-:W-:Y:S01]  /*17b0*/  F2FP.BF16.F32.PACK_AB R0, RZ, R2 ;  /* 0x00000002ff00723e */ /* 0x004fe200000010ff */
[----:B------:R-:W-:Y:S06]  /*17c0*/  BRA `(.L_x_8) ;  /* 0x0000000c00047947 */ /* 0x000fec0003800000 */
.L_x_14:
[----:B------:R-:W2:Y:S02]  /*17d0*/  LDG.E.U16 R2, desc[UR36][R2.64] ;  /* 0x0000002402027981 */ /* 0x000ea4000c1e1500 */
[----:B--2---:R-:W-:-:S05]  /*17e0*/  HADD2.F32 R0, -RZ, R2.H0_H0 ;  /* 0x20000002ff007230 */ /* 0x004fca0000004100 */
[----:B------:R-:W-:Y:S01]  /*17f0*/  F2FP.BF16.F32.PACK_AB R0, RZ, R0 ;  /* 0x00000000ff00723e */ /* 0x000fe200000010ff */
[----:B------:R-:W-:Y:S06]  /*1800*/  BRA `(.L_x_8) ;  /* 0x0000000800f47947 */ /* 0x000fec0003800000 */
.L_x_13:
[----:B------:R-:W2:Y:S01]  /*1810*/  LDG.E.64 R2, desc[UR36][R2.64] ;  /* 0x0000002402027981 */ /* 0x000ea2000c1e1b00 */
[----:B------:R-:W-:Y:S01]  /*1820*/  UMOV UR4, 0xf0000000 ;  /* 0xf000000000047882 */ /* 0x000fe20000000000 */
[----:B------:R-:W-:Y:S02]  /*1830*/  UMOV UR5, 0x380fffff ;  /* 0x380fffff00057882 */ /* 0x000fe40000000000 */
[----:B--2---:R-:W0:-:S15]  /*1840*/  DSETP.GEU.AND P0, PT, |R2|, UR4, PT ;  /* 0x0000000402007e2a */ /* 0x004e1e000bf0e200 */
[----:B------:R-:W-:-:S15]  /*1850*/  NOP ;  /* 0x0000000000007918 */ /* 0x000fde0000000000 */
[----:B------:R-:W-:-:S15]  /*1860*/  NOP ;  /* 0x0000000000007918 */ /* 0x000fde0000000000 */
[----:B------:R-:W-:-:S15]  /*1870*/  NOP ;  /* 0x0000000000007918 */ /* 0x000fde0000000000 */
[----:B------:R-:W-:-:S04]  /*1880*/  NOP ;  /* 0x0000000000007918 */ /* 0x000fc80000000000 */
[----:B------:R-:W0:Y:S02]  /*1890*/  F2F.F32.F64 R0, R2 ;  /* 0x0000000200007310 */ /* 0x000e240000301000 */
[----:B0-----:R-:W-:-:S05]  /*18a0*/  @!P0 FMUL R0, R0, 1.175494350822287508e-38 ;  /* 0x0080000000008820 */ /* 0x001fca0000400000 */
[----:B------:R-:W-:Y:S01]  /*18b0*/  F2FP.BF16.F32.PACK_AB R0, RZ, R0 ;  /* 0x00000000ff00723e */ /* 0x000fe200000010ff */
[----:B------:R-:W-:Y:S06]  /*18c0*/  BRA `(.L_x_8) ;  /* 0x0000000800c47947 */ /* 0x000fec0003800000 */
.L_x_3:
[----:B------:R-:W-:-:S09]  /*18d0*/  UISETP.GT.AND UP0, UPT, UR4, 0x18, UPT ;  /* 0x000000180400788c */ /* 0x000fd2000bf04270 */
[----:B------:R-:W-:Y:S05]  /*18e0*/  BRA.U UP0, `(.L_x_15) ;  /* 0x0000000500047547 */ /* 0x000fea000b800000 */
[----:B------:R-:W-:-:S09]  /*18f0*/  UISETP.GT.AND UP0, UPT, UR4, 0xe, UPT ;  /* 0x0000000e0400788c */ /* 0x000fd2000bf04270 */
[----:B------:R-:W-:Y:S05]  /*1900*/  BRA.U UP0, `(.L_x_16) ;  /* 0x0000000100547547 */ /* 0x000fea000b800000 */
[----:B------:R-:W-:-:S09]  /*1910*/  UISETP.NE.AND UP0, UPT, UR4, 0xa, UPT ;  /* 0x0000000a0400788c */ /* 0x000fd2000bf05270 */
[----:B------:R-:W-:Y:S05]  /*1920*/  BRA.U !UP0, `(.L_x_17) ;  /* 0x00000001081c7547 */ /* 0x000fea000b800000 */
[----:B------:R-:W-:-:S09]  /*1930*/  UISETP.NE.AND UP0, UPT, UR4, 0xb, UPT ;  /* 0x0000000b0400788c */ /* 0x000fd2000bf05270 */
[----:B------:R-:W-:Y:S05]  /*1940*/  BRA.U UP0, `(.L_x_7) ;  /* 0x0000000900147547 */ /* 0x000fea000b800000 */
[----:B------:R-:W2:Y:S02]  /*1950*/  LDG.E.U8 R2, desc[UR36][R2.64] ;  /* 0x0000002402027981 */ /* 0x000ea4000c1e1100 */
[----:B--2---:R-:W-:-:S04]  /*1960*/  ISETP.NE.AND P0, PT, R2, RZ, PT ;  /* 0x000000ff0200720c */ /* 0x004fc80003f05270 */
[----:B------:R-:W-:-:S04]  /*1970*/  FSEL R0, RZ, 1, !P0 ;  /* 0x3f800000ff007808 */ /* 0x000fc80004000000 */
[----:B------:R-:W-:Y:S01]  /*1980*/  F2FP.BF16.F32.PACK_AB R0, RZ, R0 ;  /* 0x00000000ff00723e */ /* 0x000fe200000010ff */
[----:B------:R-:W-:Y:S06]  /*1990*/  BRA `(.L_x_8) ;  /* 0x0000000800907947 */ /* 0x000fec0003800000 */
.L_x_17:
        /* <DEDUP_REMOVED lines=12> */
.L_x_16:
[----:B------:R-:W-:-:S09]  /*1a60*/  UISETP.NE.AND UP0, UPT, UR4, 0xf, UPT ;  /* 0x0000000f0400788c */ /* 0x000fd2000bf05270 */
[----:B------:R-:W-:Y:S05]  /*1a70*/  BRA.U !UP0, `(.L_x_18) ;  /* 0x0000000108987547 */ /* 0x000fea000b800000 */
[----:B------:R-:W-:-:S09]  /*1a80*/  UISETP.NE.AND UP0, UPT, UR4, 0x17, UPT ;  /* 0x000000170400788c */ /* 0x000fd2000bf05270 */
[----:B------:R-:W-:Y:S05]  /*1a90*/  BRA.U !UP0, `(.L_x_19) ;  /* 0x00000001085c7547 */ /* 0x000fea000b800000 */
[----:B------:R-:W-:-:S09]  /*1aa0*/  UISETP.NE.AND UP0, UPT, UR4, 0x18, UPT ;  /* 0x000000180400788c */ /* 0x000fd2000bf05270 */
[----:B------:R-:W-:Y:S05]  /*1ab0*/  BRA.U UP0, `(.L_x_7) ;  /* 0x0000000500b87547 */ /* 0x000fea000b800000 */
[----:B------:R-:W2:Y:S01]  /*1ac0*/  LDG.E.U8 R0, desc[UR36][R2.64] ;  /* 0x0000002402007981 */ /* 0x000ea2000c1e1100 */
[----:B------:R-:W-:Y:S02]  /*1ad0*/  IMAD.MOV.U32 R6, RZ, RZ, 0x1f ;  /* 0x0000001fff067424 */ /* 0x000fe400078e00ff */
[----:B--2---:R-:W-:-:S05]  /*1ae0*/  IMAD.SHL.U32 R0, R0, 0x1000000, RZ ;  /* 0x0100000000007824 */ /* 0x004fca00078e00ff */
[C---:B------:R-:W-:Y:S02]  /*1af0*/  LOP3.LUT R4, R0.reuse, 0x7f000000, RZ, 0xc0, !PT ;  /* 0x7f00000000047812 */ /* 0x040fe400078ec0ff */
[----:B------:R-:W-:Y:S02]  /*1b00*/  LOP3.LUT P0, RZ, R0, 0x7f000000, RZ, 0xc0, !PT ;  /* 0x7f00000000ff7812 */ /* 0x000fe4000780c0ff */
[----:B------:R-:W0:Y:S02]  /*1b10*/  FLO.U32 R5, R4 ;  /* 0x0000000400057300 */ /* 0x000e2400000e0000 */
[----:B0-----:R-:W-:-:S04]  /*1b20*/  IADD3 R5, PT, PT, -R5, RZ, RZ ;  /* 0x000000ff05057210 */ /* 0x001fc80007ffe1ff */
[----:B------:R-:W-:-:S05]  /*1b30*/  VIADDMNMX.U32 R5, R5, R6, 0x4, !PT ;  /* 0x0000000405057446 */ /* 0x000fca0007800006 */
[----:B------:R-:W-:-:S04]  /*1b40*/  VIADD R5, R5, 0xfffffffc ;  /* 0xfffffffc05057836 */ /* 0x000fc80000000000 */
[----:B------:R-:W-:Y:S01]  /*1b50*/  IMAD.SHL.U32 R7, R5, 0x800000, RZ ;  /* 0x0080000005077824 */ /* 0x000fe200078e00ff */
[C---:B------:R-:W-:Y:S01]  /*1b60*/  SHF.L.U32 R6, R4.reuse, R5, RZ ;  /* 0x0000000504067219 */ /* 0x040fe200000006ff */
[----:B------:R-:W-:-:S03]  /*1b70*/  VIADD R5, R4, 0x1000000 ;  /* 0x0100000004057836 */ /* 0x000fc60000000000 */
[----:B------:R-:W-:Y:S02]  /*1b80*/  LEA.HI R6, R6, -R7, RZ, 0x1c ;  /* 0x8000000706067211 */ /* 0x000fe400078fe0ff */
[----:B------:R-:W-:Y:S02]  /*1b90*/  SHF.R.S32.HI R5, RZ, 0x8, R5 ;  /* 0x00000008ff057819 */ /* 0x000fe40000011405 */
[----:B------:R-:W-:-:S04]  /*1ba0*/  IADD3 R6, PT, PT, R6, 0x3c000000, RZ ;  /* 0x3c00000006067810 */ /* 0x000fc80007ffe0ff */
[----:B------:R-:W-:-:S04]  /*1bb0*/  LOP3.LUT R5, R6, 0x7f800000, R5, 0xf8, !PT ;  /* 0x7f80000006057812 */ /* 0x000fc800078ef805 */
[----:B------:R-:W-:-:S04]  /*1bc0*/  SEL R5, R5, RZ, P0 ;  /* 0x000000ff05057207 */ /* 0x000fc80000000000 */
[----:B------:R-:W-:-:S04]  /*1bd0*/  LOP3.LUT R5, R5, 0x80000000, R0, 0xf8, !PT ;  /* 0x8000000005057812 */ /* 0x000fc800078ef800 */
[----:B------:R-:W-:-:S04]  /*1be0*/  F2FP.BF16.F32.PACK_AB R5, RZ, R5 ;  /* 0x00000005ff05723e */ /* 0x000fc800000010ff */
[----:B------:R-:W-:Y:S01]  /*1bf0*/  PRMT R0, R5, 0x7610, R0 ;  /* 0x0000761005007816 */ /* 0x000fe20000000000 */
[----:B------:R-:W-:Y:S06]  /*1c00*/  BRA `(.L_x_8) ;  /* 0x0000000400f47947 */ /* 0x000fec0003800000 */
.L_x_19:
[----:B------:R-:W2:Y:S02]  /*1c10*/  LDG.E.U8 R2, desc[UR36][R2.64] ;  /* 0x0000002402027981 */ /* 0x000ea4000c1e1100 */
[C---:B--2---:R-:W-:Y:S02]  /*1c20*/  IMAD.SHL.U32 R4, R2.reuse, 0x2000000, RZ ;  /* 0x0200000002047824 */ /* 0x044fe400078e00ff */
[----:B------:R-:W-:-:S03]  /*1c30*/  IMAD.SHL.U32 R5, R2, 0x100, RZ ;  /* 0x0000010002057824 */ /* 0x000fc600078e00ff */
[----:B------:R-:W-:-:S13]  /*1c40*/  ISETP.GT.U32.AND P0, PT, R4, 0x7ffffff, PT ;  /* 0x07ffffff0400780c */ /* 0x000fda0003f04070 */
[C---:B------:R-:W-:Y:S02]  /*1c50*/  @!P0 LOP3.LUT R0, R5.reuse, 0x7f00, RZ, 0xc0, !PT ;  /* 0x00007f0005008812 */ /* 0x040fe400078ec0ff */
[----:B------:R-:W-:Y:S02]  /*1c60*/  @P0 LEA.HI R4, R4, 0x70000000, RZ, 0x1c ;  /* 0x7000000004040811 */ /* 0x000fe400078fe0ff */
[----:B------:R-:W-:Y:S02]  /*1c70*/  @!P0 LOP3.LUT R0, R0, 0x3f000000, RZ, 0xfc, !PT ;  /* 0x3f00000000008812 */ /* 0x000fe400078efcff */
[----:B------:R-:W-:-:S03]  /*1c80*/  PRMT R5, R5, 0x9910, RZ ;  /* 0x0000991005057816 */ /* 0x000fc600000000ff */
[----:B------:R-:W-:Y:S01]  /*1c90*/  @!P0 FADD.FTZ R0, R0, -0.5 ;  /* 0xbf00000000008421 */ /* 0x000fe20000010000 */
[----:B------:R-:W-:-:S05]  /*1ca0*/  @P0 FMUL.FTZ R0, R4, 1.9259299443872358531e-34 ;  /* 0x0780000004000820 */ /* 0x000fca0000410000 */
[----:B------:R-:W-:-:S04]  /*1cb0*/  LOP3.LUT R0, R0, 0x80000000, R5, 0xf8, !PT ;  /* 0x8000000000007812 */ /* 0x000fc800078ef805 */
[----:B------:R-:W-:Y:S01]  /*1cc0*/  F2FP.BF16.F32.PACK_AB R0, RZ, R0 ;  /* 0x00000000ff00723e */ /* 0x000fe200000010ff */
[----:B------:R-:W-:Y:S06]  /*1cd0*/  BRA `(.L_x_8) ;  /* 0x0000000400c07947 */ /* 0x000fec0003800000 */
.L_x_18:
[----:B------:R0:W5:Y:S01]  /*1ce0*/  LDG.E.U16 R0, desc[UR36][R2.64] ;  /* 0x0000002402007981 */ /* 0x000162000c1e1500 */
[----:B------:R-:W-:Y:S05]  /*1cf0*/  BRA `(.L_x_8) ;  /* 0x0000000400b87947 */ /* 0x000fea0003800000 */
.L_x_15:
[----:B------:R-:W-:-:S09]  /*1d00*/  UISETP.GT.AND UP0, UPT, UR4, 0x1b, UPT ;  /* 0x0000001b0400788c */ /* 0x000fd2000bf04270 */
[----:B------:R-:W-:Y:S05]  /*1d10*/  BRA.U UP0, `(.L_x_20) ;  /* 0x0000000500087547 */ /* 0x000fea000b800000 */
[----:B------:R-:W-:-:S09]  /*1d20*/  UISETP.NE.AND UP0, UPT, UR4, 0x19, UPT ;  /* 0x000000190400788c */ /* 0x000fd2000bf05270 */
[----:B------:R-:W-:Y:S05]  /*1d30*/  BRA.U !UP0, `(.L_x_21) ;  /* 0x0000000108907547 */ /* 0x000fea000b800000 */
[----:B------:R-:W-:-:S09]  /*1d40*/  UISETP.NE.AND UP0, UPT, UR4, 0x1a, UPT ;  /* 0x0000001a0400788c */ /* 0x000fd2000bf05270 */
[----:B------:R-:W-:Y:S05]  /*1d50*/  BRA.U !UP0, `(.L_x_22) ;  /* 0x0000000108187547 */ /* 0x000fea000b800000 */
[----:B------:R-:W-:-:S09]  /*1d60*/  UISETP.NE.AND UP0, UPT, UR4, 0x1b, UPT ;  /* 0x0000001b0400788c */ /* 0x000fd2000bf05270 */
[----:B------:R-:W-:Y:S05]  /*1d70*/  BRA.U UP0, `(.L_x_7) ;  /* 0x0000000500087547 */ /* 0x000fea000b800000 */
[----:B------:R-:W2:Y:S02]  /*1d80*/  LDG.E.U16 R0, desc[UR36][R2.64] ;  /* 0x0000002402007981 */ /* 0x000ea4000c1e1500 */
[----:B--2---:R-:W-:-:S04]  /*1d90*/  I2FP.F32.U32 R0, R0 ;  /* 0x0000000000007245 */ /* 0x004fc80000201000 */
[----:B------:R-:W-:Y:S01]  /*1da0*/  F2FP.BF16.F32.PACK_AB R0, RZ, R0 ;  /* 0x00000000ff00723e */ /* 0x000fe200000010ff */
[----:B------:R-:W-:Y:S06]  /*1db0*/  BRA `(.L_x_8) ;  /* 0x0000000400887947 */ /* 0x000fec0003800000 */
.L_x_22:
[----:B------:R-:W2:Y:S01]  /*1dc0*/  LDG.E.U8 R3, desc[UR36][R2.64] ;  /* 0x0000002402037981 */ /* 0x000ea2000c1e1100 */
[----:B------:R-:W-:Y:S01]  /*1dd0*/  BSSY.RECONVERGENT B0, `(.L_x_23) ;  /* 0x0000018000007945 */ /* 0x000fe20003800200 */
[----:B------:R-:W-:Y:S01]  /*1de0*/  IMAD.MOV.U32 R0, RZ, RZ, RZ ;  /* 0x000000ffff007224 */ /* 0x000fe200078e00ff */
[----:B--2---:R-:W-:-:S13]  /*1df0*/  ISETP.NE.AND P0, PT, R3, RZ, PT ;  /* 0x000000ff0300720c */ /* 0x004fda0003f05270 */
[----:B------:R-:W-:Y:S05]  /*1e00*/  @!P0 BRA `(.L_x_24) ;  /* 0x0000000000508947 */ /* 0x000fea0003800000 */
[----:B------:R-:W-:-:S13]  /*1e10*/  ISETP.NE.AND P0, PT, R3, 0x80, PT ;  /* 0x000000800300780c */ /* 0x000fda0003f05270 */
[----:B------:R-:W-:Y:S01]  /*1e20*/  @!P0 MOV R0, 0x7f800001 ;  /* 0x7f80000100008802 */ /* 0x000fe20000000f00 */
[----:B------:R-:W-:Y:S06]  /*1e30*/  @!P0 BRA `(.L_x_24) ;  /* 0x0000000000448947 */ /* 0x000fec0003800000 */
[--C-:B------:R-:W-:Y:S01]  /*1e40*/  SHF.R.U32.HI R0, RZ, 0x3, R3.reuse ;  /* 0x00000003ff007819 */ /* 0x100fe20000011603 */
[----:B------:R-:W-:Y:S03]  /*1e50*/  BSSY.RECONVERGENT B1, `(.L_x_25) ;  /* 0x000000c000017945 */ /* 0x000fe60003800200 */
[----:B------:R-:W-:Y:S02]  /*1e60*/  LOP3.LUT P0, R2, R0, 0xf, RZ, 0xc0, !PT ;  /* 0x0000000f00027812 */ /* 0x000fe4000780c0ff */
[----:B------:R-:W-:-:S05]  /*1e70*/  SHF.R.U32.HI R0, RZ, 0x7, R3 ;  /* 0x00000007ff007819 */ /* 0x000fca0000011603 */
[----:B------:R-:W-:Y:S01]  /*1e80*/  IMAD.U32 R7, R0, -0x80000000, RZ ;  /* 0x8000000000077824 */ /* 0x000fe200078e00ff */
[----:B------:R-:W-:-:S05]  /*1e90*/  LOP3.LUT R0, R3, 0x7, RZ, 0xc0, !PT ;  /* 0x0000000703007812 */ /* 0x000fca00078ec0ff */
[----:B------:R-:W-:Y:S05]  /*1ea0*/  @P0 BRA `(.L_x_26) ;  /* 0x0000000000180947 */ /* 0x000fea0003800000 */
[----:B------:R-:W0:Y:S02]  /*1eb0*/  FLO.U32 R3, R0 ;  /* 0x0000000000037300 */ /* 0x000e2400000e0000 */
[----:B0-----:R-:W-:-:S04]  /*1ec0*/  IADD3 R3, PT, PT, -R3, 0x1f, RZ ;  /* 0x0000001f03037810 */ /* 0x001fc80007ffe1ff */
[----:B------:R-:W-:Y:S01]  /*1ed0*/  IADD3 R2, PT, PT, R2, 0x1d, -R3 ;  /* 0x0000001d02027810 */ /* 0x000fe20007ffe803 */
[----:B------:R-:W-:-:S05]  /*1ee0*/  VIADD R5, R3, 0xffffffe4 ;  /* 0xffffffe403057836 */ /* 0x000fca0000000000 */
[----:B------:R-:W-:-:S04]  /*1ef0*/  SHF.L.U32 R5, R0, R5, RZ ;  /* 0x0000000500057219 */ /* 0x000fc800000006ff */
[----:B------:R-:W-:-:S07]  /*1f00*/  LOP3.LUT R0, R5, 0x7, RZ, 0xc0, !PT ;  /* 0x0000000705007812 */ /* 0x000fce00078ec0ff */
.L_x_26:
[----:B------:R-:W-:Y:S05]  /*1f10*/  BSYNC.RECONVERGENT B1 ;  /* 0x0000000000017941 */ /* 0x000fea0003800200 */
.L_x_25:
[----:B------:R-:W-:Y:S01]  /*1f20*/  IMAD.SHL.U32 R0, R0, 0x100000, RZ ;  /* 0x0010000000007824 */ /* 0x000fe200078e00ff */
[----:B------:R-:W-:-:S04]  /*1f30*/  LEA R2, R2, 0x3b800000, 0x17 ;  /* 0x3b80000002027811 */ /* 0x000fc800078eb8ff */
[----:B------:R-:W-:-:S07]  /*1f40*/  LOP3.LUT R0, R2, R0, R7, 0xfe, !PT ;  /* 0x0000000002007212 */ /* 0x000fce00078efe07 */
.L_x_24:
[----:B------:R-:W-:Y:S05]  /*1f50*/  BSYNC.RECONVERGENT B0 ;  /* 0x0000000000007941 */ /* 0x000fea0003800200 */
.L_x_23:
[----:B------:R-:W-:Y:S01]  /*1f60*/  F2FP.BF16.F32.PACK_AB R0, RZ, R0 ;  /* 0x00000000ff00723e */ /* 0x000fe200000010ff */
[----:B------:R-:W-:Y:S06]  /*1f70*/  BRA `(.L_x_8) ;  /* 0x0000000400187947 */ /* 0x000fec0003800000 */
.L_x_21:
[----:B------:R-:W2:Y:S01]  /*1f80*/  LDG.E.U8 R3, desc[UR36][R2.64] ;  /* 0x0000002402037981 */ /* 0x000ea2000c1e1100 */
[----:B------:R-:W-:Y:S01]  /*1f90*/  BSSY.RECONVERGENT B0, `(.L_x_27) ;  /* 0x0000018000007945 */ /* 0x000fe20003800200 */
[----:B------:R-:W-:Y:S01]  /*1fa0*/  HFMA2 R0, -RZ, RZ, 0, 0 ;  /* 0x00000000ff007431 */ /* 0x000fe200000001ff */
[----:B--2---:R-:W-:-:S13]  /*1fb0*/  ISETP.NE.AND P0, PT, R3, RZ, PT ;  /* 0x000000ff0300720c */ /* 0x004fda0003f05270 */
[----:B------:R-:W-:Y:S05]  /*1fc0*/  @!P0 BRA `(.L_x_28) ;  /* 0x0000000000508947 */ /* 0x000fea0003800000 */
[----:B------:R-:W-:-:S13]  /*1fd0*/  ISETP.NE.AND P0, PT, R3, 0x80, PT ;  /* 0x000000800300780c */ /* 0x000fda0003f05270 */
[----:B------:R-:W-:Y:S01]  /*1fe0*/  @!P0 IMAD.MOV.U32 R0, RZ, RZ, 0x7f800001 ;  /* 0x7f800001ff008424 */ /* 0x000fe200078e00ff */
        /* <DEDUP_REMOVED lines=14> */
.L_x_30:
[----:B------:R-:W-:Y:S05]  /*20d0*/  BSYNC.RECONVERGENT B1 ;  /* 0x0000000000017941 */ /* 0x000fea0003800200 */
.L_x_29:
[----:B------:R-:W-:Y:S02]  /*20e0*/  SHF.L.U32 R0, R0, 0x15, RZ ;  /* 0x0000001500007819 */ /* 0x000fe400000006ff */
[----:B------:R-:W-:-:S04]  /*20f0*/  LEA R2, R2, 0x37800000, 0x17 ;  /* 0x3780000002027811 */ /* 0x000fc800078eb8ff */
[----:B------:R-:W-:-:S07]  /*2100*/  LOP3.LUT R0, R2, R0, R7, 0xfe, !PT ;  /* 0x0000000002007212 */ /* 0x000fce00078efe07 */
.L_x_28:
[----:B------:R-:W-:Y:S05]  /*2110*/  BSYNC.RECONVERGENT B0 ;  /* 0x0000000000007941 */ /* 0x000fea0003800200 */
.L_x_27:
[----:B------:R-:W-:Y:S01]  /*2120*/  F2FP.BF16.F32.PACK_AB R0, RZ, R0 ;  /* 0x00000000ff00723e */ /* 0x000fe200000010ff */
[----:B------:R-:W-:Y:S06]  /*2130*/  BRA `(.L_x_8) ;  /* 0x0000000000a87947 */ /* 0x000fec0003800000 */
.L_x_20:
[----:B------:R-:W-:-:S09]  /*2140*/  UISETP.NE.AND UP0, UPT, UR4, 0x1c, UPT ;  /* 0x0000001c0400788c */ /* 0x000fd2000bf05270 */
[----:B------:R-:W-:Y:S05]  /*2150*/  BRA.U !UP0, `(.L_x_31) ;  /* 0x0000000108947547 */ /* 0x000fea000b800000 */
[----:B------:R-:W-:-:S09]  /*2160*/  UISETP.NE.AND UP0, UPT, UR4, 0x1d, UPT ;  /* 0x0000001d0400788c */ /* 0x000fd2000bf05270 */
[----:B------:R-:W-:Y:S05]  /*2170*/  BRA.U !UP0, `(.L_x_32) ;  /* 0x00000001087c7547 */ /* 0x000fea000b800000 */
[----:B------:R-:W-:-:S09]  /*2180*/  UISETP.NE.AND UP0, UPT, UR4, 0x2c, UPT ;  /* 0x0000002c0400788c */ /* 0x000fd2000bf05270 */
[----:B------:R-:W-:Y:S05]  /*2190*/  BRA.U !UP0, `(.L_x_33) ;  /* 0x0000000108487547 */ /* 0x000fea000b800000 */
.L_x_7:
[----:B------:R-:W-:Y:S01]  /*21a0*/  MOV R2, 0x0 ;  /* 0x0000000000027802 */ /* 0x000fe20000000f00 */
[----:B------:R-:W0:Y:S01]  /*21b0*/  LDCU.64 UR4, c[0x4][0x148] ;  /* 0x01002900ff0477ac */ /* 0x000e220008000a00 */
[----:B------:R-:W-:Y:S02]  /*21c0*/  HFMA2 R12, -RZ, RZ, 0, 5.9604644775390625e-08 ;  /* 0x00000001ff0c7431 */ /* 0x000fe400000001ff */
[----:B------:R-:W-:Y:S01]  /*21d0*/  IMAD.MOV.U32 R8, RZ, RZ, 0x4e ;  /* 0x0000004eff087424 */ /* 0x000fe200078e00ff */
[----:B------:R-:W1:Y:S01]  /*21e0*/  LDCU.64 UR6, c[0x4][0x150] ;  /* 0x01002a00ff0677ac */ /* 0x000e620008000a00 */
[----:B------:R-:W2:Y:S01]  /*21f0*/  LDC.64 R2, c[0x4][R2] ;  /* 0x0100000002027b82 */ /* 0x000ea20000000a00 */
[----:B------:R-:W-:Y:S01]  /*2200*/  IMAD.MOV.U32 R13, RZ, RZ, RZ ;  /* 0x000000ffff0d7224 */ /* 0x000fe200078e00ff */
[----:B------:R-:W3:Y:S01]  /*2210*/  LDCU.64 UR8, c[0x4][0x38] ;  /* 0x01000700ff0877ac */ /* 0x000ee20008000a00 */
[----:B0-----:R-:W-:Y:S02]  /*2220*/  IMAD.U32 R4, RZ, RZ, UR4 ;  /* 0x00000004ff047e24 */ /* 0x001fe4000f8e00ff */
[----:B------:R-:W-:-:S02]  /*2230*/  IMAD.U32 R5, RZ, RZ, UR5 ;  /* 0x00000005ff057e24 */ /* 0x000fc4000f8e00ff */
[----:B-1----:R-:W-:Y:S01]  /*2240*/  IMAD.U32 R6, RZ, RZ, UR6 ;  /* 0x00000006ff067e24 */ /* 0x002fe2000f8e00ff */
[----:B------:R-:W-:Y:S01]  /*2250*/  MOV R7, UR7 ;  /* 0x0000000700077c02 */ /* 0x000fe20008000f00 */
[----:B---3--:R-:W-:Y:S02]  /*2260*/  IMAD.U32 R10, RZ, RZ, UR8 ;  /* 0x00000008ff0a7e24 */ /* 0x008fe4000f8e00ff */
[----:B------:R-:W-:-:S07]  /*2270*/  IMAD.U32 R11, RZ, RZ, UR9 ;  /* 0x00000009ff0b7e24 */ /* 0x000fce000f8e00ff */
[----:B------:R-:W-:-:S07]  /*2280*/  LEPC R20, `(.L_x_34) ;  /* 0x000000001014794e */ /* 0x000fce0000000000 */
[----:B--2---:R-:W-:Y:S05]  /*2290*/  CALL.ABS.NOINC R2 ;  /* 0x0000000002007343 */ /* 0x004fea0003c00000 */
.L_x_34:
[----:B------:R-:W-:Y:S01]  /*22a0*/  PRMT R0, RZ, 0x7610, R0 ;  /* 0x00007610ff007816 */ /* 0x000fe20000000000 */
[----:B------:R-:W-:Y:S06]  /*22b0*/  BRA `(.L_x_8) ;  /* 0x0000000000487947 */ /* 0x000fec0003800000 */
.L_x_33:
[----:B------:R-:W2:Y:S01]  /*22c0*/  LDG.E.U8 R2, desc[UR36][R2.64] ;  /* 0x0000002402027981 */ /* 0x000ea2000c1e1100 */
[----:B------:R-:W-:Y:S01]  /*22d0*/  BSSY.RECONVERGENT B0, `(.L_x_35) ;  /* 0x0000007000007945 */ /* 0x000fe20003800200 */
[----:B------:R-:W-:Y:S01]  /*22e0*/  IMAD.MOV.U32 R0, RZ, RZ, 0x400000 ;  /* 0x00400000ff007424 */ /* 0x000fe200078e00ff */
[----:B--2---:R-:W-:-:S13]  /*22f0*/  ISETP.NE.AND P0, PT, R2, RZ, PT ;  /* 0x000000ff0200720c */ /* 0x004fda0003f05270 */
[----:B------:R-:W-:Y:S05]  /*2300*/  @!P0 BRA `(.L_x_36) ;  /* 0x00000000000c8947 */ /* 0x000fea0003800000 */
[----:B------:R-:W-:-:S13]  /*2310*/  ISETP.NE.AND P0, PT, R2, 0xff, PT ;  /* 0x000000ff0200780c */ /* 0x000fda0003f05270 */
[----:B------:R-:W-:Y:S01]  /*2320*/  @!P0 IMAD.MOV.U32 R0, RZ, RZ, 0x7f800001 ;  /* 0x7f800001ff008424 */ /* 0x000fe200078e00ff */
[----:B------:R-:W-:-:S07]  /*2330*/  @P0 SHF.L.U32 R0, R2, 0x17, RZ ;  /* 0x0000001702000819 */ /* 0x000fce00000006ff */
.L_x_36:
[----:B------:R-:W-:Y:S05]  /*2340*/  BSYNC.RECONVERGENT B0 ;  /* 0x0000000000007941 */ /* 0x000fea0003800200 */
.L_x_35:
[----:B------:R-:W-:Y:S01]  /*2350*/  F2FP.BF16.F32.PACK_AB R0, RZ, R0 ;  /* 0x00000000ff00723e */ /* 0x000fe200000010ff */
[----:B------:R-:W-:Y:S06]  /*2360*/  BRA `(.L_x_8) ;  /* 0x00000000001c7947 */ /* 0x000fec0003800000 */
.L_x_32:
[----:B------:R-:W2:Y:S02]  /*2370*/  LDG.E.64 R2, desc[UR36][R2.64] ;  /* 0x0000002402027981 */ /* 0x000ea4000c1e1b00 */
[----:B--2---:R-:W0:Y:S02]  /*2380*/  I2F.U64 R0, R2 ;  /* 0x0000000200007312 */ /* 0x004e240000301000 */
[----:B0-----:R-:W-:Y:S01]  /*2390*/  F2FP.BF16.F32.PACK_AB R0, RZ, R0 ;  /* 0x00000000ff00723e */ /* 0x001fe200000010ff */
[----:B------:R-:W-:Y:S06]  /*23a0*/  BRA `(.L_x_8) ;  /* 0x00000000000c7947 */ /* 0x000fec0003800000 */
.L_x_31:
[----:B------:R-:W2:Y:S02]  /*23b0*/  LDG.E R2, desc[UR36][R2.64] ;  /* 0x0000002402027981 */ /* 0x000ea4000c1e1900 */
[----:B--2---:R-:W-:-:S04]  /*23c0*/  I2FP.F32.U32 R0, R2 ;  /* 0x0000000200007245 */ /* 0x004fc80000201000 */
[----:B------:R-:W-:-:S07]  /*23d0*/  F2FP.BF16.F32.PACK_AB R0, RZ, R0 ;  /* 0x00000000ff00723e */ /* 0x000fce00000010ff */
.L_x_8:
[----:B-----5:R-:W-:Y:S01]  /*23e0*/  IMAD.U32 R0, R0, 0x10000, RZ ;  /* 0x0001000000007824 */ /* 0x020fe200078e00ff */
[----:B------:R-:W0:Y:S01]  /*23f0*/  LDCU.64 UR6, c[0x0][0x580] ;  /* 0x0000b000ff0677ac */ /* 0x000e220008000a00 */
[----:B------:R-:W-:-:S04]  /*2400*/  UPRMT UR4, UR42, 0x9910, URZ ;  /* 0x000099102a047896 */ /* 0x000fc800080000ff */
[----:B------:R-:W1:Y:S01]  /*2410*/  MUFU.LG2 R0, R0 ;  /* 0x0000000000007308 */ /* 0x000e620000000c00 */
[----:B------:R-:W-:Y:S01]  /*2420*/  UISETP.GT.AND UP0, UPT, UR4, 0x9, UPT ;  /* 0x000000090400788c */ /* 0x000fe2000bf04270 */
[----:B0-----:R-:W-:-:S06]  /*2430*/  IADD3 R2, P0, PT, R16, UR6, RZ ;  /* 0x0000000610027c10 */ /* 0x001fcc000ff1e0ff */
[----:B-1----:R0:W1:Y:S01]  /*2440*/  F2F.BF16.F32 R5, R0 ;  /* 0x0000000000057304 */ /* 0x0020620000202000 */
[----:B------:R-:W-:Y:S01]  /*2450*/  IMAD.X R3, RZ, RZ, UR7, P0 ;  /* 0x00000007ff037e24 */ /* 0x000fe200080e06ff */
[----:B------:R-:W-:Y:S06]  /*2460*/  BRA.U UP0, `(.L_x_37) ;  /* 0x00000005000c7547 */ /* 0x000fec000b800000 */
        /* <DEDUP_REMOVED lines=8> */
[----:B01----:R-:W-:-:S04]  /*24f0*/  IMAD.U32 R0, R5, 0x10000, RZ ;  /* 0x0001000005007824 */ /* 0x003fc800078e00ff */
[----:B------:R-:W0:Y:S02]  /*2500*/  F2I.FTZ.TRUNC.NTZ R5, R0 ;  /* 0x0000000000057305 */ /* 0x000e24000021f100 */
[----:B0-----:R0:W-:Y:S01]  /*2510*/  STG.E.U8 desc[UR36][R2.64], R5 ;  /* 0x0000000502007986 */ /* 0x0011e2000c101124 */
[----:B------:R-:W-:Y:S05]  /*2520*/  BRA `(.L_x_42) ;  /* 0x0000000c00807947 */ /* 0x000fea0003800000 */
.L_x_40:
[----:B-1----:R-:W-:-:S06]  /*2530*/  SHF.L.U32 R5, R5, 0x10, RZ ;  /* 0x0000001005057819 */ /* 0x002fcc00000006ff */
[----:B------:R-:W1:Y:S02]  /*2540*/  F2I.S64.TRUNC R4, R5 ;  /* 0x0000000500047311 */ /* 0x000e64000020d900 */
[----:B-1----:R4:W-:Y:S01]  /*2550*/  STG.E.U8 desc[UR36][R2.64], R4 ;  /* 0x0000000402007986 */ /* 0x0029e2000c101124 */
[----:B------:R-:W-:Y:S05]  /*2560*/  BRA `(.L_x_42) ;  /* 0x0000000c00707947 */ /* 0x000fea0003800000 */
.L_x_39:
[----:B------:R-:W-:-:S09]  /*2570*/  UISETP.NE.AND UP0, UPT, UR4, 0x2, UPT ;  /* 0x000000020400788c */ /* 0x000fd2000bf05270 */
[----:B------:R-:W-:Y:S05]  /*2580*/  BRA.U !UP0, `(.L_x_43) ;  /* 0x0000000108307547 */ /* 0x000fea000b800000 */
[----:B------:R-:W-:-:S09]  /*2590*/  UISETP.NE.AND UP0, UPT, UR4, 0x3, UPT ;  /* 0x000000030400788c */ /* 0x000fd2000bf05270 */
[----:B------:R-:W-:Y:S05]  /*25a0*/  BRA.U !UP0, `(.L_x_44) ;  /* 0x0000000108187547 */ /* 0x000fea000b800000 */
[----:B------:R-:W-:-:S09]  /*25b0*/  UISETP.NE.AND UP0, UPT, UR4, 0x4, UPT ;  /* 0x000000040400788c */ /* 0x000fd2000bf05270 */
[----:B------:R-:W-:Y:S05]  /*25c0*/  BRA.U UP0, `(.L_x_41) ;  /* 0x0000000900b87547 */ /* 0x000fea000b800000 */
[----:B-1----:R-:W-:-:S06]  /*25d0*/  IMAD.U32 R5, R5, 0x10000, RZ ;  /* 0x0001000005057824 */ /* 0x002fcc00078e00ff */
[----:B------:R-:W1:Y:S02]  /*25e0*/  F2I.S64.TRUNC R4, R5 ;  /* 0x0000000500047311 */ /* 0x000e64000020d900 */
[----:B-1----:R1:W-:Y:S01]  /*25f0*/  STG.E.64 desc[UR36][R2.64], R4 ;  /* 0x0000000402007986 */ /* 0x0023e2000c101b24 */
[----:B------:R-:W-:Y:S05]  /*2600*/  BRA `(.L_x_42) ;  /* 0x0000000c00487947 */ /* 0x000fea0003800000 */
.L_x_44:
[----:B-1----:R-:W-:-:S06]  /*2610*/  IMAD.U32 R5, R5, 0x10000, RZ ;  /* 0x0001000005057824 */ /* 0x002fcc00078e00ff */
[----:B------:R-:W1:Y:S02]  /*2620*/  F2I.FTZ.TRUNC.NTZ R5, R5 ;  /* 0x0000000500057305 */ /* 0x000e64000021f100 */
[----:B-1----:R2:W-:Y:S01]  /*2630*/  STG.E desc[UR36][R2.64], R5 ;  /* 0x0000000502007986 */ /* 0x0025e2000c101924 */
[----:B------:R-:W-:Y:S05]  /*2640*/  BRA `(.L_x_42) ;  /* 0x0000000c00387947 */ /* 0x000fea0003800000 */
.L_x_43:
[----:B-1----:R-:W-:-:S06]  /*2650*/  IMAD.U32 R5, R5, 0x10000, RZ ;  /* 0x0001000005057824 */ /* 0x002fcc00078e00ff */
[----:B------:R-:W1:Y:S02]  /*2660*/  F2I.FTZ.TRUNC.NTZ R5, R5 ;  /* 0x0000000500057305 */ /* 0x000e64000021f100 */
[----:B-1----:R3:W-:Y:S01]  /*2670*/  STG.E.U16 desc[UR36][R2.64], R5 ;  /* 0x0000000502007986 */ /* 0x0027e2000c101524 */
[----:B------:R-:W-:Y:S05]  /*2680*/  BRA `(.L_x_42) ;  /* 0x0000000c00287947 */ /* 0x000fea0003800000 */
.L_x_38:
[----:B------:R-:W-:-:S09]  /*2690*/  UISETP.GT.AND UP0, UPT, UR4, 0x6, UPT ;  /* 0x000000060400788c */ /* 0x000fd2000bf04270 */
[----:B------:R-:W-:Y:S05]  /*26a0*/  BRA.U UP0, `(.L_x_45) ;  /* 0x00000001002c7547 */ /* 0x000fea000b800000 */
[----:B------:R-:W-:-:S09]  /*26b0*/  UISETP.NE.AND UP0, UPT, UR4, 0x5, UPT ;  /* 0x000000050400788c */ /* 0x000fd2000bf05270 */
[----:B------:R-:W-:Y:S05]  /*26c0*/  BRA.U !UP0, `(.L_x_46) ;  /* 0x0000000108147547 */ /* 0x000fea000b800000 */
[----:B------:R-:W-:-:S09]  /*26d0*/  UISETP.NE.AND UP0, UPT, UR4, 0x6, UPT ;  /* 0x000000060400788c */ /* 0x000fd2000bf05270 */
[----:B------:R-:W-:Y:S05]  /*26e0*/  BRA.U UP0, `(.L_x_41) ;  /* 0x0000000900707547 */ /* 0x000fea000b800000 */
[----:B-1----:R-:W-:-:S05]  /*26f0*/  SHF.L.U32 R5, R5, 0x10, RZ ;  /* 0x0000001005057819 */ /* 0x002fca00000006ff */
[----:B------:R1:W-:Y:S01]  /*2700*/  STG.E desc[UR36][R2.64], R5 ;  /* 0x0000000502007986 */ /* 0x0003e2000c101924 */
[----:B------:R-:W-:Y:S05]  /*2710*/  BRA `(.L_x_42) ;  /* 0x0000000c00047947 */ /* 0x000fea0003800000 */
.L_x_46:
[----:B01----:R-:W-:-:S05]  /*2720*/  IMAD.U32 R0, R5, 0x10000, RZ ;  /* 0x0001000005007824 */ /* 0x003fca00078e00ff */
[----:B------:R-:W-:-:S05]  /*2730*/  F2FP.F16.F32.PACK_AB R0, RZ, R0 ;  /* 0x00000000ff00723e */ /* 0x000fca00000000ff */
[----:B------:R0:W-:Y:S01]  /*2740*/  STG.E.U16 desc[UR36][R2.64], R0 ;  /* 0x0000000002007986 */ /* 0x0001e2000c101524 */
[----:B------:R-:W-:Y:S05]  /*2750*/  BRA `(.L_x_42) ;  /* 0x0000000800f47947 */ /* 0x000fea0003800000 */
.L_x_45:
[----:B------:R-:W-:-:S09]  /*2760*/  UISETP.NE.AND UP0, UPT, UR4, 0x7, UPT ;  /* 0x000000070400788c */ /* 0x000fd2000bf05270 */
[----:B------:R-:W-:Y:S05]  /*2770*/  BRA.U !UP0, `(.L_x_47) ;  /* 0x0000000108347547 */ /* 0x000fea000b800000 */
[----:B------:R-:W-:-:S09]  /*2780*/  UISETP.NE.AND UP0, UPT, UR4, 0x8, UPT ;  /* 0x000000080400788c */ /* 0x000fd2000bf05270 */
[----:B------:R-:W-:Y:S05]  /*2790*/  BRA.U !UP0, `(.L_x_48) ;  /* 0x0000000108187547 */ /* 0x000fea000b800000 */
[----:B------:R-:W-:-:S09]  /*27a0*/  UISETP.NE.AND UP0, UPT, UR4, 0x9, UPT ;  /* 0x000000090400788c */ /* 0x000fd2000bf05270 */
[----:B------:R-:W-:Y:S05]  /*27b0*/  BRA.U UP0, `(.L_x_41) ;  /* 0x00000009003c7547 */ /* 0x000fea000b800000 */
[----:B-1----:R-:W-:Y:S02]  /*27c0*/  IMAD.U32 R4, R5, 0x10000, RZ ;  /* 0x0001000005047824 */ /* 0x002fe400078e00ff */
[----:B------:R-:W-:-:S05]  /*27d0*/  IMAD.MOV.U32 R5, RZ, RZ, RZ ;  /* 0x000000ffff057224 */ /* 0x000fca00078e00ff */
[----:B------:R1:W-:Y:S01]  /*27e0*/  STG.E.64 desc[UR36][R2.64], R4 ;  /* 0x0000000402007986 */ /* 0x0003e2000c101b24 */
[----:B------:R-:W-:Y:S05]  /*27f0*/  BRA `(.L_x_42) ;  /* 0x0000000800cc7947 */ /* 0x000fea0003800000 */
.L_x_48:
[----:B-1----:R-:W-:-:S04]  /*2800*/  SHF.L.U32 R5, R5, 0x10, RZ ;  /* 0x0000001005057819 */ /* 0x002fc800000006ff */
[----:B------:R-:W-:-:S04]  /*2810*/  F2FP.F16.F32.PACK_AB R5, RZ, R5 ;  /* 0x00000005ff05723e */ /* 0x000fc800000000ff */
[----:B------:R-:W-:-:S05]  /*2820*/  PRMT R5, R5, 0x5410, RZ ;  /* 0x0000541005057816 */ /* 0x000fca00000000ff */
[----:B------:R1:W-:Y:S01]  /*2830*/  STG.E desc[UR36][R2.64], R5 ;  /* 0x0000000502007986 */ /* 0x0003e2000c101924 */
[----:B------:R-:W-:Y:S05]  /*2840*/  BRA `(.L_x_42) ;  /* 0x0000000800b87947 */ /* 0x000fea0003800000 */
.L_x_47:
[----:B-1----:R-:W-:-:S04]  /*2850*/  IMAD.U32 R4, R5, 0x10000, RZ ;  /* 0x0001000005047824 */ /* 0x002fc800078e00ff */
[----:B------:R-:W-:-:S06]  /*2860*/  FMUL.FTZ R4, R4, 1 ;  /* 0x3f80000004047820 */ /* 0x000fcc0000410000 */
[----:B------:R-:W1:Y:S02]  /*2870*/  F2F.F64.F32 R4, R4 ;  /* 0x0000000400047310 */ /* 0x000e640000201800 */
[----:B-1----:R1:W-:Y:S01]  /*2880*/  STG.E.64 desc[UR36][R2.64], R4 ;  /* 0x0000000402007986 */ /* 0x0023e2000c101b24 */
[----:B------:R-:W-:Y:S05]  /*2890*/  BRA `(.L_x_42) ;  /* 0x0000000800a47947 */ /* 0x000fea0003800000 */
.L_x_37:
        /* <DEDUP_REMOVED lines=8> */
[----:B-1----:R-:W-:-:S05]  /*2920*/  IMAD.U32 R5, R5, 0x10000, RZ ;  /* 0x0001000005057824 */ /* 0x002fca00078e00ff */
[----:B------:R-:W-:-:S04]  /*2930*/  FSETP.NEU.FTZ.AND P0, PT, R5, RZ, PT ;  /* 0x000000ff0500720b */ /* 0x000fc80003f1d000 */
[----:B------:R-:W-:-:S05]  /*2940*/  SEL R5, RZ, 0x1, !P0 ;  /* 0x00000001ff057807 */ /* 0x000fca0004000000 */
[----:B------:R1:W-:Y:S01]  /*2950*/  STG.E.U8 desc[UR36][R2.64], R5 ;  /* 0x0000000502007986 */ /* 0x0003e2000c101124 */
[----:B------:R-:W-:Y:S05]  /*2960*/  BRA `(.L_x_42) ;  /* 0x0000000800707947 */ /* 0x000fea0003800000 */
.L_x_51:
[----:B-1----:R-:W-:Y:S01]  /*2970*/  IMAD.U32 R5, R5, 0x10000, RZ ;  /* 0x0001000005057824 */ /* 0x002fe200078e00ff */
[----:B------:R-:W-:-:S03]  /*2980*/  CS2R R6, SRZ ;  /* 0x0000000000067805 */ /* 0x000fc6000001ff00 */
[----:B------:R-:W-:-:S06]  /*2990*/  FMUL.FTZ R5, R5, 1 ;  /* 0x3f80000005057820 */ /* 0x000fcc0000410000 */
[----:B------:R-:W1:Y:S02]  /*29a0*/  F2F.F64.F32 R4, R5 ;  /* 0x0000000500047310 */ /* 0x000e640000201800 */
[----:B-1----:R1:W-:Y:S01]  /*29b0*/  STG.E.128 desc[UR36][R2.64], R4 ;  /* 0x0000000402007986 */ /* 0x0023e2000c101d24 */
[----:B------:R-:W-:Y:S05]  /*29c0*/  BRA `(.L_x_42) ;  /* 0x0000000800587947 */ /* 0x000fea0003800000 */
.L_x_50:
[----:B------:R-:W-:-:S09]  /*29d0*/  UISETP.NE.AND UP0, UPT, UR4, 0xf, UPT ;  /* 0x0000000f0400788c */ /* 0x000fd2000bf05270 */
[----:B------:R-:W-:Y:S05]  /*29e0*/  BRA.U !UP0, `(.L_x_52) ;  /* 0x0000000108a07547 */ /* 0x000fea000b800000 */
[----:B------:R-:W-:-:S09]  /*29f0*/  UISETP.NE.AND UP0, UPT, UR4, 0x17, UPT ;  /* 0x000000170400788c */ /* 0x000fd2000bf05270 */
[----:B------:R-:W-:Y:S05]  /*2a00*/  BRA.U !UP0, `(.L_x_53) ;  /* 0x00000001084c7547 */ /* 0x000fea000b800000 */
[----:B------:R-:W-:-:S09]  /*2a10*/  UISETP.NE.AND UP0, UPT, UR4, 0x18, UPT ;  /* 0x000000180400788c */ /* 0x000fd2000bf05270 */
[----:B------:R-:W-:Y:S05]  /*2a20*/  BRA.U UP0, `(.L_x_41) ;  /* 0x0000000500a07547 */ /* 0x000fea000b800000 */
[----:B-1----:R-:W-:Y:S01]  /*2a30*/  SHF.L.U32 R7, R5, 0x10, RZ ;  /* 0x0000001005077819 */ /* 0x002fe200000006ff */
[----:B------:R-:W-:Y:S01]  /*2a40*/  BSSY.RECONVERGENT B0, `(.L_x_54) ;  /* 0x000000c000007945 */ /* 0x000fe20003800200 */
[----:B0-----:R-:W-:Y:S02]  /*2a50*/  IMAD.MOV.U32 R0, RZ, RZ, 0x7f ;  /* 0x0000007fff007424 */ /* 0x001fe400078e00ff */
[----:B------:R-:W-:Y:S02]  /*2a60*/  LOP3.LUT R6, R7, 0x7fffffff, RZ, 0xc0, !PT ;  /* 0x7fffffff07067812 */ /* 0x000fe400078ec0ff */
[----:B------:R-:W-:Y:S02]  /*2a70*/  SHF.R.U32.HI R5, RZ, 0x18, R7 ;  /* 0x00000018ff057819 */ /* 0x000fe40000011607 */
[----:B------:R-:W-:-:S13]  /*2a80*/  ISETP.GT.U32.AND P0, PT, R6, 0x43efffff, PT ;  /* 0x43efffff0600780c */ /* 0x000fda0003f04070 */
[----:B------:R-:W-:Y:S05]  /*2a90*/  @P0 BRA `(.L_x_55) ;  /* 0x0000000000180947 */ /* 0x000fea0003800000 */
[----:B------:R-:W-:-:S13]  /*2aa0*/  ISETP.GT.U32.AND P0, PT, R6, 0x3c7fffff, PT ;  /* 0x3c7fffff0600780c */ /* 0x000fda0003f04070 */
[----:B------:R-:W-:-:S04]  /*2ab0*/  @P0 SHF.R.U32.HI R0, RZ, 0x14, R7 ;  /* 0x00000014ff000819 */ /* 0x000fc80000011607 */
[----:B------:R-:W-:Y:S01]  /*2ac0*/  @P0 LOP3.LUT R4, R0, 0x1, RZ, 0xc0, !PT ;  /* 0x0000000100040812 */ /* 0x000fe200078ec0ff */
[----:B------:R-:W-:-:S03]  /*2ad0*/  @!P0 FADD.FTZ R0, R6, 16384 ;  /* 0x4680000006008421 */ /* 0x000fc60000010000 */
[----:B------:R-:W-:-:S04]  /*2ae0*/  @P0 IADD3 R4, PT, PT, R7, 0x407ffff, R4 ;  /* 0x0407ffff07040810 */ /* 0x000fc80007ffe004 */
[----:B------:R-:W-:-:S07]  /*2af0*/  @P0 SHF.R.U32.HI R0, RZ, 0x14, R4 ;  /* 0x00000014ff000819 */ /* 0x000fce0000011604 */
.L_x_55:
[----:B------:R-:W-:Y:S05]  /*2b00*/  BSYNC.RECONVERGENT B0 ;  /* 0x0000000000007941 */ /* 0x000fea0003800200 */
.L_x_54:
[----:B------:R-:W-:-:S05]  /*2b10*/  LOP3.LUT R5, R0, 0x80, R5, 0xf8, !PT ;  /* 0x0000008000057812 */ /* 0x000fca00078ef805 */
[----:B------:R0:W-:Y:S01]  /*2b20*/  STG.E.U8 desc[UR36][R2.64], R5 ;  /* 0x0000000502007986 */ /* 0x0001e2000c101124 */
[----:B------:R-:W-:Y:S05]  /*2b30*/  BRA `(.L_x_42) ;  /* 0x0000000400fc7947 */ /* 0x000fea0003800000 */
.L_x_53:
[----:B-1----:R-:W-:Y:S01]  /*2b40*/  IMAD.U32 R7, R5, 0x10000, RZ ;  /* 0x0001000005077824 */ /* 0x002fe200078e00ff */
[----:B------:R-:W-:Y:S04]  /*2b50*/  BSSY.RECONVERGENT B0, `(.L_x_56) ;  /* 0x000000e000007945 */ /* 0x000fe80003800200 */
[----:B------:R-:W-:Y:S02]  /*2b60*/  LOP3.LUT R6, R7, 0x7fffffff, RZ, 0xc0, !PT ;  /* 0x7fffffff07067812 */ /* 0x000fe400078ec0ff */
[----:B------:R-:W-:Y:S02]  /*2b70*/  SHF.R.U32.HI R5, RZ, 0x18, R7 ;  /* 0x00000018ff057819 */ /* 0x000fe40000011607 */
[----:B------:R-:W-:-:S13]  /*2b80*/  ISETP.GE.U32.AND P1, PT, R6, 0x47800000, PT ;  /* 0x478000000600780c */ /* 0x000fda0003f26070 */
[----:B0-----:R-:W-:Y:S01]  /*2b90*/  @P1 IMAD.MOV.U32 R0, RZ, RZ, 0x7f ;  /* 0x0000007fff001424 */ /* 0x001fe200078e00ff */
[----:B------:R-:W-:-:S04]  /*2ba0*/  @P1 ISETP.GT.U32.AND P0, PT, R6, 0x7f800000, PT ;  /* 0x7f8000000600180c */ /* 0x000fc80003f04070 */
[----:B------:R-:W-:Y:S01]  /*2bb0*/  @P1 SEL R0, R0, 0x7c, P0 ;  /* 0x0000007c00001807 */ /* 0x000fe20000000000 */
[----:B------:R-:W-:Y:S08]  /*2bc0*/  @P1 BRA `(.L_x_57) ;  /* 0x0000000000181947 */ /* 0x000ff00003800000 */
[----:B------:R-:W-:-:S13]  /*2bd0*/  ISETP.GT.U32.AND P0, PT, R6, 0x387fffff, PT ;  /* 0x387fffff0600780c */ /* 0x000fda0003f04070 */
[----:B------:R-:W-:-:S04]  /*2be0*/  @P0 SHF.R.U32.HI R0, RZ, 0x15, R7 ;  /* 0x00000015ff000819 */ /* 0x000fc80000011607 */
[----:B------:R-:W-:Y:S01]  /*2bf0*/  @P0 LOP3.LUT R4, R0, 0x1, RZ, 0xc0, !PT ;  /* 0x0000000100040812 */ /* 0x000fe200078ec0ff */
[----:B------:R-:W-:-:S03]  /*2c00*/  @!P0 FADD.FTZ R0, R6, 128 ;  /* 0x4300000006008421 */ /* 0x000fc60000010000 */
[----:B------:R-:W-:-:S04]  /*2c10*/  @P0 IADD3 R4, PT, PT, R7, 0x80fffff, R4 ;  /* 0x080fffff07040810 */ /* 0x000fc80007ffe004 */
[----:B------:R-:W-:-:S07]  /*2c20*/  @P0 SHF.R.U32.HI R0, RZ, 0x15, R4 ;  /* 0x00000015ff000819 */ /* 0x000fce0000011604 */
.L_x_57:
[----:B------:R-:W-:Y:S05]  /*2c30*/  BSYNC.RECONVERGENT B0 ;  /* 0x0000000000007941 */ /* 0x000fea0003800200 */
.L_x_56:
[----:B------:R-:W-:-:S05]  /*2c40*/  LOP3.LUT R5, R0, 0x80, R5, 0xf8, !PT ;  /* 0x0000008000057812 */ /* 0x000fca00078ef805 */
[----:B------:R0:W-:Y:S01]  /*2c50*/  STG.E.U8 desc[UR36][R2.64], R5 ;  /* 0x0000000502007986 */ /* 0x0001e2000c101124 */
[----:B------:R-:W-:Y:S05]  /*2c60*/  BRA `(.L_x_42) ;  /* 0x0000000400b07947 */ /* 0x000fea0003800000 */
.L_x_52:
[----:B-1----:R1:W-:Y:S01]  /*2c70*/  STG.E.U16 desc[UR36][R2.64], R5 ;  /* 0x0000000502007986 */ /* 0x0023e2000c101524 */
[----:B------:R-:W-:Y:S05]  /*2c80*/  BRA `(.L_x_42) ;  /* 0x0000000400a87947 */ /* 0x000fea0003800000 */
.L_x_49:
        /* <DEDUP_REMOVED lines=8> */
[----:B-1----:R-:W-:-:S06]  /*2d10*/  SHF.L.U32 R5, R5, 0x10, RZ ;  /* 0x0000001005057819 */ /* 0x002fcc00000006ff */
[----:B------:R-:W1:Y:S02]  /*2d20*/  F2I.FTZ.U32.TRUNC.NTZ R5, R5 ;  /* 0x0000000500057305 */ /* 0x000e64000021f000 */
[----:B-1----:R1:W-:Y:S01]  /*2d30*/  STG.E.U16 desc[UR36][R2.64], R5 ;  /* 0x0000000502007986 */ /* 0x0023e2000c101524 */
[----:B------:R-:W-:Y:S05]  /*2d40*/  BRA `(.L_x_42) ;  /* 0x0000000400787947 */ /* 0x000fea0003800000 */
.L_x_60:
[----:B-1----:R-:W-:Y:S01]  /*2d50*/  IMAD.U32 R5, R5, 0x10000, RZ ;  /* 0x0001000005057824 */ /* 0x002fe200078e00ff */
[----:B------:R-:W-:Y:S01]  /*2d60*/  BSSY.RECONVERGENT B0, `(.L_x_61) ;  /* 0x0000014000007945 */ /* 0x000fe20003800200 */
[----:B0-----:R-:W-:-:S03]  /*2d70*/  IMAD.MOV.U32 R0, RZ, RZ, 0x80 ;  /* 0x00000080ff007424 */ /* 0x001fc600078e00ff */
[----:B------:R-:W-:-:S04]  /*2d80*/  LOP3.LUT R4, R5, 0x7fffffff, RZ, 0xc0, !PT ;  /* 0x7fffffff05047812 */ /* 0x000fc800078ec0ff */
[----:B------:R-:W-:-:S13]  /*2d90*/  ISETP.GT.U32.AND P0, PT, R4, 0x437fffff, PT ;  /* 0x437fffff0400780c */ /* 0x000fda0003f04070 */
[----:B------:R-:W-:Y:S05]  /*2da0*/  @P0 BRA `(.L_x_62) ;  /* 0x00000000003c0947 */ /* 0x000fea0003800000 */
[----:B------:R-:W-:-:S13]  /*2db0*/  ISETP.GT.U32.AND P0, PT, R4, 0x3bffffff, PT ;  /* 0x3bffffff0400780c */ /* 0x000fda0003f04070 */
[----:B------:R-:W-:Y:S05]  /*2dc0*/  @P0 BRA `(.L_x_63) ;  /* 0x0000000000140947 */ /* 0x000fea0003800000 */
[----:B------:R-:W-:-:S05]  /*2dd0*/  FADD.FTZ R0, R4, 8192 ;  /* 0x4600000004007421 */ /* 0x000fca0000010000 */
[----:B------:R-:W-:Y:S02]  /*2de0*/  LOP3.LUT P0, R4, R0, 0xff, RZ, 0xc0, !PT ;  /* 0x000000ff00047812 */ /* 0x000fe4000780c0ff */
[----:B------:R-:W-:-:S11]  /*2df0*/  PRMT R0, RZ, 0x7610, R0 ;  /* 0x00007610ff007816 */ /* 0x000fd60000000000 */
[----:B------:R-:W-:Y:S05]  /*2e00*/  @!P0 BRA `(.L_x_62) ;  /* 0x0000000000248947 */ /* 0x000fea0003800000 */
[----:B------:R-:W-:Y:S05]  /*2e10*/  BRA `(.L_x_64) ;  /* 0x0000000000147947 */ /* 0x000fea0003800000 */
.L_x_63:
[----:B------:R-:W-:-:S04]  /*2e20*/  SHF.R.U32.HI R0, RZ, 0x14, R5 ;  /* 0x00000014ff007819 */ /* 0x000fc80000011605 */
[----:B------:R-:W-:-:S04]  /*2e30*/  LOP3.LUT R0, R0, 0x1, RZ, 0xc0, !PT ;  /* 0x0000000100007812 */ /* 0x000fc800078ec0ff */
[----:B------:R-:W-:-:S04]  /*2e40*/  IADD3 R0, PT, PT, R5, 0x487ffff, R0 ;  /* 0x0487ffff05007810 */ /* 0x000fc80007ffe000 */
[----:B------:R-:W-:-:S04]  /*2e50*/  SHF.R.U32.HI R0, RZ, 0x14, R0 ;  /* 0x00000014ff007819 */ /* 0x000fc80000011600 */
[----:B------:R-:W-:-:S07]  /*2e60*/  LOP3.LUT R4, R0, 0xff, RZ, 0xc0, !PT ;  /* 0x000000ff00047812 */ /* 0x000fce00078ec0ff */
.L_x_64:
[----:B------:R-:W-:-:S04]  /*2e70*/  SHF.R.U32.HI R5, RZ, 0x18, R5 ;  /* 0x00000018ff057819 */ /* 0x000fc80000011605 */
[----:B------:R-:W-:-:S04]  /*2e80*/  LOP3.LUT R4, R4, 0x80, R5, 0xf8, !PT ;  /* 0x0000008004047812 */ /* 0x000fc800078ef805 */
[----:B------:R-:W-:-:S07]  /*2e90*/  PRMT R0, R4, 0x7610, R0 ;  /* 0x0000761004007816 */ /* 0x000fce0000000000 */
.L_x_62:
[----:B------:R-:W-:Y:S05]  /*2ea0*/  BSYNC.RECONVERGENT B0 ;  /* 0x0000000000007941 */ /* 0x000fea0003800200 */
.L_x_61:
[----:B------:R0:W-:Y:S01]  /*2eb0*/  STG.E.U8 desc[UR36][R2.64], R0 ;  /* 0x0000000002007986 */ /* 0x0001e2000c101124 */
[----:B------:R-:W-:Y:S05]  /*2ec0*/  BRA `(.L_x_42) ;  /* 0x0000000400187947 */ /* 0x000fea0003800000 */
.L_x_59:
[----:B-1----:R-:W-:Y:S01]  /*2ed0*/  IMAD.U32 R5, R5, 0x10000, RZ ;  /* 0x0001000005057824 */ /* 0x002fe200078e00ff */
[----:B------:R-:W-:Y:S01]  /*2ee0*/  BSSY.RECONVERGENT B0, `(.L_x_65) ;  /* 0x0000014000007945 */ /* 0x000fe20003800200 */
[----:B0-----:R-:W-:-:S03]  /*2ef0*/  MOV R0, 0x80 ;  /* 0x0000008000007802 */ /* 0x001fc60000000f00 */
        /* <DEDUP_REMOVED lines=10> */
.L_x_67:
[----:B------:R-:W-:-:S04]  /*2fa0*/  SHF.R.U32.HI R0, RZ, 0x15, R5 ;  /* 0x00000015ff007819 */ /* 0x000fc80000011605 */
[----:B------:R-:W-:-:S04]  /*2fb0*/  LOP3.LUT R0, R0, 0x1, RZ, 0xc0, !PT ;  /* 0x0000000100007812 */ /* 0x000fc800078ec0ff */
[----:B------:R-:W-:-:S04]  /*2fc0*/  IADD3 R0, PT, PT, R5, 0x88fffff, R0 ;  /* 0x088fffff05007810 */ /* 0x000fc80007ffe000 */
[----:B------:R-:W-:-:S04]  /*2fd0*/  SHF.R.U32.HI R0, RZ, 0x15, R0 ;  /* 0x00000015ff007819 */ /* 0x000fc80000011600 */
[----:B------:R-:W-:-:S07]  /*2fe0*/  LOP3.LUT R4, R0, 0xff, RZ, 0xc0, !PT ;  /* 0x000000ff00047812 */ /* 0x000fce00078ec0ff */
.L_x_68:
[----:B------:R-:W-:-:S04]  /*2ff0*/  SHF.R.U32.HI R5, RZ, 0x18, R5 ;  /* 0x00000018ff057819 */ /* 0x000fc80000011605 */
[----:B------:R-:W-:-:S04]  /*3000*/  LOP3.LUT R4, R4, 0x80, R5, 0xf8, !PT ;  /* 0x0000008004047812 */ /* 0x000fc800078ef805 */
[----:B------:R-:W-:-:S07]  /*3010*/  PRMT R0, R4, 0x7610, R0 ;  /* 0x0000761004007816 */ /* 0x000fce0000000000 */
.L_x_66:
[----:B------:R-:W-:Y:S05]  /*3020*/  BSYNC.RECONVERGENT B0 ;  /* 0x0000000000007941 */ /* 0x000fea0003800200 */
.L_x_65:
[----:B------:R0:W-:Y:S01]  /*3030*/  STG.E.U8 desc[UR36][R2.64], R0 ;  /* 0x0000000002007986 */ /* 0x0001e2000c101124 */
[----:B------:R-:W-:Y:S05]  /*3040*/  BRA `(.L_x_42) ;  /* 0x0000000000b87947 */ /* 0x000fea0003800000 */
.L_x_58:
[----:B------:R-:W-:-:S09]  /*3050*/  UISETP.NE.AND UP0, UPT, UR4, 0x1c, UPT ;  /* 0x0000001c0400788c */ /* 0x000fd2000bf05270 */
[----:B------:R-:W-:Y:S05]  /*3060*/  BRA.U !UP0, `(.L_x_69) ;  /* 0x0000000108a47547 */ /* 0x000fea000b800000 */
[----:B------:R-:W-:-:S09]  /*3070*/  UISETP.NE.AND UP0, UPT, UR4, 0x1d, UPT ;  /* 0x0000001d0400788c */ /* 0x000fd2000bf05270 */
[----:B------:R-:W-:Y:S05]  /*3080*/  BRA.U !UP0, `(.L_x_70) ;  /* 0x00000001088c7547 */ /* 0x000fea000b800000 */
[----:B------:R-:W-:-:S09]  /*3090*/  UISETP.NE.AND UP0, UPT, UR4, 0x2c, UPT ;  /* 0x0000002c0400788c */ /* 0x000fd2000bf05270 */
[----:B------:R-:W-:Y:S05]  /*30a0*/  BRA.U !UP0, `(.L_x_71) ;  /* 0x0000000108447547 */ /* 0x000fea000b800000 */
.L_x_41:
[----:B0-----:R-:W-:Y:S01]  /*30b0*/  MOV R0, 0x0 ;  /* 0x0000000000007802 */ /* 0x001fe20000000f00 */
[----:B------:R-:W0:Y:S01]  /*30c0*/  LDCU.64 UR6, c[0x4][0x148] ;  /* 0x01002900ff0677ac */ /* 0x000e220008000a00 */
[----:B------:R-:W-:Y:S02]  /*30d0*/  HFMA2 R12, -RZ, RZ, 0, 5.9604644775390625e-08 ;  /* 0x00000001ff0c7431 */ /* 0x000fe400000001ff */
[----:B------:R-:W-:Y:S01]  /*30e0*/  IMAD.MOV.U32 R8, RZ, RZ, 0x65 ;  /* 0x00000065ff087424 */ /* 0x000fe200078e00ff */
[----:B------:R2:W3:Y:S01]  /*30f0*/  LDC.64 R2, c[0x4][R0] ;  /* 0x0100000000027b82 */ /* 0x0004e20000000a00 */
[----:B------:R-:W4:Y:S01]  /*3100*/  LDCU.64 UR8, c[0x4][0x150] ;  /* 0x01002a00ff0877ac */ /* 0x000f220008000a00 */
[----:B------:R-:W-:Y:S01]  /*3110*/  IMAD.MOV.U32 R13, RZ, RZ, RZ ;  /* 0x000000ffff0d7224 */ /* 0x000fe200078e00ff */
[----:B------:R-:W5:Y:S01]  /*3120*/  LDCU.64 UR4, c[0x4][0x40] ;  /* 0x01000800ff0477ac */ /* 0x000f620008000a00 */
[----:B0-----:R-:W-:Y:S02]  /*3130*/  IMAD.U32 R4, RZ, RZ, UR6 ;  /* 0x00000006ff047e24 */ /* 0x001fe4000f8e00ff */
[----:B-1----:R-:W-:-:S02]  /*3140*/  IMAD.U32 R5, RZ, RZ, UR7 ;  /* 0x00000007ff057e24 */ /* 0x002fc4000f8e00ff */
[----:B----4-:R-:W-:Y:S01]  /*3150*/  IMAD.U32 R6, RZ, RZ, UR8 ;  /* 0x00000008ff067e24 */ /* 0x010fe2000f8e00ff */
[----:B------:R-:W-:Y:S01]  /*3160*/  MOV R7, UR9 ;  /* 0x0000000900077c02 */ /* 0x000fe20008000f00 */
[----:B-----5:R-:W-:Y:S02]  /*3170*/  IMAD.U32 R10, RZ, RZ, UR4 ;  /* 0x00000004ff0a7e24 */ /* 0x020fe4000f8e00ff */
[----:B--2---:R-:W-:-:S07]  /*3180*/  IMAD.U32 R11, RZ, RZ, UR5 ;  /* 0x00000005ff0b7e24 */ /* 0x004fce000f8e00ff */
[----:B------:R-:W-:-:S07]  /*3190*/  LEPC R20, `(.L_x_72) ;  /* 0x000000001014794e */ /* 0x000fce0000000000 */
[----:B---3--:R-:W-:Y:S05]  /*31a0*/  CALL.ABS.NOINC R2 ;  /* 0x0000000002007343 */ /* 0x008fea0003c00000 */
.L_x_72:
[----:B------:R-:W-:Y:S05]  /*31b0*/  BRA `(.L_x_42) ;  /* 0x00000000005c7947 */ /* 0x000fea0003800000 */
.L_x_71:
[----:B-1----:R-:W-:-:S05]  /*31c0*/  IMAD.U32 R5, R5, 0x10000, RZ ;  /* 0x0001000005057824 */ /* 0x002fca00078e00ff */
[----:B------:R-:W-:-:S04]  /*31d0*/  SHF.R.U32.HI R6, RZ, 0x17, R5 ;  /* 0x00000017ff067819 */ /* 0x000fc80000011605 */
[----:B------:R-:W-:-:S04]  /*31e0*/  LOP3.LUT R4, R6, 0xff, RZ, 0xc0, !PT ;  /* 0x000000ff06047812 */ /* 0x000fc800078ec0ff */
[----:B------:R-:W-:-:S13]  /*31f0*/  ISETP.NE.AND P1, PT, R4, 0xff, PT ;  /* 0x000000ff0400780c */ /* 0x000fda0003f25270 */
[--C-:B0-----:R-:W-:Y:S02]  /*3200*/  @P1 SHF.R.U32.HI R0, RZ, 0x16, R5.reuse ;  /* 0x00000016ff001819 */ /* 0x101fe40000011605 */
[----:B------:R-:W-:Y:S01]  /*3210*/  @P1 LOP3.LUT P0, RZ, R4, 0x3fffff, R5, 0xf8, !PT ;  /* 0x003fffff04ff1812 */ /* 0x000fe2000780f805 */
[----:B------:R-:W-:Y:S01]  /*3220*/  IMAD.MOV.U32 R5, RZ, RZ, 0xff ;  /* 0x000000ffff057424 */ /* 0x000fe200078e00ff */
[----:B------:R-:W-:-:S04]  /*3230*/  @P1 LOP3.LUT R0, R0, 0x1, RZ, 0xc0, !PT ;  /* 0x0000000100001812 */ /* 0x000fc800078ec0ff */
[----:B------:R-:W-:Y:S02]  /*3240*/  @P1 ISETP.EQ.U32.AND P2, PT, R0, 0x1, P0 ;  /* 0x000000010000180c */ /* 0x000fe40000742070 */
[----:B------:R-:W-:Y:S02]  /*3250*/  PLOP3.LUT P0, PT, PT, PT, PT, 0x80, 0x8 ;  /* 0x000000000008781c */ /* 0x000fe40003f0f070 */
[----:B------:R-:W-:Y:S02]  /*3260*/  @P1 PLOP3.LUT P0, PT, P2, PT, PT, 0x80, 0x8 ;  /* 0x000000000008181c */ /* 0x000fe4000170f070 */
[----:B------:R-:W-:-:S11]  /*3270*/  @P1 IADD3 R0, PT, PT, R6, 0x1, RZ ;  /* 0x0000000106001810 */ /* 0x000fd60007ffe0ff */
[----:B------:R-:W-:-:S04]  /*3280*/  @!P0 IMAD.MOV R0, RZ, RZ, R6 ;  /* 0x000000ffff008224 */ /* 0x000fc800078e0206 */
[----:B------:R-:W-:-:S05]  /*3290*/  @P1 IMAD.MOV.U32 R5, RZ, RZ, R0 ;  /* 0x000000ffff051224 */ /* 0x000fca00078e0000 */
[----:B------:R0:W-:Y:S01]  /*32a0*/  STG.E.U8 desc[UR36][R2.64], R5 ;  /* 0x0000000502007986 */ /* 0x0001e2000c101124 */
[----:B------:R-:W-:Y:S05]  /*32b0*/  BRA `(.L_x_42) ;  /* 0x00000000001c7947 */ /* 0x000fea0003800000 */
.L_x_70:
[----:B-1----:R-:W-:-:S06]  /*32c0*/  IMAD.U32 R5, R5, 0x10000, RZ ;  /* 0x0001000005057824 */ /* 0x002fcc00078e00ff */
[----:B------:R-:W1:Y:S02]  /*32d0*/  F2I.U64.TRUNC R4, R5 ;  /* 0x0000000500047311 */ /* 0x000e64000020d800 */
[----:B-1----:R1:W-:Y:S01]  /*32e0*/  STG.E.64 desc[UR36][R2.64], R4 ;  /* 0x0000000402007986 */ /* 0x0023e2000c101b24 */
[----:B------:R-:W-:Y:S05]  /*32f0*/  BRA `(.L_x_42) ;  /* 0x00000000000c7947 */ /* 0x000fea0003800000 */
.L_x_69:
[----:B-1----:R-:W-:-:S06]  /*3300*/  SHF.L.U32 R5, R5, 0x10, RZ ;  /* 0x0000001005057819 */ /* 0x002fcc00000006ff */
[----:B------:R-:W1:Y:S02]  /*3310*/  F2I.FTZ.U32.TRUNC.NTZ R5, R5 ;  /* 0x0000000500057305 */ /* 0x000e64000021f000 */
[----:B-1----:R1:W-:Y:S02]  /*3320*/  STG.E desc[UR36][R2.64], R5 ;  /* 0x0000000502007986 */ /* 0x0023e4000c101924 */
.L_x_42:
[----:B------:R-:W-:-:S07]  /*3330*/  VIADD R17, R17, 0x80 ;  /* 0x0000008011117836 */ /* 0x000fce0000000000 */
.L_x_1:
[----:B------:R-:W-:Y:S05]  /*3340*/  BSYNC.RECONVERGENT B6 ;  /* 0x0000000000067941 */ /* 0x000fea0003800200 */
.L_x_0:
[----:B------:R-:W5:Y:S01]  /*3350*/  LDCU UR4, c[0x0][0x380] ;  /* 0x00007000ff0477ac */ /* 0x000f620008000800 */
[----:B------:R-:W-:Y:S01]  /*3360*/  BSSY.RECONVERGENT B6, `(.L_x_73) ;  /* 0x0000326000067945 */ /* 0x000fe20003800200 */
[----:B-----5:R-:W-:-:S13]  /*3370*/  ISETP.GE.AND P0, PT, R17, UR4, PT ;  /* 0x0000000411007c0c */ /* 0x020fda000bf06270 */
[----:B------:R-:W-:Y:S05]  /*3380*/  @P0 BRA `(.L_x_74) ;  /* 0x00000030008c0947 */ /* 0x000fea0003800000 */
[----:B------:R-:W5:Y:S01]  /*3390*/  LDCU UR4, c[0x0][0x388] ;  /* 0x00007100ff0477ac */ /* 0x000f620008000800 */
[----:B0-----:R-:W-:Y:S02]  /*33a0*/  IMAD.MOV.U32 R0, RZ, RZ, RZ ;  /* 0x000000ffff007224 */ /* 0x001fe400078e00ff */
[----:B------:R-:W-:Y:S01]  /*33b0*/  IMAD.MOV.U32 R16, RZ, RZ, RZ ;  /* 0x000000ffff107224 */ /* 0x000fe200078e00ff */
[----:B-----5:R-:W-:-:S09]  /*33c0*/  UISETP.NE.AND UP0, UPT, UR4, URZ, UPT ;  /* 0x000000ff0400728c */ /* 0x020fd2000bf05270 */
[----:B------:R-:W-:Y:S05]  /*33d0*/  BRA.U !UP0, `(.L_x_75) ;  /* 0x0000001108a87547 */ /* 0x000fea000b800000 */
[----:B------:R-:W1:Y:S01]  /*33e0*/  LDCU.64 UR4, c[0x0][0x390] ;  /* 0x00007200ff0477ac */ /* 0x000e620008000a00 */
[----:B------:R-:W-:Y:S01]  /*33f0*/  HFMA2 R16, -RZ, RZ, 0, 0 ;  /* 0x00000000ff107431 */ /* 0x000fe200000001ff */
[----:B------:R-:W0:Y:S01]  /*3400*/  LDCU UR6, c[0x0][0x38c] ;  /* 0x00007180ff0677ac */ /* 0x000e220008000800 */
[----:B------:R-:W5:Y:S01]  /*3410*/  LDCU.64 UR8, c[0x0][0x4b8] ;  /* 0x00009700ff0877ac */ /* 0x000f620008000a00 */
[----:B------:R-:W-:Y:S02]  /*3420*/  UISETP.NE.AND UP0, UPT, UR40, URZ, UPT ;  /* 0x000000ff2800728c */ /* 0x000fe4000bf05270 */
[----:B-1234-:R-:W-:-:S05]  /*3430*/  IMAD.HI.U32 R2, R17, UR4, R16 ;  /* 0x0000000411027c27 */ /* 0x01efca000f8e0010 */
[----:B------:R-:W-:-:S05]  /*3440*/  SHF.R.U32.HI R3, RZ, UR5, R2 ;  /* 0x00000005ff037c19 */ /* 0x000fca0008011602 */
[----:B------:R-:W-:-:S04]  /*3450*/  IMAD.MOV R0, RZ, RZ, -R3 ;  /* 0x000000ffff007224 */ /* 0x000fc800078e0a03 */
[----:B0-----:R-:W-:-:S04]  /*3460*/  IMAD R0, R0, UR6, R17 ;  /* 0x0000000600007c24 */ /* 0x001fc8000f8e0211 */
[C---:B-----5:R-:W-:Y:S02]  /*3470*/  IMAD R16, R0.reuse, UR8, RZ ;  /* 0x0000000800107c24 */ /* 0x060fe4000f8e02ff */
        /* <DEDUP_REMOVED lines=15> */
[----:B------:R-:W-:Y:S01]  /*3570*/  MOV R4, RZ ;  /* 0x000000ff00047202 */ /* 0x000fe20000000f00 */
[----:B------:R-:W1:Y:S01]  /*3580*/  LDCU UR6, c[0x0][0x3a4] ;  /* 0x00007480ff0677ac */ /* 0x000e620008000800 */
[----:B------:R-:W2:Y:S01]  /*3590*/  LDCU.64 UR8, c[0x0][0x4c8] ;  /* 0x00009900ff0877ac */ /* 0x000ea20008000a00 */
[----:B------:R-:W-:Y:S02]  /*35a0*/  UISETP.NE.AND UP0, UPT, UR38, 0x3, UPT ;  /* 0x000000032600788c */ /* 0x000fe4000bf05270 */
[----:B0-----:R-:W-:-:S05]  /*35b0*/  IMAD.HI.U32 R2, R5, UR4, R4 ;  /* 0x0000000405027c27 */ /* 0x001fca000f8e0004 */
[----:B------:R-:W-:-:S05]  /*35c0*/  SHF.R.U32.HI R3, RZ, UR5, R2 ;  /* 0x00000005ff037c19 */ /* 0x000fca0008011602 */
[----:B------:R-:W-:-:S04]  /*35d0*/  IMAD.MOV R4, RZ, RZ, -R3 ;  /* 0x000000ffff047224 */ /* 0x000fc800078e0a03 */
        /* <DEDUP_REMOVED lines=17> */
[----:B------:R-:W-:Y:S01]  /*36f0*/  HFMA2 R4, -RZ, RZ, 0, 0 ;  /* 0x00000000ff047431 */ /* 0x000fe200000001ff */
        /* <DEDUP_REMOVED lines=160> */
[----:B-1----:R-:W-:-:S04]  /*4100*/  SHF.R.U32.HI R5, RZ, UR4, R4 ;  /* 0x00000004ff057c19 */ /* 0x002fc80008011604 */
[----:B------:R-:W-:-:S05]  /*4110*/  IADD3 R2, PT, PT, -R5, RZ, RZ ;  /* 0x000000ff05027210 */ /* 0x000fca0007ffe1ff */
        /* <DEDUP_REMOVED lines=81> */
[----:B------:R-:W-:-:S05]  /*4630*/  SHF.R.U32.HI R2, RZ, UR5, R2 ;  /* 0x00000005ff027c19 */ /* 0x000fca0008011602 */
[----:B------:R-:W-:-:S04]  /*4640*/  IMAD.MOV R3, RZ, RZ, -R2 ;  /* 0x000000ffff037224 */ /* 0x000fc800078e0a02 */
[----:B-1----:R-:W-:-:S04]  /*4650*/  IMAD R5, R3, UR6, R5 ;  /* 0x0000000603057c24 */ /* 0x002fc8000f8e0205 */
[C---:B--2---:R-:W-:Y:S02]  /*4660*/  IMAD R16, R5.reuse, UR8, R16 ;  /* 0x0000000805107c24 */ /* 0x044fe4000f8e0210 */
[----:B------:R-:W-:-:S07]  /*4670*/  IMAD R0, R5, UR9, R0 ;  /* 0x0000000905007c24 */ /* 0x000fce000f8e0200 */
.L_x_75:
[----:B------:R-:W1:Y:S01]  /*4680*/  LDCU.64 UR6, c[0x0][0x588] ;  /* 0x0000b100ff0677ac */ /* 0x000e620008000a00 */
[----:B------:R-:W-:-:S04]  /*4690*/  UPRMT UR4, UR41, 0x9910, URZ ;  /* 0x0000991029047896 */ /* 0x000fc800080000ff */
[----:B------:R-:W-:Y:S01]  /*46a0*/  UISETP.GT.AND UP0, UPT, UR4, 0x9, UPT ;  /* 0x000000090400788c */ /* 0x000fe2000bf04270 */
[----:B-1234-:R-:W-:-:S04]  /*46b0*/  IADD3 R2, P0, PT, R0, UR6, RZ ;  /* 0x0000000600027c10 */ /* 0x01efc8000ff1e0ff */
[----:B------:R-:W-:-:S04]  /*46c0*/  IADD3.X R3, PT, PT, RZ, UR7, RZ, P0, !PT ;  /* 0x00000007ff037c10 */ /* 0x000fc800087fe4ff */
        /* <DEDUP_REMOVED lines=13> */
.L_x_79:
[----:B------:R-:W2:Y:S02]  /*47a0*/  LDG.E.U8 R2, desc[UR36][R2.64] ;  /* 0x0000002402027981 */ /* 0x000ea4000c1e1100 */
[----:B--2---:R-:W-:-:S04]  /*47b0*/  I2FP.F32.U32 R0, R2 ;  /* 0x0000000200007245 */ /* 0x004fc80000201000 */
[----:B------:R-:W-:Y:S01]  /*47c0*/  F2FP.BF16.F32.PACK_AB R0, RZ, R0 ;  /* 0x00000000ff00723e */ /* 0x000fe200000010ff */
[----:B------:R-:W-:Y:S06]  /*47d0*/  BRA `(.L_x_81) ;  /* 0x0000000c00a47947 */ /* 0x000fec0003800000 */
.L_x_78:
        /* <DEDUP_REMOVED lines=10> */
.L_x_83:
[----:B------:R-:W2:Y:S02]  /*4880*/  LDG.E R2, desc[UR36][R2.64] ;  /* 0x0000002402027981 */ /* 0x000ea4000c1e1900 */
[----:B--2---:R-:W-:-:S04]  /*4890*/  I2FP.F32.S32 R0, R2 ;  /* 0x0000000200007245 */ /* 0x004fc80000201400 */
[----:B------:R-:W-:Y:S01]  /*48a0*/  F2FP.BF16.F32.PACK_AB R0, RZ, R0 ;  /* 0x00000000ff00723e */ /* 0x000fe200000010ff */
[----:B------:R-:W-:Y:S06]  /*48b0*/  BRA `(.L_x_81) ;  /* 0x0000000c006c7947 */ /* 0x000fec0003800000 */
.L_x_82:
[----:B------:R-:W2:Y:S02]  /*48c0*/  LDG.E.U16 R2, desc[UR36][R2.64] ;  /* 0x0000002402027981 */ /* 0x000ea4000c1e1500 */
[----:B--2---:R-:W0:Y:S02]  /*48d0*/  I2F.S16 R0, R2 ;  /* 0x0000000200007306 */ /* 0x004e240000101400 */
[----:B0-----:R-:W-:Y:S01]  /*48e0*/  F2FP.BF16.F32.PACK_AB R0, RZ, R0 ;  /* 0x00000000ff00723e */ /* 0x001fe200000010ff */
[----:B------:R-:W-:Y:S06]  /*48f0*/  BRA `(.L_x_81) ;  /* 0x0000000c005c7947 */ /* 0x000fec0003800000 */
.L_x_77:
        /* <DEDUP_REMOVED lines=9> */
.L_x_85:
[----:B------:R-:W2:Y:S02]  /*4990*/  LDG.E.U16 R0, desc[UR36][R2.64] ;  /* 0x0000002402007981 */ /* 0x000ea4000c1e1500 */
[----:B--2---:R-:W-:-:S05]  /*49a0*/  HADD2.F32 R0, -RZ, R0.H0_H0 ;  /* 0x20000000ff007230 */ /* 0x004fca0000004100 */
[----:B------:R-:W-:Y:S01]  /*49b0*/  F2FP.BF16.F32.PACK_AB R0, RZ, R0 ;  /* 0x00000000ff00723e */ /* 0x000fe200000010ff */
[----:B------:R-:W-:Y:S06]  /*49c0*/  BRA `(.L_x_81) ;  /* 0x0000000c00287947 */ /* 0x000fec0003800000 */
.L_x_84:
        /* <DEDUP_REMOVED lines=9> */
.L_x_87:
[----:B------:R-:W2:Y:S02]  /*4a60*/  LDG.E.U16 R2, desc[UR36][R2.64] ;  /* 0x0000002402027981 */ /* 0x000ea4000c1e1500 */
[----:B--2---:R-:W-:-:S05]  /*4a70*/  HADD2.F32 R0, -RZ, R2.H0_H0 ;  /* 0x20000002ff007230 */ /* 0x004fca0000004100 */
[----:B------:R-:W-:Y:S01]  /*4a80*/  F2FP.BF16.F32.PACK_AB R0, RZ, R0 ;  /* 0x00000000ff00723e */ /* 0x000fe200000010ff */
[----:B------:R-:W-:Y:S06]  /*4a90*/  BRA `(.L_x_81) ;  /* 0x0000000800f47947 */ /* 0x000fec0003800000 */
.L_x_86:
        /* <DEDUP_REMOVED lines=12> */
.L_x_76:
        /* <DEDUP_REMOVED lines=13> */
.L_x_90:
        /* <DEDUP_REMOVED lines=12> */
.L_x_89:
        /* <DEDUP_REMOVED lines=16> */
[C---:B------:R-:W-:Y:S02]  /*4df0*/  SHF.L.U32 R6, R4.reuse, R5, RZ ;  /* 0x0000000504067219 */ /* 0x040fe400000006ff */
[----:B------:R-:W-:Y:S02]  /*4e00*/  IADD3 R5, PT, PT, R4, 0x1000000, RZ ;  /* 0x0100000004057810 */ /* 0x000fe40007ffe0ff */
[----:B------:R-:W-:Y:S02]  /*4e10*/  LEA.HI R6, R6, -R7, RZ, 0x1c ;  /* 0x8000000706067211 */ /* 0x000fe400078fe0ff */
[----:B------:R-:W-:-:S03]  /*4e20*/  SHF.R.S32.HI R5, RZ, 0x8, R5 ;  /* 0x00000008ff057819 */ /* 0x000fc60000011405 */
[----:B------:R-:W-:-:S05]  /*4e30*/  VIADD R6, R6, 0x3c000000 ;  /* 0x3c00000006067836 */ /* 0x000fca0000000000 */
[----:B------:R-:W-:-:S04]  /*4e40*/  LOP3.LUT R5, R6, 0x7f800000, R5, 0xf8, !PT ;  /* 0x7f80000006057812 */ /* 0x000fc800078ef805 */
[----:B------:R-:W-:-:S04]  /*4e50*/  SEL R5, R5, RZ, P0 ;  /* 0x000000ff05057207 */ /* 0x000fc80000000000 */
[----:B------:R-:W-:-:S04]  /*4e60*/  LOP3.LUT R5, R5, 0x80000000, R0, 0xf8, !PT ;  /* 0x8000000005057812 */ /* 0x000fc800078ef800 */
[----:B------:R-:W-:-:S04]  /*4e70*/  F2FP.BF16.F32.PACK_AB R5, RZ, R5 ;  /* 0x00000005ff05723e */ /* 0x000fc800000010ff */
[----:B------:R-:W-:Y:S01]  /*4e80*/  PRMT R0, R5, 0x7610, R0 ;  /* 0x0000761005007816 */ /* 0x000fe20000000000 */
[----:B------:R-:W-:Y:S06]  /*4e90*/  BRA `(.L_x_81) ;  /* 0x0000000400f47947 */ /* 0x000fec0003800000 */
.L_x_92:
[----:B------:R-:W2:Y:S02]  /*4ea0*/  LDG.E.U8 R2, desc[UR36][R2.64] ;  /* 0x0000002402027981 */ /* 0x000ea4000c1e1100 */
[C---:B--2---:R-:W-:Y:S01]  /*4eb0*/  IMAD.SHL.U32 R0, R2.reuse, 0x2000000, RZ ;  /* 0x0200000002007824 */ /* 0x044fe200078e00ff */
[----:B------:R-:W-:-:S04]  /*4ec0*/  SHF.L.U32 R5, R2, 0x8, RZ ;  /* 0x0000000802057819 */ /* 0x000fc800000006ff */
[----:B------:R-:W-:-:S13]  /*4ed0*/  ISETP.GE.U32.AND P0, PT, R0, 0x8000000, PT ;  /* 0x080000000000780c */ /* 0x000fda0003f06070 */
[C---:B------:R-:W-:Y:S02]  /*4ee0*/  @!P0 LOP3.LUT R4, R5.reuse, 0x7f00, RZ, 0xc0, !PT ;  /* 0x00007f0005048812 */ /* 0x040fe400078ec0ff */
[----:B------:R-:W-:Y:S02]  /*4ef0*/  @P0 LEA.HI R0, R0, 0x70000000, RZ, 0x1c ;  /* 0x7000000000000811 */ /* 0x000fe400078fe0ff */
[----:B------:R-:W-:Y:S02]  /*4f00*/  @!P0 LOP3.LUT R4, R4, 0x3f000000, RZ, 0xfc, !PT ;  /* 0x3f00000004048812 */ /* 0x000fe400078efcff */
[----:B------:R-:W-:Y:S01]  /*4f10*/  PRMT R5, R5, 0x9910, RZ ;  /* 0x0000991005057816 */ /* 0x000fe200000000ff */
[----:B------:R-:W-:Y:S02]  /*4f20*/  @P0 FMUL.FTZ R0, R0, 1.9259299443872358531e-34 ;  /* 0x0780000000000820 */ /* 0x000fe40000410000 */
[----:B------:R-:W-:-:S05]  /*4f30*/  @!P0 FADD.FTZ R0, R4, -0.5 ;  /* 0xbf00000004008421 */ /* 0x000fca0000010000 */
[----:B------:R-:W-:-:S04]  /*4f40*/  LOP3.LUT R0, R0, 0x80000000, R5, 0xf8, !PT ;  /* 0x8000000000007812 */ /* 0x000fc800078ef805 */
[----:B------:R-:W-:Y:S01]  /*4f50*/  F2FP.BF16.F32.PACK_AB R0, RZ, R0 ;  /* 0x00000000ff00723e */ /* 0x000fe200000010ff */
[----:B------:R-:W-:Y:S06]  /*4f60*/  BRA `(.L_x_81) ;  /* 0x0000000400c07947 */ /* 0x000fec0003800000 */
.L_x_91:
[----:B------:R0:W5:Y:S01]  /*4f70*/  LDG.E.U16 R0, desc[UR36][R2.64] ;  /* 0x0000002402007981 */ /* 0x000162000c1e1500 */
[----:B------:R-:W-:Y:S05]  /*4f80*/  BRA `(.L_x_81) ;  /* 0x0000000400b87947 */ /* 0x000fea0003800000 */
.L_x_88:
        /* <DEDUP_REMOVED lines=12> */
.L_x_95:
[----:B------:R-:W2:Y:S01]  /*5050*/  LDG.E.U8 R3, desc[UR36][R2.64] ;  /* 0x0000002402037981 */ /* 0x000ea2000c1e1100 */
[----:B------:R-:W-:Y:S01]  /*5060*/  BSSY.RECONVERGENT B0, `(.L_x_96) ;  /* 0x0000018000007945 */ /* 0x000fe20003800200 */
[----:B------:R-:W-:Y:S01]  /*5070*/  IMAD.MOV.U32 R0, RZ, RZ, RZ ;  /* 0x000000ffff007224 */ /* 0x000fe200078e00ff */
        /* <DEDUP_REMOVED lines=8> */
[----:B------:R-:W-:-:S04]  /*5100*/  SHF.R.U32.HI R0, RZ, 0x7, R3 ;  /* 0x00000007ff007819 */ /* 0x000fc80000011603 */
[----:B------:R-:W-:Y:S02]  /*5110*/  SHF.L.U32 R7, R0, 0x1f, RZ ;  /* 0x0000001f00077819 */ /* 0x000fe400000006ff */
        /* <DEDUP_REMOVED lines=8> */
.L_x_99:
[----:B------:R-:W-:Y:S05]  /*51a0*/  BSYNC.RECONVERGENT B1 ;  /* 0x0000000000017941 */ /* 0x000fea0003800200 */
.L_x_98:
[----:B------:R-:W-:Y:S01]  /*51b0*/  IMAD.SHL.U32 R0, R0, 0x100000, RZ ;  /* 0x0010000000007824 */ /* 0x000fe200078e00ff */
[----:B------:R-:W-:-:S04]  /*51c0*/  LEA R2, R2, 0x3b800000, 0x17 ;  /* 0x3b80000002027811 */ /* 0x000fc800078eb8ff */
[----:B------:R-:W-:-:S07]  /*51d0*/  LOP3.LUT R0, R2, R0, R7, 0xfe, !PT ;  /* 0x0000000002007212 */ /* 0x000fce00078efe07 */
.L_x_97:
[----:B------:R-:W-:Y:S05]  /*51e0*/  BSYNC.RECONVERGENT B0 ;  /* 0x0000000000007941 */ /* 0x000fea0003800200 */
.L_x_96:
[----:B------:R-:W-:Y:S01]  /*51f0*/  F2FP.BF16.F32.PACK_AB R0, RZ, R0 ;  /* 0x00000000ff00723e */ /* 0x000fe200000010ff */
[----:B------:R-:W-:Y:S06]  /*5200*/  BRA `(.L_x_81) ;  /* 0x0000000400187947 */ /* 0x000fec0003800000 */
.L_x_94:
[----:B------:R-:W2:Y:S01]  /*5210*/  LDG.E.U8 R3, desc[UR36][R2.64] ;  /* 0x0000002402037981 */ /* 0x000ea2000c1e1100 */
[----:B------:R-:W-:Y:S01]  /*5220*/  BSSY.RECONVERGENT B0, `(.L_x_100) ;  /* 0x0000018000007945 */ /* 0x000fe20003800200 */
[----:B------:R-:W-:Y:S02]  /*5230*/  MOV R0, RZ ;  /* 0x000000ff00007202 */ /* 0x000fe40000000f00 */
        /* <DEDUP_REMOVED lines=14> */
[----:B------:R-:W-:Y:S02]  /*5320*/  IADD3 R5, PT, PT, R3, -0x1d, RZ ;  /* 0xffffffe303057810 */ /* 0x000fe40007ffe0ff */
[----:B------:R-:W-:Y:S02]  /*5330*/  IADD3 R2, PT, PT, R2, 0x1e, -R3 ;  /* 0x0000001e02027810 */ /* 0x000fe40007ffe803 */
[----:B------:R-:W-:-:S04]  /*5340*/  SHF.L.U32 R5, R0, R5, RZ ;  /* 0x0000000500057219 */ /* 0x000fc800000006ff */
[----:B------:R-:W-:-:S07]  /*5350*/  LOP3.LUT R0, R5, 0x3, RZ, 0xc0, !PT ;  /* 0x0000000305007812 */ /* 0x000fce00078ec0ff */
.L_x_103:
[----:B------:R-:W-:Y:S05]  /*5360*/  BSYNC.RECONVERGENT B1 ;  /* 0x0000000000017941 */ /* 0x000fea0003800200 */
.L_x_102:
[----:B------:R-:W-:Y:S01]  /*5370*/  IMAD.SHL.U32 R0, R0, 0x200000, RZ ;  /* 0x0020000000007824 */ /* 0x000fe200078e00ff */
[----:B------:R-:W-:-:S04]  /*5380*/  LEA R2, R2, 0x37800000, 0x17 ;  /* 0x3780000002027811 */ /* 0x000fc800078eb8ff */
[----:B------:R-:W-:-:S07]  /*5390*/  LOP3.LUT R0, R2, R0, R7, 0xfe, !PT ;  /* 0x0000000002007212 */ /* 0x000fce00078efe07 */
.L_x_101:
[----:B------:R-:W-:Y:S05]  /*53a0*/  BSYNC.RECONVERGENT B0 ;  /* 0x0000000000007941 */ /* 0x000fea0003800200 */
.L_x_100:
[----:B------:R-:W-:Y:S01]  /*53b0*/  F2FP.BF16.F32.PACK_AB R0, RZ, R0 ;  /* 0x00000000ff00723e */ /* 0x000fe200000010ff */
[----:B------:R-:W-:Y:S06]  /*53c0*/  BRA `(.L_x_81) ;  /* 0x0000000000a87947 */ /* 0x000fec0003800000 */
.L_x_93:
[----:B------:R-:W-:-:S09]  /*53d0*/  UISETP.NE.AND UP0, UPT, UR4, 0x1c, UPT ;  /* 0x0000001c0400788c */ /* 0x000fd2000bf05270 */
[----:B------:R-:W-:Y:S05]  /*53e0*/  BRA.U !UP0, `(.L_x_104) ;  /* 0x0000000108947547 */ /* 0x000fea000b800000 */
[----:B------:R-:W-:-:S09]  /*53f0*/  UISETP.NE.AND UP0, UPT, UR4, 0x1d, UPT ;  /* 0x0000001d0400788c */ /* 0x000fd2000bf05270 */
[----:B------:R-:W-:Y:S05]  /*5400*/  BRA.U !UP0, `(.L_x_105) ;  /* 0x00000001087c7547 */ /* 0x000fea000b800000 */
[----:B------:R-:W-:-:S09]  /*5410*/  UISETP.NE.AND UP0, UPT, UR4, 0x2c, UPT ;  /* 0x0000002c0400788c */ /* 0x000fd2000bf05270 */
[----:B------:R-:W-:Y:S05]  /*5420*/  BRA.U UP0, `(.L_x_80) ;  /* 0x00000001002c7547 */ /* 0x000fea000b800000 */
[----:B------:R-:W2:Y:S01]  /*5430*/  LDG.E.U8 R2, desc[UR36][R2.64] ;  /* 0x0000002402027981 */ /* 0x000ea2000c1e1100 */
[----:B------:R-:W-:Y:S01]  /*5440*/  BSSY.RECONVERGENT B0, `(.L_x_106) ;  /* 0x0000007000007945 */ /* 0x000fe20003800200 */
[----:B------:R-:W-:Y:S01]  /*5450*/  IMAD.MOV.U32 R0, RZ, RZ, 0x400000 ;  /* 0x00400000ff007424 */ /* 0x000fe200078e00ff */
[----:B--2---:R-:W-:-:S13]  /*5460*/  ISETP.NE.AND P0, PT, R2, RZ, PT ;  /* 0x000000ff0200720c */ /* 0x004fda0003f05270 */
[----:B------:R-:W-:Y:S05]  /*5470*/  @!P0 BRA `(.L_x_107) ;  /* 0x00000000000c8947 */ /* 0x000fea0003800000 */
[----:B------:R-:W-:-:S13]  /*5480*/  ISETP.NE.AND P0, PT, R2, 0xff, PT ;  /* 0x000000ff0200780c */ /* 0x000fda0003f05270 */
[----:B------:R-:W-:Y:S01]  /*5490*/  @!P0 MOV R0, 0x7f800001 ;  /* 0x7f80000100008802 */ /* 0x000fe20000000f00 */
[----:B------:R-:W-:-:S07]  /*54a0*/  @P0 IMAD.SHL.U32 R0, R2, 0x800000, RZ ;  /* 0x0080000002000824 */ /* 0x000fce00078e00ff */
.L_x_107:
[----:B------:R-:W-:Y:S05]  /*54b0*/  BSYNC.RECONVERGENT B0 ;  /* 0x0000000000007941 */ /* 0x000fea0003800200 */
.L_x_106:
[----:B------:R-:W-:Y:S01]  /*54c0*/  F2FP.BF16.F32.PACK_AB R0, RZ, R0 ;  /* 0x00000000ff00723e */ /* 0x000fe200000010ff */
[----:B------:R-:W-:Y:S06]  /*54d0*/  BRA `(.L_x_81) ;  /* 0x0000000000647947 */ /* 0x000fec0003800000 */
.L_x_80:
        /* <DEDUP_REMOVED lines=8> */
[----:B0-----:R-:W-:Y:S01]  /*5560*/  IMAD.U32 R4, RZ, RZ, UR4 ;  /* 0x00000004ff047e24 */ /* 0x001fe2000f8e00ff */
[----:B------:R-:W-:Y:S01]  /*5570*/  MOV R5, UR5 ;  /* 0x0000000500057c02 */ /* 0x000fe20008000f00 */
[----:B-1----:R-:W-:-:S02]  /*5580*/  IMAD.U32 R6, RZ, RZ, UR6 ;  /* 0x00000006ff067e24 */ /* 0x002fc4000f8e00ff */
[----:B------:R-:W-:Y:S01]  /*5590*/  IMAD.U32 R7, RZ, RZ, UR7 ;  /* 0x00000007ff077e24 */ /* 0x000fe2000f8e00ff */
[----:B---3--:R-:W-:Y:S01]  /*55a0*/  MOV R10, UR8 ;  /* 0x00000008000a7c02 */ /* 0x008fe20008000f00 */
[----:B------:R-:W-:-:S07]  /*55b0*/  IMAD.U32 R11, RZ, RZ, UR9 ;  /* 0x00000009ff0b7e24 */ /* 0x000fce000f8e00ff */
[----:B------:R-:W-:-:S07]  /*55c0*/  LEPC R20, `(.L_x_108) ;  /* 0x000000001014794e */ /* 0x000fce0000000000 */
[----:B--2---:R-:W-:Y:S05]  /*55d0*/  CALL.ABS.NOINC R2 ;  /* 0x0000000002007343 */ /* 0x004fea0003c00000 */
.L_x_108:
[----:B------:R-:W-:Y:S01]  /*55e0*/  PRMT R0, RZ, 0x7610, R0 ;  /* 0x00007610ff007816 */ /* 0x000fe20000000000 */
[----:B------:R-:W-:Y:S06]  /*55f0*/  BRA `(.L_x_81) ;  /* 0x00000000001c7947 */ /* 0x000fec0003800000 */
.L_x_105:
[----:B------:R-:W2:Y:S02]  /*5600*/  LDG.E.64 R2, desc[UR36][R2.64] ;  /* 0x0000002402027981 */ /* 0x000ea4000c1e1b00 */
[----:B--2---:R-:W0:Y:S02]  /*5610*/  I2F.U64 R0, R2 ;  /* 0x0000000200007312 */ /* 0x004e240000301000 */
[----:B0-----:R-:W-:Y:S01]  /*5620*/  F2FP.BF16.F32.PACK_AB R0, RZ, R0 ;  /* 0x00000000ff00723e */ /* 0x001fe200000010ff */
[----:B------:R-:W-:Y:S06]  /*5630*/  BRA `(.L_x_81) ;  /* 0x00000000000c7947 */ /* 0x000fec0003800000 */
.L_x_104:
[----:B------:R-:W2:Y:S02]  /*5640*/  LDG.E R2, desc[UR36][R2.64] ;  /* 0x0000002402027981 */ /* 0x000ea4000c1e1900 */
[----:B--2---:R-:W-:-:S04]  /*5650*/  I2FP.F32.U32 R0, R2 ;  /* 0x0000000200007245 */ /* 0x004fc80000201000 */
[----:B------:R-:W-:-:S07]  /*5660*/  F2FP.BF16.F32.PACK_AB R0, RZ, R0 ;  /* 0x00000000ff00723e */ /* 0x000fce00000010ff */
.L_x_81:
[----:B-----5:R-:W-:Y:S01]  /*5670*/  IMAD.U32 R0, R0, 0x10000, RZ ;  /* 0x0001000000007824 */ /* 0x020fe200078e00ff */
[----:B------:R-:W0:Y:S01]  /*5680*/  LDCU.64 UR6, c[0x0][0x580] ;  /* 0x0000b000ff0677ac */ /* 0x000e220008000a00 */
[----:B------:R-:W-:-:S04]  /*5690*/  UPRMT UR4, UR42, 0x9910, URZ ;  /* 0x000099102a047896 */ /* 0x000fc800080000ff */
[----:B------:R-:W1:Y:S01]  /*56a0*/  MUFU.LG2 R0, R0 ;  /* 0x0000000000007308 */ /* 0x000e620000000c00 */
[----:B------:R-:W-:Y:S01]  /*56b0*/  UISETP.GT.AND UP0, UPT, UR4, 0x9, UPT ;  /* 0x000000090400788c */ /* 0x000fe2000bf04270 */
[----:B0-----:R-:W-:-:S04]  /*56c0*/  IADD3 R2, P0, PT, R16, UR6, RZ ;  /* 0x0000000610027c10 */ /* 0x001fc8000ff1e0ff */
[----:B------:R-:W-:Y:S02]  /*56d0*/  IADD3.X R3, PT, PT, RZ, UR7, RZ, P0, !PT ;  /* 0x00000007ff037c10 */ /* 0x000fe400087fe4ff */
[----:B-1----:R0:W1:Y:S02]  /*56e0*/  F2F.BF16.F32 R5, R0 ;  /* 0x0000000000057304 */ /* 0x0020640000202000 */
        /* <DEDUP_REMOVED lines=13> */
.L_x_112:
[----:B-1----:R-:W-:-:S06]  /*57c0*/  IMAD.U32 R5, R5, 0x10000, RZ ;  /* 0x0001000005057824 */ /* 0x002fcc00078e00ff */
[----:B------:R-:W1:Y:S02]  /*57d0*/  F2I.S64.TRUNC R4, R5 ;  /* 0x0000000500047311 */ /* 0x000e64000020d900 */
[----:B-1----:R1:W-:Y:S01]  /*57e0*/  STG.E.U8 desc[UR36][R2.64], R4 ;  /* 0x0000000402007986 */ /* 0x0023e2000c101124 */
[----:B------:R-:W-:Y:S05]  /*57f0*/  BRA `(.L_x_114) ;  /* 0x0000000c006c7947 */ /* 0x000fea0003800000 */
.L_x_111:
[----:B------:R-:W-:-:S09]  /*5800*/  UISETP.NE.AND UP0, UPT, UR4, 0x2, UPT ;  /* 0x000000020400788c */ /* 0x000fd2000bf05270 */
[----:B------:R-:W-:Y:S05]  /*5810*/  BRA.U !UP0, `(.L_x_115) ;  /* 0x0000000108307547 */ /* 0x000fea000b800000 */
[----:B------:R-:W-:-:S09]  /*5820*/  UISETP.NE.AND UP0, UPT, UR4, 0x3, UPT ;  /* 0x000000030400788c */ /* 0x000fd2000bf05270 */
[----:B------:R-:W-:Y:S05]  /*5830*/  BRA.U !UP0, `(.L_x_116) ;  /* 0x0000000108187547 */ /* 0x000fea000b800000 */
[----:B------:R-:W-:-:S09]  /*5840*/  UISETP.NE.AND UP0, UPT, UR4, 0x4, UPT ;  /* 0x000000040400788c */ /* 0x000fd2000bf05270 */
[----:B------:R-:W-:Y:S05]  /*5850*/  BRA.U UP0, `(.L_x_113) ;  /* 0x0000000900787547 */ /* 0x000fea000b800000 */
[----:B-1----:R-:W-:-:S06]  /*5860*/  SHF.L.U32 R5, R5, 0x10, RZ ;  /* 0x0000001005057819 */ /* 0x002fcc00000006ff */
[----:B------:R-:W1:Y:S02]  /*5870*/  F2I.S64.TRUNC R4, R5 ;  /* 0x0000000500047311 */ /* 0x000e64000020d900 */
[----:B-1----:R1:W-:Y:S01]  /*5880*/  STG.E.64 desc[UR36][R2.64], R4 ;  /* 0x0000000402007986 */ /* 0x0023e2000c101b24 */
[----:B------:R-:W-:Y:S05]  /*5890*/  BRA `(.L_x_114) ;  /* 0x0000000c00447947 */ /* 0x000fea0003800000 */
.L_x_116:
[----:B-1----:R-:W-:-:S06]  /*58a0*/  IMAD.U32 R5, R5, 0x10000, RZ ;  /* 0x0001000005057824 */ /* 0x002fcc00078e00ff */
[----:B------:R-:W1:Y:S02]  /*58b0*/  F2I.FTZ.TRUNC.NTZ R5, R5 ;  /* 0x0000000500057305 */ /* 0x000e64000021f100 */
[----:B-1----:R1:W-:Y:S01]  /*58c0*/  STG.E desc[UR36][R2.64], R5 ;  /* 0x0000000502007986 */ /* 0x0023e2000c101924 */
[----:B------:R-:W-:Y:S05]  /*58d0*/  BRA `(.L_x_114) ;  /* 0x0000000c00347947 */ /* 0x000fea0003800000 */
.L_x_115:
[----:B-1----:R-:W-:-:S06]  /*58e0*/  IMAD.U32 R5, R5, 0x10000, RZ ;  /* 0x0001000005057824 */ /* 0x002fcc00078e00ff */
[----:B------:R-:W1:Y:S02]  /*58f0*/  F2I.FTZ.TRUNC.NTZ R5, R5 ;  /* 0x0000000500057305 */ /* 0x000e64000021f100 */
[----:B-1----:R1:W-:Y:S01]  /*5900*/  STG.E.U16 desc[UR36][R2.64], R5 ;  /* 0x0000000502007986 */ /* 0x0023e2000c101524 */
[----:B------:R-:W-:Y:S05]  /*5910*/  BRA `(.L_x_114) ;  /* 0x0000000c00247947 */ /* 0x000fea0003800000 */
.L_x_110:
        /* <DEDUP_REMOVED lines=9> */
.L_x_118:
[----:B01----:R-:W-:-:S05]  /*59b0*/  IMAD.U32 R0, R5, 0x10000, RZ ;  /* 0x0001000005007824 */ /* 0x003fca00078e00ff */
[----:B------:R-:W-:-:S05]  /*59c0*/  F2FP.F16.F32.PACK_AB R0, RZ, R0 ;  /* 0x00000000ff00723e */ /* 0x000fca00000000ff */
[----:B------:R0:W-:Y:S01]  /*59d0*/  STG.E.U16 desc[UR36][R2.64], R0 ;  /* 0x0000000002007986 */ /* 0x0001e2000c101524 */
[----:B------:R-:W-:Y:S05]  /*59e0*/  BRA `(.L_x_114) ;  /* 0x0000000800f07947 */ /* 0x000fea0003800000 */
.L_x_117:
[----:B------:R-:W-:-:S09]  /*59f0*/  UISETP.NE.AND UP0, UPT, UR4, 0x7, UPT ;  /* 0x000000070400788c */ /* 0x000fd2000bf05270 */
[----:B------:R-:W-:Y:S05]  /*5a00*/  BRA.U !UP0, `(.L_x_119) ;  /* 0x0000000108347547 */ /* 0x000fea000b800000 */
[----:B------:R-:W-:-:S09]  /*5a10*/  UISETP.NE.AND UP0, UPT, UR4, 0x8, UPT ;  /* 0x000000080400788c */ /* 0x000fd2000bf05270 */
[----:B------:R-:W-:Y:S05]  /*5a20*/  BRA.U !UP0, `(.L_x_120) ;  /* 0x0000000108187547 */ /* 0x000fea000b800000 */
[----:B------:R-:W-:-:S09]  /*5a30*/  UISETP.NE.AND UP0, UPT, UR4, 0x9, UPT ;  /* 0x000000090400788c */ /* 0x000fd2000bf05270 */
[----:B------:R-:W-:Y:S05]  /*5a40*/  BRA.U UP0, `(.L_x_113) ;  /* 0x0000000500fc7547 */ /* 0x000fea000b800000 */
[----:B-1----:R-:W-:Y:S01]  /*5a50*/  IMAD.U32 R4, R5, 0x10000, RZ ;  /* 0x0001000005047824 */ /* 0x002fe200078e00ff */
[----:B------:R-:W-:-:S05]  /*5a60*/  MOV R5, RZ ;  /* 0x000000ff00057202 */ /* 0x000fca0000000f00 */
[----:B------:R1:W-:Y:S01]  /*5a70*/  STG.E.64 desc[UR36][R2.64], R4 ;  /* 0x0000000402007986 */ /* 0x0003e2000c101b24 */
[----:B------:R-:W-:Y:S05]  /*5a80*/  BRA `(.L_x_114) ;  /* 0x0000000800c87947 */ /* 0x000fea0003800000 */
.L_x_120:
[----:B-1----:R-:W-:-:S05]  /*5a90*/  IMAD.U32 R5, R5, 0x10000, RZ ;  /* 0x0001000005057824 */ /* 0x002fca00078e00ff */
[----:B------:R-:W-:-:S04]  /*5aa0*/  F2FP.F16.F32.PACK_AB R5, RZ, R5 ;  /* 0x00000005ff05723e */ /* 0x000fc800000000ff */
[----:B------:R-:W-:-:S05]  /*5ab0*/  PRMT R5, R5, 0x5410, RZ ;  /* 0x0000541005057816 */ /* 0x000fca00000000ff */
[----:B------:R1:W-:Y:S01]  /*5ac0*/  STG.E desc[UR36][R2.64], R5 ;  /* 0x0000000502007986 */ /* 0x0003e2000c101924 */
[----:B------:R-:W-:Y:S05]  /*5ad0*/  BRA `(.L_x_114) ;  /* 0x0000000800b47947 */ /* 0x000fea0003800000 */
.L_x_119:
[----:B-1----:R-:W-:-:S04]  /*5ae0*/  IMAD.U32 R4, R5, 0x10000, RZ ;  /* 0x0001000005047824 */ /* 0x002fc800078e00ff */
[----:B------:R-:W-:-:S06]  /*5af0*/  FMUL.FTZ R4, R4, 1 ;  /* 0x3f80000004047820 */ /* 0x000fcc0000410000 */
[----:B------:R-:W1:Y:S02]  /*5b00*/  F2F.F64.F32 R4, R4 ;  /* 0x0000000400047310 */ /* 0x000e640000201800 */
[----:B-1----:R1:W-:Y:S01]  /*5b10*/  STG.E.64 desc[UR36][R2.64], R4 ;  /* 0x0000000402007986 */ /* 0x0023e2000c101b24 */
[----:B------:R-:W-:Y:S05]  /*5b20*/  BRA `(.L_x_114) ;  /* 0x0000000800a07947 */ /* 0x000fea0003800000 */
.L_x_109:
[----:B------:R-:W-:-:S09]  /*5b30*/  UISETP.GT.AND UP0, UPT, UR4, 0x18, UPT ;  /* 0x000000180400788c */ /* 0x000fd2000bf04270 */
[----:B------:R-:W-:Y:S05]  /*5b40*/  BRA.U !UP0, `(.L_x_121) ;  /* 0x0000000508607547 */ /* 0x000fea000b800000 */
        /* <DEDUP_REMOVED lines=12> */
.L_x_124:
[----:B-1----:R-:W-:Y:S01]  /*5c10*/  IMAD.U32 R5, R5, 0x10000, RZ ;  /* 0x0001000005057824 */ /* 0x002fe200078e00ff */
[----:B------:R-:W-:Y:S01]  /*5c20*/  BSSY.RECONVERGENT B0, `(.L_x_125) ;  /* 0x0000013000007945 */ /* 0x000fe20003800200 */
[----:B0-----:R-:W-:-:S03]  /*5c30*/  IMAD.MOV.U32 R0, RZ, RZ, 0x80 ;  /* 0x00000080ff007424 */ /* 0x001fc600078e00ff */
[----:B------:R-:W-:-:S04]  /*5c40*/  LOP3.LUT R4, R5, 0x7fffffff, RZ, 0xc0, !PT ;  /* 0x7fffffff05047812 */ /* 0x000fc800078ec0ff */
[----:B------:R-:W-:-:S13]  /*5c50*/  ISETP.GT.U32.AND P0, PT, R4, 0x437fffff, PT ;  /* 0x437fffff0400780c */ /* 0x000fda0003f04070 */
[----:B------:R-:W-:Y:S05]  /*5c60*/  @P0 BRA `(.L_x_126) ;  /* 0x0000000000380947 */ /* 0x000fea0003800000 */
[----:B------:R-:W-:-:S13]  /*5c70*/  ISETP.GE.U32.AND P0, PT, R4, 0x3c000000, PT ;  /* 0x3c0000000400780c */ /* 0x000fda0003f06070 */
[----:B------:R-:W-:-:S04]  /*5c80*/  @P0 SHF.R.U32.HI R0, RZ, 0x14, R5 ;  /* 0x00000014ff000819 */ /* 0x000fc80000011605 */
[----:B------:R-:W-:-:S04]  /*5c90*/  @P0 LOP3.LUT R0, R0, 0x1, RZ, 0xc0, !PT ;  /* 0x0000000100000812 */ /* 0x000fc800078ec0ff */
[----:B------:R-:W-:-:S04]  /*5ca0*/  @P0 IADD3 R0, PT, PT, R5, 0x487ffff, R0 ;  /* 0x0487ffff05000810 */ /* 0x000fc80007ffe000 */
[----:B------:R-:W-:-:S04]  /*5cb0*/  @P0 SHF.R.U32.HI R0, RZ, 0x14, R0 ;  /* 0x00000014ff000819 */ /* 0x000fc80000011600 */
[----:B------:R-:W-:Y:S01]  /*5cc0*/  @P0 LOP3.LUT R0, R0, 0xff, RZ, 0xc0, !PT ;  /* 0x000000ff00000812 */ /* 0x000fe200078ec0ff */
[----:B------:R-:W-:Y:S06]  /*5cd0*/  @P0 BRA `(.L_x_127) ;  /* 0x0000000000140947 */ /* 0x000fec0003800000 */
[----:B------:R-:W-:-:S05]  /*5ce0*/  FADD.FTZ R0, R4, 8192 ;  /* 0x4600000004007421 */ /* 0x000fca0000010000 */
[----:B------:R-:W-:Y:S02]  /*5cf0*/  LOP3.LUT P0, R4, R0, 0xff, RZ, 0xc0, !PT ;  /* 0x000000ff00047812 */ /* 0x000fe4000780c0ff */
[----:B------:R-:W-:-:S11]  /*5d00*/  PRMT R0, RZ, 0x7610, R0 ;  /* 0x00007610ff007816 */ /* 0x000fd60000000000 */
[----:B------:R-:W-:Y:S05]  /*5d10*/  @!P0 BRA `(.L_x_126) ;  /* 0x00000000000c8947 */ /* 0x000fea0003800000 */
[----:B------:R-:W-:-:S07]  /*5d20*/  MOV R0, R4 ;  /* 0x0000000400007202 */ /* 0x000fce0000000f00 */
.L_x_127:
[----:B------:R-:W-:-:S04]  /*5d30*/  SHF.R.U32.HI R5, RZ, 0x18, R5 ;  /* 0x00000018ff057819 */ /* 0x000fc80000011605 */
[----:B------:R-:W-:-:S07]  /*5d40*/  LOP3.LUT R0, R0, 0x80, R5, 0xf8, !PT ;  /* 0x0000008000007812 */ /* 0x000fce00078ef805 */
.L_x_126:
[----:B------:R-:W-:Y:S05]  /*5d50*/  BSYNC.RECONVERGENT B0 ;  /* 0x0000000000007941 */ /* 0x000fea0003800200 */
.L_x_125:
[----:B------:R0:W-:Y:S01]  /*5d60*/  STG.E.U8 desc[UR36][R2.64], R0 ;  /* 0x0000000002007986 */ /* 0x0001e2000c101124 */
[----:B------:R-:W-:Y:S05]  /*5d70*/  BRA `(.L_x_114) ;  /* 0x00000008000c7947 */ /* 0x000fea0003800000 */
.L_x_123:
        /* <DEDUP_REMOVED lines=18> */
.L_x_130:
[----:B------:R-:W-:-:S04]  /*5ea0*/  SHF.R.U32.HI R5, RZ, 0x18, R5 ;  /* 0x00000018ff057819 */ /* 0x000fc80000011605 */
[----:B------:R-:W-:-:S07]  /*5eb0*/  LOP3.LUT R0, R0, 0x80, R5, 0xf8, !PT ;  /* 0x0000008000007812 */ /* 0x000fce00078ef805 */
.L_x_129:
[----:B------:R-:W-:Y:S05]  /*5ec0*/  BSYNC.RECONVERGENT B0 ;  /* 0x0000000000007941 */ /* 0x000fea0003800200 */
.L_x_128:
[----:B------:R0:W-:Y:S01]  /*5ed0*/  STG.E.U8 desc[UR36][R2.64], R0 ;  /* 0x0000000002007986 */ /* 0x0001e2000c101124 */
[----:B------:R-:W-:Y:S05]  /*5ee0*/  BRA `(.L_x_114) ;  /* 0x0000000400b07947 */ /* 0x000fea0003800000 */
.L_x_122:
[----:B------:R-:W-:-:S09]  /*5ef0*/  UISETP.NE.AND UP0, UPT, UR4, 0x1c, UPT ;  /* 0x0000001c0400788c */ /* 0x000fd2000bf05270 */
[----:B------:R-:W-:Y:S05]  /*5f00*/  BRA.U !UP0, `(.L_x_131) ;  /* 0x0000000108607547 */ /* 0x000fea000b800000 */
[----:B------:R-:W-:-:S09]  /*5f10*/  UISETP.NE.AND UP0, UPT, UR4, 0x1d, UPT ;  /* 0x0000001d0400788c */ /* 0x000fd2000bf05270 */
[----:B------:R-:W-:Y:S05]  /*5f20*/  BRA.U !UP0, `(.L_x_132) ;  /* 0x0000000108487547 */ /* 0x000fea000b800000 */
[----:B------:R-:W-:-:S09]  /*5f30*/  UISETP.NE.AND UP0, UPT, UR4, 0x2c, UPT ;  /* 0x0000002c0400788c */ /* 0x000fd2000bf05270 */
[----:B------:R-:W-:Y:S05]  /*5f40*/  BRA.U UP0, `(.L_x_113) ;  /* 0x0000000100bc7547 */ /* 0x000fea000b800000 */
        /* <DEDUP_REMOVED lines=16> */
.L_x_132:
[----:B-1----:R-:W-:-:S06]  /*6050*/  SHF.L.U32 R5, R5, 0x10, RZ ;  /* 0x0000001005057819 */ /* 0x002fcc00000006ff */
[----:B------:R-:W1:Y:S02]  /*6060*/  F2I.U64.TRUNC R4, R5 ;  /* 0x0000000500047311 */ /* 0x000e64000020d800 */
[----:B-1----:R1:W-:Y:S01]  /*6070*/  STG.E.64 desc[UR36][R2.64], R4 ;  /* 0x0000000402007986 */ /* 0x0023e2000c101b24 */
[----:B------:R-:W-:Y:S05]  /*6080*/  BRA `(.L_x_114) ;  /* 0x0000000400487947 */ /* 0x000fea0003800000 */
.L_x_131:
[----:B-1----:R-:W-:-:S06]  /*6090*/  IMAD.U32 R5, R5, 0x10000, RZ ;  /* 0x0001000005057824 */ /* 0x002fcc00078e00ff */
[----:B------:R-:W1:Y:S02]  /*60a0*/  F2I.FTZ.U32.TRUNC.NTZ R5, R5 ;  /* 0x0000000500057305 */ /* 0x000e64000021f000 */
[----:B-1----:R1:W-:Y:S01]  /*60b0*/  STG.E desc[UR36][R2.64], R5 ;  /* 0x0000000502007986 */ /* 0x0023e2000c101924 */
[----:B------:R-:W-:Y:S05]  /*60c0*/  BRA `(.L_x_114) ;  /* 0x0000000400387947 */ /* 0x000fea0003800000 */
.L_x_121:
        /* <DEDUP_REMOVED lines=11> */
.L_x_134:
[----:B-1----:R-:W-:Y:S02]  /*6180*/  SHF.L.U32 R5, R5, 0x10, RZ ;  /* 0x0000001005057819 */ /* 0x002fe400000006ff */
[----:B------:R-:W-:-:S03]  /*6190*/  CS2R R6, SRZ ;  /* 0x0000000000067805 */ /* 0x000fc6000001ff00 */
[----:B------:R-:W-:-:S06]  /*61a0*/  FMUL.FTZ R5, R5, 1 ;  /* 0x3f80000005057820 */ /* 0x000fcc0000410000 */
[----:B------:R-:W1:Y:S02]  /*61b0*/  F2F.F64.F32 R4, R5 ;  /* 0x0000000500047310 */ /* 0x000e640000201800 */
[----:B-1----:R1:W-:Y:S01]  /*61c0*/  STG.E.128 desc[UR36][R2.64], R4 ;  /* 0x0000000402007986 */ /* 0x0023e2000c101d24 */
[----:B------:R-:W-:Y:S05]  /*61d0*/  BRA `(.L_x_114) ;  /* 0x0000000000f47947 */ /* 0x000fea0003800000 */
.L_x_133:
[----:B------:R-:W-:-:S09]  /*61e0*/  UISETP.NE.AND UP0, UPT, UR4, 0xf, UPT ;  /* 0x0000000f0400788c */ /* 0x000fd2000bf05270 */
[----:B------:R-:W-:Y:S05]  /*61f0*/  BRA.U !UP0, `(.L_x_135) ;  /* 0x0000000108e87547 */ /* 0x000fea000b800000 */
[----:B------:R-:W-:-:S09]  /*6200*/  UISETP.NE.AND UP0, UPT, UR4, 0x17, UPT ;  /* 0x000000170400788c */ /* 0x000fd2000bf05270 */
[----:B------:R-:W-:Y:S05]  /*6210*/  BRA.U !UP0, `(.L_x_136) ;  /* 0x0000000108907547 */ /* 0x000fea000b800000 */
[----:B------:R-:W-:-:S09]  /*6220*/  UISETP.NE.AND UP0, UPT, UR4, 0x18, UPT ;  /* 0x000000180400788c */ /* 0x000fd2000bf05270 */
[----:B------:R-:W-:Y:S05]  /*6230*/  BRA.U !UP0, `(.L_x_137) ;  /* 0x0000000108447547 */ /* 0x000fea000b800000 */
.L_x_113:
[----:B0-----:R-:W-:Y:S01]  /*6240*/  MOV R0, 0x0 ;  /* 0x0000000000007802 */ /* 0x001fe20000000f00 */
[----:B------:R-:W0:Y:S01]  /*6250*/  LDCU.64 UR4, c[0x4][0x148] ;  /* 0x01002900ff0477ac */ /* 0x000e220008000a00 */
[----:B------:R-:W-:Y:S02]  /*6260*/  HFMA2 R13, -RZ, RZ, 0, 0 ;  /* 0x00000000ff0d7431 */ /* 0x000fe400000001ff */
[----:B------:R-:W-:Y:S01]  /*6270*/  IMAD.MOV.U32 R8, RZ, RZ, 0x65 ;  /* 0x00000065ff087424 */ /* 0x000fe200078e00ff */
[----:B------:R2:W3:Y:S01]  /*6280*/  LDC.64 R2, c[0x4][R0] ;  /* 0x0100000000027b82 */ /* 0x0004e20000000a00 */
[----:B------:R-:W4:Y:S01]  /*6290*/  LDCU.64 UR6, c[0x4][0x150] ;  /* 0x01002a00ff0677ac */ /* 0x000f220008000a00 */
[----:B------:R-:W-:Y:S01]  /*62a0*/  IMAD.MOV.U32 R12, RZ, RZ, 0x1 ;  /* 0x00000001ff0c7424 */ /* 0x000fe200078e00ff */
[----:B------:R-:W5:Y:S01]  /*62b0*/  LDCU.64 UR8, c[0x4][0x40] ;  /* 0x01000800ff0877ac */ /* 0x000f620008000a00 */
[----:B0-----:R-:W-:Y:S02]  /*62c0*/  IMAD.U32 R4, RZ, RZ, UR4 ;  /* 0x00000004ff047e24 */ /* 0x001fe4000f8e00ff */
[----:B-1----:R-:W-:Y:S01]  /*62d0*/  IMAD.U32 R5, RZ, RZ, UR5 ;  /* 0x00000005ff057e24 */ /* 0x002fe2000f8e00ff */
[----:B----4-:R-:W-:Y:S01]  /*62e0*/  MOV R6, UR6 ;  /* 0x0000000600067c02 */ /* 0x010fe20008000f00 */
[----:B------:R-:W-:-:S02]  /*62f0*/  IMAD.U32 R7, RZ, RZ, UR7 ;  /* 0x00000007ff077e24 */ /* 0x000fc4000f8e00ff */
[----:B-----5:R-:W-:Y:S01]  /*6300*/  IMAD.U32 R10, RZ, RZ, UR8 ;  /* 0x00000008ff0a7e24 */ /* 0x020fe2000f8e00ff */
[----:B--2---:R-:W-:-:S07]  /*6310*/  MOV R11, UR9 ;  /* 0x00000009000b7c02 */ /* 0x004fce0008000f00 */
[----:B------:R-:W-:-:S07]  /*6320*/  LEPC R20, `(.L_x_138) ;  /* 0x000000001014794e */ /* 0x000fce0000000000 */
[----:B---3--:R-:W-:Y:S05]  /*6330*/  CALL.ABS.NOINC R2 ;  /* 0x0000000002007343 */ /* 0x008fea0003c00000 */
.L_x_138:
[----:B------:R-:W-:Y:S05]  /*6340*/  BRA `(.L_x_114) ;  /* 0x0000000000987947 */ /* 0x000fea0003800000 */
.L_x_137:
[----:B-1----:R-:W-:Y:S01]  /*6350*/  IMAD.U32 R7, R5, 0x10000, RZ ;  /* 0x0001000005077824 */ /* 0x002fe200078e00ff */
[----:B------:R-:W-:Y:S01]  /*6360*/  BSSY.RECONVERGENT B0, `(.L_x_139) ;  /* 0x000000c000007945 */ /* 0x000fe20003800200 */
[----:B0-----:R-:W-:-:S03]  /*6370*/  IMAD.MOV.U32 R0, RZ, RZ, 0x7f ;  /* 0x0000007fff007424 */ /* 0x001fc600078e00ff */
[----:B------:R-:W-:Y:S02]  /*6380*/  LOP3.LUT R4, R7, 0x7fffffff, RZ, 0xc0, !PT ;  /* 0x7fffffff07047812 */ /* 0x000fe400078ec0ff */
[----:B------:R-:W-:Y:S02]  /*6390*/  SHF.R.U32.HI R5, RZ, 0x18, R7 ;  /* 0x00000018ff057819 */ /* 0x000fe40000011607 */
[----:B------:R-:W-:-:S13]  /*63a0*/  ISETP.GT.U32.AND P0, PT, R4, 0x43efffff, PT ;  /* 0x43efffff0400780c */ /* 0x000fda0003f04070 */
[----:B------:R-:W-:Y:S05]  /*63b0*/  @P0 BRA `(.L_x_140) ;  /* 0x0000000000180947 */ /* 0x000fea0003800000 */
[----:B------:R-:W-:-:S13]  /*63c0*/  ISETP.GE.U32.AND P0, PT, R4, 0x3c800000, PT ;  /* 0x3c8000000400780c */ /* 0x000fda0003f06070 */
[----:B------:R-:W-:-:S04]  /*63d0*/  @P0 SHF.R.U32.HI R0, RZ, 0x14, R7 ;  /* 0x00000014ff000819 */ /* 0x000fc80000011607 */
[----:B------:R-:W-:-:S04]  /*63e0*/  @P0 LOP3.LUT R0, R0, 0x1, RZ, 0xc0, !PT ;  /* 0x0000000100000812 */ /* 0x000fc800078ec0ff */
[----:B------:R-:W-:-:S04]  /*63f0*/  @P0 IADD3 R0, PT, PT, R7, 0x407ffff, R0 ;  /* 0x0407ffff07000810 */ /* 0x000fc80007ffe000 */
[----:B------:R-:W-:Y:S01]  /*6400*/  @P0 SHF.R.U32.HI R0, RZ, 0x14, R0 ;  /* 0x00000014ff000819 */ /* 0x000fe20000011600 */
[----:B------:R-:W-:-:S07]  /*6410*/  @!P0 FADD.FTZ R0, R4, 16384 ;  /* 0x4680000004008421 */ /* 0x000fce0000010000 */
.L_x_140:
[----:B------:R-:W-:Y:S05]  /*6420*/  BSYNC.RECONVERGENT B0 ;  /* 0x0000000000007941 */ /* 0x000fea0003800200 */
.L_x_139:
[----:B------:R-:W-:-:S05]  /*6430*/  LOP3.LUT R5, R0, 0x80, R5, 0xf8, !PT ;  /* 0x0000008000057812 */ /* 0x000fca00078ef805 */
[----:B------:R3:W-:Y:S01]  /*6440*/  STG.E.U8 desc[UR36][R2.64], R5 ;  /* 0x0000000502007986 */ /* 0x0007e2000c101124 */
[----:B------:R-:W-:Y:S05]  /*6450*/  BRA `(.L_x_114) ;  /* 0x0000000000547947 */ /* 0x000fea0003800000 */
.L_x_136:
[----:B-1----:R-:W-:Y:S01]  /*6460*/  SHF.L.U32 R5, R5, 0x10, RZ ;  /* 0x0000001005057819 */ /* 0x002fe200000006ff */
[----:B------:R-:W-:Y:S03]  /*6470*/  BSSY.RECONVERGENT B0, `(.L_x_141) ;  /* 0x000000e000007945 */ /* 0x000fe60003800200 */
[----:B------:R-:W-:-:S04]  /*6480*/  LOP3.LUT R4, R5, 0x7fffffff, RZ, 0xc0, !PT ;  /* 0x7fffffff05047812 */ /* 0x000fc800078ec0ff */
[----:B------:R-:W-:-:S13]  /*6490*/  ISETP.GT.U32.AND P0, PT, R4, 0x477fffff, PT ;  /* 0x477fffff0400780c */ /* 0x000fda0003f04070 */
[----:B------:R-:W-:Y:S05]  /*64a0*/  @P0 BRA `(.L_x_142) ;  /* 0x00000000001c0947 */ /* 0x000fea0003800000 */
[----:B------:R-:W-:-:S13]  /*64b0*/  ISETP.GE.U32.AND P0, PT, R4, 0x38800000, PT ;  /* 0x388000000400780c */ /* 0x000fda0003f06070 */
[----:B0-----:R-:W-:-:S04]  /*64c0*/  @P0 SHF.R.U32.HI R0, RZ, 0x15, R5 ;  /* 0x00000015ff000819 */ /* 0x001fc80000011605 */
[----:B------:R-:W-:-:S04]  /*64d0*/  @P0 LOP3.LUT R0, R0, 0x1, RZ, 0xc0, !PT ;  /* 0x0000000100000812 */ /* 0x000fc800078ec0ff */
[----:B------:R-:W-:-:S04]  /*64e0*/  @P0 IADD3 R0, PT, PT, R5, 0x80fffff, R0 ;  /* 0x080fffff05000810 */ /* 0x000fc80007ffe000 */
[----:B------:R-:W-:Y:S01]  /*64f0*/  @P0 SHF.R.U32.HI R0, RZ, 0x15, R0 ;  /* 0x00000015ff000819 */ /* 0x000fe20000011600 */
[----:B------:R-:W-:Y:S01]  /*6500*/  @!P0 FADD.FTZ R0, R4, 128 ;  /* 0x4300000004008421 */ /* 0x000fe20000010000 */
[----:B------:R-:W-:Y:S06]  /*6510*/  BRA `(.L_x_143) ;  /* 0x00000000000c7947 */ /* 0x000fec0003800000 */
.L_x_142:
[----:B0-----:R-:W-:Y:S01]  /*6520*/  IMAD.MOV.U32 R0, RZ, RZ, 0x7f ;  /* 0x0000007fff007424 */ /* 0x001fe200078e00ff */
[----:B------:R-:W-:-:S04]  /*6530*/  ISETP.GT.U32.AND P0, PT, R4, 0x7f800000, PT ;  /* 0x7f8000000400780c */ /* 0x000fc80003f04070 */
[----:B------:R-:W-:-:S09]  /*6540*/  SEL R0, R0, 0x7c, P0 ;  /* 0x0000007c00007807 */ /* 0x000fd20000000000 */
.L_x_143:
[----:B------:R-:W-:Y:S05]  /*6550*/  BSYNC.RECONVERGENT B0 ;  /* 0x0000000000007941 */ /* 0x000fea0003800200 */
.L_x_141:
[----:B------:R-:W-:-:S04]  /*6560*/  SHF.R.U32.HI R5, RZ, 0x18, R5 ;  /* 0x00000018ff057819 */ /* 0x000fc80000011605 */
[----:B------:R-:W-:-:S05]  /*6570*/  LOP3.LUT R5, R0, 0x80, R5, 0xf8, !PT ;  /* 0x0000008000057812 */ /* 0x000fca00078ef805 */
[----:B------:R2:W-:Y:S01]  /*6580*/  STG.E.U8 desc[UR36][R2.64], R5 ;  /* 0x0000000502007986 */ /* 0x0005e2000c101124 */
[----:B------:R-:W-:Y:S05]  /*6590*/  BRA `(.L_x_114) ;  /* 0x0000000000047947 */ /* 0x000fea0003800000 */
.L_x_135:
[----:B-1----:R1:W-:Y:S02]  /*65a0*/  STG.E.U16 desc[UR36][R2.64], R5 ;  /* 0x0000000502007986 */ /* 0x0023e4000c101524 */
.L_x_114:
[----:B------:R-:W-:-:S07]  /*65b0*/  VIADD R17, R17, 0x80 ;  /* 0x0000008011117836 */ /* 0x000fce0000000000 */
.L_x_74:
[----:B------:R-:W-:Y:S05]  /*65c0*/  BSYNC.RECONVERGENT B6 ;  /* 0x0000000000067941 */ /* 0x000fea0003800200 */
.L_x_73:
[----:B------:R-:W5:Y:S01]  /*65d0*/  LDCU UR4, c[0x0][0x380] ;  /* 0x00007000ff0477ac */ /* 0x000f620008000800 */
[----:B------:R-:W-:Y:S01]  /*65e0*/  BSSY.RECONVERGENT B6, `(.L_x_144) ;  /* 0x0000326000067945 */ /* 0x000fe20003800200 */
[----:B-----5:R-:W-:-:S13]  /*65f0*/  ISETP.GE.AND P0, PT, R17, UR4, PT ;  /* 0x0000000411007c0c */ /* 0x020fda000bf06270 */
[----:B------:R-:W-:Y:S05]  /*6600*/  @P0 BRA `(.L_x_145) ;  /* 0x00000030008c0947 */ /* 0x000fea0003800000 */
[----:B------:R-:W5:Y:S01]  /*6610*/  LDCU UR4, c[0x0][0x388] ;  /* 0x00007100ff0477ac */ /* 0x000f620008000800 */
[----:B0-----:R-:W-:Y:S01]  /*6620*/  MOV R0, RZ ;  /* 0x000000ff00007202 */ /* 0x001fe20000000f00 */
[----:B------:R-:W-:Y:S01]  /*6630*/  IMAD.MOV.U32 R16, RZ, RZ, RZ ;  /* 0x000000ffff107224 */ /* 0x000fe200078e00ff */
[----:B-----5:R-:W-:-:S09]  /*6640*/  UISETP.NE.AND UP0, UPT, UR4, URZ, UPT ;  /* 0x000000ff0400728c */ /* 0x020fd2000bf05270 */
[----:B------:R-:W-:Y:S05]  /*6650*/  BRA.U !UP0, `(.L_x_146) ;  /* 0x0000001108a87547 */ /* 0x000fea000b800000 */
[----:B------:R-:W1:Y:S01]  /*6660*/  LDCU.64 UR4, c[0x0][0x390] ;  /* 0x00007200ff0477ac */ /* 0x000e620008000a00 */
[----:B------:R-:W-:Y:S01]  /*6670*/  IMAD.MOV.U32 R16, RZ, RZ, RZ ;  /* 0x000000ffff107224 */ /* 0x000fe200078e00ff */
[----:B------:R-:W0:Y:S01]  /*6680*/  LDCU UR6, c[0x0][0x38c] ;  /* 0x00007180ff0677ac */ /* 0x000e220008000800 */
[----:B------:R-:W5:Y:S01]  /*6690*/  LDCU.64 UR8, c[0x0][0x4b8] ;  /* 0x00009700ff0877ac */ /* 0x000f620008000a00 */
[----:B------:R-:W-:Y:S01]  /*66a0*/  UISETP.NE.AND UP0, UPT, UR40, URZ, UPT ;  /* 0x000000ff2800728c */ /* 0x000fe2000bf05270 */
[----:B-1234-:R-:W-:-:S05]  /*66b0*/  IMAD.HI.U32 R2, R17, UR4, R16 ;  /* 0x0000000411027c27 */ /* 0x01efca000f8e0010 */
[----:B------:R-:W-:-:S04]  /*66c0*/  SHF.R.U32.HI R3, RZ, UR5, R2 ;  /* 0x00000005ff037c19 */ /* 0x000fc80008011602 */
[----:B------:R-:W-:-:S05]  /*66d0*/  IADD3 R0, PT, PT, -R3, RZ, RZ ;  /* 0x000000ff03007210 */ /* 0x000fca0007ffe1ff */
        /* <DEDUP_REMOVED lines=290> */
.L_x_146:
[----:B------:R-:W1:Y:S01]  /*7900*/  LDCU.64 UR6, c[0x0][0x588] ;  /* 0x0000b100ff0677ac */ /* 0x000e620008000a00 */
[----:B------:R-:W-:-:S04]  /*7910*/  UPRMT UR4, UR41, 0x9910, URZ ;  /* 0x0000991029047896 */ /* 0x000fc800080000ff */
[----:B------:R-:W-:Y:S01]  /*7920*/  UISETP.GT.AND UP0, UPT, UR4, 0x9, UPT ;  /* 0x000000090400788c */ /* 0x000fe2000bf04270 */
[----:B-1234-:R-:W-:-:S05]  /*7930*/  IADD3 R2, P0, PT, R0, UR6, RZ ;  /* 0x0000000600027c10 */ /* 0x01efca000ff1e0ff */
        /* <DEDUP_REMOVED lines=14> */
.L_x_150:
[----:B------:R-:W2:Y:S02]  /*7a20*/  LDG.E.U8 R2, desc[UR36][R2.64] ;  /* 0x0000002402027981 */ /* 0x000ea4000c1e1100 */
[----:B--2---:R-:W-:-:S04]  /*7a30*/  I2FP.F32.U32 R0, R2 ;  /* 0x0000000200007245 */ /* 0x004fc80000201000 */
[----:B------:R-:W-:Y:S01]  /*7a40*/  F2FP.BF16.F32.PACK_AB R0, RZ, R0 ;  /* 0x00000000ff00723e */ /* 0x000fe200000010ff */
[----:B------:R-:W-:Y:S06]  /*7a50*/  BRA `(.L_x_152) ;  /* 0x0000000c00a47947 */ /* 0x000fec0003800000 */
.L_x_149:
        /* <DEDUP_REMOVED lines=10> */
.L_x_154:
[----:B------:R-:W2:Y:S02]  /*7b00*/  LDG.E R2, desc[UR36][R2.64] ;  /* 0x0000002402027981 */ /* 0x000ea4000c1e1900 */
[----:B--2---:R-:W-:-:S04]  /*7b10*/  I2FP.F32.S32 R0, R2 ;  /* 0x0000000200007245 */ /* 0x004fc80000201400 */
[----:B------:R-:W-:Y:S01]  /*7b20*/  F2FP.BF16.F32.PACK_AB R0, RZ, R0 ;  /* 0x00000000ff00723e */ /* 0x000fe200000010ff */
[----:B------:R-:W-:Y:S06]  /*7b30*/  BRA `(.L_x_152) ;  /* 0x0000000c006c7947 */ /* 0x000fec0003800000 */
.L_x_153:
[----:B------:R-:W2:Y:S02]  /*7b40*/  LDG.E.U16 R2, desc[UR36][R2.64] ;  /* 0x0000002402027981 */ /* 0x000ea4000c1e1500 */
[----:B--2---:R-:W0:Y:S02]  /*7b50*/  I2F.S16 R0, R2 ;  /* 0x0000000200007306 */ /* 0x004e240000101400 */
[----:B0-----:R-:W-:Y:S01]  /*7b60*/  F2FP.BF16.F32.PACK_AB R0, RZ, R0 ;  /* 0x00000000ff00723e */ /* 0x001fe200000010ff */
[----:B------:R-:W-:Y:S06]  /*7b70*/  BRA `(.L_x_152) ;  /* 0x0000000c005c7947 */ /* 0x000fec0003800000 */
.L_x_148:
        /* <DEDUP_REMOVED lines=9> */
.L_x_156:
[----:B------:R-:W2:Y:S02]  /*7c10*/  LDG.E.U16 R0, desc[UR36][R2.64] ;  /* 0x0000002402007981 */ /* 0x000ea4000c1e1500 */
[----:B--2---:R-:W-:-:S05]  /*7c20*/  HADD2.F32 R0, -RZ, R0.H0_H0 ;  /* 0x20000000ff007230 */ /* 0x004fca0000004100 */
[----:B------:R-:W-:Y:S01]  /*7c30*/  F2FP.BF16.F32.PACK_AB R0, RZ, R0 ;  /* 0x00000000ff00723e */ /* 0x000fe200000010ff */
[----:B------:R-:W-:Y:S06]  /*7c40*/  BRA `(.L_x_152) ;  /* 0x0000000c00287947 */ /* 0x000fec0003800000 */
.L_x_155:
        /* <DEDUP_REMOVED lines=9> */
.L_x_158:
[----:B------:R-:W2:Y:S02]  /*7ce0*/  LDG.E.U16 R2, desc[UR36][R2.64] ;  /* 0x0000002402027981 */ /* 0x000ea4000c1e1500 */
[----:B--2---:R-:W-:-:S05]  /*7cf0*/  HADD2.F32 R0, -RZ, R2.H0_H0 ;  /* 0x20000002ff007230 */ /* 0x004fca0000004100 */
[----:B------:R-:W-:Y:S01]  /*7d00*/  F2FP.BF16.F32.PACK_AB R0, RZ, R0 ;  /* 0x00000000ff00723e */ /* 0x000fe200000010ff */
[----:B------:R-:W-:Y:S06]  /*7d10*/  BRA `(.L_x_152) ;  /* 0x0000000800f47947 */ /* 0x000fec0003800000 */
.L_x_157:
        /* <DEDUP_REMOVED lines=12> */
.L_x_147:
        /* <DEDUP_REMOVED lines=13> */
.L_x_161:
        /* <DEDUP_REMOVED lines=12> */
.L_x_160:
[----:B------:R-:W-:-:S09]  /*7f70*/  UISETP.NE.AND UP0, UPT, UR4, 0xf, UPT ;  /* 0x0000000f0400788c */ /* 0x000fd2000bf05270 */
[----:B------:R-:W-:Y:S05]  /*7f80*/  BRA.U !UP0, `(.L_x_162) ;  /* 0x0000000108987547 */ /* 0x000fea000b800000 */
[----:B------:R-:W-:-:S09]  /*7f90*/  UISETP.NE.AND UP0, UPT, UR4, 0x17, UPT ;  /* 0x000000170400788c */ /* 0x000fd2000bf05270 */
[----:B------:R-:W-:Y:S05]  /*7fa0*/  BRA.U !UP0, `(.L_x_163) ;  /* 0x00000001085c7547 */ /* 0x000fea000b800000 */
[----:B------:R-:W-:-:S09]  /*7fb0*/  UISETP.NE.AND UP0, UPT, UR4, 0x18, UPT ;  /* 0x000000180400788c */ /* 0x000fd2000bf05270 */
[----:B------:R-:W-:Y:S05]  /*7fc0*/  BRA.U UP0, `(.L_x_151) ;  /* 0x0000000500e47547 */ /* 0x000fea000b800000 */
[----:B------:R-:W2:Y:S01]  /*7fd0*/  LDG.E.U8 R0, desc[UR36][R2.64] ;  /* 0x0000002402007981 */ /* 0x000ea2000c1e1100 */
[----:B------:R-:W-:Y:S01]  /*7fe0*/  MOV R6, 0x1f ;  /* 0x0000001f00067802 */ /* 0x000fe20000000f00 */
[----:B--2---:R-:W-:-:S05]  /*7ff0*/  IMAD.SHL.U32 R0, R0, 0x1000000, RZ ;  /* 0x0100000000007824 */ /* 0x004fca00078e00ff */
[C---:B------:R-:W-:Y:S02]  /*8000*/  LOP3.LUT R4, R0.reuse, 0x7f000000, RZ, 0xc0, !PT ;  /* 0x7f00000000047812 */ /* 0x040fe400078ec0ff */
[----:B------:R-:W-:Y:S02]  /*8010*/  LOP3.LUT P0, RZ, R0, 0x7f000000, RZ, 0xc0, !PT ;  /* 0x7f00000000ff7812 */ /* 0x000fe4000780c0ff */
[----:B------:R-:W0:Y:S02]  /*8020*/  FLO.U32 R5, R4 ;  /* 0x0000000400057300 */ /* 0x000e2400000e0000 */
[----:B0-----:R-:W-:-:S05]  /*8030*/  IMAD.MOV R5, RZ, RZ, -R5 ;  /* 0x000000ffff057224 */ /* 0x001fca00078e0a05 */
[----:B------:R-:W-:-:S05]  /*8040*/  VIADDMNMX.U32 R5, R5, R6, 0x4, !PT ;  /* 0x0000000405057446 */ /* 0x000fca0007800006 */
[----:B------:R-:W-:-:S05]  /*8050*/  VIADD R5, R5, 0xfffffffc ;  /* 0xfffffffc05057836 */ /* 0x000fca0000000000 */
[C---:B------:R-:W-:Y:S02]  /*8060*/  SHF.L.U32 R6, R4.reuse, R5, RZ ;  /* 0x0000000504067219 */ /* 0x040fe400000006ff */
[----:B------:R-:W-:Y:S01]  /*8070*/  SHF.L.U32 R7, R5, 0x17, RZ ;  /* 0x0000001705077819 */ /* 0x000fe200000006ff */
[----:B------:R-:W-:-:S03]  /*8080*/  VIADD R5, R4, 0x1000000 ;  /* 0x0100000004057836 */ /* 0x000fc60000000000 */
        /* <DEDUP_REMOVED lines=9> */
.L_x_163:
[----:B------:R-:W2:Y:S02]  /*8120*/  LDG.E.U8 R2, desc[UR36][R2.64] ;  /* 0x0000002402027981 */ /* 0x000ea4000c1e1100 */
[C---:B--2---:R-:W-:Y:S01]  /*8130*/  SHF.L.U32 R0, R2.reuse, 0x19, RZ ;  /* 0x0000001902007819 */ /* 0x044fe200000006ff */
[----:B------:R-:W-:-:S03]  /*8140*/  IMAD.SHL.U32 R5, R2, 0x100, RZ ;  /* 0x0000010002057824 */ /* 0x000fc600078e00ff */
        /* <DEDUP_REMOVED lines=10> */
.L_x_162:
[----:B------:R0:W5:Y:S01]  /*81f0*/  LDG.E.U16 R0, desc[UR36][R2.64] ;  /* 0x0000002402007981 */ /* 0x000162000c1e1500 */
[----:B------:R-:W-:Y:S05]  /*8200*/  BRA `(.L_x_152) ;  /* 0x0000000400b87947 */ /* 0x000fea0003800000 */
.L_x_159:
        /* <DEDUP_REMOVED lines=12> */
.L_x_166:
        /* <DEDUP_REMOVED lines=21> */
.L_x_170:
[----:B------:R-:W-:Y:S05]  /*8420*/  BSYNC.RECONVERGENT B1 ;  /* 0x0000000000017941 */ /* 0x000fea0003800200 */
.L_x_169:
[----:B------:R-:W-:Y:S02]  /*8430*/  SHF.L.U32 R0, R0, 0x14, RZ ;  /* 0x0000001400007819 */ /* 0x000fe400000006ff */
[----:B------:R-:W-:-:S04]  /*8440*/  LEA R2, R2, 0x3b800000, 0x17 ;  /* 0x3b80000002027811 */ /* 0x000fc800078eb8ff */
[----:B------:R-:W-:-:S07]  /*8450*/  LOP3.LUT R0, R2, R0, R7, 0xfe, !PT ;  /* 0x0000000002007212 */ /* 0x000fce00078efe07 */
.L_x_168:
[----:B------:R-:W-:Y:S05]  /*8460*/  BSYNC.RECONVERGENT B0 ;  /* 0x0000000000007941 */ /* 0x000fea0003800200 */
.L_x_167:
[----:B------:R-:W-:Y:S01]  /*8470*/  F2FP.BF16.F32.PACK_AB R0, RZ, R0 ;  /* 0x00000000ff00723e */ /* 0x000fe200000010ff */
[----:B------:R-:W-:Y:S06]  /*8480*/  BRA `(.L_x_152) ;  /* 0x0000000400187947 */ /* 0x000fec0003800000 */
.L_x_165:
        /* <DEDUP_REMOVED lines=21> */
.L_x_174:
[----:B------:R-:W-:Y:S05]  /*85e0*/  BSYNC.RECONVERGENT B1 ;  /* 0x0000000000017941 */ /* 0x000fea0003800200 */
.L_x_173:
[----:B------:R-:W-:Y:S01]  /*85f0*/  IMAD.SHL.U32 R0, R0, 0x200000, RZ ;  /* 0x0020000000007824 */ /* 0x000fe200078e00ff */
[----:B------:R-:W-:-:S04]  /*8600*/  LEA R2, R2, 0x37800000, 0x17 ;  /* 0x3780000002027811 */ /* 0x000fc800078eb8ff */
[----:B------:R-:W-:-:S07]  /*8610*/  LOP3.LUT R0, R2, R0, R7, 0xfe, !PT ;  /* 0x0000000002007212 */ /* 0x000fce00078efe07 */
.L_x_172:
[----:B------:R-:W-:Y:S05]  /*8620*/  BSYNC.RECONVERGENT B0 ;  /* 0x0000000000007941 */ /* 0x000fea0003800200 */
.L_x_171:
[----:B------:R-:W-:Y:S01]  /*8630*/  F2FP.BF16.F32.PACK_AB R0, RZ, R0 ;  /* 0x00000000ff00723e */ /* 0x000fe200000010ff */
[----:B------:R-:W-:Y:S06]  /*8640*/  BRA `(.L_x_152) ;  /* 0x0000000000a87947 */ /* 0x000fec0003800000 */
.L_x_164:
        /* <DEDUP_REMOVED lines=8> */
[----:B------:R-:W-:Y:S01]  /*86d0*/  HFMA2 R0, -RZ, RZ, 3.814697265625e-06, 0 ;  /* 0x00400000ff007431 */ /* 0x000fe200000001ff */
[----:B--2---:R-:W-:-:S13]  /*86e0*/  ISETP.NE.AND P0, PT, R2, RZ, PT ;  /* 0x000000ff0200720c */ /* 0x004fda0003f05270 */
[----:B------:R-:W-:Y:S05]  /*86f0*/  @!P0 BRA `(.L_x_178) ;  /* 0x00000000000c8947 */ /* 0x000fea0003800000 */
[----:B------:R-:W-:-:S13]  /*8700*/  ISETP.NE.AND P0, PT, R2, 0xff, PT ;  /* 0x000000ff0200780c */ /* 0x000fda0003f05270 */
[----:B------:R-:W-:Y:S02]  /*8710*/  @!P0 IMAD.MOV.U32 R0, RZ, RZ, 0x7f800001 ;  /* 0x7f800001ff008424 */ /* 0x000fe400078e00ff */
[----:B------:R-:W-:-:S07]  /*8720*/  @P0 IMAD.SHL.U32 R0, R2, 0x800000, RZ ;  /* 0x0080000002000824 */ /* 0x000fce00078e00ff */
.L_x_178:
[----:B------:R-:W-:Y:S05]  /*8730*/  BSYNC.RECONVERGENT B0 ;  /* 0x0000000000007941 */ /* 0x000fea0003800200 */
.L_x_177:
[----:B------:R-:W-:Y:S01]  /*8740*/  F2FP.BF16.F32.PACK_AB R0, RZ, R0 ;  /* 0x00000000ff00723e */ /* 0x000fe200000010ff */
[----:B------:R-:W-:Y:S06]  /*8750*/  BRA `(.L_x_152) ;  /* 0x0000000000647947 */ /* 0x000fec0003800000 */
.L_x_151:
[----:B------:R-:W-:Y:S01]  /*8760*/  MOV R2, 0x0 ;  /* 0x0000000000027802 */ /* 0x000fe20000000f00 */
[----:B------:R-:W0:Y:S01]  /*8770*/  LDCU.64 UR4, c[0x4][0x148] ;  /* 0x01002900ff0477ac */ /* 0x000e220008000a00 */
[----:B------:R-:W-:Y:S02]  /*8780*/  HFMA2 R8, -RZ, RZ, 0, 4.64916229248046875e-06 ;  /* 0x0000004eff087431 */ /* 0x000fe400000001ff */
[----:B------:R-:W-:Y:S01]  /*8790*/  IMAD.MOV.U32 R12, RZ, RZ, 0x1 ;  /* 0x00000001ff0c7424 */ /* 0x000fe200078e00ff */
[----:B------:R-:W1:Y:S01]  /*87a0*/  LDCU.64 UR6, c[0x4][0x150] ;  /* 0x01002a00ff0677ac */ /* 0x000e620008000a00 */
[----:B------:R-:W2:Y:S01]  /*87b0*/  LDC.64 R2, c[0x4][R2] ;  /* 0x0100000002027b82 */ /* 0x000ea20000000a00 */
[----:B------:R-:W-:Y:S01]  /*87c0*/  IMAD.MOV.U32 R13, RZ, RZ, RZ ;  /* 0x000000ffff0d7224 */ /* 0x000fe200078e00ff */
[----:B------:R-:W3:Y:S01]  /*87d0*/  LDCU.64 UR8, c[0x4][0x38] ;  /* 0x01000700ff0877ac */ /* 0x000ee20008000a00 */
[----:B0-----:R-:W-:Y:S01]  /*87e0*/  MOV R4, UR4 ;  /* 0x0000000400047c02 */ /* 0x001fe20008000f00 */
[----:B------:R-:W-:-:S02]  /*87f0*/  IMAD.U32 R5, RZ, RZ, UR5 ;  /* 0x00000005ff057e24 */ /* 0x000fc4000f8e00ff */
[----:B-1----:R-:W-:Y:S01]  /*8800*/  IMAD.U32 R6, RZ, RZ, UR6 ;  /* 0x00000006ff067e24 */ /* 0x002fe2000f8e00ff */
[----:B------:R-:W-:Y:S01]  /*8810*/  MOV R7, UR7 ;  /* 0x0000000700077c02 */ /* 0x000fe20008000f00 */
[----:B---3--:R-:W-:Y:S02]  /*8820*/  IMAD.U32 R10, RZ, RZ, UR8 ;  /* 0x00000008ff0a7e24 */ /* 0x008fe4000f8e00ff */
[----:B------:R-:W-:-:S07]  /*8830*/  IMAD.U32 R11, RZ, RZ, UR9 ;  /* 0x00000009ff0b7e24 */ /* 0x000fce000f8e00ff */
[----:B------:R-:W-:-:S07]  /*8840*/  LEPC R20, `(.L_x_179) ;  /* 0x000000001014794e */ /* 0x000fce0000000000 */
[----:B--2---:R-:W-:Y:S05]  /*8850*/  CALL.ABS.NOINC R2 ;  /* 0x0000000002007343 */ /* 0x004fea0003c00000 */
.L_x_179:
[----:B------:R-:W-:Y:S01]  /*8860*/  PRMT R0, RZ, 0x7610, R0 ;  /* 0x00007610ff007816 */ /* 0x000fe20000000000 */
[----:B------:R-:W-:Y:S06]  /*8870*/  BRA `(.L_x_152) ;  /* 0x00000000001c7947 */ /* 0x000fec0003800000 */
.L_x_176:
[----:B------:R-:W2:Y:S02]  /*8880*/  LDG.E.64 R2, desc[UR36][R2.64] ;  /* 0x0000002402027981 */ /* 0x000ea4000c1e1b00 */
[----:B--2---:R-:W0:Y:S02]  /*8890*/  I2F.U64 R0, R2 ;  /* 0x0000000200007312 */ /* 0x004e240000301000 */
[----:B0-----:R-:W-:Y:S01]  /*88a0*/  F2FP.BF16.F32.PACK_AB R0, RZ, R0 ;  /* 0x00000000ff00723e */ /* 0x001fe200000010ff */
[----:B------:R-:W-:Y:S06]  /*88b0*/  BRA `(.L_x_152) ;  /* 0x00000000000c7947 */ /* 0x000fec0003800000 */
.L_x_175:
[----:B------:R-:W2:Y:S02]  /*88c0*/  LDG.E R2, desc[UR36][R2.64] ;  /* 0x0000002402027981 */ /* 0x000ea4000c1e1900 */
[----:B--2---:R-:W-:-:S04]  /*88d0*/  I2FP.F32.U32 R0, R2 ;  /* 0x0000000200007245 */ /* 0x004fc80000201000 */
[----:B------:R-:W-:-:S07]  /*88e0*/  F2FP.BF16.F32.PACK_AB R0, RZ, R0 ;  /* 0x00000000ff00723e */ /* 0x000fce00000010ff */
.L_x_152:
[----:B-----5:R-:W-:Y:S01]  /*88f0*/  SHF.L.U32 R0, R0, 0x10, RZ ;  /* 0x0000001000007819 */ /* 0x020fe200000006ff */
        /* <DEDUP_REMOVED lines=20> */
.L_x_183:
[----:B-1----:R-:W-:-:S06]  /*8a40*/  SHF.L.U32 R5, R5, 0x10, RZ ;  /* 0x0000001005057819 */ /* 0x002fcc00000006ff */
[----:B------:R-:W1:Y:S02]  /*8a50*/  F2I.S64.TRUNC R4, R5 ;  /* 0x0000000500047311 */ /* 0x000e64000020d900 */
[----:B-1----:R1:W-:Y:S01]  /*8a60*/  STG.E.U8 desc[UR36][R2.64], R4 ;  /* 0x0000000402007986 */ /* 0x0023e2000c101124 */
[----:B------:R-:W-:Y:S05]  /*8a70*/  BRA `(.L_x_185) ;  /* 0x0000000c006c7947 */ /* 0x000fea0003800000 */
.L_x_182:
        /* <DEDUP_REMOVED lines=10> */
.L_x_187:
[----:B-1----:R-:W-:-:S06]  /*8b20*/  IMAD.U32 R5, R5, 0x10000, RZ ;  /* 0x0001000005057824 */ /* 0x002fcc00078e00ff */
[----:B------:R-:W1:Y:S02]  /*8b30*/  F2I.FTZ.TRUNC.NTZ R5, R5 ;  /* 0x0000000500057305 */ /* 0x000e64000021f100 */
[----:B-1----:R3:W-:Y:S01]  /*8b40*/  STG.E desc[UR36][R2.64], R5 ;  /* 0x0000000502007986 */ /* 0x0027e2000c101924 */
[----:B------:R-:W-:Y:S05]  /*8b50*/  BRA `(.L_x_185) ;  /* 0x0000000c00347947 */ /* 0x000fea0003800000 */
.L_x_186:
[----:B-1----:R-:W-:-:S06]  /*8b60*/  SHF.L.U32 R5, R5, 0x10, RZ ;  /* 0x0000001005057819 */ /* 0x002fcc00000006ff */
[----:B------:R-:W1:Y:S02]  /*8b70*/  F2I.FTZ.TRUNC.NTZ R5, R5 ;  /* 0x0000000500057305 */ /* 0x000e64000021f100 */
[----:B-1----:R1:W-:Y:S01]  /*8b80*/  STG.E.U16 desc[UR36][R2.64], R5 ;  /* 0x0000000502007986 */ /* 0x0023e2000c101524 */
[----:B------:R-:W-:Y:S05]  /*8b90*/  BRA `(.L_x_185) ;  /* 0x0000000c00247947 */ /* 0x000fea0003800000 */
.L_x_181:
[----:B------:R-:W-:-:S09]  /*8ba0*/  UISETP.GT.AND UP0, UPT, UR4, 0x6, UPT ;  /* 0x000000060400788c */ /* 0x000fd2000bf04270 */
[----:B------:R-:W-:Y:S05]  /*8bb0*/  BRA.U UP0, `(.L_x_188) ;  /* 0x00000001002c7547 */ /* 0x000fea000b800000 */
[----:B------:R-:W-:-:S09]  /*8bc0*/  UISETP.NE.AND UP0, UPT, UR4, 0x5, UPT ;  /* 0x000000050400788c */ /* 0x000fd2000bf05270 */
[----:B------:R-:W-:Y:S05]  /*8bd0*/  BRA.U !UP0, `(.L_x_189) ;  /* 0x0000000108147547 */ /* 0x000fea000b800000 */
[----:B------:R-:W-:-:S09]  /*8be0*/  UISETP.NE.AND UP0, UPT, UR4, 0x6, UPT ;  /* 0x000000060400788c */ /* 0x000fd2000bf05270 */
[----:B------:R-:W-:Y:S05]  /*8bf0*/  BRA.U UP0, `(.L_x_184) ;  /* 0x0000000900307547 */ /* 0x000fea000b800000 */
[----:B-1----:R-:W-:-:S05]  /*8c00*/  IMAD.U32 R5, R5, 0x10000, RZ ;  /* 0x0001000005057824 */ /* 0x002fca00078e00ff */
[----:B------:R1:W-:Y:S01]  /*8c10*/  STG.E desc[UR36][R2.64], R5 ;  /* 0x0000000502007986 */ /* 0x0003e2000c101924 */
[----:B------:R-:W-:Y:S05]  /*8c20*/  BRA `(.L_x_185) ;  /* 0x0000000c00007947 */ /* 0x000fea0003800000 */
.L_x_189:
[----:B01----:R-:W-:-:S05]  /*8c30*/  IMAD.U32 R0, R5, 0x10000, RZ ;  /* 0x0001000005007824 */ /* 0x003fca00078e00ff */
[----:B------:R-:W-:-:S05]  /*8c40*/  F2FP.F16.F32.PACK_AB R0, RZ, R0 ;  /* 0x00000000ff00723e */ /* 0x000fca00000000ff */
[----:B------:R0:W-:Y:S01]  /*8c50*/  STG.E.U16 desc[UR36][R2.64], R0 ;  /* 0x0000000002007986 */ /* 0x0001e2000c101524 */
[----:B------:R-:W-:Y:S05]  /*8c60*/  BRA `(.L_x_185) ;  /* 0x0000000800f07947 */ /* 0x000fea0003800000 */
.L_x_188:
[----:B------:R-:W-:-:S09]  /*8c70*/  UISETP.NE.AND UP0, UPT, UR4, 0x7, UPT ;  /* 0x000000070400788c */ /* 0x000fd2000bf05270 */
[----:B------:R-:W-:Y:S05]  /*8c80*/  BRA.U !UP0, `(.L_x_190) ;  /* 0x0000000108347547 */ /* 0x000fea000b800000 */
[----:B------:R-:W-:-:S09]  /*8c90*/  UISETP.NE.AND UP0, UPT, UR4, 0x8, UPT ;  /* 0x000000080400788c */ /* 0x000fd2000bf05270 */
[----:B------:R-:W-:Y:S05]  /*8ca0*/  BRA.U !UP0, `(.L_x_191) ;  /* 0x0000000108187547 */ /* 0x000fea000b800000 */
[----:B------:R-:W-:-:S09]  /*8cb0*/  UISETP.NE.AND UP0, UPT, UR4, 0x9, UPT ;  /* 0x000000090400788c */ /* 0x000fd2000bf05270 */
[----:B------:R-:W-:Y:S05]  /*8cc0*/  BRA.U UP0, `(.L_x_184) ;  /* 0x0000000500fc7547 */ /* 0x000fea000b800000 */
[----:B-1----:R-:W-:Y:S01]  /*8cd0*/  SHF.L.U32 R4, R5, 0x10, RZ ;  /* 0x0000001005047819 */ /* 0x002fe200000006ff */
[----:B------:R-:W-:-:S05]  /*8ce0*/  IMAD.MOV.U32 R5, RZ, RZ, RZ ;  /* 0x000000ffff057224 */ /* 0x000fca00078e00ff */
[----:B------:R1:W-:Y:S01]  /*8cf0*/  STG.E.64 desc[UR36][R2.64], R4 ;  /* 0x0000000402007986 */ /* 0x0003e2000c101b24 */
[----:B------:R-:W-:Y:S05]  /*8d00*/  BRA `(.L_x_185) ;  /* 0x0000000800c87947 */ /* 0x000fea0003800000 */
.L_x_191:
[----:B-1----:R-:W-:-:S05]  /*8d10*/  IMAD.U32 R5, R5, 0x10000, RZ ;  /* 0x0001000005057824 */ /* 0x002fca00078e00ff */
[----:B------:R-:W-:-:S04]  /*8d20*/  F2FP.F16.F32.PACK_AB R5, RZ, R5 ;  /* 0x00000005ff05723e */ /* 0x000fc800000000ff */
[----:B------:R-:W-:-:S05]  /*8d30*/  PRMT R5, R5, 0x5410, RZ ;  /* 0x0000541005057816 */ /* 0x000fca00000000ff */
[----:B------:R1:W-:Y:S01]  /*8d40*/  STG.E desc[UR36][R2.64], R5 ;  /* 0x0000000502007986 */ /* 0x0003e2000c101924 */
[----:B------:R-:W-:Y:S05]  /*8d50*/  BRA `(.L_x_185) ;  /* 0x0000000800b47947 */ /* 0x000fea0003800000 */
.L_x_190:
[----:B-1----:R-:W-:-:S05]  /*8d60*/  SHF.L.U32 R4, R5, 0x10, RZ ;  /* 0x0000001005047819 */ /* 0x002fca00000006ff */
[----:B------:R-:W-:-:S06]  /*8d70*/  FMUL.FTZ R4, R4, 1 ;  /* 0x3f80000004047820 */ /* 0x000fcc0000410000 */
[----:B------:R-:W1:Y:S02]  /*8d80*/  F2F.F64.F32 R4, R4 ;  /* 0x0000000400047310 */ /* 0x000e640000201800 */
[----:B-1----:R1:W-:Y:S01]  /*8d90*/  STG.E.64 desc[UR36][R2.64], R4 ;  /* 0x0000000402007986 */ /* 0x0023e2000c101b24 */
[----:B------:R-:W-:Y:S05]  /*8da0*/  BRA `(.L_x_185) ;  /* 0x0000000800a07947 */ /* 0x000fea0003800000 */
.L_x_180:
        /* <DEDUP_REMOVED lines=10> */
[----:B-1----:R-:W-:-:S06]  /*8e50*/  IMAD.U32 R5, R5, 0x10000, RZ ;  /* 0x0001000005057824 */ /* 0x002fcc00078e00ff */
[----:B------:R-:W1:Y:S02]  /*8e60*/  F2I.FTZ.U32.TRUNC.NTZ R5, R5 ;  /* 0x0000000500057305 */ /* 0x000e64000021f000 */
[----:B-1----:R1:W-:Y:S01]  /*8e70*/  STG.E.U16 desc[UR36][R2.64], R5 ;  /* 0x0000000502007986 */ /* 0x0023e2000c101524 */
[----:B------:R-:W-:Y:S05]  /*8e80*/  BRA `(.L_x_185) ;  /* 0x0000000800687947 */ /* 0x000fea0003800000 */
.L_x_195:
[----:B-1----:R-:W-:Y:S01]  /*8e90*/  IMAD.U32 R5, R5, 0x10000, RZ ;  /* 0x0001000005057824 */ /* 0x002fe200078e00ff */
[----:B------:R-:W-:Y:S01]  /*8ea0*/  BSSY.RECONVERGENT B0, `(.L_x_196) ;  /* 0x0000013000007945 */ /* 0x000fe20003800200 */
[----:B0-----:R-:W-:-:S03]  /*8eb0*/  MOV R0, 0x80 ;  /* 0x0000008000007802 */ /* 0x001fc60000000f00 */
        /* <DEDUP_REMOVED lines=14> */
[----:B------:R-:W-:-:S07]  /*8fa0*/  IMAD.MOV.U32 R0, RZ, RZ, R4 ;  /* 0x000000ffff007224 */ /* 0x000fce00078e0004 */
.L_x_198:
[----:B------:R-:W-:-:S04]  /*8fb0*/  SHF.R.U32.HI R5, RZ, 0x18, R5 ;  /* 0x00000018ff057819 */ /* 0x000fc80000011605 */
[----:B------:R-:W-:-:S07]  /*8fc0*/  LOP3.LUT R0, R0, 0x80, R5, 0xf8, !PT ;  /* 0x0000008000007812 */ /* 0x000fce00078ef805 */
.L_x_197:
[----:B------:R-:W-:Y:S05]  /*8fd0*/  BSYNC.RECONVERGENT B0 ;  /* 0x0000000000007941 */ /* 0x000fea0003800200 */
.L_x_196:
[----:B------:R0:W-:Y:S01]  /*8fe0*/  STG.E.U8 desc[UR36][R2.64], R0 ;  /* 0x0000000002007986 */ /* 0x0001e2000c101124 */
[----:B------:R-:W-:Y:S05]  /*8ff0*/  BRA `(.L_x_185) ;  /* 0x00000008000c7947 */ /* 0x000fea0003800000 */
.L_x_194:
[----:B-1----:R-:W-:Y:S01]  /*9000*/  IMAD.U32 R5, R5, 0x10000, RZ ;  /* 0x0001000005057824 */ /* 0x002fe200078e00ff */
[----:B------:R-:W-:Y:S01]  /*9010*/  BSSY.RECONVERGENT B0, `(.L_x_199) ;  /* 0x0000013000007945 */ /* 0x000fe20003800200 */
[----:B0-----:R-:W-:-:S03]  /*9020*/  HFMA2 R0, -RZ, RZ, 0, 7.62939453125e-06 ;  /* 0x00000080ff007431 */ /* 0x001fc600000001ff */
        /* <DEDUP_REMOVED lines=15> */
.L_x_201:
[----:B------:R-:W-:-:S04]  /*9120*/  SHF.R.U32.HI R5, RZ, 0x18, R5 ;  /* 0x00000018ff057819 */ /* 0x000fc80000011605 */
[----:B------:R-:W-:-:S07]  /*9130*/  LOP3.LUT R0, R0, 0x80, R5, 0xf8, !PT ;  /* 0x0000008000007812 */ /* 0x000fce00078ef805 */
.L_x_200:
[----:B------:R-:W-:Y:S05]  /*9140*/  BSYNC.RECONVERGENT B0 ;  /* 0x0000000000007941 */ /* 0x000fea0003800200 */
.L_x_199:
[----:B------:R0:W-:Y:S01]  /*9150*/  STG.E.U8 desc[UR36][R2.64], R0 ;  /* 0x0000000002007986 */ /* 0x0001e2000c101124 */
[----:B------:R-:W-:Y:S05]  /*9160*/  BRA `(.L_x_185) ;  /* 0x0000000400b07947 */ /* 0x000fea0003800000 */
.L_x_193:
        /* <DEDUP_REMOVED lines=12> */
[----:B------:R-:W-:Y:S01]  /*9230*/  HFMA2 R5, -RZ, RZ, 0, 1.5199184417724609375e-05 ;  /* 0x000000ffff057431 */ /* 0x000fe200000001ff */
[----:B------:R-:W-:-:S04]  /*9240*/  @P1 LOP3.LUT R0, R0, 0x1, RZ, 0xc0, !PT ;  /* 0x0000000100001812 */ /* 0x000fc800078ec0ff */
[----:B------:R-:W-:Y:S01]  /*9250*/  @P1 ISETP.EQ.U32.AND P2, PT, R0, 0x1, P0 ;  /* 0x000000010000180c */ /* 0x000fe20000742070 */
[----:B------:R-:W-:Y:S01]  /*9260*/  @P1 VIADD R0, R6, 0x1 ;  /* 0x0000000106001836 */ /* 0x000fe20000000000 */
[----:B------:R-:W-:Y:S02]  /*9270*/  PLOP3.LUT P0, PT, PT, PT, PT, 0x80, 0x8 ;  /* 0x000000000008781c */ /* 0x000fe40003f0f070 */
[----:B------:R-:W-:-:S13]  /*9280*/  @P1 PLOP3.LUT P0, PT, P2, PT, PT, 0x80, 0x8 ;  /* 0x000000000008181c */ /* 0x000fda000170f070 */
[----:B------:R-:W-:-:S05]  /*9290*/  @!P0 IMAD.MOV R0, RZ, RZ, R6 ;  /* 0x000000ffff008224 */ /* 0x000fca00078e0206 */
[----:B------:R-:W-:-:S05]  /*92a0*/  @P1 MOV R5, R0 ;  /* 0x0000000000051202 */ /* 0x000fca0000000f00 */
[----:B------:R0:W-:Y:S01]  /*92b0*/  STG.E.U8 desc[UR36][R2.64], R5 ;  /* 0x0000000502007986 */ /* 0x0001e2000c101124 */
[----:B------:R-:W-:Y:S05]  /*92c0*/  BRA `(.L_x_185) ;  /* 0x0000000400587947 */ /* 0x000fea0003800000 */
.L_x_203:
[----:B-1----:R-:W-:-:S06]  /*92d0*/  IMAD.U32 R5, R5, 0x10000, RZ ;  /* 0x0001000005057824 */ /* 0x002fcc00078e00ff */
[----:B------:R-:W1:Y:S02]  /*92e0*/  F2I.U64.TRUNC R4, R5 ;  /* 0x0000000500047311 */ /* 0x000e64000020d800 */
[----:B-1----:R1:W-:Y:S01]  /*92f0*/  STG.E.64 desc[UR36][R2.64], R4 ;  /* 0x0000000402007986 */ /* 0x0023e2000c101b24 */
[----:B------:R-:W-:Y:S05]  /*9300*/  BRA `(.L_x_185) ;  /* 0x0000000400487947 */ /* 0x000fea0003800000 */
.L_x_202:
[----:B-1----:R-:W-:-:S06]  /*9310*/  IMAD.U32 R5, R5, 0x10000, RZ ;  /* 0x0001000005057824 */ /* 0x002fcc00078e00ff */
[----:B------:R-:W1:Y:S02]  /*9320*/  F2I.FTZ.U32.TRUNC.NTZ R5, R5 ;  /* 0x0000000500057305 */ /* 0x000e64000021f000 */
[----:B-1----:R1:W-:Y:S01]  /*9330*/  STG.E desc[UR36][R2.64], R5 ;  /* 0x0000000502007986 */ /* 0x0023e2000c101924 */
[----:B------:R-:W-:Y:S05]  /*9340*/  BRA `(.L_x_185) ;  /* 0x0000000400387947 */ /* 0x000fea0003800000 */
.L_x_192:
[----:B------:R-:W-:-:S09]  /*9350*/  UISETP.GT.AND UP0, UPT, UR4, 0xe, UPT ;  /* 0x0000000e0400788c */ /* 0x000fd2000bf04270 */
[----:B------:R-:W-:Y:S05]  /*9360*/  BRA.U UP0, `(.L_x_204) ;  /* 0x00000001003c7547 */ /* 0x000fea000b800000 */
[----:B------:R-:W-:-:S09]  /*9370*/  UISETP.NE.AND UP0, UPT, UR4, 0xa, UPT ;  /* 0x0000000a0400788c */ /* 0x000fd2000bf05270 */
[----:B------:R-:W-:Y:S05]  /*9380*/  BRA.U !UP0, `(.L_x_205) ;  /* 0x00000001081c7547 */ /* 0x000fea000b800000 */
[----:B------:R-:W-:-:S09]  /*9390*/  UISETP.NE.AND UP0, UPT, UR4, 0xb, UPT ;  /* 0x0000000b0400788c */ /* 0x000fd2000bf05270 */
[----:B------:R-:W-:Y:S05]  /*93a0*/  BRA.U UP0, `(.L_x_184) ;  /* 0x0000000100447547 */ /* 0x000fea000b800000 */
[----:B-1----:R-:W-:-:S04]  /*93b0*/  SHF.L.U32 R5, R5, 0x10, RZ ;  /* 0x0000001005057819 */ /* 0x002fc800000006ff */
[----:B------:R-:W-:-:S04]  /*93c0*/  FSETP.NEU.FTZ.AND P0, PT, R5, RZ, PT ;  /* 0x000000ff0500720b */ /* 0x000fc80003f1d000 */
[----:B------:R-:W-:-:S05]  /*93d0*/  SEL R5, RZ, 0x1, !P0 ;  /* 0x00000001ff057807 */ /* 0x000fca0004000000 */
[----:B------:R1:W-:Y:S01]  /*93e0*/  STG.E.U8 desc[UR36][R2.64], R5 ;  /* 0x0000000502007986 */ /* 0x0003e2000c101124 */
[----:B------:R-:W-:Y:S05]  /*93f0*/  BRA `(.L_x_185) ;  /* 0x00000004000c7947 */ /* 0x000fea0003800000 */
.L_x_205:
[----:B-1----:R-:W-:Y:S01]  /*9400*/  IMAD.U32 R5, R5, 0x10000, RZ ;  /* 0x0001000005057824 */ /* 0x002fe200078e00ff */
[----:B------:R-:W-:-:S03]  /*9410*/  CS2R R6, SRZ ;  /* 0x0000000000067805 */ /* 0x000fc6000001ff00 */
[----:B------:R-:W-:-:S06]  /*9420*/  FMUL.FTZ R5, R5, 1 ;  /* 0x3f80000005057820 */ /* 0x000fcc0000410000 */
[----:B------:R-:W1:Y:S02]  /*9430*/  F2F.F64.F32 R4, R5 ;  /* 0x0000000500047310 */ /* 0x000e640000201800 */
[----:B-1----:R1:W-:Y:S01]  /*9440*/  STG.E.128 desc[UR36][R2.64], R4 ;  /* 0x0000000402007986 */ /* 0x0023e2000c101d24 */
[----:B------:R-:W-:Y:S05]  /*9450*/  BRA `(.L_x_185) ;  /* 0x0000000000f47947 */ /* 0x000fea0003800000 */
.L_x_204:
[----:B------:R-:W-:-:S09]  /*9460*/  UISETP.NE.AND UP0, UPT, UR4, 0xf, UPT ;  /* 0x0000000f0400788c */ /* 0x000fd2000bf05270 */
[----:B------:R-:W-:Y:S05]  /*9470*/  BRA.U !UP0, `(.L_x_206) ;  /* 0x0000000108e87547 */ /* 0x000fea000b800000 */
[----:B------:R-:W-:-:S09]  /*9480*/  UISETP.NE.AND UP0, UPT, UR4, 0x17, UPT ;  /* 0x000000170400788c */ /* 0x000fd2000bf05270 */
[----:B------:R-:W-:Y:S05]  /*9490*/  BRA.U !UP0, `(.L_x_207) ;  /* 0x0000000108907547 */ /* 0x000fea000b800000 */
[----:B------:R-:W-:-:S09]  /*94a0*/  UISETP.NE.AND UP0, UPT, UR4, 0x18, UPT ;  /* 0x000000180400788c */ /* 0x000fd2000bf05270 */
[----:B------:R-:W-:Y:S05]  /*94b0*/  BRA.U !UP0, `(.L_x_208) ;  /* 0x0000000108447547 */ /* 0x000fea000b800000 */
.L_x_184:
        /* <DEDUP_REMOVED lines=8> */
[----:B0-----:R-:W-:Y:S01]  /*9540*/  IMAD.U32 R4, RZ, RZ, UR4 ;  /* 0x00000004ff047e24 */ /* 0x001fe2000f8e00ff */
[----:B-1----:R-:W-:Y:S01]  /*9550*/  MOV R5, UR5 ;  /* 0x0000000500057c02 */ /* 0x002fe20008000f00 */
[----:B----4-:R-:W-:-:S02]  /*9560*/  IMAD.U32 R6, RZ, RZ, UR6 ;  /* 0x00000006ff067e24 */ /* 0x010fc4000f8e00ff */
[----:B------:R-:W-:Y:S01]  /*9570*/  IMAD.U32 R7, RZ, RZ, UR7 ;  /* 0x00000007ff077e24 */ /* 0x000fe2000f8e00ff */
[----:B-----5:R-:W-:Y:S01]  /*9580*/  MOV R10, UR8 ;  /* 0x00000008000a7c02 */ /* 0x020fe20008000f00 */
[----:B--2---:R-:W-:-:S07]  /*9590*/  IMAD.U32 R11, RZ, RZ, UR9 ;  /* 0x00000009ff0b7e24 */ /* 0x004fce000f8e00ff */
[----:B------:R-:W-:-:S07]  /*95a0*/  LEPC R20, `(.L_x_209) ;  /* 0x000000001014794e */ /* 0x000fce0000000000 */
[----:B---3--:R-:W-:Y:S05]  /*95b0*/  CALL.ABS.NOINC R2 ;  /* 0x0000000002007343 */ /* 0x008fea0003c00000 */
.L_x_209:
[----:B------:R-:W-:Y:S05]  /*95c0*/  BRA `(.L_x_185) ;  /* 0x0000000000987947 */ /* 0x000fea0003800000 */
.L_x_208:
[----:B-1----:R-:W-:Y:S01]  /*95d0*/  IMAD.U32 R7, R5, 0x10000, RZ ;  /* 0x0001000005077824 */ /* 0x002fe200078e00ff */
[----:B------:R-:W-:Y:S01]  /*95e0*/  BSSY.RECONVERGENT B0, `(.L_x_210) ;  /* 0x000000c000007945 */ /* 0x000fe20003800200 */
[----:B0-----:R-:W-:-:S03]  /*95f0*/  MOV R0, 0x7f ;  /* 0x0000007f00007802 */ /* 0x001fc60000000f00 */
        /* <DEDUP_REMOVED lines=10> */
.L_x_211:
[----:B------:R-:W-:Y:S05]  /*96a0*/  BSYNC.RECONVERGENT B0 ;  /* 0x0000000000007941 */ /* 0x000fea0003800200 */
.L_x_210:
[----:B------:R-:W-:-:S05]  /*96b0*/  LOP3.LUT R5, R0, 0x80, R5, 0xf8, !PT ;  /* 0x0000008000057812 */ /* 0x000fca00078ef805 */
[----:B------:R0:W-:Y:S01]  /*96c0*/  STG.E.U8 desc[UR36][R2.64], R5 ;  /* 0x0000000502007986 */ /* 0x0001e2000c101124 */
[----:B------:R-:W-:Y:S05]  /*96d0*/  BRA `(.L_x_185) ;  /* 0x0000000000547947 */ /* 0x000fea0003800000 */
.L_x_207:
[----:B-1----:R-:W-:Y:S01]  /*96e0*/  IMAD.U32 R5, R5, 0x10000, RZ ;  /* 0x0001000005057824 */ /* 0x002fe200078e00ff */
[----:B------:R-:W-:Y:S04]  /*96f0*/  BSSY.RECONVERGENT B0, `(.L_x_212) ;  /* 0x000000e000007945 */ /* 0x000fe80003800200 */
        /* <DEDUP_REMOVED lines=10> */
.L_x_213:
[----:B0-----:R-:W-:Y:S01]  /*97a0*/  IMAD.MOV.U32 R0, RZ, RZ, 0x7f ;  /* 0x0000007fff007424 */ /* 0x001fe200078e00ff */
[----:B------:R-:W-:-:S04]  /*97b0*/  ISETP.GT.U32.AND P0, PT, R4, 0x7f800000, PT ;  /* 0x7f8000000400780c */ /* 0x000fc80003f04070 */
[----:B------:R-:W-:-:S09]  /*97c0*/  SEL R0, R0, 0x7c, P0 ;  /* 0x0000007c00007807 */ /* 0x000fd20000000000 */
.L_x_214:
[----:B------:R-:W-:Y:S05]  /*97d0*/  BSYNC.RECONVERGENT B0 ;  /* 0x0000000000007941 */ /* 0x000fea0003800200 */
.L_x_212:
[----:B------:R-:W-:-:S04]  /*97e0*/  SHF.R.U32.HI R5, RZ, 0x18, R5 ;  /* 0x00000018ff057819 */ /* 0x000fc80000011605 */
[----:B------:R-:W-:-:S05]  /*97f0*/  LOP3.LUT R5, R0, 0x80, R5, 0xf8, !PT ;  /* 0x0000008000057812 */ /* 0x000fca00078ef805 */
[----:B------:R0:W-:Y:S01]  /*9800*/  STG.E.U8 desc[UR36][R2.64], R5 ;  /* 0x0000000502007986 */ /* 0x0001e2000c101124 */
[----:B------:R-:W-:Y:S05]  /*9810*/  BRA `(.L_x_185) ;  /* 0x0000000000047947 */ /* 0x000fea0003800000 */
.L_x_206:
[----:B-1----:R1:W-:Y:S02]  /*9820*/  STG.E.U16 desc[UR36][R2.64], R5 ;  /* 0x0000000502007986 */ /* 0x0023e4000c101524 */
.L_x_185:
[----:B------:R-:W-:-:S07]  /*9830*/  IADD3 R17, PT, PT, R17, 0x80, RZ ;  /* 0x0000008011117810 */ /* 0x000fce0007ffe0ff */
.L_x_145:
[----:B------:R-:W-:Y:S05]  /*9840*/  BSYNC.RECONVERGENT B6 ;  /* 0x0000000000067941 */ /* 0x000fea0003800200 */
.L_x_144:
[----:B------:R-:W5:Y:S02]  /*9850*/  LDCU UR4, c[0x0][0x380] ;  /* 0x00007000ff0477ac */ /* 0x000f640008000800 */
[----:B-----5:R-:W-:-:S13]  /*9860*/  ISETP.GE.AND P0, PT, R17, UR4, PT ;  /* 0x0000000411007c0c */ /* 0x020fda000bf06270 */
[----:B------:R-:W-:Y:S05]  /*9870*/  @P0 EXIT ;  /* 0x000000000000094d */ /* 0x000fea0003800000 */
        /* <DEDUP_REMOVED lines=296> */
[----:B------:R-:W2:Y:S03]  /*ab00*/  LDCU.64 UR8, c[0x0][0x578] ;  /* 0x0000af00ff0877ac */ /* 0x000ea60008000a00 */
[----:B0-----:R-:W-:-:S05]  /*ab10*/  IMAD.HI.U32 R2, R5, UR4, R4 ;  /* 0x0000000405027c27 */ /* 0x001fca000f8e0004 */
[----:B------:R-:W-:-:S05]  /*ab20*/  SHF.R.U32.HI R2, RZ, UR5, R2 ;  /* 0x00000005ff027c19 */ /* 0x000fca0008011602 */
[----:B------:R-:W-:-:S04]  /*ab30*/  IMAD.MOV R3, RZ, RZ, -R2 ;  /* 0x000000ffff037224 */ /* 0x000fc800078e0a02 */
[----:B-1----:R-:W-:-:S04]  /*ab40*/  IMAD R5, R3, UR6, R5 ;  /* 0x0000000603057c24 */ /* 0x002fc8000f8e0205 */
[C---:B--2---:R-:W-:Y:S02]  /*ab50*/  IMAD R16, R5.reuse, UR8, R16 ;  /* 0x0000000805107c24 */ /* 0x044fe4000f8e0210 */
[----:B------:R-:W-:-:S07]  /*ab60*/  IMAD R0, R5, UR9, R0 ;  /* 0x0000000905007c24 */ /* 0x000fce000f8e0200 */
.L_x_215:
[----:B------:R-:W0:Y:S01]  /*ab70*/  LDCU.128 UR8, c[0x0][0x580] ;  /* 0x0000b000ff0877ac */ /* 0x000e220008000c00 */
[----:B------:R-:W-:-:S04]  /*ab80*/  UPRMT UR4, UR41, 0x9910, URZ ;  /* 0x0000991029047896 */ /* 0x000fc800080000ff */
[----:B------:R-:W-:Y:S01]  /*ab90*/  UISETP.GT.AND UP0, UPT, UR4, 0x9, UPT ;  /* 0x000000090400788c */ /* 0x000fe2000bf04270 */
[----:B0-----:R-:W-:Y:S02]  /*aba0*/  IADD3 R16, P0, PT, R16, UR8, RZ ;  /* 0x0000000810107c10 */ /* 0x001fe4000ff1e0ff */
[----:B-1234-:R-:W-:-:S03]  /*abb0*/  IADD3 R2, P1, PT, R0, UR10, RZ ;  /* 0x0000000a00027c10 */ /* 0x01efc6000ff3e0ff */
[----:B------:R-:W-:Y:S01]  /*abc0*/  IMAD.X R17, RZ, RZ, UR9, P0 ;  /* 0x00000009ff117e24 */ /* 0x000fe200080e06ff */
[----:B------:R-:W-:Y:S02]  /*abd0*/  IADD3.X R3, PT, PT, RZ, UR11, RZ, P1, !PT ;  /* 0x0000000bff037c10 */ /* 0x000fe40008ffe4ff */
[----:B------:R-:W-:Y:S07]  /*abe0*/  BRA.U UP0, `(.L_x_216) ;  /* 0x0000000500207547 */ /* 0x000fee000b800000 */
        /* <DEDUP_REMOVED lines=12> */
.L_x_219:
[----:B------:R-:W2:Y:S02]  /*acb0*/  LDG.E.U8 R2, desc[UR36][R2.64] ;  /* 0x0000002402027981 */ /* 0x000ea4000c1e1100 */
[----:B--2---:R-:W-:-:S04]  /*acc0*/  I2FP.F32.U32 R0, R2 ;  /* 0x0000000200007245 */ /* 0x004fc80000201000 */
[----:B------:R-:W-:Y:S01]  /*acd0*/  F2FP.BF16.F32.PACK_AB R0, RZ, R0 ;  /* 0x00000000ff00723e */ /* 0x000fe200000010ff */
[----:B------:R-:W-:Y:S06]  /*ace0*/  BRA `(.L_x_221) ;  /* 0x0000000c00a47947 */ /* 0x000fec0003800000 */
.L_x_218:
        /* <DEDUP_REMOVED lines=10> */
.L_x_223:
[----:B------:R-:W2:Y:S02]  /*ad90*/  LDG.E R2, desc[UR36][R2.64] ;  /* 0x0000002402027981 */ /* 0x000ea4000c1e1900 */
[----:B--2---:R-:W-:-:S04]  /*ada0*/  I2FP.F32.S32 R0, R2 ;  /* 0x0000000200007245 */ /* 0x004fc80000201400 */
[----:B------:R-:W-:Y:S01]  /*adb0*/  F2FP.BF16.F32.PACK_AB R0, RZ, R0 ;  /* 0x00000000ff00723e */ /* 0x000fe200000010ff */
[----:B------:R-:W-:Y:S06]  /*adc0*/  BRA `(.L_x_221) ;  /* 0x0000000c006c7947 */ /* 0x000fec0003800000 */
.L_x_222:
[----:B------:R-:W2:Y:S02]  /*add0*/  LDG.E.U16 R2, desc[UR36][R2.64] ;  /* 0x0000002402027981 */ /* 0x000ea4000c1e1500 */
[----:B--2---:R-:W0:Y:S02]  /*ade0*/  I2F.S16 R0, R2 ;  /* 0x0000000200007306 */ /* 0x004e240000101400 */
[----:B0-----:R-:W-:Y:S01]  /*adf0*/  F2FP.BF16.F32.PACK_AB R0, RZ, R0 ;  /* 0x00000000ff00723e */ /* 0x001fe200000010ff */
[----:B------:R-:W-:Y:S06]  /*ae00*/  BRA `(.L_x_221) ;  /* 0x0000000c005c7947 */ /* 0x000fec0003800000 */
.L_x_217:
        /* <DEDUP_REMOVED lines=9> */
.L_x_225:
[----:B------:R-:W2:Y:S02]  /*aea0*/  LDG.E.U16 R0, desc[UR36][R2.64] ;  /* 0x0000002402007981 */ /* 0x000ea4000c1e1500 */
[----:B--2---:R-:W-:-:S05]  /*aeb0*/  HADD2.F32 R0, -RZ, R0.H0_H0 ;  /* 0x20000000ff007230 */ /* 0x004fca0000004100 */
[----:B------:R-:W-:Y:S01]  /*aec0*/  F2FP.BF16.F32.PACK_AB R0, RZ, R0 ;  /* 0x00000000ff00723e */ /* 0x000fe200000010ff */
[----:B------:R-:W-:Y:S06]  /*aed0*/  BRA `(.L_x_221) ;  /* 0x0000000c00287947 */ /* 0x000fec0003800000 */
.L_x_224:
        /* <DEDUP_REMOVED lines=9> */
.L_x_227:
[----:B------:R-:W2:Y:S02]  /*af70*/  LDG.E.U16 R2, desc[UR36][R2.64] ;  /* 0x0000002402027981 */ /* 0x000ea4000c1e1500 */
[----:B--2---:R-:W-:-:S05]  /*af80*/  HADD2.F32 R0, -RZ, R2.H0_H0 ;  /* 0x20000002ff007230 */ /* 0x004fca0000004100 */
[----:B------:R-:W-:Y:S01]  /*af90*/  F2FP.BF16.F32.PACK_AB R0, RZ, R0 ;  /* 0x00000000ff00723e */ /* 0x000fe200000010ff */
[----:B------:R-:W-:Y:S06]  /*afa0*/  BRA `(.L_x_221) ;  /* 0x0000000800f47947 */ /* 0x000fec0003800000 */
.L_x_226:
        /* <DEDUP_REMOVED lines=12> */
.L_x_216:
        /* <DEDUP_REMOVED lines=13> */
.L_x_230:
        /* <DEDUP_REMOVED lines=12> */
.L_x_229:
        /* <DEDUP_REMOVED lines=27> */
.L_x_232:
        /* <DEDUP_REMOVED lines=13> */
.L_x_231:
[----:B------:R0:W5:Y:S01]  /*b480*/  LDG.E.U16 R0, desc[UR36][R2.64] ;  /* 0x0000002402007981 */ /* 0x000162000c1e1500 */
[----:B------:R-:W-:Y:S05]  /*b490*/  BRA `(.L_x_221) ;  /* 0x0000000400b87947 */ /* 0x000fea0003800000 */
.L_x_228:
        /* <DEDUP_REMOVED lines=12> */
.L_x_235:
        /* <DEDUP_REMOVED lines=21> */
.L_x_239:
[----:B------:R-:W-:Y:S05]  /*b6b0*/  BSYNC.RECONVERGENT B1 ;  /* 0x0000000000017941 */ /* 0x000fea0003800200 */
.L_x_238:
[----:B------:R-:W-:Y:S01]  /*b6c0*/  IMAD.SHL.U32 R0, R0, 0x100000, RZ ;  /* 0x0010000000007824 */ /* 0x000fe200078e00ff */
[----:B------:R-:W-:-:S04]  /*b6d0*/  LEA R2, R2, 0x3b800000, 0x17 ;  /* 0x3b80000002027811 */ /* 0x000fc800078eb8ff */
[----:B------:R-:W-:-:S07]  /*b6e0*/  LOP3.LUT R0, R2, R0, R7, 0xfe, !PT ;  /* 0x0000000002007212 */ /* 0x000fce00078efe07 */
.L_x_237:
[----:B------:R-:W-:Y:S05]  /*b6f0*/  BSYNC.RECONVERGENT B0 ;  /* 0x0000000000007941 */ /* 0x000fea0003800200 */
.L_x_236:
[----:B------:R-:W-:Y:S01]  /*b700*/  F2FP.BF16.F32.PACK_AB R0, RZ, R0 ;  /* 0x00000000ff00723e */ /* 0x000fe200000010ff */
[----:B------:R-:W-:Y:S06]  /*b710*/  BRA `(.L_x_221) ;  /* 0x0000000400187947 */ /* 0x000fec0003800000 */
.L_x_234:
        /* <DEDUP_REMOVED lines=21> */
.L_x_243:
[----:B------:R-:W-:Y:S05]  /*b870*/  BSYNC.RECONVERGENT B1 ;  /* 0x0000000000017941 */ /* 0x000fea0003800200 */
.L_x_242:
[----:B------:R-:W-:Y:S01]  /*b880*/  IMAD.SHL.U32 R0, R0, 0x200000, RZ ;  /* 0x0020000000007824 */ /* 0x000fe200078e00ff */
[----:B------:R-:W-:-:S04]  /*b890*/  LEA R2, R2, 0x37800000, 0x17 ;  /* 0x3780000002027811 */ /* 0x000fc800078eb8ff */
[----:B------:R-:W-:-:S07]  /*b8a0*/  LOP3.LUT R0, R2, R0, R7, 0xfe, !PT ;  /* 0x0000000002007212 */ /* 0x000fce00078efe07 */
.L_x_241:
[----:B------:R-:W-:Y:S05]  /*b8b0*/  BSYNC.RECONVERGENT B0 ;  /* 0x0000000000007941 */ /* 0x000fea0003800200 */
.L_x_240:
[----:B------:R-:W-:Y:S01]  /*b8c0*/  F2FP.BF16.F32.PACK_AB R0, RZ, R0 ;  /* 0x00000000ff00723e */ /* 0x000fe200000010ff */
[----:B------:R-:W-:Y:S06]  /*b8d0*/  BRA `(.L_x_221) ;  /* 0x0000000000a87947 */ /* 0x000fec0003800000 */
.L_x_233:
        /* <DEDUP_REMOVED lines=14> */
.L_x_247:
[----:B------:R-:W-:Y:S05]  /*b9c0*/  BSYNC.RECONVERGENT B0 ;  /* 0x0000000000007941 */ /* 0x000fea0003800200 */
.L_x_246:
[----:B------:R-:W-:Y:S01]  /*b9d0*/  F2FP.BF16.F32.PACK_AB R0, RZ, R0 ;  /* 0x00000000ff00723e */ /* 0x000fe200000010ff */
[----:B------:R-:W-:Y:S06]  /*b9e0*/  BRA `(.L_x_221) ;  /* 0x0000000000647947 */ /* 0x000fec0003800000 */
.L_x_220:
[----:B------:R-:W-:Y:S01]  /*b9f0*/  MOV R0, 0x0 ;  /* 0x0000000000007802 */ /* 0x000fe20000000f00 */
[----:B------:R-:W0:Y:S01]  /*ba00*/  LDCU.64 UR4, c[0x4][0x148] ;  /* 0x01002900ff0477ac */ /* 0x000e220008000a00 */
[----:B------:R-:W-:Y:S02]  /*ba10*/  HFMA2 R12, -RZ, RZ, 0, 5.9604644775390625e-08 ;  /* 0x00000001ff0c7431 */ /* 0x000fe400000001ff */
[----:B------:R-:W-:Y:S01]  /*ba20*/  IMAD.MOV.U32 R8, RZ, RZ, 0x4e ;  /* 0x0000004eff087424 */ /* 0x000fe200078e00ff */
[----:B------:R1:W2:Y:S01]  /*ba30*/  LDC.64 R2, c[0x4][R0] ;  /* 0x0100000000027b82 */ /* 0x0002a20000000a00 */
[----:B------:R-:W3:Y:S01]  /*ba40*/  LDCU.64 UR6, c[0x4][0x150] ;  /* 0x01002a00ff0677ac */ /* 0x000ee20008000a00 */
[----:B------:R-:W-:Y:S01]  /*ba50*/  IMAD.MOV.U32 R13, RZ, RZ, RZ ;  /* 0x000000ffff0d7224 */ /* 0x000fe200078e00ff */
[----:B------:R-:W4:Y:S01]  /*ba60*/  LDCU.64 UR8, c[0x4][0x38] ;  /* 0x01000700ff0877ac */ /* 0x000f220008000a00 */
[----:B0-----:R-:W-:Y:S01]  /*ba70*/  IMAD.U32 R4, RZ, RZ, UR4 ;  /* 0x00000004ff047e24 */ /* 0x001fe2000f8e00ff */
[----:B------:R-:W-:Y:S01]  /*ba80*/  MOV R5, UR5 ;  /* 0x0000000500057c02 */ /* 0x000fe20008000f00 */
[----:B---3--:R-:W-:-:S02]  /*ba90*/  IMAD.U32 R6, RZ, RZ, UR6 ;  /* 0x00000006ff067e24 */ /* 0x008fc4000f8e00ff */
[----:B------:R-:W-:Y:S01]  /*baa0*/  IMAD.U32 R7, RZ, RZ, UR7 ;  /* 0x00000007ff077e24 */ /* 0x000fe2000f8e00ff */
[----:B----4-:R-:W-:Y:S01]  /*bab0*/  MOV R10, UR8 ;  /* 0x00000008000a7c02 */ /* 0x010fe20008000f00 */
[----:B-1----:R-:W-:-:S07]  /*bac0*/  IMAD.U32 R11, RZ, RZ, UR9 ;  /* 0x00000009ff0b7e24 */ /* 0x002fce000f8e00ff */
[----:B------:R-:W-:-:S07]  /*bad0*/  LEPC R20, `(.L_x_248) ;  /* 0x000000001014794e */ /* 0x000fce0000000000 */
[----:B--2---:R-:W-:Y:S05]  /*bae0*/  CALL.ABS.NOINC R2 ;  /* 0x0000000002007343 */ /* 0x004fea0003c00000 */
.L_x_248:
[----:B------:R-:W-:Y:S01]  /*baf0*/  PRMT R0, RZ, 0x7610, R0 ;  /* 0x00007610ff007816 */ /* 0x000fe20000000000 */
[----:B------:R-:W-:Y:S06]  /*bb00*/  BRA `(.L_x_221) ;  /* 0x00000000001c7947 */ /* 0x000fec0003800000 */
.L_x_245:
[----:B------:R-:W2:Y:S02]  /*bb10*/  LDG.E.64 R2, desc[UR36][R2.64] ;  /* 0x0000002402027981 */ /* 0x000ea4000c1e1b00 */
[----:B--2---:R-:W0:Y:S02]  /*bb20*/  I2F.U64 R0, R2 ;  /* 0x0000000200007312 */ /* 0x004e240000301000 */
[----:B0-----:R-:W-:Y:S01]  /*bb30*/  F2FP.BF16.F32.PACK_AB R0, RZ, R0 ;  /* 0x00000000ff00723e */ /* 0x001fe200000010ff */
[----:B------:R-:W-:Y:S06]  /*bb40*/  BRA `(.L_x_221) ;  /* 0x00000000000c7947 */ /* 0x000fec0003800000 */
.L_x_244:
[----:B------:R-:W2:Y:S02]  /*bb50*/  LDG.E R2, desc[UR36][R2.64] ;  /* 0x0000002402027981 */ /* 0x000ea4000c1e1900 */
[----:B--2---:R-:W-:-:S04]  /*bb60*/  I2FP.F32.U32 R0, R2 ;  /* 0x0000000200007245 */ /* 0x004fc80000201000 */
[----:B------:R-:W-:-:S07]  /*bb70*/  F2FP.BF16.F32.PACK_AB R0, RZ, R0 ;  /* 0x00000000ff00723e */ /* 0x000fce00000010ff */
.L_x_221:
[----:B-----5:R-:W-:Y:S01]  /*bb80*/  IMAD.U32 R0, R0, 0x10000, RZ ;  /* 0x0001000000007824 */ /* 0x020fe200078e00ff */
[----:B------:R-:W-:-:S04]  /*bb90*/  UPRMT UR4, UR42, 0x9910, URZ ;  /* 0x000099102a047896 */ /* 0x000fc800080000ff */
[----:B------:R-:W-:Y:S01]  /*bba0*/  UISETP.GT.AND UP0, UPT, UR4, 0x9, UPT ;  /* 0x000000090400788c */ /* 0x000fe2000bf04270 */
[----:B------:R-:W0:Y:S08]  /*bbb0*/  MUFU.LG2 R0, R0 ;  /* 0x0000000000007308 */ /* 0x000e300000000c00 */
[----:B0-----:R0:W1:Y:S01]  /*bbc0*/  F2F.BF16.F32 R3, R0 ;  /* 0x0000000000037304 */ /* 0x0010620000202000 */
        /* <DEDUP_REMOVED lines=9> */
[----:B01----:R-:W-:-:S04]  /*bc60*/  SHF.L.U32 R0, R3, 0x10, RZ ;  /* 0x0000001003007819 */ /* 0x003fc800000006ff */
[----:B------:R-:W0:Y:S02]  /*bc70*/  F2I.FTZ.TRUNC.NTZ R3, R0 ;  /* 0x0000000000037305 */ /* 0x000e24000021f100 */
[----:B0-----:R-:W-:Y:S01]  /*bc80*/  STG.E.U8 desc[UR36][R16.64], R3 ;  /* 0x0000000310007986 */ /* 0x001fe2000c101124 */
[----:B------:R-:W-:Y:S05]  /*bc90*/  EXIT ;  /* 0x000000000000794d */ /* 0x000fea0003800000 */
.L_x_252:
[----:B-1----:R-:W-:-:S06]  /*bca0*/  IMAD.U32 R3, R3, 0x10000, RZ ;  /* 0x0001000003037824 */ /* 0x002fcc00078e00ff */
[----:B------:R-:W1:Y:S02]  /*bcb0*/  F2I.S64.TRUNC R2, R3 ;  /* 0x0000000300027311 */ /* 0x000e64000020d900 */
[----:B-1----:R-:W-:Y:S01]  /*bcc0*/  STG.E.U8 desc[UR36][R16.64], R2 ;  /* 0x0000000210007986 */ /* 0x002fe2000c101124 */
[----:B------:R-:W-:Y:S05]  /*bcd0*/  EXIT ;  /* 0x000000000000794d */ /* 0x000fea0003800000 */
.L_x_251:
        /* <DEDUP_REMOVED lines=8> */
[----:B-1----:R-:W-:Y:S01]  /*bd60*/  STG.E.64 desc[UR36][R16.64], R2 ;  /* 0x0000000210007986 */ /* 0x002fe2000c101b24 */
[----:B------:R-:W-:Y:S05]  /*bd70*/  EXIT ;  /* 0x000000000000794d */ /* 0x000fea0003800000 */
.L_x_255:
[----:B-1----:R-:W-:-:S06]  /*bd80*/  SHF.L.U32 R3, R3, 0x10, RZ ;  /* 0x0000001003037819 */ /* 0x002fcc00000006ff */
[----:B------:R-:W1:Y:S02]  /*bd90*/  F2I.FTZ.TRUNC.NTZ R3, R3 ;  /* 0x0000000300037305 */ /* 0x000e64000021f100 */
[----:B-1----:R-:W-:Y:S01]  /*bda0*/  STG.E desc[UR36][R16.64], R3 ;  /* 0x0000000310007986 */ /* 0x002fe2000c101924 */
[----:B------:R-:W-:Y:S05]  /*bdb0*/  EXIT ;  /* 0x000000000000794d */ /* 0x000fea0003800000 */
.L_x_254:
[----:B-1----:R-:W-:-:S06]  /*bdc0*/  IMAD.U32 R3, R3, 0x10000, RZ ;  /* 0x0001000003037824 */ /* 0x002fcc00078e00ff */
[----:B------:R-:W1:Y:S02]  /*bdd0*/  F2I.FTZ.TRUNC.NTZ R3, R3 ;  /* 0x0000000300037305 */ /* 0x000e64000021f100 */
[----:B-1----:R-:W-:Y:S01]  /*bde0*/  STG.E.U16 desc[UR36][R16.64], R3 ;  /* 0x0000000310007986 */ /* 0x002fe2000c101524 */
[----:B------:R-:W-:Y:S05]  /*bdf0*/  EXIT ;  /* 0x000000000000794d */ /* 0x000fea0003800000 */
.L_x_250:
[----:B------:R-:W-:-:S09]  /*be00*/  UISETP.GT.AND UP0, UPT, UR4, 0x6, UPT ;  /* 0x000000060400788c */ /* 0x000fd2000bf04270 */
[----:B------:R-:W-:Y:S05]  /*be10*/  BRA.U UP0, `(.L_x_256) ;  /* 0x00000001002c7547 */ /* 0x000fea000b800000 */
[----:B------:R-:W-:-:S09]  /*be20*/  UISETP.NE.AND UP0, UPT, UR4, 0x5, UPT ;  /* 0x000000050400788c */ /* 0x000fd2000bf05270 */
[----:B------:R-:W-:Y:S05]  /*be30*/  BRA.U !UP0, `(.L_x_257) ;  /* 0x0000000108147547 */ /* 0x000fea000b800000 */
[----:B------:R-:W-:-:S09]  /*be40*/  UISETP.NE.AND UP0, UPT, UR4, 0x6, UPT ;  /* 0x000000060400788c */ /* 0x000fd2000bf05270 */
[----:B------:R-:W-:Y:S05]  /*be50*/  BRA.U UP0, `(.L_x_253) ;  /* 0x0000000900307547 */ /* 0x000fea000b800000 */
[----:B-1----:R-:W-:-:S05]  /*be60*/  IMAD.U32 R3, R3, 0x10000, RZ ;  /* 0x0001000003037824 */ /* 0x002fca00078e00ff */
[----:B------:R-:W-:Y:S01]  /*be70*/  STG.E desc[UR36][R16.64], R3 ;  /* 0x0000000310007986 */ /* 0x000fe2000c101924 */
[----:B------:R-:W-:Y:S05]  /*be80*/  EXIT ;  /* 0x000000000000794d */ /* 0x000fea0003800000 */
.L_x_257:
[----:B01----:R-:W-:-:S04]  /*be90*/  SHF.L.U32 R0, R3, 0x10, RZ ;  /* 0x0000001003007819 */ /* 0x003fc800000006ff */
[----:B------:R-:W-:-:S05]  /*bea0*/  F2FP.F16.F32.PACK_AB R0, RZ, R0 ;  /* 0x00000000ff00723e */ /* 0x000fca00000000ff */
[----:B------:R-:W-:Y:S01]  /*beb0*/  STG.E.U16 desc[UR36][R16.64], R0 ;  /* 0x0000000010007986 */ /* 0x000fe2000c101524 */
[----:B------:R-:W-:Y:S05]  /*bec0*/  EXIT ;  /* 0x000000000000794d */ /* 0x000fea0003800000 */
.L_x_256:
        /* <DEDUP_REMOVED lines=8> */
[----:B------:R-:W-:Y:S01]  /*bf50*/  STG.E.64 desc[UR36][R16.64], R2 ;  /* 0x0000000210007986 */ /* 0x000fe2000c101b24 */
[----:B------:R-:W-:Y:S05]  /*bf60*/  EXIT ;  /* 0x000000000000794d */ /* 0x000fea0003800000 */
.L_x_259:
[----:B-1----:R-:W-:-:S04]  /*bf70*/  SHF.L.U32 R3, R3, 0x10, RZ ;  /* 0x0000001003037819 */ /* 0x002fc800000006ff */
[----:B------:R-:W-:-:S04]  /*bf80*/  F2FP.F16.F32.PACK_AB R3, RZ, R3 ;  /* 0x00000003ff03723e */ /* 0x000fc800000000ff */
[----:B------:R-:W-:-:S05]  /*bf90*/  PRMT R3, R3, 0x5410, RZ ;  /* 0x0000541003037816 */ /* 0x000fca00000000ff */
[----:B------:R-:W-:Y:S01]  /*bfa0*/  STG.E desc[UR36][R16.64], R3 ;  /* 0x0000000310007986 */ /* 0x000fe2000c101924 */
[----:B------:R-:W-:Y:S05]  /*bfb0*/  EXIT ;  /* 0x000000000000794d */ /* 0x000fea0003800000 */
.L_x_258:
[----:B-1----:R-:W-:-:S04]  /*bfc0*/  IMAD.U32 R2, R3, 0x10000, RZ ;  /* 0x0001000003027824 */ /* 0x002fc800078e00ff */
[----:B------:R-:W-:-:S06]  /*bfd0*/  FMUL.FTZ R2, R2, 1 ;  /* 0x3f80000002027820 */ /* 0x000fcc0000410000 */
[----:B------:R-:W1:Y:S02]  /*bfe0*/  F2F.F64.F32 R2, R2 ;  /* 0x0000000200027310 */ /* 0x000e640000201800 */
[----:B-1----:R-:W-:Y:S01]  /*bff0*/  STG.E.64 desc[UR36][R16.64], R2 ;  /* 0x0000000210007986 */ /* 0x002fe2000c101b24 */
[----:B------:R-:W-:Y:S05]  /*c000*/  EXIT ;  /* 0x000000000000794d */ /* 0x000fea0003800000 */
.L_x_249:
        /* <DEDUP_REMOVED lines=12> */
[----:B-1----:R-:W-:Y:S01]  /*c0d0*/  STG.E.U16 desc[UR36][R16.64], R3 ;  /* 0x0000000310007986 */ /* 0x002fe2000c101524 */
[----:B------:R-:W-:Y:S05]  /*c0e0*/  EXIT ;  /* 0x000000000000794d */ /* 0x000fea0003800000 */
.L_x_263:
[----:B-1----:R-:W-:Y:S01]  /*c0f0*/  SHF.L.U32 R3, R3, 0x10, RZ ;  /* 0x0000001003037819 */ /* 0x002fe200000006ff */
[----:B------:R-:W-:Y:S01]  /*c100*/  BSSY.RECONVERGENT B0, `(.L_x_264) ;  /* 0x0000013000007945 */ /* 0x000fe20003800200 */
[----:B------:R-:W-:Y:S02]  /*c110*/  IMAD.MOV.U32 R8, RZ, RZ, 0x80 ;  /* 0x00000080ff087424 */ /* 0x000fe400078e00ff */
[----:B------:R-:W-:-:S04]  /*c120*/  LOP3.LUT R2, R3, 0x7fffffff, RZ, 0xc0, !PT ;  /* 0x7fffffff03027812 */ /* 0x000fc800078ec0ff */
[----:B------:R-:W-:-:S13]  /*c130*/  ISETP.GT.U32.AND P0, PT, R2, 0x437fffff, PT ;  /* 0x437fffff0200780c */ /* 0x000fda0003f04070 */
[----:B------:R-:W-:Y:S05]  /*c140*/  @P0 BRA `(.L_x_265) ;  /* 0x0000000000380947 */ /* 0x000fea0003800000 */
[----:B------:R-:W-:-:S13]  /*c150*/  ISETP.GE.U32.AND P0, PT, R2, 0x3c000000, PT ;  /* 0x3c0000000200780c */ /* 0x000fda0003f06070 */
[----:B0-----:R-:W-:-:S04]  /*c160*/  @P0 SHF.R.U32.HI R0, RZ, 0x14, R3 ;  /* 0x00000014ff000819 */ /* 0x001fc80000011603 */
[----:B------:R-:W-:-:S04]  /*c170*/  @P0 LOP3.LUT R0, R0, 0x1, RZ, 0xc0, !PT ;  /* 0x0000000100000812 */ /* 0x000fc800078ec0ff */
[----:B------:R-:W-:-:S04]  /*c180*/  @P0 IADD3 R0, PT, PT, R3, 0x487ffff, R0 ;  /* 0x0487ffff03000810 */ /* 0x000fc80007ffe000 */
[----:B------:R-:W-:-:S04]  /*c190*/  @P0 SHF.R.U32.HI R0, RZ, 0x14, R0 ;  /* 0x00000014ff000819 */ /* 0x000fc80000011600 */
[----:B------:R-:W-:Y:S01]  /*c1a0*/  @P0 LOP3.LUT R0, R0, 0xff, RZ, 0xc0, !PT ;  /* 0x000000ff00000812 */ /* 0x000fe200078ec0ff */
[----:B------:R-:W-:Y:S06]  /*c1b0*/  @P0 BRA `(.L_x_266) ;  /* 0x0000000000100947 */ /* 0x000fec0003800000 */
[----:B------:R-:W-:Y:S01]  /*c1c0*/  FADD.FTZ R0, R2, 8192 ;  /* 0x4600000002007421 */ /* 0x000fe20000010000 */
[----:B------:R-:W-:-:S04]  /*c1d0*/  PRMT R8, RZ, 0x7610, R8 ;  /* 0x00007610ff087816 */ /* 0x000fc80000000008 */
[----:B------:R-:W-:-:S13]  /*c1e0*/  LOP3.LUT P0, R0, R0, 0xff, RZ, 0xc0, !PT ;  /* 0x000000ff00007812 */ /* 0x000fda000780c0ff */
[----:B------:R-:W-:Y:S05]  /*c1f0*/  @!P0 BRA `(.L_x_265) ;  /* 0x00000000000c8947 */ /* 0x000fea0003800000 */
.L_x_266:
[----:B------:R-:W-:-:S04]  /*c200*/  SHF.R.U32.HI R3, RZ, 0x18, R3 ;  /* 0x00000018ff037819 */ /* 0x000fc80000011603 */
[----:B------:R-:W-:-:S04]  /*c210*/  LOP3.LUT R0, R0, 0x80, R3, 0xf8, !PT ;  /* 0x0000008000007812 */ /* 0x000fc800078ef803 */
[----:B------:R-:W-:-:S07]  /*c220*/  PRMT R8, R0, 0x7610, R8 ;  /* 0x0000761000087816 */ /* 0x000fce0000000008 */
.L_x_265:
[----:B------:R-:W-:Y:S05]  /*c230*/  BSYNC.RECONVERGENT B0 ;  /* 0x0000000000007941 */ /* 0x000fea0003800200 */
.L_x_264:
[----:B------:R-:W-:Y:S01]  /*c240*/  STG.E.U8 desc[UR36][R16.64], R8 ;  /* 0x0000000810007986 */ /* 0x000fe2000c101124 */
[----:B------:R-:W-:Y:S05]  /*c250*/  EXIT ;  /* 0x000000000000794d */ /* 0x000fea0003800000 */
.L_x_262:
[----:B-1----:R-:W-:Y:S01]  /*c260*/  IMAD.U32 R3, R3, 0x10000, RZ ;  /* 0x0001000003037824 */ /* 0x002fe200078e00ff */
[----:B------:R-:W-:Y:S01]  /*c270*/  BSSY.RECONVERGENT B0, `(.L_x_267) ;  /* 0x0000013000007945 */ /* 0x000fe20003800200 */
[----:B------:R-:W-:-:S03]  /*c280*/  MOV R8, 0x80 ;  /* 0x0000008000087802 */ /* 0x000fc60000000f00 */
        /* <DEDUP_REMOVED lines=14> */
.L_x_269:
[----:B------:R-:W-:-:S04]  /*c370*/  SHF.R.U32.HI R3, RZ, 0x18, R3 ;  /* 0x00000018ff037819 */ /* 0x000fc80000011603 */
[----:B------:R-:W-:-:S04]  /*c380*/  LOP3.LUT R0, R0, 0x80, R3, 0xf8, !PT ;  /* 0x0000008000007812 */ /* 0x000fc800078ef803 */
[----:B------:R-:W-:-:S07]  /*c390*/  PRMT R8, R0, 0x7610, R8 ;  /* 0x0000761000087816 */ /* 0x000fce0000000008 */
.L_x_268:
[----:B------:R-:W-:Y:S05]  /*c3a0*/  BSYNC.RECONVERGENT B0 ;  /* 0x0000000000007941 */ /* 0x000fea0003800200 */
.L_x_267:
[----:B------:R-:W-:Y:S01]  /*c3b0*/  STG.E.U8 desc[UR36][R16.64], R8 ;  /* 0x0000000810007986 */ /* 0x000fe2000c101124 */
[----:B------:R-:W-:Y:S05]  /*c3c0*/  EXIT ;  /* 0x000000000000794d */ /* 0x000fea0003800000 */
.L_x_261:
        /* <DEDUP_REMOVED lines=20> */
[----:B------:R-:W-:Y:S01]  /*c510*/  STG.E.U8 desc[UR36][R16.64], R3 ;  /* 0x0000000310007986 */ /* 0x000fe2000c101124 */
[----:B------:R-:W-:Y:S05]  /*c520*/  EXIT ;  /* 0x000000000000794d */ /* 0x000fea0003800000 */
.L_x_271:
[----:B-1----:R-:W-:-:S06]  /*c530*/  SHF.L.U32 R3, R3, 0x10, RZ ;  /* 0x0000001003037819 */ /* 0x002fcc00000006ff */
[----:B------:R-:W1:Y:S02]  /*c540*/  F2I.U64.TRUNC R2, R3 ;  /* 0x0000000300027311 */ /* 0x000e64000020d800 */
[----:B-1----:R-:W-:Y:S01]  /*c550*/  STG.E.64 desc[UR36][R16.64], R2 ;  /* 0x0000000210007986 */ /* 0x002fe2000c101b24 */
[----:B------:R-:W-:Y:S05]  /*c560*/  EXIT ;  /* 0x000000000000794d */ /* 0x000fea0003800000 */
.L_x_270:
[----:B-1----:R-:W-:-:S06]  /*c570*/  IMAD.U32 R3, R3, 0x10000, RZ ;  /* 0x0001000003037824 */ /* 0x002fcc00078e00ff */
[----:B------:R-:W1:Y:S02]  /*c580*/  F2I.FTZ.U32.TRUNC.NTZ R3, R3 ;  /* 0x0000000300037305 */ /* 0x000e64000021f000 */
[----:B-1----:R-:W-:Y:S01]  /*c590*/  STG.E desc[UR36][R16.64], R3 ;  /* 0x0000000310007986 */ /* 0x002fe2000c101924 */
[----:B------:R-:W-:Y:S05]  /*c5a0*/  EXIT ;  /* 0x000000000000794d */ /* 0x000fea0003800000 */
.L_x_260:
        /* <DEDUP_REMOVED lines=9> */
[----:B------:R-:W-:Y:S01]  /*c640*/  STG.E.U8 desc[UR36][R16.64], R3 ;  /* 0x0000000310007986 */ /* 0x000fe2000c101124 */
[----:B------:R-:W-:Y:S05]  /*c650*/  EXIT ;  /* 0x000000000000794d */ /* 0x000fea0003800000 */
.L_x_273:
[----:B-1----:R-:W-:Y:S02]  /*c660*/  SHF.L.U32 R3, R3, 0x10, RZ ;  /* 0x0000001003037819 */ /* 0x002fe400000006ff */
[----:B------:R-:W-:-:S03]  /*c670*/  CS2R R6, SRZ ;  /* 0x0000000000067805 */ /* 0x000fc6000001ff00 */
[----:B------:R-:W-:-:S04]  /*c680*/  FMUL.FTZ R3, R3, 1 ;  /* 0x3f80000003037820 */ /* 0x000fc80000410000 */
[----:B------:R-:W1:Y:S02]  /*c690*/  F2F.F64.F32 R4, R3 ;  /* 0x0000000300047310 */ /* 0x000e640000201800 */
[----:B-1----:R-:W-:Y:S01]  /*c6a0*/  STG.E.128 desc[UR36][R16.64], R4 ;  /* 0x0000000410007986 */ /* 0x002fe2000c101d24 */
[----:B------:R-:W-:Y:S05]  /*c6b0*/  EXIT ;  /* 0x000000000000794d */ /* 0x000fea0003800000 */
.L_x_272:
[----:B------:R-:W-:-:S09]  /*c6c0*/  UISETP.NE.AND UP0, UPT, UR4, 0xf, UPT ;  /* 0x0000000f0400788c */ /* 0x000fd2000bf05270 */
[----:B------:R-:W-:Y:S05]  /*c6d0*/  BRA.U !UP0, `(.L_x_274) ;  /* 0x0000000108e87547 */ /* 0x000fea000b800000 */
[----:B------:R-:W-:-:S09]  /*c6e0*/  UISETP.NE.AND UP0, UPT, UR4, 0x17, UPT ;  /* 0x000000170400788c */ /* 0x000fd2000bf05270 */
[----:B------:R-:W-:Y:S05]  /*c6f0*/  BRA.U !UP0, `(.L_x_275) ;  /* 0x0000000108907547 */ /* 0x000fea000b800000 */
[----:B------:R-:W-:-:S09]  /*c700*/  UISETP.NE.AND UP0, UPT, UR4, 0x18, UPT ;  /* 0x000000180400788c */ /* 0x000fd2000bf05270 */
[----:B------:R-:W-:Y:S05]  /*c710*/  BRA.U !UP0, `(.L_x_276) ;  /* 0x0000000108447547 */ /* 0x000fea000b800000 */
.L_x_253:
[----:B0-----:R-:W-:Y:S01]  /*c720*/  MOV R0, 0x0 ;  /* 0x0000000000007802 */ /* 0x001fe20000000f00 */
[----:B------:R-:W0:Y:S01]  /*c730*/  LDCU.64 UR4, c[0x4][0x148] ;  /* 0x01002900ff0477ac */ /* 0x000e220008000a00 */
[----:B------:R-:W-:Y:S02]  /*c740*/  HFMA2 R13, -RZ, RZ, 0, 0 ;  /* 0x00000000ff0d7431 */ /* 0x000fe400000001ff */
[----:B------:R-:W-:Y:S01]  /*c750*/  IMAD.MOV.U32 R8, RZ, RZ, 0x65 ;  /* 0x00000065ff087424 */ /* 0x000fe200078e00ff */
[----:B-1----:R1:W2:Y:S01]  /*c760*/  LDC.64 R2, c[0x4][R0] ;  /* 0x0100000000027b82 */ /* 0x0022a20000000a00 */
[----:B------:R-:W3:Y:S01]  /*c770*/  LDCU.64 UR6, c[0x4][0x150] ;  /* 0x01002a00ff0677ac */ /* 0x000ee20008000a00 */
[----:B------:R-:W-:Y:S01]  /*c780*/  IMAD.MOV.U32 R12, RZ, RZ, 0x1 ;  /* 0x00000001ff0c7424 */ /* 0x000fe200078e00ff */
[----:B------:R-:W4:Y:S01]  /*c790*/  LDCU.64 UR8, c[0x4][0x40] ;  /* 0x01000800ff0877ac */ /* 0x000f220008000a00 */
[----:B0-----:R-:W-:Y:S02]  /*c7a0*/  IMAD.U32 R4, RZ, RZ, UR4 ;  /* 0x00000004ff047e24 */ /* 0x001fe4000f8e00ff */
[----:B------:R-:W-:Y:S01]  /*c7b0*/  IMAD.U32 R5, RZ, RZ, UR5 ;  /* 0x00000005ff057e24 */ /* 0x000fe2000f8e00ff */
[----:B---3--:R-:W-:Y:S01]  /*c7c0*/  MOV R6, UR6 ;  /* 0x0000000600067c02 */ /* 0x008fe20008000f00 */
[----:B------:R-:W-:-:S02]  /*c7d0*/  IMAD.U32 R7, RZ, RZ, UR7 ;  /* 0x00000007ff077e24 */ /* 0x000fc4000f8e00ff */
[----:B----4-:R-:W-:Y:S01]  /*c7e0*/  IMAD.U32 R10, RZ, RZ, UR8 ;  /* 0x00000008ff0a7e24 */ /* 0x010fe2000f8e00ff */
[----:B-1----:R-:W-:-:S07]  /*c7f0*/  MOV R11, UR9 ;  /* 0x00000009000b7c02 */ /* 0x002fce0008000f00 */
[----:B------:R-:W-:-:S07]  /*c800*/  LEPC R20, `(.L_x_277) ;  /* 0x000000001014794e */ /* 0x000fce0000000000 */
[----:B--2---:R-:W-:Y:S05]  /*c810*/  CALL.ABS.NOINC R2 ;  /* 0x0000000002007343 */ /* 0x004fea0003c00000 */
.L_x_277:
[----:B------:R-:W-:Y:S05]  /*c820*/  EXIT ;  /* 0x000000000000794d */ /* 0x000fea0003800000 */
.L_x_276:
        /* <DEDUP_REMOVED lines=13> */
.L_x_279:
[----:B------:R-:W-:Y:S05]  /*c900*/  BSYNC.RECONVERGENT B0 ;  /* 0x0000000000007941 */ /* 0x000fea0003800200 */
.L_x_278:
[----:B------:R-:W-:-:S05]  /*c910*/  LOP3.LUT R3, R0, 0x80, R3, 0xf8, !PT ;  /* 0x0000008000037812 */ /* 0x000fca00078ef803 */
[----:B------:R-:W-:Y:S01]  /*c920*/  STG.E.U8 desc[UR36][R16.64], R3 ;  /* 0x0000000310007986 */ /* 0x000fe2000c101124 */
[----:B------:R-:W-:Y:S05]  /*c930*/  EXIT ;  /* 0x000000000000794d */ /* 0x000fea0003800000 */
.L_x_275:
        /* <DEDUP_REMOVED lines=12> */
.L_x_281:
[----:B0-----:R-:W-:Y:S01]  /*ca00*/  IMAD.MOV.U32 R0, RZ, RZ, 0x7f ;  /* 0x0000007fff007424 */ /* 0x001fe200078e00ff */
[----:B------:R-:W-:-:S04]  /*ca10*/  ISETP.GT.U32.AND P0, PT, R2, 0x7f800000, PT ;  /* 0x7f8000000200780c */ /* 0x000fc80003f04070 */
[----:B------:R-:W-:-:S09]  /*ca20*/  SEL R0, R0, 0x7c, P0 ;  /* 0x0000007c00007807 */ /* 0x000fd20000000000 */
.L_x_282:
[----:B------:R-:W-:Y:S05]  /*ca30*/  BSYNC.RECONVERGENT B0 ;  /* 0x0000000000007941 */ /* 0x000fea0003800200 */
.L_x_280:
[----:B------:R-:W-:-:S04]  /*ca40*/  SHF.R.U32.HI R3, RZ, 0x18, R3 ;  /* 0x00000018ff037819 */ /* 0x000fc80000011603 */
[----:B------:R-:W-:-:S05]  /*ca50*/  LOP3.LUT R3, R0, 0x80, R3, 0xf8, !PT ;  /* 0x0000008000037812 */ /* 0x000fca00078ef803 */
[----:B------:R-:W-:Y:S01]  /*ca60*/  STG.E.U8 desc[UR36][R16.64], R3 ;  /* 0x0000000310007986 */ /* 0x000fe2000c101124 */
[----:B------:R-:W-:Y:S05]  /*ca70*/  EXIT ;  /* 0x000000000000794d */ /* 0x000fea0003800000 */
.L_x_274:
[----:B-1----:R-:W-:Y:S01]  /*ca80*/  STG.E.U16 desc[UR36][R16.64], R3 ;  /* 0x0000000310007986 */ /* 0x002fe2000c101524 */
[----:B------:R-:W-:Y:S05]  /*ca90*/  EXIT ;  /* 0x000000000000794d */ /* 0x000fea0003800000 */
.L_x_283:
[----:B------:R-:W-:-:S00]  /*caa0*/  BRA `(.L_x_283) ;  /* 0xfffffffc00fc7947 */ /* 0x000fc0000383ffff */
[----:B------:R-:W-:-:S00]  /*cab0*/  NOP ;  /* 0x0000000000007918 */ /* 0x000fc00000000000 */
        /* <DEDUP_REMOVED lines=12> */
.L_x_12161:


//--------------------- .text._ZN2at6native27unrolled_elementwise_kernelIZZZNS0_16log2_kernel_cudaERNS_18TensorIteratorBaseEENKUlvE0_clEvENKUlvE2_clEvEUlN3c108BFloat16EE_St5arrayIPcLm2EELi4E23TrivialOffsetCalculatorILi1EjESD_NS0_6memory12LoadWithCastILi1EEENSE_13StoreWithCastILi1EEEEEviT_T0_T2_T3_T4_T5_ --------------------------
	.section	.text._ZN2at6native27unrolled_elementwise_kernelIZZZNS0_16log2_kernel_cudaERNS_18TensorIteratorBaseEENKUlvE0_clEvENKUlvE2_clEvEUlN3c108BFloat16EE_St5arrayIPcLm2EELi4E23TrivialOffsetCalculatorILi1EjESD_NS0_6memory12LoadWithCastILi1EEENSE_13StoreWithCastILi1EEEEEviT_T0_T2_T3_T4_T5_,"ax",@progbits
	.align	128
        .global         _ZN2at6native27unrolled_elementwise_kernelIZZZNS0_16log2_kernel_cudaERNS_18TensorIteratorBaseEENKUlvE0_clEvENKUlvE2_clEvEUlN3c108BFloat16EE_St5arrayIPcLm2EELi4E23TrivialOffsetCalculatorILi1EjESD_NS0_6memory12LoadWithCastILi1EEENSE_13StoreWithCastILi1EEEEEviT_T0_T2_T3_T4_T5_
        .type           _ZN2at6native27unrolled_elementwise_kernelIZZZNS0_16log2_kernel_cudaERNS_18TensorIteratorBaseEENKUlvE0_clEvENKUlvE2_clEvEUlN3c108BFloat16EE_St5arrayIPcLm2EELi4E23TrivialOffsetCalculatorILi1EjESD_NS0_6memory12LoadWithCastILi1EEENSE_13StoreWithCastILi1EEEEEviT_T0_T2_T3_T4_T5_,@function
        .size           _ZN2at6native27unrolled_elementwise_kernelIZZZNS0_16log2_kernel_cudaERNS_18TensorIteratorBaseEENKUlvE0_clEvENKUlvE2_clEvEUlN3c108BFloat16EE_St5arrayIPcLm2EELi4E23TrivialOffsetCalculatorILi1EjESD_NS0_6memory12LoadWithCastILi1EEENSE_13StoreWithCastILi1EEEEEviT_T0_T2_T3_T4_T5_,(.L_x_12162 - _ZN2at6native27unrolled_elementwise_kernelIZZZNS0_16log2_kernel_cudaERNS_18TensorIteratorBaseEENKUlvE0_clEvENKUlvE2_clEvEUlN3c108BFloat16EE_St5arrayIPcLm2EELi4E23TrivialOffsetCalculatorILi1EjESD_NS0_6memory12LoadWithCastILi1EEENSE_13StoreWithCastILi1EEEEEviT_T0_T2_T3_T4_T5_)
        .other          _ZN2at6native27unrolled_elementwise_kernelIZZZNS0_16log2_kernel_cudaERNS_18TensorIteratorBaseEENKUlvE0_clEvENKUlvE2_clEvEUlN3c108BFloat16EE_St5arrayIPcLm2EELi4E23TrivialOffsetCalculatorILi1EjESD_NS0_6memory12LoadWithCastILi1EEENSE_13StoreWithCastILi1EEEEEviT_T0_T2_T3_T4_T5_,@"STO_CUDA_ENTRY STV_DEFAULT"
_ZN2at6native27unrolled_elementwise_kernelIZZZNS0_16log2_kernel_cudaERNS_18TensorIteratorBaseEENKUlvE0_clEvENKUlvE2_clEvEUlN3c108BFloat16EE_St5arrayIPcLm2EELi4E23TrivialOffsetCalculatorILi1EjESD_NS0_6memory12LoadWithCastILi1EEENSE_13StoreWithCastILi1EEEEEviT_T0_T2_T3_T4_T5_:
.text._ZN2at6native27unrolled_elementwise_kernelIZZZNS0_16log2_kernel_cudaERNS_18TensorIteratorBaseEENKUlvE0_clEvENKUlvE2_clEvEUlN3c108BFloat16EE_St5arrayIPcLm2EELi4E23TrivialOffsetCalculatorILi1EjESD_NS0_6memory12LoadWithCastILi1EEENSE_13StoreWithCastILi1EEEEEviT_T0_T2_T3_T4_T5_:
[----:B------:R-:W0:Y:S01]  /*0000*/  LDC R1, c[0x0][0x37c] ;  /* 0x0000df00ff017b82 */ /* 0x000e220000000800 */
[----:B------:R-:W1:Y:S07]  /*0010*/  S2R R2, SR_CTAID.X ;  /* 0x0000000000027919 */ /* 0x000e6e0000002500 */
[----:B------:R-:W1:Y:S01]  /*0020*/  LDC R3, c[0x0][0x380] ;  /* 0x0000e000ff037b82 */ /* 0x000e620000000800 */
[----:B------:R-:W2:Y:S01]  /*0030*/  LDCU.64 UR36, c[0x0][0x358] ;  /* 0x00006b00ff2477ac */ /* 0x000ea20008000a00 */
[----:B------:R-:W-:Y:S01]  /*0040*/  BSSY.RECONVERGENT B6, `(.L_x_284) ;  /* 0x000011d000067945 */ /* 0x000fe20003800200 */
[----:B------:R-:W3:Y:S01]  /*0050*/  S2R R23, SR_TID.X ;  /* 0x0000000000177919 */ /* 0x000ee20000002100 */
[----:B------:R-:W-:Y:S01]  /*0060*/  PRMT R17, RZ, 0x7610, R17 ;  /* 0x00007610ff117816 */ /* 0x000fe20000000011 */
[----:B------:R-:W4:Y:S01]  /*0070*/  LDCU.U8 UR38, c[0x0][0x39c] ;  /* 0x00007380ff2677ac */ /* 0x000f220008000000 */
[----:B-1----:R-:W-:-:S02]  /*0080*/  IMAD R16, R2, -0x200, R3 ;  /* 0xfffffe0002107824 */ /* 0x002fc400078e0203 */
[----:B---3--:R-:W-:-:S03]  /*0090*/  IMAD.MOV.U32 R25, RZ, RZ, R23 ;  /* 0x000000ffff197224 */ /* 0x008fc600078e0017 */
[----:B------:R-:W-:-:S13]  /*00a0*/  ISETP.GE.AND P0, PT, R23, R16, PT ;  /* 0x000000101700720c */ /* 0x000fda0003f06270 */
[----:B0-2-4-:R-:W-:Y:S05]  /*00b0*/  @P0 BRA `(.L_x_285) ;  /* 0x0000001000540947 */ /* 0x015fea0003800000 */
[----:B------:R-:W0:Y:S01]  /*00c0*/  LDC.64 R4, c[0x0][0x390] ;  /* 0x0000e400ff047b82 */ /* 0x000e220000000a00 */
[----:B------:R-:W1:Y:S01]  /*00d0*/  LDCU UR5, c[0x0][0x3a0] ;  /* 0x00007400ff0577ac */ /* 0x000e620008000800 */
[----:B------:R-:W-:Y:S01]  /*00e0*/  IMAD R0, R2, 0x200, R25 ;  /* 0x0000020002007824 */ /* 0x000fe200078e0219 */
[----:B------:R-:W-:-:S04]  /*00f0*/  UPRMT UR4, UR38, 0x9910, URZ ;  /* 0x0000991026047896 */ /* 0x000fc800080000ff */
[----:B------:R-:W-:Y:S01]  /*0100*/  UISETP.GT.AND UP0, UPT, UR4, 0x9, UPT ;  /* 0x000000090400788c */ /* 0x000fe2000bf04270 */
[----:B-1----:R-:W-:-:S05]  /*0110*/  IMAD R3, R0, UR5, RZ ;  /* 0x0000000500037c24 */ /* 0x002fca000f8e02ff */
[----:B0-----:R-:W-:-:S05]  /*0120*/  IADD3 R4, P0, PT, R3, R4, RZ ;  /* 0x0000000403047210 */ /* 0x001fca0007f1e0ff */
[----:B------:R-:W-:Y:S01]  /*0130*/  IMAD.X R5, RZ, RZ, R5, P0 ;  /* 0x000000ffff057224 */ /* 0x000fe200000e0605 */
        /* <DEDUP_REMOVED lines=11> */
[----:B0-----:R-:W-:-:S04]  /*01f0*/  F2FP.BF16.F32.PACK_AB R0, RZ, R0 ;  /* 0x00000000ff00723e */ /* 0x001fc800000010ff */
[----:B------:R-:W-:Y:S01]  /*0200*/  PRMT R17, R0, 0x7610, R17 ;  /* 0x0000761000117816 */ /* 0x000fe20000000011 */
[----:B------:R-:W-:Y:S06]  /*0210*/  BRA `(.L_x_291) ;  /* 0x0000000c00f87947 */ /* 0x000fec0003800000 */
.L_x_289:
[----:B------:R-:W2:Y:S02]  /*0220*/  LDG.E.U8 R4, desc[UR36][R4.64] ;  /* 0x0000002404047981 */ /* 0x000ea4000c1e1100 */
[----:B--2---:R-:W-:-:S04]  /*0230*/  I2FP.F32.U32 R0, R4 ;  /* 0x0000000400007245 */ /* 0x004fc80000201000 */
[----:B------:R-:W-:-:S04]  /*0240*/  F2FP.BF16.F32.PACK_AB R0, RZ, R0 ;  /* 0x00000000ff00723e */ /* 0x000fc800000010ff */
[----:B------:R-:W-:Y:S01]  /*0250*/  PRMT R17, R0, 0x7610, R17 ;  /* 0x0000761000117816 */ /* 0x000fe20000000011 */
[----:B------:R-:W-:Y:S06]  /*0260*/  BRA `(.L_x_291) ;  /* 0x0000000c00e47947 */ /* 0x000fec0003800000 */
.L_x_288:
        /* <DEDUP_REMOVED lines=8> */
[----:B0-----:R-:W-:-:S04]  /*02f0*/  F2FP.BF16.F32.PACK_AB R0, RZ, R0 ;  /* 0x00000000ff00723e */ /* 0x001fc800000010ff */
[----:B------:R-:W-:Y:S01]  /*0300*/  PRMT R17, R0, 0x7610, R17 ;  /* 0x0000761000117816 */ /* 0x000fe20000000011 */
[----:B------:R-:W-:Y:S06]  /*0310*/  BRA `(.L_x_291) ;  /* 0x0000000c00b87947 */ /* 0x000fec0003800000 */
.L_x_293:
[----:B------:R-:W2:Y:S02]  /*0320*/  LDG.E R4, desc[UR36][R4.64] ;  /* 0x0000002404047981 */ /* 0x000ea4000c1e1900 */
[----:B--2---:R-:W-:-:S04]  /*0330*/  I2FP.F32.S32 R0, R4 ;  /* 0x0000000400007245 */ /* 0x004fc80000201400 */
[----:B------:R-:W-:-:S04]  /*0340*/  F2FP.BF16.F32.PACK_AB R0, RZ, R0 ;  /* 0x00000000ff00723e */ /* 0x000fc800000010ff */
[----:B------:R-:W-:Y:S01]  /*0350*/  PRMT R17, R0, 0x7610, R17 ;  /* 0x0000761000117816 */ /* 0x000fe20000000011 */
[----:B------:R-:W-:Y:S06]  /*0360*/  BRA `(.L_x_291) ;  /* 0x0000000c00a47947 */ /* 0x000fec0003800000 */
.L_x_292:
[----:B------:R-:W2:Y:S02]  /*0370*/  LDG.E.U16 R4, desc[UR36][R4.64] ;  /* 0x0000002404047981 */ /* 0x000ea4000c1e1500 */
[----:B--2---:R-:W0:Y:S02]  /*0380*/  I2F.S16 R0, R4 ;  /* 0x0000000400007306 */ /* 0x004e240000101400 */
[----:B0-----:R-:W-:-:S04]  /*0390*/  F2FP.BF16.F32.PACK_AB R0, RZ, R0 ;  /* 0x00000000ff00723e */ /* 0x001fc800000010ff */
[----:B------:R-:W-:Y:S01]  /*03a0*/  PRMT R17, R0, 0x7610, R17 ;  /* 0x0000761000117816 */ /* 0x000fe20000000011 */
[----:B------:R-:W-:Y:S06]  /*03b0*/  BRA `(.L_x_291) ;  /* 0x0000000c00907947 */ /* 0x000fec0003800000 */
.L_x_287:
        /* <DEDUP_REMOVED lines=9> */
.L_x_295:
[----:B------:R-:W2:Y:S02]  /*0450*/  LDG.E.U16 R0, desc[UR36][R4.64] ;  /* 0x0000002404007981 */ /* 0x000ea4000c1e1500 */
[----:B--2---:R-:W-:-:S05]  /*0460*/  HADD2.F32 R0, -RZ, R0.H0_H0 ;  /* 0x20000000ff007230 */ /* 0x004fca0000004100 */
[----:B------:R-:W-:-:S04]  /*0470*/  F2FP.BF16.F32.PACK_AB R0, RZ, R0 ;  /* 0x00000000ff00723e */ /* 0x000fc800000010ff */
[----:B------:R-:W-:Y:S01]  /*0480*/  PRMT R17, R0, 0x7610, R17 ;  /* 0x0000761000117816 */ /* 0x000fe20000000011 */
[----:B------:R-:W-:Y:S06]  /*0490*/  BRA `(.L_x_291) ;  /* 0x0000000c00587947 */ /* 0x000fec0003800000 */
.L_x_294:
        /* <DEDUP_REMOVED lines=9> */
.L_x_297:
[----:B------:R-:W2:Y:S02]  /*0530*/  LDG.E.U16 R4, desc[UR36][R4.64] ;  /* 0x0000002404047981 */ /* 0x000ea4000c1e1500 */
[----:B--2---:R-:W-:-:S05]  /*0540*/  HADD2.F32 R0, -RZ, R4.H0_H0 ;  /* 0x20000004ff007230 */ /* 0x004fca0000004100 */
[----:B------:R-:W-:-:S04]  /*0550*/  F2FP.BF16.F32.PACK_AB R0, RZ, R0 ;  /* 0x00000000ff00723e */ /* 0x000fc800000010ff */
[----:B------:R-:W-:Y:S01]  /*0560*/  PRMT R17, R0, 0x7610, R17 ;  /* 0x0000761000117816 */ /* 0x000fe20000000011 */
[----:B------:R-:W-:Y:S06]  /*0570*/  BRA `(.L_x_291) ;  /* 0x0000000c00207947 */ /* 0x000fec0003800000 */
.L_x_296:
        /* <DEDUP_REMOVED lines=10> */
[----:B------:R-:W-:-:S04]  /*0620*/  F2FP.BF16.F32.PACK_AB R0, RZ, R0 ;  /* 0x00000000ff00723e */ /* 0x000fc800000010ff */
[----:B------:R-:W-:Y:S01]  /*0630*/  PRMT R17, R0, 0x7610, R17 ;  /* 0x0000761000117816 */ /* 0x000fe20000000011 */
[----:B------:R-:W-:Y:S06]  /*0640*/  BRA `(.L_x_291) ;  /* 0x0000000800ec7947 */ /* 0x000fec0003800000 */
.L_x_286:
        /* <DEDUP_REMOVED lines=11> */
[----:B------:R-:W-:-:S04]  /*0700*/  F2FP.BF16.F32.PACK_AB R0, RZ, R0 ;  /* 0x00000000ff00723e */ /* 0x000fc800000010ff */
[----:B------:R-:W-:Y:S01]  /*0710*/  PRMT R17, R0, 0x7610, R17 ;  /* 0x0000761000117816 */ /* 0x000fe20000000011 */
[----:B------:R-:W-:Y:S06]  /*0720*/  BRA `(.L_x_291) ;  /* 0x0000000800b47947 */ /* 0x000fec0003800000 */
.L_x_300:
        /* <DEDUP_REMOVED lines=13> */
.L_x_299:
        /* <DEDUP_REMOVED lines=12> */
[----:B0-----:R-:W-:-:S05]  /*08c0*/  IMAD.MOV R6, RZ, RZ, -R6 ;  /* 0x000000ffff067224 */ /* 0x001fca00078e0a06 */
[----:B------:R-:W-:-:S05]  /*08d0*/  VIADDMNMX.U32 R6, R6, R7, 0x4, !PT ;  /* 0x0000000406067446 */ /* 0x000fca0007800007 */
[----:B------:R-:W-:-:S04]  /*08e0*/  VIADD R6, R6, 0xfffffffc ;  /* 0xfffffffc06067836 */ /* 0x000fc80000000000 */
[----:B------:R-:W-:Y:S01]  /*08f0*/  IMAD.SHL.U32 R8, R6, 0x800000, RZ ;  /* 0x0080000006087824 */ /* 0x000fe200078e00ff */
[C---:B------:R-:W-:Y:S01]  /*0900*/  SHF.L.U32 R7, R3.reuse, R6, RZ ;  /* 0x0000000603077219 */ /* 0x040fe200000006ff */
        /* <DEDUP_REMOVED lines=10> */
.L_x_302:
[----:B------:R-:W2:Y:S02]  /*09b0*/  LDG.E.U8 R4, desc[UR36][R4.64] ;  /* 0x0000002404047981 */ /* 0x000ea4000c1e1100 */
[C---:B--2---:R-:W-:Y:S02]  /*09c0*/  IMAD.SHL.U32 R3, R4.reuse, 0x2000000, RZ ;  /* 0x0200000004037824 */ /* 0x044fe400078e00ff */
[----:B------:R-:W-:-:S03]  /*09d0*/  IMAD.SHL.U32 R6, R4, 0x100, RZ ;  /* 0x0000010004067824 */ /* 0x000fc600078e00ff */
[----:B------:R-:W-:-:S13]  /*09e0*/  ISETP.GT.U32.AND P0, PT, R3, 0x7ffffff, PT ;  /* 0x07ffffff0300780c */ /* 0x000fda0003f04070 */
[----:B------:R-:W-:Y:S02]  /*09f0*/  @!P0 LOP3.LUT R0, R6, 0x7f00, RZ, 0xc0, !PT ;  /* 0x00007f0006008812 */ /* 0x000fe400078ec0ff */
[----:B------:R-:W-:Y:S02]  /*0a00*/  @P0 LEA.HI R3, R3, 0x70000000, RZ, 0x1c ;  /* 0x7000000003030811 */ /* 0x000fe400078fe0ff */
[----:B------:R-:W-:Y:S02]  /*0a10*/  @!P0 LOP3.LUT R0, R0, 0x3f000000, RZ, 0xfc, !PT ;  /* 0x3f00000000008812 */ /* 0x000fe400078efcff */
[----:B------:R-:W-:-:S03]  /*0a20*/  PRMT R6, R6, 0x9910, RZ ;  /* 0x0000991006067816 */ /* 0x000fc600000000ff */
[----:B------:R-:W-:Y:S01]  /*0a30*/  @!P0 FADD.FTZ R0, R0, -0.5 ;  /* 0xbf00000000008421 */ /* 0x000fe20000010000 */
[----:B------:R-:W-:Y:S01]  /*0a40*/  @P0 FMUL.FTZ R0, R3, 1.9259299443872358531e-34 ;  /* 0x0780000003000820 */ /* 0x000fe20000410000 */
[----:B------:R-:W-:-:S05]  /*0a50*/  IMAD.MOV.U32 R3, RZ, RZ, R6 ;  /* 0x000000ffff037224 */ /* 0x000fca00078e0006 */
[----:B------:R-:W-:-:S04]  /*0a60*/  LOP3.LUT R0, R0, 0x80000000, R3, 0xf8, !PT ;  /* 0x8000000000007812 */ /* 0x000fc800078ef803 */
[----:B------:R-:W-:-:S04]  /*0a70*/  F2FP.BF16.F32.PACK_AB R0, RZ, R0 ;  /* 0x00000000ff00723e */ /* 0x000fc800000010ff */
[----:B------:R-:W-:Y:S01]  /*0a80*/  PRMT R17, R0, 0x7610, R17 ;  /* 0x0000761000117816 */ /* 0x000fe20000000011 */
[----:B------:R-:W-:Y:S06]  /*0a90*/  BRA `(.L_x_291) ;  /* 0x0000000400d87947 */ /* 0x000fec0003800000 */
.L_x_301:
[----:B------:R0:W5:Y:S01]  /*0aa0*/  LDG.E.U16 R17, desc[UR36][R4.64] ;  /* 0x0000002404117981 */ /* 0x000162000c1e1500 */
[----:B------:R-:W-:Y:S05]  /*0ab0*/  BRA `(.L_x_291) ;  /* 0x0000000400d07947 */ /* 0x000fea0003800000 */
.L_x_298:
        /* <DEDUP_REMOVED lines=10> */
[----:B------:R-:W-:-:S04]  /*0b60*/  F2FP.BF16.F32.PACK_AB R0, RZ, R0 ;  /* 0x00000000ff00723e */ /* 0x000fc800000010ff */
[----:B------:R-:W-:Y:S01]  /*0b70*/  PRMT R17, R0, 0x7610, R17 ;  /* 0x0000761000117816 */ /* 0x000fe20000000011 */
[----:B------:R-:W-:Y:S06]  /*0b80*/  BRA `(.L_x_291) ;  /* 0x00000004009c7947 */ /* 0x000fec0003800000 */
.L_x_305:
        /* <DEDUP_REMOVED lines=21> */
.L_x_309:
[----:B------:R-:W-:Y:S05]  /*0ce0*/  BSYNC.RECONVERGENT B1 ;  /* 0x0000000000017941 */ /* 0x000fea0003800200 */
.L_x_308:
[----:B------:R-:W-:Y:S01]  /*0cf0*/  IMAD.SHL.U32 R0, R0, 0x100000, RZ ;  /* 0x0010000000007824 */ /* 0x000fe200078e00ff */
[----:B------:R-:W-:-:S04]  /*0d00*/  LEA R3, R3, 0x3b800000, 0x17 ;  /* 0x3b80000003037811 */ /* 0x000fc800078eb8ff */
[----:B------:R-:W-:-:S07]  /*0d10*/  LOP3.LUT R0, R3, R0, R7, 0xfe, !PT ;  /* 0x0000000003007212 */ /* 0x000fce00078efe07 */
.L_x_307:
[----:B------:R-:W-:Y:S05]  /*0d20*/  BSYNC.RECONVERGENT B0 ;  /* 0x0000000000007941 */ /* 0x000fea0003800200 */
.L_x_306:
[----:B------:R-:W-:-:S04]  /*0d30*/  F2FP.BF16.F32.PACK_AB R0, RZ, R0 ;  /* 0x00000000ff00723e */ /* 0x000fc800000010ff */
[----:B------:R-:W-:Y:S01]  /*0d40*/  PRMT R17, R0, 0x7610, R17 ;  /* 0x0000761000117816 */ /* 0x000fe20000000011 */
[----:B------:R-:W-:Y:S06]  /*0d50*/  BRA `(.L_x_291) ;  /* 0x0000000400287947 */ /* 0x000fec0003800000 */
.L_x_304:
        /* <DEDUP_REMOVED lines=21> */
.L_x_313:
[----:B------:R-:W-:Y:S05]  /*0eb0*/  BSYNC.RECONVERGENT B1 ;  /* 0x0000000000017941 */ /* 0x000fea0003800200 */
.L_x_312:
[----:B------:R-:W-:Y:S01]  /*0ec0*/  IMAD.SHL.U32 R0, R0, 0x200000, RZ ;  /* 0x0020000000007824 */ /* 0x000fe200078e00ff */
[----:B------:R-:W-:-:S04]  /*0ed0*/  LEA R3, R3, 0x37800000, 0x17 ;  /* 0x3780000003037811 */ /* 0x000fc800078eb8ff */
[----:B------:R-:W-:-:S07]  /*0ee0*/  LOP3.LUT R0, R3, R0, R7, 0xfe, !PT ;  /* 0x0000000003007212 */ /* 0x000fce00078efe07 */
.L_x_311:
[----:B------:R-:W-:Y:S05]  /*0ef0*/  BSYNC.RECONVERGENT B0 ;  /* 0x0000000000007941 */ /* 0x000fea0003800200 */
.L_x_310:
[----:B------:R-:W-:-:S04]  /*0f00*/  F2FP.BF16.F32.PACK_AB R0, RZ, R0 ;  /* 0x00000000ff00723e */ /* 0x000fc800000010ff */
[----:B------:R-:W-:Y:S01]  /*0f10*/  PRMT R17, R0, 0x7610, R17 ;  /* 0x0000761000117816 */ /* 0x000fe20000000011 */
[----:B------:R-:W-:Y:S06]  /*0f20*/  BRA `(.L_x_291) ;  /* 0x0000000000b47947 */ /* 0x000fec0003800000 */
.L_x_303:
[----:B------:R-:W-:-:S09]  /*0f30*/  UISETP.NE.AND UP0, UPT, UR4, 0x1c, UPT ;  /* 0x0000001c0400788c */ /* 0x000fd2000bf05270 */
[----:B------:R-:W-:Y:S05]  /*0f40*/  BRA.U !UP0, `(.L_x_314) ;  /* 0x00000001089c7547 */ /* 0x000fea000b800000 */
[----:B------:R-:W-:-:S09]  /*0f50*/  UISETP.NE.AND UP0, UPT, UR4, 0x1d, UPT ;  /* 0x0000001d0400788c */ /* 0x000fd2000bf05270 */
[----:B------:R-:W-:Y:S05]  /*0f60*/  BRA.U !UP0, `(.L_x_315) ;  /* 0x0000000108807547 */ /* 0x000fea000b800000 */
[----:B------:R-:W-:-:S09]  /*0f70*/  UISETP.NE.AND UP0, UPT, UR4, 0x2c, UPT ;  /* 0x0000002c0400788c */ /* 0x000fd2000bf05270 */
[----:B------:R-:W-:Y:S05]  /*0f80*/  BRA.U !UP0, `(.L_x_316) ;  /* 0x0000000108487547 */ /* 0x000fea000b800000 */
.L_x_290:
[----:B------:R-:W-:Y:S01]  /*0f90*/  MOV R14, 0x0 ;  /* 0x00000000000e7802 */ /* 0x000fe20000000f00 */
[----:B------:R-:W0:Y:S01]  /*0fa0*/  LDCU.64 UR4, c[0x4][0x148] ;  /* 0x01002900ff0477ac */ /* 0x000e220008000a00 */
[----:B------:R-:W-:Y:S02]  /*0fb0*/  IMAD.MOV.U32 R8, RZ, RZ, 0x4e ;  /* 0x0000004eff087424 */ /* 0x000fe400078e00ff */
[----:B------:R-:W-:Y:S01]  /*0fc0*/  IMAD.MOV.U32 R12, RZ, RZ, 0x1 ;  /* 0x00000001ff0c7424 */ /* 0x000fe200078e00ff */
[----:B------:R-:W1:Y:S01]  /*0fd0*/  LDCU.64 UR6, c[0x4][0x150] ;  /* 0x01002a00ff0677ac */ /* 0x000e620008000a00 */
[----:B------:R-:W2:Y:S01]  /*0fe0*/  LDC.64 R14, c[0x4][R14] ;  /* 0x010000000e0e7b82 */ /* 0x000ea20000000a00 */
[----:B------:R-:W-:Y:S01]  /*0ff0*/  IMAD.MOV.U32 R13, RZ, RZ, RZ ;  /* 0x000000ffff0d7224 */ /* 0x000fe200078e00ff */
[----:B------:R-:W3:Y:S01]  /*1000*/  LDCU.64 UR8, c[0x4][0x38] ;  /* 0x01000700ff0877ac */ /* 0x000ee20008000a00 */
[----:B0-----:R-:W-:Y:S02]  /*1010*/  IMAD.U32 R4, RZ, RZ, UR4 ;  /* 0x00000004ff047e24 */ /* 0x001fe4000f8e00ff */
[----:B------:R-:W-:-:S02]  /*1020*/  IMAD.U32 R5, RZ, RZ, UR5 ;  /* 0x00000005ff057e24 */ /* 0x000fc4000f8e00ff */
[----:B-1----:R-:W-:Y:S02]  /*1030*/  IMAD.U32 R6, RZ, RZ, UR6 ;  /* 0x00000006ff067e24 */ /* 0x002fe4000f8e00ff */
[----:B------:R-:W-:Y:S02]  /*1040*/  IMAD.U32 R7, RZ, RZ, UR7 ;  /* 0x00000007ff077e24 */ /* 0x000fe4000f8e00ff */
[----:B---3--:R-:W-:Y:S02]  /*1050*/  IMAD.U32 R10, RZ, RZ, UR8 ;  /* 0x00000008ff0a7e24 */ /* 0x008fe4000f8e00ff */
[----:B------:R-:W-:-:S07]  /*1060*/  IMAD.U32 R11, RZ, RZ, UR9 ;  /* 0x00000009ff0b7e24 */ /* 0x000fce000f8e00ff */
[----:B------:R-:W-:-:S07]  /*1070*/  LEPC R20, `(.L_x_317) ;  /* 0x000000001014794e */ /* 0x000fce0000000000 */
[----:B--2---:R-:W-:Y:S05]  /*1080*/  CALL.ABS.NOINC R14 ;  /* 0x000000000e007343 */ /* 0x004fea0003c00000 */
.L_x_317:
[----:B------:R-:W-:Y:S01]  /*1090*/  PRMT R17, RZ, 0x7610, R17 ;  /* 0x00007610ff117816 */ /* 0x000fe20000000011 */
[----:B------:R-:W-:Y:S06]  /*10a0*/  BRA `(.L_x_291) ;  /* 0x0000000000547947 */ /* 0x000fec0003800000 */
.L_x_316:
[----:B------:R-:W2:Y:S01]  /*10b0*/  LDG.E.U8 R4, desc[UR36][R4.64] ;  /* 0x0000002404047981 */ /* 0x000ea2000c1e1100 */
[----:B------:R-:W-:Y:S01]  /*10c0*/  BSSY.RECONVERGENT B0, `(.L_x_318) ;  /* 0x0000007000007945 */ /* 0x000fe20003800200 */
[----:B------:R-:W-:Y:S01]  /*10d0*/  IMAD.MOV.U32 R0, RZ, RZ, 0x400000 ;  /* 0x00400000ff007424 */ /* 0x000fe200078e00ff */
[----:B--2---:R-:W-:-:S13]  /*10e0*/  ISETP.NE.AND P0, PT, R4, RZ, PT ;  /* 0x000000ff0400720c */ /* 0x004fda0003f05270 */
[----:B------:R-:W-:Y:S05]  /*10f0*/  @!P0 BRA `(.L_x_319) ;  /* 0x00000000000c8947 */ /* 0x000fea0003800000 */
[----:B------:R-:W-:-:S13]  /*1100*/  ISETP.NE.AND P0, PT, R4, 0xff, PT ;  /* 0x000000ff0400780c */ /* 0x000fda0003f05270 */
[----:B------:R-:W-:Y:S02]  /*1110*/  @!P0 IMAD.MOV.U32 R0, RZ, RZ, 0x7f800001 ;  /* 0x7f800001ff008424 */ /* 0x000fe400078e00ff */
[----:B------:R-:W-:-:S07]  /*1120*/  @P0 IMAD.SHL.U32 R0, R4, 0x800000, RZ ;  /* 0x0080000004000824 */ /* 0x000fce00078e00ff */
.L_x_319:
[----:B------:R-:W-:Y:S05]  /*1130*/  BSYNC.RECONVERGENT B0 ;  /* 0x0000000000007941 */ /* 0x000fea0003800200 */
.L_x_318:
[----:B------:R-:W-:-:S04]  /*1140*/  F2FP.BF16.F32.PACK_AB R0, RZ, R0 ;  /* 0x00000000ff00723e */ /* 0x000fc800000010ff */
[----:B------:R-:W-:Y:S01]  /*1150*/  PRMT R17, R0, 0x7610, R17 ;  /* 0x0000761000117816 */ /* 0x000fe20000000011 */
[----:B------:R-:W-:Y:S06]  /*1160*/  BRA `(.L_x_291) ;  /* 0x0000000000247947 */ /* 0x000fec0003800000 */
.L_x_315:
[----:B------:R-:W2:Y:S02]  /*1170*/  LDG.E.64 R4, desc[UR36][R4.64] ;  /* 0x0000002404047981 */ /* 0x000ea4000c1e1b00 */
[----:B--2---:R-:W0:Y:S02]  /*1180*/  I2F.U64 R0, R4 ;  /* 0x0000000400007312 */ /* 0x004e240000301000 */
[----:B0-----:R-:W-:-:S04]  /*1190*/  F2FP.BF16.F32.PACK_AB R0, RZ, R0 ;  /* 0x00000000ff00723e */ /* 0x001fc800000010ff */
[----:B------:R-:W-:Y:S01]  /*11a0*/  PRMT R17, R0, 0x7610, R17 ;  /* 0x0000761000117816 */ /* 0x000fe20000000011 */
[----:B------:R-:W-:Y:S06]  /*11b0*/  BRA `(.L_x_291) ;  /* 0x0000000000107947 */ /* 0x000fec0003800000 */
.L_x_314:
[----:B------:R-:W2:Y:S02]  /*11c0*/  LDG.E R4, desc[UR36][R4.64] ;  /* 0x0000002404047981 */ /* 0x000ea4000c1e1900 */
[----:B--2---:R-:W-:-:S04]  /*11d0*/  I2FP.F32.U32 R0, R4 ;  /* 0x0000000400007245 */ /* 0x004fc80000201000 */
[----:B------:R-:W-:-:S04]  /*11e0*/  F2FP.BF16.F32.PACK_AB R0, RZ, R0 ;  /* 0x00000000ff00723e */ /* 0x000fc800000010ff */
[----:B------:R-:W-:-:S07]  /*11f0*/  PRMT R17, R0, 0x7610, R17 ;  /* 0x0000761000117816 */ /* 0x000fce0000000011 */
.L_x_291:
[----:B------:R-:W-:-:S07]  /*1200*/  VIADD R23, R25, 0x80 ;  /* 0x0000008019177836 */ /* 0x000fce0000000000 */
.L_x_285:
[----:B------:R-:W-:Y:S05]  /*1210*/  BSYNC.RECONVERGENT B6 ;  /* 0x0000000000067941 */ /* 0x000fea0003800200 */
.L_x_284:
[----:B------:R-:W-:Y:S01]  /*1220*/  ISETP.GE.AND P0, PT, R23, R16, PT ;  /* 0x000000101700720c */ /* 0x000fe20003f06270 */
[----:B------:R-:W-:Y:S01]  /*1230*/  BSSY.RECONVERGENT B6, `(.L_x_320) ;  /* 0x0000118000067945 */ /* 0x000fe20003800200 */
[----:B------:R-:W-:-:S11]  /*1240*/  PRMT R18, RZ, 0x7610, R18 ;  /* 0x00007610ff127816 */ /* 0x000fd60000000012 */
[----:B------:R-:W-:Y:S05]  /*1250*/  @P0 BRA `(.L_x_321) ;  /* 0x0000001000540947 */ /* 0x000fea0003800000 */
[----:B0-----:R-:W0:Y:S01]  /*1260*/  LDC.64 R4, c[0x0][0x390] ;  /* 0x0000e400ff047b82 */ /* 0x001e220000000a00 */
        /* <DEDUP_REMOVED lines=21> */
.L_x_325:
[----:B------:R-:W2:Y:S02]  /*13c0*/  LDG.E.U8 R4, desc[UR36][R4.64] ;  /* 0x0000002404047981 */ /* 0x000ea4000c1e1100 */
[----:B--2---:R-:W-:-:S04]  /*13d0*/  I2FP.F32.U32 R0, R4 ;  /* 0x0000000400007245 */ /* 0x004fc80000201000 */
[----:B------:R-:W-:-:S04]  /*13e0*/  F2FP.BF16.F32.PACK_AB R0, RZ, R0 ;  /* 0x00000000ff00723e */ /* 0x000fc800000010ff */
[----:B------:R-:W-:Y:S01]  /*13f0*/  PRMT R18, R0, 0x7610, R18 ;  /* 0x0000761000127816 */ /* 0x000fe20000000012 */
[----:B------:R-:W-:Y:S06]  /*1400*/  BRA `(.L_x_327) ;  /* 0x0000000c00e47947 */ /* 0x000fec0003800000 */
.L_x_324:
        /* <DEDUP_REMOVED lines=11> */
.L_x_329:
[----:B------:R-:W2:Y:S02]  /*14c0*/  LDG.E R4, desc[UR36][R4.64] ;  /* 0x0000002404047981 */ /* 0x000ea4000c1e1900 */
[----:B--2---:R-:W-:-:S04]  /*14d0*/  I2FP.F32.S32 R0, R4 ;  /* 0x0000000400007245 */ /* 0x004fc80000201400 */
[----:B------:R-:W-:-:S04]  /*14e0*/  F2FP.BF16.F32.PACK_AB R0, RZ, R0 ;  /* 0x00000000ff00723e */ /* 0x000fc800000010ff */
[----:B------:R-:W-:Y:S01]  /*14f0*/  PRMT R18, R0, 0x7610, R18 ;  /* 0x0000761000127816 */ /* 0x000fe20000000012 */
[----:B------:R-:W-:Y:S06]  /*1500*/  BRA `(.L_x_327) ;  /* 0x0000000c00a47947 */ /* 0x000fec0003800000 */
.L_x_328:
[----:B------:R-:W2:Y:S02]  /*1510*/  LDG.E.U16 R4, desc[UR36][R4.64] ;  /* 0x0000002404047981 */ /* 0x000ea4000c1e1500 */
[----:B--2---:R-:W0:Y:S02]  /*1520*/  I2F.S16 R0, R4 ;  /* 0x0000000400007306 */ /* 0x004e240000101400 */
[----:B0-----:R-:W-:-:S04]  /*1530*/  F2FP.BF16.F32.PACK_AB R0, RZ, R0 ;  /* 0x00000000ff00723e */ /* 0x001fc800000010ff */
[----:B------:R-:W-:Y:S01]  /*1540*/  PRMT R18, R0, 0x7610, R18 ;  /* 0x0000761000127816 */ /* 0x000fe20000000012 */
[----:B------:R-:W-:Y:S06]  /*1550*/  BRA `(.L_x_327) ;  /* 0x0000000c00907947 */ /* 0x000fec0003800000 */
.L_x_323:
        /* <DEDUP_REMOVED lines=9> */
.L_x_331:
[----:B------:R-:W2:Y:S02]  /*15f0*/  LDG.E.U16 R0, desc[UR36][R4.64] ;  /* 0x0000002404007981 */ /* 0x000ea4000c1e1500 */
[----:B--2---:R-:W-:-:S05]  /*1600*/  HADD2.F32 R0, -RZ, R0.H0_H0 ;  /* 0x20000000ff007230 */ /* 0x004fca0000004100 */
[----:B------:R-:W-:-:S04]  /*1610*/  F2FP.BF16.F32.PACK_AB R0, RZ, R0 ;  /* 0x00000000ff00723e */ /* 0x000fc800000010ff */
[----:B------:R-:W-:Y:S01]  /*1620*/  PRMT R18, R0, 0x7610, R18 ;  /* 0x0000761000127816 */ /* 0x000fe20000000012 */
[----:B------:R-:W-:Y:S06]  /*1630*/  BRA `(.L_x_327) ;  /* 0x0000000c00587947 */ /* 0x000fec0003800000 */
.L_x_330:
        /* <DEDUP_REMOVED lines=9> */
.L_x_333:
[----:B------:R-:W2:Y:S02]  /*16d0*/  LDG.E.U16 R4, desc[UR36][R4.64] ;  /* 0x0000002404047981 */ /* 0x000ea4000c1e1500 */
[----:B--2---:R-:W-:-:S05]  /*16e0*/  HADD2.F32 R0, -RZ, R4.H0_H0 ;  /* 0x20000004ff007230 */ /* 0x004fca0000004100 */
[----:B------:R-:W-:-:S04]  /*16f0*/  F2FP.BF16.F32.PACK_AB R0, RZ, R0 ;  /* 0x00000000ff00723e */ /* 0x000fc800000010ff */
[----:B------:R-:W-:Y:S01]  /*1700*/  PRMT R18, R0, 0x7610, R18 ;  /* 0x0000761000127816 */ /* 0x000fe20000000012 */
[----:B------:R-:W-:Y:S06]  /*1710*/  BRA `(.L_x_327) ;  /* 0x0000000c00207947 */ /* 0x000fec0003800000 */
.L_x_332:
        /* <DEDUP_REMOVED lines=13> */
.L_x_322:
        /* <DEDUP_REMOVED lines=14> */
.L_x_336:
        /* <DEDUP_REMOVED lines=13> */
.L_x_335:
        /* <DEDUP_REMOVED lines=27> */
.L_x_338:
[----:B------:R-:W2:Y:S02]  /*1b50*/  LDG.E.U8 R4, desc[UR36][R4.64] ;  /* 0x0000002404047981 */ /* 0x000ea4000c1e1100 */
[C---:B--2---:R-:W-:Y:S02]  /*1b60*/  IMAD.SHL.U32 R0, R4.reuse, 0x2000000, RZ ;  /* 0x0200000004007824 */ /* 0x044fe400078e00ff */
[----:B------:R-:W-:-:S03]  /*1b70*/  IMAD.SHL.U32 R6, R4, 0x100, RZ ;  /* 0x0000010004067824 */ /* 0x000fc600078e00ff */
[----:B------:R-:W-:-:S13]  /*1b80*/  ISETP.GE.U32.AND P0, PT, R0, 0x8000000, PT ;  /* 0x080000000000780c */ /* 0x000fda0003f06070 */
[----:B------:R-:W-:Y:S02]  /*1b90*/  @!P0 LOP3.LUT R3, R6, 0x7f00, RZ, 0xc0, !PT ;  /* 0x00007f0006038812 */ /* 0x000fe400078ec0ff */
[----:B------:R-:W-:Y:S02]  /*1ba0*/  @P0 LEA.HI R0, R0, 0x70000000, RZ, 0x1c ;  /* 0x7000000000000811 */ /* 0x000fe400078fe0ff */
[----:B------:R-:W-:Y:S02]  /*1bb0*/  @!P0 LOP3.LUT R3, R3, 0x3f000000, RZ, 0xfc, !PT ;  /* 0x3f00000003038812 */ /* 0x000fe400078efcff */
[----:B------:R-:W-:Y:S01]  /*1bc0*/  PRMT R6, R6, 0x9910, RZ ;  /* 0x0000991006067816 */ /* 0x000fe200000000ff */
[----:B------:R-:W-:Y:S02]  /*1bd0*/  @P0 FMUL.FTZ R0, R0, 1.9259299443872358531e-34 ;  /* 0x0780000000000820 */ /* 0x000fe40000410000 */
[----:B------:R-:W-:Y:S02]  /*1be0*/  @!P0 FADD.FTZ R0, R3, -0.5 ;  /* 0xbf00000003008421 */ /* 0x000fe40000010000 */
[----:B------:R-:W-:-:S05]  /*1bf0*/  IMAD.MOV.U32 R3, RZ, RZ, R6 ;  /* 0x000000ffff037224 */ /* 0x000fca00078e0006 */
[----:B------:R-:W-:-:S04]  /*1c00*/  LOP3.LUT R0, R0, 0x80000000, R3, 0xf8, !PT ;  /* 0x8000000000007812 */ /* 0x000fc800078ef803 */
[----:B------:R-:W-:-:S04]  /*1c10*/  F2FP.BF16.F32.PACK_AB R0, RZ, R0 ;  /* 0x00000000ff00723e */ /* 0x000fc800000010ff */
[----:B------:R-:W-:Y:S01]  /*1c20*/  PRMT R18, R0, 0x7610, R18 ;  /* 0x0000761000127816 */ /* 0x000fe20000000012 */
[----:B------:R-:W-:Y:S06]  /*1c30*/  BRA `(.L_x_327) ;  /* 0x0000000400d87947 */ /* 0x000fec0003800000 */
.L_x_337:
[----:B------:R0:W5:Y:S01]  /*1c40*/  LDG.E.U16 R18, desc[UR36][R4.64] ;  /* 0x0000002404127981 */ /* 0x000162000c1e1500 */
[----:B------:R-:W-:Y:S05]  /*1c50*/  BRA `(.L_x_327) ;  /* 0x0000000400d07947 */ /* 0x000fea0003800000 */
.L_x_334:
        /* <DEDUP_REMOVED lines=13> */
.L_x_341:
        /* <DEDUP_REMOVED lines=21> */
.L_x_345:
[----:B------:R-:W-:Y:S05]  /*1e80*/  BSYNC.RECONVERGENT B1 ;  /* 0x0000000000017941 */ /* 0x000fea0003800200 */
.L_x_344:
[----:B------:R-:W-:Y:S01]  /*1e90*/  IMAD.SHL.U32 R0, R0, 0x100000, RZ ;  /* 0x0010000000007824 */ /* 0x000fe200078e00ff */
[----:B------:R-:W-:-:S04]  /*1ea0*/  LEA R3, R3, 0x3b800000, 0x17 ;  /* 0x3b80000003037811 */ /* 0x000fc800078eb8ff */
[----:B------:R-:W-:-:S07]  /*1eb0*/  LOP3.LUT R0, R3, R0, R7, 0xfe, !PT ;  /* 0x0000000003007212 */ /* 0x000fce00078efe07 */
.L_x_343:
[----:B------:R-:W-:Y:S05]  /*1ec0*/  BSYNC.RECONVERGENT B0 ;  /* 0x0000000000007941 */ /* 0x000fea0003800200 */
.L_x_342:
[----:B------:R-:W-:-:S04]  /*1ed0*/  F2FP.BF16.F32.PACK_AB R0, RZ, R0 ;  /* 0x00000000ff00723e */ /* 0x000fc800000010ff */
[----:B------:R-:W-:Y:S01]  /*1ee0*/  PRMT R18, R0, 0x7610, R18 ;  /* 0x0000761000127816 */ /* 0x000fe20000000012 */
[----:B------:R-:W-:Y:S06]  /*1ef0*/  BRA `(.L_x_327) ;  /* 0x0000000400287947 */ /* 0x000fec0003800000 */
.L_x_340:
        /* <DEDUP_REMOVED lines=21> */
.L_x_349:
[----:B------:R-:W-:Y:S05]  /*2050*/  BSYNC.RECONVERGENT B1 ;  /* 0x0000000000017941 */ /* 0x000fea0003800200 */
.L_x_348:
[----:B------:R-:W-:Y:S01]  /*2060*/  IMAD.SHL.U32 R0, R0, 0x200000, RZ ;  /* 0x0020000000007824 */ /* 0x000fe200078e00ff */
[----:B------:R-:W-:-:S04]  /*2070*/  LEA R3, R3, 0x37800000, 0x17 ;  /* 0x3780000003037811 */ /* 0x000fc800078eb8ff */
[----:B------:R-:W-:-:S07]  /*2080*/  LOP3.LUT R0, R3, R0, R7, 0xfe, !PT ;  /* 0x0000000003007212 */ /* 0x000fce00078efe07 */
.L_x_347:
[----:B------:R-:W-:Y:S05]  /*2090*/  BSYNC.RECONVERGENT B0 ;  /* 0x0000000000007941 */ /* 0x000fea0003800200 */
.L_x_346:
[----:B------:R-:W-:-:S04]  /*20a0*/  F2FP.BF16.F32.PACK_AB R0, RZ, R0 ;  /* 0x00000000ff00723e */ /* 0x000fc800000010ff */
[----:B------:R-:W-:Y:S01]  /*20b0*/  PRMT R18, R0, 0x7610, R18 ;  /* 0x0000761000127816 */ /* 0x000fe20000000012 */
[----:B------:R-:W-:Y:S06]  /*20c0*/  BRA `(.L_x_327) ;  /* 0x0000000000b47947 */ /* 0x000fec0003800000 */
.L_x_339:
        /* <DEDUP_REMOVED lines=14> */
.L_x_353:
[----:B------:R-:W-:Y:S05]  /*21b0*/  BSYNC.RECONVERGENT B0 ;  /* 0x0000000000007941 */ /* 0x000fea0003800200 */
.L_x_352:
[----:B------:R-:W-:-:S04]  /*21c0*/  F2FP.BF16.F32.PACK_AB R0, RZ, R0 ;  /* 0x00000000ff00723e */ /* 0x000fc800000010ff */
[----:B------:R-:W-:Y:S01]  /*21d0*/  PRMT R18, R0, 0x7610, R18 ;  /* 0x0000761000127816 */ /* 0x000fe20000000012 */
[----:B------:R-:W-:Y:S06]  /*21e0*/  BRA `(.L_x_327) ;  /* 0x00000000006c7947 */ /* 0x000fec0003800000 */
.L_x_326:
        /* <DEDUP_REMOVED lines=15> */
[----:B--2--5:R-:W-:Y:S05]  /*22e0*/  CALL.ABS.NOINC R14 ;  /* 0x000000000e007343 */ /* 0x024fea0003c00000 */
.L_x_354:
[----:B------:R-:W-:Y:S01]  /*22f0*/  PRMT R18, RZ, 0x7610, R18 ;  /* 0x00007610ff127816 */ /* 0x000fe20000000012 */
[----:B------:R-:W-:Y:S06]  /*2300*/  BRA `(.L_x_327) ;  /* 0x0000000000247947 */ /* 0x000fec0003800000 */
.L_x_351:
[----:B------:R-:W2:Y:S02]  /*2310*/  LDG.E.64 R4, desc[UR36][R4.64] ;  /* 0x0000002404047981 */ /* 0x000ea4000c1e1b00 */
[----:B--2---:R-:W0:Y:S02]  /*2320*/  I2F.U64 R0, R4 ;  /* 0x0000000400007312 */ /* 0x004e240000301000 */
[----:B0-----:R-:W-:-:S04]  /*2330*/  F2FP.BF16.F32.PACK_AB R0, RZ, R0 ;  /* 0x00000000ff00723e */ /* 0x001fc800000010ff */
[----:B------:R-:W-:Y:S01]  /*2340*/  PRMT R18, R0, 0x7610, R18 ;  /* 0x0000761000127816 */ /* 0x000fe20000000012 */
[----:B------:R-:W-:Y:S06]  /*2350*/  BRA `(.L_x_327) ;  /* 0x0000000000107947 */ /* 0x000fec0003800000 */
.L_x_350:
[----:B------:R-:W2:Y:S02]  /*2360*/  LDG.E R4, desc[UR36][R4.64] ;  /* 0x0000002404047981 */ /* 0x000ea4000c1e1900 */
[----:B--2---:R-:W-:-:S04]  /*2370*/  I2FP.F32.U32 R0, R4 ;  /* 0x0000000400007245 */ /* 0x004fc80000201000 */
[----:B------:R-:W-:-:S04]  /*2380*/  F2FP.BF16.F32.PACK_AB R0, RZ, R0 ;  /* 0x00000000ff00723e */ /* 0x000fc800000010ff */
[----:B------:R-:W-:-:S07]  /*2390*/  PRMT R18, R0, 0x7610, R18 ;  /* 0x0000761000127816 */ /* 0x000fce0000000012 */
.L_x_327:
[----:B------:R-:W-:-:S07]  /*23a0*/  VIADD R23, R23, 0x80 ;  /* 0x0000008017177836 */ /* 0x000fce0000000000 */
.L_x_321:
[----:B------:R-:W-:Y:S05]  /*23b0*/  BSYNC.RECONVERGENT B6 ;  /* 0x0000000000067941 */ /* 0x000fea0003800200 */
.L_x_320:
        /* <DEDUP_REMOVED lines=26> */
.L_x_360:
[----:B------:R-:W2:Y:S02]  /*2560*/  LDG.E.U8 R4, desc[UR36][R4.64] ;  /* 0x0000002404047981 */ /* 0x000ea4000c1e1100 */
[----:B--2---:R-:W-:-:S04]  /*2570*/  I2FP.F32.U32 R0, R4 ;  /* 0x0000000400007245 */ /* 0x004fc80000201000 */
[----:B------:R-:W-:-:S04]  /*2580*/  F2FP.BF16.F32.PACK_AB R0, RZ, R0 ;  /* 0x00000000ff00723e */ /* 0x000fc800000010ff */
[----:B------:R-:W-:Y:S01]  /*2590*/  PRMT R19, R0, 0x7610, R19 ;  /* 0x0000761000137816 */ /* 0x000fe20000000013 */
[----:B------:R-:W-:Y:S06]  /*25a0*/  BRA `(.L_x_362) ;  /* 0x0000000c00e47947 */ /* 0x000fec0003800000 */
.L_x_359:
        /* <DEDUP_REMOVED lines=11> */
.L_x_364:
[----:B------:R-:W2:Y:S02]  /*2660*/  LDG.E R4, desc[UR36][R4.64] ;  /* 0x0000002404047981 */ /* 0x000ea4000c1e1900 */
[----:B--2---:R-:W-:-:S04]  /*2670*/  I2FP.F32.S32 R0, R4 ;  /* 0x0000000400007245 */ /* 0x004fc80000201400 */
[----:B------:R-:W-:-:S04]  /*2680*/  F2FP.BF16.F32.PACK_AB R0, RZ, R0 ;  /* 0x00000000ff00723e */ /* 0x000fc800000010ff */
[----:B------:R-:W-:Y:S01]  /*2690*/  PRMT R19, R0, 0x7610, R19 ;  /* 0x0000761000137816 */ /* 0x000fe20000000013 */
[----:B------:R-:W-:Y:S06]  /*26a0*/  BRA `(.L_x_362) ;  /* 0x0000000c00a47947 */ /* 0x000fec0003800000 */
.L_x_363:
[----:B------:R-:W2:Y:S02]  /*26b0*/  LDG.E.U16 R4, desc[UR36][R4.64] ;  /* 0x0000002404047981 */ /* 0x000ea4000c1e1500 */
[----:B--2---:R-:W0:Y:S02]  /*26c0*/  I2F.S16 R0, R4 ;  /* 0x0000000400007306 */ /* 0x004e240000101400 */
[----:B0-----:R-:W-:-:S04]  /*26d0*/  F2FP.BF16.F32.PACK_AB R0, RZ, R0 ;  /* 0x00000000ff00723e */ /* 0x001fc800000010ff */
[----:B------:R-:W-:Y:S01]  /*26e0*/  PRMT R19, R0, 0x7610, R19 ;  /* 0x0000761000137816 */ /* 0x000fe20000000013 */
[----:B------:R-:W-:Y:S06]  /*26f0*/  BRA `(.L_x_362) ;  /* 0x0000000c00907947 */ /* 0x000fec0003800000 */
.L_x_358:
        /* <DEDUP_REMOVED lines=9> */
.L_x_366:
[----:B------:R-:W2:Y:S02]  /*2790*/  LDG.E.U16 R0, desc[UR36][R4.64] ;  /* 0x0000002404007981 */ /* 0x000ea4000c1e1500 */
[----:B--2---:R-:W-:-:S05]  /*27a0*/  HADD2.F32 R0, -RZ, R0.H0_H0 ;  /* 0x20000000ff007230 */ /* 0x004fca0000004100 */
[----:B------:R-:W-:-:S04]  /*27b0*/  F2FP.BF16.F32.PACK_AB R0, RZ, R0 ;  /* 0x00000000ff00723e */ /* 0x000fc800000010ff */
[----:B------:R-:W-:Y:S01]  /*27c0*/  PRMT R19, R0, 0x7610, R19 ;  /* 0x0000761000137816 */ /* 0x000fe20000000013 */
[----:B------:R-:W-:Y:S06]  /*27d0*/  BRA `(.L_x_362) ;  /* 0x0000000c00587947 */ /* 0x000fec0003800000 */
.L_x_365:
        /* <DEDUP_REMOVED lines=9> */
.L_x_368:
[----:B------:R-:W2:Y:S02]  /*2870*/  LDG.E.U16 R4, desc[UR36][R4.64] ;  /* 0x0000002404047981 */ /* 0x000ea4000c1e1500 */
[----:B--2---:R-:W-:-:S05]  /*2880*/  HADD2.F32 R0, -RZ, R4.H0_H0 ;  /* 0x20000004ff007230 */ /* 0x004fca0000004100 */
[----:B------:R-:W-:-:S04]  /*2890*/  F2FP.BF16.F32.PACK_AB R0, RZ, R0 ;  /* 0x00000000ff00723e */ /* 0x000fc800000010ff */
[----:B------:R-:W-:Y:S01]  /*28a0*/  PRMT R19, R0, 0x7610, R19 ;  /* 0x0000761000137816 */ /* 0x000fe20000000013 */
[----:B------:R-:W-:Y:S06]  /*28b0*/  BRA `(.L_x_362) ;  /* 0x0000000c00207947 */ /* 0x000fec0003800000 */
.L_x_367:
        /* <DEDUP_REMOVED lines=13> */
.L_x_357:
        /* <DEDUP_REMOVED lines=14> */
.L_x_371:
        /* <DEDUP_REMOVED lines=13> */
.L_x_370:
        /* <DEDUP_REMOVED lines=27> */
.L_x_373:
        /* <DEDUP_REMOVED lines=15> */
.L_x_372:
[----:B------:R0:W5:Y:S01]  /*2de0*/  LDG.E.U16 R19, desc[UR36][R4.64] ;  /* 0x0000002404137981 */ /* 0x000162000c1e1500 */
[----:B------:R-:W-:Y:S05]  /*2df0*/  BRA `(.L_x_362) ;  /* 0x0000000400d07947 */ /* 0x000fea0003800000 */
.L_x_369:
        /* <DEDUP_REMOVED lines=13> */
.L_x_376:
        /* <DEDUP_REMOVED lines=21> */
.L_x_380:
[----:B------:R-:W-:Y:S05]  /*3020*/  BSYNC.RECONVERGENT B1 ;  /* 0x0000000000017941 */ /* 0x000fea0003800200 */
.L_x_379:
[----:B------:R-:W-:Y:S01]  /*3030*/  IMAD.SHL.U32 R0, R0, 0x100000, RZ ;  /* 0x0010000000007824 */ /* 0x000fe200078e00ff */
[----:B------:R-:W-:-:S04]  /*3040*/  LEA R3, R3, 0x3b800000, 0x17 ;  /* 0x3b80000003037811 */ /* 0x000fc800078eb8ff */
[----:B------:R-:W-:-:S07]  /*3050*/  LOP3.LUT R0, R3, R0, R7, 0xfe, !PT ;  /* 0x0000000003007212 */ /* 0x000fce00078efe07 */
.L_x_378:
[----:B------:R-:W-:Y:S05]  /*3060*/  BSYNC.RECONVERGENT B0 ;  /* 0x0000000000007941 */ /* 0x000fea0003800200 */
.L_x_377:
[----:B------:R-:W-:-:S04]  /*3070*/  F2FP.BF16.F32.PACK_AB R0, RZ, R0 ;  /* 0x00000000ff00723e */ /* 0x000fc800000010ff */
[----:B------:R-:W-:Y:S01]  /*3080*/  PRMT R19, R0, 0x7610, R19 ;  /* 0x0000761000137816 */ /* 0x000fe20000000013 */
[----:B------:R-:W-:Y:S06]  /*3090*/  BRA `(.L_x_362) ;  /* 0x0000000400287947 */ /* 0x000fec0003800000 */
.L_x_375:
        /* <DEDUP_REMOVED lines=21> */
.L_x_384:
[----:B------:R-:W-:Y:S05]  /*31f0*/  BSYNC.RECONVERGENT B1 ;  /* 0x0000000000017941 */ /* 0x000fea0003800200 */
.L_x_383:
[----:B------:R-:W-:Y:S01]  /*3200*/  IMAD.SHL.U32 R0, R0, 0x200000, RZ ;  /* 0x0020000000007824 */ /* 0x000fe200078e00ff */
[----:B------:R-:W-:-:S04]  /*3210*/  LEA R3, R3, 0x37800000, 0x17 ;  /* 0x3780000003037811 */ /* 0x000fc800078eb8ff */
[----:B------:R-:W-:-:S07]  /*3220*/  LOP3.LUT R0, R3, R0, R7, 0xfe, !PT ;  /* 0x0000000003007212 */ /* 0x000fce00078efe07 */
.L_x_382:
[----:B------:R-:W-:Y:S05]  /*3230*/  BSYNC.RECONVERGENT B0 ;  /* 0x0000000000007941 */ /* 0x000fea0003800200 */
.L_x_381:
[----:B------:R-:W-:-:S04]  /*3240*/  F2FP.BF16.F32.PACK_AB R0, RZ, R0 ;  /* 0x00000000ff00723e */ /* 0x000fc800000010ff */
[----:B------:R-:W-:Y:S01]  /*3250*/  PRMT R19, R0, 0x7610, R19 ;  /* 0x0000761000137816 */ /* 0x000fe20000000013 */
[----:B------:R-:W-:Y:S06]  /*3260*/  BRA `(.L_x_362) ;  /* 0x0000000000b47947 */ /* 0x000fec0003800000 */
.L_x_374:
        /* <DEDUP_REMOVED lines=14> */
.L_x_388:
[----:B------:R-:W-:Y:S05]  /*3350*/  BSYNC.RECONVERGENT B0 ;  /* 0x0000000000007941 */ /* 0x000fea0003800200 */
.L_x_387:
[----:B------:R-:W-:-:S04]  /*3360*/  F2FP.BF16.F32.PACK_AB R0, RZ, R0 ;  /* 0x00000000ff00723e */ /* 0x000fc800000010ff */
[----:B------:R-:W-:Y:S01]  /*3370*/  PRMT R19, R0, 0x7610, R19 ;  /* 0x0000761000137816 */ /* 0x000fe20000000013 */
[----:B------:R-:W-:Y:S06]  /*3380*/  BRA `(.L_x_362) ;  /* 0x00000000006c7947 */ /* 0x000fec0003800000 */
.L_x_361:
        /* <DEDUP_REMOVED lines=16> */
.L_x_389:
[----:B------:R-:W-:Y:S01]  /*3490*/  PRMT R19, RZ, 0x7610, R19 ;  /* 0x00007610ff137816 */ /* 0x000fe20000000013 */
[----:B------:R-:W-:Y:S06]  /*34a0*/  BRA `(.L_x_362) ;  /* 0x0000000000247947 */ /* 0x000fec0003800000 */
.L_x_386:
[----:B------:R-:W2:Y:S02]  /*34b0*/  LDG.E.64 R4, desc[UR36][R4.64] ;  /* 0x0000002404047981 */ /* 0x000ea4000c1e1b00 */
[----:B--2---:R-:W0:Y:S02]  /*34c0*/  I2F.U64 R0, R4 ;  /* 0x0000000400007312 */ /* 0x004e240000301000 */
[----:B0-----:R-:W-:-:S04]  /*34d0*/  F2FP.BF16.F32.PACK_AB R0, RZ, R0 ;  /* 0x00000000ff00723e */ /* 0x001fc800000010ff */
[----:B------:R-:W-:Y:S01]  /*34e0*/  PRMT R19, R0, 0x7610, R19 ;  /* 0x0000761000137816 */ /* 0x000fe20000000013 */
[----:B------:R-:W-:Y:S06]  /*34f0*/  BRA `(.L_x_362) ;  /* 0x0000000000107947 */ /* 0x000fec0003800000 */
.L_x_385:
[----:B------:R-:W2:Y:S02]  /*3500*/  LDG.E R4, desc[UR36][R4.64] ;  /* 0x0000002404047981 */ /* 0x000ea4000c1e1900 */
[----:B--2---:R-:W-:-:S04]  /*3510*/  I2FP.F32.U32 R0, R4 ;  /* 0x0000000400007245 */ /* 0x004fc80000201000 */
[----:B------:R-:W-:-:S04]  /*3520*/  F2FP.BF16.F32.PACK_AB R0, RZ, R0 ;  /* 0x00000000ff00723e */ /* 0x000fc800000010ff */
[----:B------:R-:W-:-:S07]  /*3530*/  PRMT R19, R0, 0x7610, R19 ;  /* 0x0000761000137816 */ /* 0x000fce0000000013 */
.L_x_362:
[----:B------:R-:W-:-:S07]  /*3540*/  VIADD R23, R23, 0x80 ;  /* 0x0000008017177836 */ /* 0x000fce0000000000 */
.L_x_356:
[----:B------:R-:W-:Y:S05]  /*3550*/  BSYNC.RECONVERGENT B6 ;  /* 0x0000000000067941 */ /* 0x000fea0003800200 */
.L_x_355:
        /* <DEDUP_REMOVED lines=25> */
.L_x_395:
[----:B------:R-:W2:Y:S02]  /*36f0*/  LDG.E.U8 R4, desc[UR36][R4.64] ;  /* 0x0000002404047981 */ /* 0x000ea4000c1e1100 */
[----:B--2---:R-:W-:-:S04]  /*3700*/  I2FP.F32.U32 R0, R4 ;  /* 0x0000000400007245 */ /* 0x004fc80000201000 */
[----:B------:R-:W-:Y:S01]  /*3710*/  F2FP.BF16.F32.PACK_AB R0, RZ, R0 ;  /* 0x00000000ff00723e */ /* 0x000fe200000010ff */
[----:B------:R-:W-:Y:S06]  /*3720*/  BRA `(.L_x_391) ;  /* 0x0000000c00a87947 */ /* 0x000fec0003800000 */
.L_x_394:
        /* <DEDUP_REMOVED lines=10> */
.L_x_398:
[----:B------:R-:W2:Y:S02]  /*37d0*/  LDG.E R4, desc[UR36][R4.64] ;  /* 0x0000002404047981 */ /* 0x000ea4000c1e1900 */
[----:B--2---:R-:W-:-:S04]  /*37e0*/  I2FP.F32.S32 R0, R4 ;  /* 0x0000000400007245 */ /* 0x004fc80000201400 */
[----:B------:R-:W-:Y:S01]  /*37f0*/  F2FP.BF16.F32.PACK_AB R0, RZ, R0 ;  /* 0x00000000ff00723e */ /* 0x000fe200000010ff */
[----:B------:R-:W-:Y:S06]  /*3800*/  BRA `(.L_x_391) ;  /* 0x0000000c00707947 */ /* 0x000fec0003800000 */
.L_x_397:
[----:B------:R-:W2:Y:S02]  /*3810*/  LDG.E.U16 R4, desc[UR36][R4.64] ;  /* 0x0000002404047981 */ /* 0x000ea4000c1e1500 */
[----:B--2---:R-:W0:Y:S02]  /*3820*/  I2F.S16 R0, R4 ;  /* 0x0000000400007306 */ /* 0x004e240000101400 */
[----:B0-----:R-:W-:Y:S01]  /*3830*/  F2FP.BF16.F32.PACK_AB R0, RZ, R0 ;  /* 0x00000000ff00723e */ /* 0x001fe200000010ff */
[----:B------:R-:W-:Y:S06]  /*3840*/  BRA `(.L_x_391) ;  /* 0x0000000c00607947 */ /* 0x000fec0003800000 */
.L_x_393:
        /* <DEDUP_REMOVED lines=9> */
.L_x_400:
[----:B------:R-:W2:Y:S02]  /*38e0*/  LDG.E.U16 R0, desc[UR36][R4.64] ;  /* 0x0000002404007981 */ /* 0x000ea4000c1e1500 */
[----:B--2---:R-:W-:-:S05]  /*38f0*/  HADD2.F32 R0, -RZ, R0.H0_H0 ;  /* 0x20000000ff007230 */ /* 0x004fca0000004100 */
[----:B------:R-:W-:Y:S01]  /*3900*/  F2FP.BF16.F32.PACK_AB R0, RZ, R0 ;  /* 0x00000000ff00723e */ /* 0x000fe200000010ff */
[----:B------:R-:W-:Y:S06]  /*3910*/  BRA `(.L_x_391) ;  /* 0x0000000c002c7947 */ /* 0x000fec0003800000 */
.L_x_399:
        /* <DEDUP_REMOVED lines=9> */
.L_x_402:
[----:B------:R-:W2:Y:S02]  /*39b0*/  LDG.E.U16 R4, desc[UR36][R4.64] ;  /* 0x0000002404047981 */ /* 0x000ea4000c1e1500 */
[----:B--2---:R-:W-:-:S05]  /*39c0*/  HADD2.F32 R0, -RZ, R4.H0_H0 ;  /* 0x20000004ff007230 */ /* 0x004fca0000004100 */
[----:B------:R-:W-:Y:S01]  /*39d0*/  F2FP.BF16.F32.PACK_AB R0, RZ, R0 ;  /* 0x00000000ff00723e */ /* 0x000fe200000010ff */
[----:B------:R-:W-:Y:S06]  /*39e0*/  BRA `(.L_x_391) ;  /* 0x0000000800f87947 */ /* 0x000fec0003800000 */
.L_x_401:
        /* <DEDUP_REMOVED lines=12> */
.L_x_392:
        /* <DEDUP_REMOVED lines=13> */
.L_x_405:
        /* <DEDUP_REMOVED lines=12> */
.L_x_404:
        /* <DEDUP_REMOVED lines=27> */
.L_x_407:
        /* <DEDUP_REMOVED lines=12> */
[----:B------:R-:W-:Y:S01]  /*3eb0*/  F2FP.BF16.F32.PACK_AB R0, RZ, R0 ;  /* 0x00000000ff00723e */ /* 0x000fe200000010ff */
[----:B------:R-:W-:Y:S06]  /*3ec0*/  BRA `(.L_x_391) ;  /* 0x0000000400c07947 */ /* 0x000fec0003800000 */
.L_x_406:
[----:B------:R1:W5:Y:S01]  /*3ed0*/  LDG.E.U16 R0, desc[UR36][R4.64] ;  /* 0x0000002404007981 */ /* 0x000362000c1e1500 */
[----:B------:R-:W-:Y:S05]  /*3ee0*/  BRA `(.L_x_391) ;  /* 0x0000000400b87947 */ /* 0x000fea0003800000 */
.L_x_403:
        /* <DEDUP_REMOVED lines=12> */
.L_x_410:
        /* <DEDUP_REMOVED lines=21> */
.L_x_414:
[----:B------:R-:W-:Y:S05]  /*4100*/  BSYNC.RECONVERGENT B1 ;  /* 0x0000000000017941 */ /* 0x000fea0003800200 */
.L_x_413:
[----:B------:R-:W-:Y:S01]  /*4110*/  IMAD.SHL.U32 R0, R0, 0x100000, RZ ;  /* 0x0010000000007824 */ /* 0x000fe200078e00ff */
[----:B------:R-:W-:-:S04]  /*4120*/  LEA R3, R3, 0x3b800000, 0x17 ;  /* 0x3b80000003037811 */ /* 0x000fc800078eb8ff */
[----:B------:R-:W-:-:S07]  /*4130*/  LOP3.LUT R0, R3, R0, R7, 0xfe, !PT ;  /* 0x0000000003007212 */ /* 0x000fce00078efe07 */
.L_x_412:
[----:B------:R-:W-:Y:S05]  /*4140*/  BSYNC.RECONVERGENT B0 ;  /* 0x0000000000007941 */ /* 0x000fea0003800200 */
.L_x_411:
[----:B------:R-:W-:Y:S01]  /*4150*/  F2FP.BF16.F32.PACK_AB R0, RZ, R0 ;  /* 0x00000000ff00723e */ /* 0x000fe200000010ff */
[----:B------:R-:W-:Y:S06]  /*4160*/  BRA `(.L_x_391) ;  /* 0x0000000400187947 */ /* 0x000fec0003800000 */
.L_x_409:
        /* <DEDUP_REMOVED lines=21> */
.L_x_418:
[----:B------:R-:W-:Y:S05]  /*42c0*/  BSYNC.RECONVERGENT B1 ;  /* 0x0000000000017941 */ /* 0x000fea0003800200 */
.L_x_417:
[----:B------:R-:W-:Y:S01]  /*42d0*/  IMAD.SHL.U32 R0, R0, 0x200000, RZ ;  /* 0x0020000000007824 */ /* 0x000fe200078e00ff */
[----:B------:R-:W-:-:S04]  /*42e0*/  LEA R3, R3, 0x37800000, 0x17 ;  /* 0x3780000003037811 */ /* 0x000fc800078eb8ff */
[----:B------:R-:W-:-:S07]  /*42f0*/  LOP3.LUT R0, R3, R0, R7, 0xfe, !PT ;  /* 0x0000000003007212 */ /* 0x000fce00078efe07 */
.L_x_416:
[----:B------:R-:W-:Y:S05]  /*4300*/  BSYNC.RECONVERGENT B0 ;  /* 0x0000000000007941 */ /* 0x000fea0003800200 */
.L_x_415:
[----:B------:R-:W-:Y:S01]  /*4310*/  F2FP.BF16.F32.PACK_AB R0, RZ, R0 ;  /* 0x00000000ff00723e */ /* 0x000fe200000010ff */
[----:B------:R-:W-:Y:S06]  /*4320*/  BRA `(.L_x_391) ;  /* 0x0000000000a87947 */ /* 0x000fec0003800000 */
.L_x_408:
        /* <DEDUP_REMOVED lines=14> */
.L_x_422:
[----:B------:R-:W-:Y:S05]  /*4410*/  BSYNC.RECONVERGENT B0 ;  /* 0x0000000000007941 */ /* 0x000fea0003800200 */
.L_x_421:
[----:B------:R-:W-:Y:S01]  /*4420*/  F2FP.BF16.F32.PACK_AB R0, RZ, R0 ;  /* 0x00000000ff00723e */ /* 0x000fe200000010ff */
[----:B------:R-:W-:Y:S06]  /*4430*/  BRA `(.L_x_391) ;  /* 0x0000000000647947 */ /* 0x000fec0003800000 */
.L_x_396:
        /* <DEDUP_REMOVED lines=16> */
.L_x_423:
[----:B------:R-:W-:Y:S01]  /*4540*/  PRMT R0, RZ, 0x7610, R0 ;  /* 0x00007610ff007816 */ /* 0x000fe20000000000 */
[----:B------:R-:W-:Y:S06]  /*4550*/  BRA `(.L_x_391) ;  /* 0x00000000001c7947 */ /* 0x000fec0003800000 */
.L_x_420:
[----:B------:R-:W2:Y:S02]  /*4560*/  LDG.E.64 R4, desc[UR36][R4.64] ;  /* 0x0000002404047981 */ /* 0x000ea4000c1e1b00 */
[----:B--2---:R-:W0:Y:S02]  /*4570*/  I2F.U64 R0, R4 ;  /* 0x0000000400007312 */ /* 0x004e240000301000 */
[----:B0-----:R-:W-:Y:S01]  /*4580*/  F2FP.BF16.F32.PACK_AB R0, RZ, R0 ;  /* 0x00000000ff00723e */ /* 0x001fe200000010ff */
[----:B------:R-:W-:Y:S06]  /*4590*/  BRA `(.L_x_391) ;  /* 0x00000000000c7947 */ /* 0x000fec0003800000 */
.L_x_419:
[----:B------:R-:W2:Y:S02]  /*45a0*/  LDG.E R4, desc[UR36][R4.64] ;  /* 0x0000002404047981 */ /* 0x000ea4000c1e1900 */
[----:B--2---:R-:W-:-:S04]  /*45b0*/  I2FP.F32.U32 R0, R4 ;  /* 0x0000000400007245 */ /* 0x004fc80000201000 */
[----:B------:R-:W-:-:S07]  /*45c0*/  F2FP.BF16.F32.PACK_AB R0, RZ, R0 ;  /* 0x00000000ff00723e */ /* 0x000fce00000010ff */
.L_x_391:
[----:B------:R-:W-:Y:S05]  /*45d0*/  BSYNC.RECONVERGENT B6 ;  /* 0x0000000000067941 */ /* 0x000fea0003800200 */
.L_x_390:
[C---:B01----:R-:W-:Y:S01]  /*45e0*/  VIADD R5, R25.reuse, 0x100 ;  /* 0x0000010019057836 */ /* 0x043fe20000000000 */
[CC--:B------:R-:W-:Y:S01]  /*45f0*/  ISETP.GE.AND P0, PT, R25.reuse, R16.reuse, PT ;  /* 0x000000101900720c */ /* 0x0c0fe20003f06270 */
[----:B------:R-:W-:Y:S01]  /*4600*/  VIADD R23, R25, 0x80 ;  /* 0x0000008019177836 */ /* 0x000fe20000000000 */
[----:B------:R-:W-:Y:S02]  /*4610*/  BSSY.RECONVERGENT B6, `(.L_x_424) ;  /* 0x000011f000067945 */ /* 0x000fe40003800200 */
[-C--:B------:R-:W-:Y:S01]  /*4620*/  ISETP.GE.AND P2, PT, R5, R16.reuse, PT ;  /* 0x000000100500720c */ /* 0x080fe20003f46270 */
[----:B------:R-:W-:Y:S01]  /*4630*/  VIADD R5, R25, 0x180 ;  /* 0x0000018019057836 */ /* 0x000fe20000000000 */
[----:B------:R-:W-:-:S04]  /*4640*/  ISETP.GE.AND P1, PT, R23, R16, PT ;  /* 0x000000101700720c */ /* 0x000fc80003f26270 */
[----:B------:R-:W-:-:S03]  /*4650*/  ISETP.GE.AND P3, PT, R5, R16, PT ;  /* 0x000000100500720c */ /* 0x000fc60003f66270 */
[----:B-----5:R-:W-:-:S04]  /*4660*/  @!P0 IMAD.U32 R4, R17, 0x10000, RZ ;  /* 0x0001000011048824 */ /* 0x020fc800078e00ff */
[----:B------:R-:W-:Y:S02]  /*4670*/  @!P2 IMAD.U32 R5, R19, 0x10000, RZ ;  /* 0x000100001305a824 */ /* 0x000fe400078e00ff */
[----:B------:R-:W0:Y:S04]  /*4680*/  @!P0 MUFU.LG2 R4, R4 ;  /* 0x0000000400048308 */ /* 0x000e280000000c00 */
[----:B------:R-:W-:Y:S02]  /*4690*/  @!P3 IMAD.U32 R6, R0, 0x10000, RZ ;  /* 0x000100000006b824 */ /* 0x000fe400078e00ff */
[----:B------:R-:W-:Y:S02]  /*46a0*/  @!P1 IMAD.U32 R0, R18, 0x10000, RZ ;  /* 0x0001000012009824 */ /* 0x000fe400078e00ff */
[----:B------:R-:W1:Y:S01]  /*46b0*/  @!P2 MUFU.LG2 R5, R5 ;  /* 0x000000050005a308 */ /* 0x000e620000000c00 */
[----:B------:R-:W2:Y:S07]  /*46c0*/  LDC.U8 R18, c[0x0][0x3a4] ;  /* 0x0000e900ff127b82 */ /* 0x000eae0000000000 */
[----:B------:R-:W3:Y:S08]  /*46d0*/  @!P3 MUFU.LG2 R6, R6 ;  /* 0x000000060006b308 */ /* 0x000ef00000000c00 */
[----:B------:R-:W4:Y:S08]  /*46e0*/  @!P1 MUFU.LG2 R0, R0 ;  /* 0x0000000000009308 */ /* 0x000f300000000c00 */
[----:B0-----:R0:W0:Y:S08]  /*46f0*/  @!P0 F2F.BF16.F32 R3, R4 ;  /* 0x0000000400038304 */ /* 0x0010300000202000 */
[----:B-1----:R1:W0:Y:S08]  /*4700*/  @!P2 F2F.BF16.F32 R17, R5 ;  /* 0x000000050011a304 */ /* 0x0022300000202000 */
[----:B---3--:R1:W3:Y:S08]  /*4710*/  @!P3 F2F.BF16.F32 R19, R6 ;  /* 0x000000060013b304 */ /* 0x0082f00000202000 */
[----:B----4-:R1:W4:Y:S01]  /*4720*/  @!P1 F2F.BF16.F32 R22, R0 ;  /* 0x0000000000169304 */ /* 0x0103220000202000 */
[----:B0-2---:R-:W-:Y:S05]  /*4730*/  @P0 BRA `(.L_x_425) ;  /* 0x0000001000300947 */ /* 0x005fea0003800000 */
[----:B------:R-:W0:Y:S01]  /*4740*/  LDCU UR4, c[0x0][0x3a8] ;  /* 0x00007500ff0477ac */ /* 0x000e220008000800 */
[----:B------:R-:W2:Y:S01]  /*4750*/  LDC.64 R8, c[0x0][0x388] ;  /* 0x0000e200ff087b82 */ /* 0x000ea20000000a00 */
[----:B-1----:R-:W-:Y:S01]  /*4760*/  IMAD R0, R2, 0x200, R25 ;  /* 0x0000020002007824 */ /* 0x002fe200078e0219 */
[----:B------:R-:W-:-:S03]  /*4770*/  PRMT R4, R18, 0x9910, RZ ;  /* 0x0000991012047816 */ /* 0x000fc600000000ff */
[----:B0-----:R-:W-:Y:S02]  /*4780*/  IMAD R5, R0, UR4, RZ ;  /* 0x0000000400057c24 */ /* 0x001fe4000f8e02ff */
[----:B------:R-:W-:-:S05]  /*4790*/  IMAD.MOV.U32 R0, RZ, RZ, R4 ;  /* 0x000000ffff007224 */ /* 0x000fca00078e0004 */
[----:B------:R-:W-:Y:S02]  /*47a0*/  ISETP.GT.AND P0, PT, R0, 0x9, PT ;  /* 0x000000090000780c */ /* 0x000fe40003f04270 */
[----:B--2---:R-:W-:-:S05]  /*47b0*/  IADD3 R8, P1, PT, R5, R8, RZ ;  /* 0x0000000805087210 */ /* 0x004fca0007f3e0ff */
[----:B------:R-:W-:-:S06]  /*47c0*/  IMAD.X R9, RZ, RZ, R9, P1 ;  /* 0x000000ffff097224 */ /* 0x000fcc00008e0609 */
[----:B------:R-:W-:Y:S05]  /*47d0*/  @P0 BRA `(.L_x_426) ;  /* 0x0000000400340947 */ /* 0x000fea0003800000 */
[----:B------:R-:W-:-:S13]  /*47e0*/  ISETP.GT.AND P0, PT, R0, 0x4, PT ;  /* 0x000000040000780c */ /* 0x000fda0003f04270 */
[----:B------:R-:W-:Y:S05]  /*47f0*/  @P0 BRA `(.L_x_427) ;  /* 0x0000000000940947 */ /* 0x000fea0003800000 */
[----:B------:R-:W-:-:S13]  /*4800*/  ISETP.GT.AND P0, PT, R0, 0x1, PT ;  /* 0x000000010000780c */ /* 0x000fda0003f04270 */
[----:B------:R-:W-:Y:S05]  /*4810*/  @P0 BRA `(.L_x_428) ;  /* 0x0000000000380947 */ /* 0x000fea0003800000 */
[----:B------:R-:W-:-:S13]  /*4820*/  ISETP.NE.AND P0, PT, R18, RZ, PT ;  /* 0x000000ff1200720c */ /* 0x000fda0003f05270 */
[----:B------:R-:W-:Y:S05]  /*4830*/  @!P0 BRA `(.L_x_429) ;  /* 0x00000000001c8947 */ /* 0x000fea0003800000 */
[----:B------:R-:W-:-:S13]  /*4840*/  ISETP.NE.AND P0, PT, R0, 0x1, PT ;  /* 0x000000010000780c */ /* 0x000fda0003f05270 */
[----:B------:R-:W-:Y:S05]  /*4850*/  @P0 BRA `(.L_x_430) ;  /* 0x0000000c00380947 */ /* 0x000fea0003800000 */
[----:B------:R-:W-:Y:S02]  /*4860*/  IMAD.U32 R3, R3, 0x10000, RZ ;  /* 0x0001000003037824 */ /* 0x000fe400078e00ff */
[----:B------:R-:W-:-:S04]  /*4870*/  IMAD.MOV.U32 R25, RZ, RZ, R23 ;  /* 0x000000ffff197224 */ /* 0x000fc800078e0017 */
[----:B------:R-:W0:Y:S02]  /*4880*/  F2I.FTZ.TRUNC.NTZ R3, R3 ;  /* 0x0000000300037305 */ /* 0x000e24000021f100 */
[----:B0-----:R0:W-:Y:S01]  /*4890*/  STG.E.U8 desc[UR36][R8.64], R3 ;  /* 0x0000000308007986 */ /* 0x0011e2000c101124 */
[----:B------:R-:W-:Y:S05]  /*48a0*/  BRA `(.L_x_425) ;  /* 0x0000000c00d47947 */ /* 0x000fea0003800000 */
.L_x_429:
[----:B------:R-:W-:Y:S02]  /*48b0*/  IMAD.U32 R5, R3, 0x10000, RZ ;  /* 0x0001000003057824 */ /* 0x000fe400078e00ff */
[----:B------:R-:W-:-:S04]  /*48c0*/  IMAD.MOV.U32 R25, RZ, RZ, R23 ;  /* 0x000000ffff197224 */ /* 0x000fc800078e0017 */
[----:B------:R-:W0:Y:S02]  /*48d0*/  F2I.S64.TRUNC R4, R5 ;  /* 0x0000000500047311 */ /* 0x000e24000020d900 */
[----:B0-----:R0:W-:Y:S01]  /*48e0*/  STG.E.U8 desc[UR36][R8.64], R4 ;  /* 0x0000000408007986 */ /* 0x0011e2000c101124 */
[----:B------:R-:W-:Y:S05]  /*48f0*/  BRA `(.L_x_425) ;  /* 0x0000000c00c07947 */ /* 0x000fea0003800000 */
.L_x_428:
[----:B------:R-:W-:-:S13]  /*4900*/  ISETP.NE.AND P0, PT, R0, 0x2, PT ;  /* 0x000000020000780c */ /* 0x000fda0003f05270 */
[----:B------:R-:W-:Y:S05]  /*4910*/  @!P0 BRA `(.L_x_431) ;  /* 0x0000000000388947 */ /* 0x000fea0003800000 */
[----:B------:R-:W-:-:S13]  /*4920*/  ISETP.NE.AND P0, PT, R0, 0x3, PT ;  /* 0x000000030000780c */ /* 0x000fda0003f05270 */
[----:B------:R-:W-:Y:S05]  /*4930*/  @!P0 BRA `(.L_x_432) ;  /* 0x00000000001c8947 */ /* 0x000fea0003800000 */
[----:B------:R-:W-:-:S13]  /*4940*/  ISETP.NE.AND P0, PT, R0, 0x4, PT ;  /* 0x000000040000780c */ /* 0x000fda0003f05270 */
[----:B------:R-:W-:Y:S05]  /*4950*/  @P0 BRA `(.L_x_430) ;  /* 0x0000000800f80947 */ /* 0x000fea0003800000 */
[----:B------:R-:W-:Y:S02]  /*4960*/  IMAD.U32 R4, R3, 0x10000, RZ ;  /* 0x0001000003047824 */ /* 0x000fe400078e00ff */
[----:B------:R-:W-:-:S04]  /*4970*/  IMAD.MOV.U32 R25, RZ, RZ, R23 ;  /* 0x000000ffff197224 */ /* 0x000fc800078e0017 */
[----:B------:R-:W0:Y:S02]  /*4980*/  F2I.S64.TRUNC R4, R4 ;  /* 0x0000000400047311 */ /* 0x000e24000020d900 */
[----:B0-----:R0:W-:Y:S01]  /*4990*/  STG.E.64 desc[UR36][R8.64], R4 ;  /* 0x0000000408007986 */ /* 0x0011e2000c101b24 */
[----:B------:R-:W-:Y:S05]  /*49a0*/  BRA `(.L_x_425) ;  /* 0x0000000c00947947 */ /* 0x000fea0003800000 */
.L_x_432:
[----:B------:R-:W-:Y:S02]  /*49b0*/  IMAD.U32 R3, R3, 0x10000, RZ ;  /* 0x0001000003037824 */ /* 0x000fe400078e00ff */
[----:B------:R-:W-:-:S04]  /*49c0*/  IMAD.MOV.U32 R25, RZ, RZ, R23 ;  /* 0x000000ffff197224 */ /* 0x000fc800078e0017 */
[----:B------:R-:W0:Y:S02]  /*49d0*/  F2I.FTZ.TRUNC.NTZ R3, R3 ;  /* 0x0000000300037305 */ /* 0x000e24000021f100 */
[----:B0-----:R0:W-:Y:S01]  /*49e0*/  STG.E desc[UR36][R8.64], R3 ;  /* 0x0000000308007986 */ /* 0x0011e2000c101924 */
[----:B------:R-:W-:Y:S05]  /*49f0*/  BRA `(.L_x_425) ;  /* 0x0000000c00807947 */ /* 0x000fea0003800000 */
.L_x_431:
[----:B------:R-:W-:Y:S02]  /*4a00*/  IMAD.U32 R3, R3, 0x10000, RZ ;  /* 0x0001000003037824 */ /* 0x000fe400078e00ff */
[----:B------:R-:W-:-:S04]  /*4a10*/  IMAD.MOV.U32 R25, RZ, RZ, R23 ;  /* 0x000000ffff197224 */ /* 0x000fc800078e0017 */
[----:B------:R-:W0:Y:S02]  /*4a20*/  F2I.FTZ.TRUNC.NTZ R3, R3 ;  /* 0x0000000300037305 */ /* 0x000e24000021f100 */
[----:B0-----:R0:W-:Y:S01]  /*4a30*/  STG.E.U16 desc[UR36][R8.64], R3 ;  /* 0x0000000308007986 */ /* 0x0011e2000c101524 */
[----:B------:R-:W-:Y:S05]  /*4a40*/  BRA `(.L_x_425) ;  /* 0x0000000c006c7947 */ /* 0x000fea0003800000 */
.L_x_427:
[----:B------:R-:W-:-:S13]  /*4a50*/  ISETP.GT.AND P0, PT, R0, 0x6, PT ;  /* 0x000000060000780c */ /* 0x000fda0003f04270 */
[----:B------:R-:W-:Y:S05]  /*4a60*/  @P0 BRA `(.L_x_433) ;  /* 0x0000000000340947 */ /* 0x000fea0003800000 */
[----:B------:R-:W-:-:S13]  /*4a70*/  ISETP.NE.AND P0, PT, R0, 0x5, PT ;  /* 0x000000050000780c */ /* 0x000fda0003f05270 */
[----:B------:R-:W-:Y:S05]  /*4a80*/  @!P0 BRA `(.L_x_434) ;  /* 0x0000000000188947 */ /* 0x000fea0003800000 */
[----:B------:R-:W-:-:S13]  /*4a90*/  ISETP.NE.AND P0, PT, R0, 0x6, PT ;  /* 0x000000060000780c */ /* 0x000fda0003f05270 */
[----:B------:R-:W-:Y:S05]  /*4aa0*/  @P0 BRA `(.L_x_430) ;  /* 0x0000000800a40947 */ /* 0x000fea0003800000 */
[----:B------:R-:W-:Y:S02]  /*4ab0*/  IMAD.U32 R3, R3, 0x10000, RZ ;  /* 0x0001000003037824 */ /* 0x000fe400078e00ff */
[----:B------:R-:W-:-:S03]  /*4ac0*/  IMAD.MOV.U32 R25, RZ, RZ, R23 ;  /* 0x000000ffff197224 */ /* 0x000fc600078e0017 */
[----:B------:R0:W-:Y:S01]  /*4ad0*/  STG.E desc[UR36][R8.64], R3 ;  /* 0x0000000308007986 */ /* 0x0001e2000c101924 */
[----:B------:R-:W-:Y:S05]  /*4ae0*/  BRA `(.L_x_425) ;  /* 0x0000000c00447947 */ /* 0x000fea0003800000 */
.L_x_434:
[----:B------:R-:W-:Y:S02]  /*4af0*/  IMAD.U32 R0, R3, 0x10000, RZ ;  /* 0x0001000003007824 */ /* 0x000fe400078e00ff */
[----:B------:R-:W-:-:S03]  /*4b00*/  IMAD.MOV.U32 R25, RZ, RZ, R23 ;  /* 0x000000ffff197224 */ /* 0x000fc600078e0017 */
[----:B------:R-:W-:-:S05]  /*4b10*/  F2FP.F16.F32.PACK_AB R0, RZ, R0 ;  /* 0x00000000ff00723e */ /* 0x000fca00000000ff */
[----:B------:R0:W-:Y:S01]  /*4b20*/  STG.E.U16 desc[UR36][R8.64], R0 ;  /* 0x0000000008007986 */ /* 0x0001e2000c101524 */
[----:B------:R-:W-:Y:S05]  /*4b30*/  BRA `(.L_x_425) ;  /* 0x0000000c00307947 */ /* 0x000fea0003800000 */
.L_x_433:
[----:B------:R-:W-:-:S13]  /*4b40*/  ISETP.NE.AND P0, PT, R0, 0x7, PT ;  /* 0x000000070000780c */ /* 0x000fda0003f05270 */
[----:B------:R-:W-:Y:S05]  /*4b50*/  @!P0 BRA `(.L_x_435) ;  /* 0x00000000003c8947 */ /* 0x000fea0003800000 */
[----:B------:R-:W-:-:S13]  /*4b60*/  ISETP.NE.AND P0, PT, R0, 0x8, PT ;  /* 0x000000080000780c */ /* 0x000fda0003f05270 */
[----:B------:R-:W-:Y:S05]  /*4b70*/  @!P0 BRA `(.L_x_436) ;  /* 0x00000000001c8947 */ /* 0x000fea0003800000 */
[----:B------:R-:W-:-:S13]  /*4b80*/  ISETP.NE.AND P0, PT, R0, 0x9, PT ;  /* 0x000000090000780c */ /* 0x000fda0003f05270 */
[----:B------:R-:W-:Y:S05]  /*4b90*/  @P0 BRA `(.L_x_430) ;  /* 0x0000000800680947 */ /* 0x000fea0003800000 */
[----:B------:R-:W-:Y:S02]  /*4ba0*/  IMAD.U32 R4, R3, 0x10000, RZ ;  /* 0x0001000003047824 */ /* 0x000fe400078e00ff */
[----:B------:R-:W-:Y:S02]  /*4bb0*/  IMAD.MOV.U32 R5, RZ, RZ, RZ ;  /* 0x000000ffff057224 */ /* 0x000fe400078e00ff */
[----:B------:R-:W-:-:S03]  /*4bc0*/  IMAD.MOV.U32 R25, RZ, RZ, R23 ;  /* 0x000000ffff197224 */ /* 0x000fc600078e0017 */
[----:B------:R0:W-:Y:S01]  /*4bd0*/  STG.E.64 desc[UR36][R8.64], R4 ;  /* 0x0000000408007986 */ /* 0x0001e2000c101b24 */
[----:B------:R-:W-:Y:S05]  /*4be0*/  BRA `(.L_x_425) ;  /* 0x0000000c00047947 */ /* 0x000fea0003800000 */
.L_x_436:
[----:B------:R-:W-:Y:S02]  /*4bf0*/  IMAD.U32 R3, R3, 0x10000, RZ ;  /* 0x0001000003037824 */ /* 0x000fe400078e00ff */
[----:B------:R-:W-:-:S03]  /*4c00*/  IMAD.MOV.U32 R25, RZ, RZ, R23 ;  /* 0x000000ffff197224 */ /* 0x000fc600078e0017 */
[----:B------:R-:W-:-:S04]  /*4c10*/  F2FP.F16.F32.PACK_AB R3, RZ, R3 ;  /* 0x00000003ff03723e */ /* 0x000fc800000000ff */
[----:B------:R-:W-:-:S05]  /*4c20*/  PRMT R3, R3, 0x5410, RZ ;  /* 0x0000541003037816 */ /* 0x000fca00000000ff */
[----:B------:R0:W-:Y:S01]  /*4c30*/  STG.E desc[UR36][R8.64], R3 ;  /* 0x0000000308007986 */ /* 0x0001e2000c101924 */
[----:B------:R-:W-:Y:S05]  /*4c40*/  BRA `(.L_x_425) ;  /* 0x0000000800ec7947 */ /* 0x000fea0003800000 */
.L_x_435:
[----:B------:R-:W-:Y:S02]  /*4c50*/  IMAD.U32 R4, R3, 0x10000, RZ ;  /* 0x0001000003047824 */ /* 0x000fe400078e00ff */
[----:B------:R-:W-:Y:S02]  /*4c60*/  IMAD.MOV.U32 R25, RZ, RZ, R23 ;  /* 0x000000ffff197224 */ /* 0x000fe400078e0017 */
[----:B------:R-:W-:-:S06]  /*4c70*/  FMUL.FTZ R4, R4, 1 ;  /* 0x3f80000004047820 */ /* 0x000fcc0000410000 */
[----:B------:R-:W0:Y:S02]  /*4c80*/  F2F.F64.F32 R4, R4 ;  /* 0x0000000400047310 */ /* 0x000e240000201800 */
[----:B0-----:R0:W-:Y:S01]  /*4c90*/  STG.E.64 desc[UR36][R8.64], R4 ;  /* 0x0000000408007986 */ /* 0x0011e2000c101b24 */
[----:B------:R-:W-:Y:S05]  /*4ca0*/  BRA `(.L_x_425) ;  /* 0x0000000800d47947 */ /* 0x000fea0003800000 */
.L_x_426:
[----:B------:R-:W-:-:S13]  /*4cb0*/  ISETP.GT.AND P0, PT, R0, 0x18, PT ;  /* 0x000000180000780c */ /* 0x000fda0003f04270 */
[----:B------:R-:W-:Y:S05]  /*4cc0*/  @P0 BRA `(.L_x_437) ;  /* 0x0000000400080947 */ /* 0x000fea0003800000 */
        /* <DEDUP_REMOVED lines=8> */
[----:B------:R-:W-:-:S04]  /*4d50*/  FSETP.NEU.FTZ.AND P0, PT, R3, RZ, PT ;  /* 0x000000ff0300720b */ /* 0x000fc80003f1d000 */
[----:B------:R-:W-:-:S05]  /*4d60*/  SEL R3, RZ, 0x1, !P0 ;  /* 0x00000001ff037807 */ /* 0x000fca0004000000 */
[----:B------:R0:W-:Y:S01]  /*4d70*/  STG.E.U8 desc[UR36][R8.64], R3 ;  /* 0x0000000308007986 */ /* 0x0001e2000c101124 */
[----:B------:R-:W-:Y:S05]  /*4d80*/  BRA `(.L_x_425) ;  /* 0x00000008009c7947 */ /* 0x000fea0003800000 */
.L_x_439:
[----:B------:R-:W-:Y:S01]  /*4d90*/  IMAD.U32 R3, R3, 0x10000, RZ ;  /* 0x0001000003037824 */ /* 0x000fe200078e00ff */
[----:B------:R-:W-:Y:S01]  /*4da0*/  CS2R R6, SRZ ;  /* 0x0000000000067805 */ /* 0x000fe2000001ff00 */
[----:B------:R-:W-:Y:S02]  /*4db0*/  IMAD.MOV.U32 R25, RZ, RZ, R23 ;  /* 0x000000ffff197224 */ /* 0x000fe400078e0017 */
[----:B------:R-:W-:-:S04]  /*4dc0*/  FMUL.FTZ R3, R3, 1 ;  /* 0x3f80000003037820 */ /* 0x000fc80000410000 */
[----:B------:R-:W0:Y:S02]  /*4dd0*/  F2F.F64.F32 R4, R3 ;  /* 0x0000000300047310 */ /* 0x000e240000201800 */
[----:B0-----:R0:W-:Y:S01]  /*4de0*/  STG.E.128 desc[UR36][R8.64], R4 ;  /* 0x0000000408007986 */ /* 0x0011e2000c101d24 */
[----:B------:R-:W-:Y:S05]  /*4df0*/  BRA `(.L_x_425) ;  /* 0x0000000800807947 */ /* 0x000fea0003800000 */
.L_x_438:
[----:B------:R-:W-:-:S13]  /*4e00*/  ISETP.NE.AND P0, PT, R0, 0xf, PT ;  /* 0x0000000f0000780c */ /* 0x000fda0003f05270 */
[----:B------:R-:W-:Y:S05]  /*4e10*/  @!P0 BRA `(.L_x_440) ;  /* 0x0000000000a88947 */ /* 0x000fea0003800000 */
[----:B------:R-:W-:-:S13]  /*4e20*/  ISETP.NE.AND P0, PT, R0, 0x17, PT ;  /* 0x000000170000780c */ /* 0x000fda0003f05270 */
[----:B------:R-:W-:Y:S05]  /*4e30*/  @!P0 BRA `(.L_x_441) ;  /* 0x0000000000508947 */ /* 0x000fea0003800000 */
[----:B------:R-:W-:-:S13]  /*4e40*/  ISETP.NE.AND P0, PT, R0, 0x18, PT ;  /* 0x000000180000780c */ /* 0x000fda0003f05270 */
[----:B------:R-:W-:Y:S05]  /*4e50*/  @P0 BRA `(.L_x_430) ;  /* 0x0000000400b80947 */ /* 0x000fea0003800000 */
[----:B------:R-:W-:Y:S01]  /*4e60*/  IMAD.U32 R6, R3, 0x10000, RZ ;  /* 0x0001000003067824 */ /* 0x000fe200078e00ff */
[----:B------:R-:W-:Y:S01]  /*4e70*/  BSSY.RECONVERGENT B0, `(.L_x_442) ;  /* 0x000000c000007945 */ /* 0x000fe20003800200 */
[----:B------:R-:W-:-:S03]  /*4e80*/  IMAD.MOV.U32 R0, RZ, RZ, 0x7f ;  /* 0x0000007fff007424 */ /* 0x000fc600078e00ff */
        /* <DEDUP_REMOVED lines=10> */
.L_x_443:
[----:B------:R-:W-:Y:S05]  /*4f30*/  BSYNC.RECONVERGENT B0 ;  /* 0x0000000000007941 */ /* 0x000fea0003800200 */
.L_x_442:
[----:B------:R-:W-:Y:S01]  /*4f40*/  LOP3.LUT R5, R0, 0x80, R5, 0xf8, !PT ;  /* 0x0000008000057812 */ /* 0x000fe200078ef805 */
[----:B------:R-:W-:-:S04]  /*4f50*/  IMAD.MOV.U32 R25, RZ, RZ, R23 ;  /* 0x000000ffff197224 */ /* 0x000fc800078e0017 */
[----:B------:R0:W-:Y:S01]  /*4f60*/  STG.E.U8 desc[UR36][R8.64], R5 ;  /* 0x0000000508007986 */ /* 0x0001e2000c101124 */
[----:B------:R-:W-:Y:S05]  /*4f70*/  BRA `(.L_x_425) ;  /* 0x0000000800207947 */ /* 0x000fea0003800000 */
.L_x_441:
[----:B------:R-:W-:Y:S01]  /*4f80*/  IMAD.U32 R6, R3, 0x10000, RZ ;  /* 0x0001000003067824 */ /* 0x000fe200078e00ff */
[----:B------:R-:W-:Y:S04]  /*4f90*/  BSSY.RECONVERGENT B0, `(.L_x_444) ;  /* 0x000000e000007945 */ /* 0x000fe80003800200 */
[----:B------:R-:W-:Y:S02]  /*4fa0*/  LOP3.LUT R4, R6, 0x7fffffff, RZ, 0xc0, !PT ;  /* 0x7fffffff06047812 */ /* 0x000fe400078ec0ff */
[----:B------:R-:W-:Y:S02]  /*4fb0*/  SHF.R.U32.HI R5, RZ, 0x18, R6 ;  /* 0x00000018ff057819 */ /* 0x000fe40000011606 */
[----:B------:R-:W-:-:S13]  /*4fc0*/  ISETP.GE.U32.AND P1, PT, R4, 0x47800000, PT ;  /* 0x478000000400780c */ /* 0x000fda0003f26070 */
[----:B------:R-:W-:Y:S01]  /*4fd0*/  @P1 IMAD.MOV.U32 R0, RZ, RZ, 0x7f ;  /* 0x0000007fff001424 */ /* 0x000fe200078e00ff */
        /* <DEDUP_REMOVED lines=9> */
.L_x_445:
[----:B------:R-:W-:Y:S05]  /*5070*/  BSYNC.RECONVERGENT B0 ;  /* 0x0000000000007941 */ /* 0x000fea0003800200 */
.L_x_444:
[----:B------:R-:W-:Y:S01]  /*5080*/  LOP3.LUT R5, R0, 0x80, R5, 0xf8, !PT ;  /* 0x0000008000057812 */ /* 0x000fe200078ef805 */
[----:B------:R-:W-:-:S04]  /*5090*/  IMAD.MOV.U32 R25, RZ, RZ, R23 ;  /* 0x000000ffff197224 */ /* 0x000fc800078e0017 */
[----:B------:R2:W-:Y:S01]  /*50a0*/  STG.E.U8 desc[UR36][R8.64], R5 ;  /* 0x0000000508007986 */ /* 0x0005e2000c101124 */
[----:B------:R-:W-:Y:S05]  /*50b0*/  BRA `(.L_x_425) ;  /* 0x0000000400d07947 */ /* 0x000fea0003800000 */
.L_x_440:
[----:B------:R0:W-:Y:S01]  /*50c0*/  STG.E.U16 desc[UR36][R8.64], R3 ;  /* 0x0000000308007986 */ /* 0x0001e2000c101524 */
[----:B------:R-:W-:Y:S01]  /*50d0*/  IMAD.MOV.U32 R25, RZ, RZ, R23 ;  /* 0x000000ffff197224 */ /* 0x000fe200078e0017 */
[----:B------:R-:W-:Y:S06]  /*50e0*/  BRA `(.L_x_425) ;  /* 0x0000000400c47947 */ /* 0x000fec0003800000 */
.L_x_437:
[----:B------:R-:W-:-:S13]  /*50f0*/  ISETP.GT.AND P0, PT, R0, 0x1b, PT ;  /* 0x0000001b0000780c */ /* 0x000fda0003f04270 */
[----:B------:R-:W-:Y:S05]  /*5100*/  @P0 BRA `(.L_x_446) ;  /* 0x0000000000f40947 */ /* 0x000fea0003800000 */
        /* <DEDUP_REMOVED lines=8> */
[----:B------:R-:W0:Y:S02]  /*5190*/  F2I.FTZ.U32.TRUNC.NTZ R3, R3 ;  /* 0x0000000300037305 */ /* 0x000e24000021f000 */
[----:B0-----:R0:W-:Y:S01]  /*51a0*/  STG.E.U16 desc[UR36][R8.64], R3 ;  /* 0x0000000308007986 */ /* 0x0011e2000c101524 */
[----:B------:R-:W-:Y:S05]  /*51b0*/  BRA `(.L_x_425) ;  /* 0x0000000400907947 */ /* 0x000fea0003800000 */
.L_x_448:
[----:B------:R-:W-:Y:S01]  /*51c0*/  IMAD.U32 R3, R3, 0x10000, RZ ;  /* 0x0001000003037824 */ /* 0x000fe200078e00ff */
[----:B------:R-:W-:Y:S01]  /*51d0*/  BSSY.RECONVERGENT B0, `(.L_x_449) ;  /* 0x0000014000007945 */ /* 0x000fe20003800200 */
[----:B------:R-:W-:-:S03]  /*51e0*/  IMAD.MOV.U32 R4, RZ, RZ, 0x80 ;  /* 0x00000080ff047424 */ /* 0x000fc600078e00ff */
[----:B------:R-:W-:-:S04]  /*51f0*/  LOP3.LUT R0, R3, 0x7fffffff, RZ, 0xc0, !PT ;  /* 0x7fffffff03007812 */ /* 0x000fc800078ec0ff */
[----:B------:R-:W-:-:S13]  /*5200*/  ISETP.GT.U32.AND P0, PT, R0, 0x437fffff, PT ;  /* 0x437fffff0000780c */ /* 0x000fda0003f04070 */
[----:B------:R-:W-:Y:S05]  /*5210*/  @P0 BRA `(.L_x_450) ;  /* 0x00000000003c0947 */ /* 0x000fea0003800000 */
[----:B------:R-:W-:-:S13]  /*5220*/  ISETP.GT.U32.AND P0, PT, R0, 0x3bffffff, PT ;  /* 0x3bffffff0000780c */ /* 0x000fda0003f04070 */
[----:B------:R-:W-:Y:S05]  /*5230*/  @P0 BRA `(.L_x_451) ;  /* 0x0000000000140947 */ /* 0x000fea0003800000 */
[----:B------:R-:W-:Y:S01]  /*5240*/  FADD.FTZ R0, R0, 8192 ;  /* 0x4600000000007421 */ /* 0x000fe20000010000 */
[----:B------:R-:W-:-:S04]  /*5250*/  PRMT R4, RZ, 0x7610, R4 ;  /* 0x00007610ff047816 */ /* 0x000fc80000000004 */
[----:B------:R-:W-:-:S13]  /*5260*/  LOP3.LUT P0, R0, R0, 0xff, RZ, 0xc0, !PT ;  /* 0x000000ff00007812 */ /* 0x000fda000780c0ff */
[----:B------:R-:W-:Y:S05]  /*5270*/  @!P0 BRA `(.L_x_450) ;  /* 0x0000000000248947 */ /* 0x000fea0003800000 */
[----:B------:R-:W-:Y:S05]  /*5280*/  BRA `(.L_x_452) ;  /* 0x0000000000147947 */ /* 0x000fea0003800000 */
.L_x_451:
[----:B------:R-:W-:-:S04]  /*5290*/  SHF.R.U32.HI R0, RZ, 0x14, R3 ;  /* 0x00000014ff007819 */ /* 0x000fc80000011603 */
[----:B------:R-:W-:-:S04]  /*52a0*/  LOP3.LUT R0, R0, 0x1, RZ, 0xc0, !PT ;  /* 0x0000000100007812 */ /* 0x000fc800078ec0ff */
[----:B------:R-:W-:-:S04]  /*52b0*/  IADD3 R0, PT, PT, R3, 0x487ffff, R0 ;  /* 0x0487ffff03007810 */ /* 0x000fc80007ffe000 */
[----:B------:R-:W-:-:S04]  /*52c0*/  SHF.R.U32.HI R0, RZ, 0x14, R0 ;  /* 0x00000014ff007819 */ /* 0x000fc80000011600 */
[----:B------:R-:W-:-:S07]  /*52d0*/  LOP3.LUT R0, R0, 0xff, RZ, 0xc0, !PT ;  /* 0x000000ff00007812 */ /* 0x000fce00078ec0ff */
.L_x_452:
[----:B------:R-:W-:-:S04]  /*52e0*/  SHF.R.U32.HI R3, RZ, 0x18, R3 ;  /* 0x00000018ff037819 */ /* 0x000fc80000011603 */
[----:B------:R-:W-:-:S04]  /*52f0*/  LOP3.LUT R0, R0, 0x80, R3, 0xf8, !PT ;  /* 0x0000008000007812 */ /* 0x000fc800078ef803 */
[----:B------:R-:W-:-:S07]  /*5300*/  PRMT R4, R0, 0x7610, R4 ;  /* 0x0000761000047816 */ /* 0x000fce0000000004 */
.L_x_450:
[----:B------:R-:W-:Y:S05]  /*5310*/  BSYNC.RECONVERGENT B0 ;  /* 0x0000000000007941 */ /* 0x000fea0003800200 */
.L_x_449:
[----:B------:R0:W-:Y:S01]  /*5320*/  STG.E.U8 desc[UR36][R8.64], R4 ;  /* 0x0000000408007986 */ /* 0x0001e2000c101124 */
[----:B------:R-:W-:Y:S01]  /*5330*/  IMAD.MOV.U32 R25, RZ, RZ, R23 ;  /* 0x000000ffff197224 */ /* 0x000fe200078e0017 */
[----:B------:R-:W-:Y:S06]  /*5340*/  BRA `(.L_x_425) ;  /* 0x00000004002c7947 */ /* 0x000fec0003800000 */
.L_x_447:
        /* <DEDUP_REMOVED lines=13> */
.L_x_455:
[----:B------:R-:W-:-:S04]  /*5420*/  SHF.R.U32.HI R0, RZ, 0x15, R3 ;  /* 0x00000015ff007819 */ /* 0x000fc80000011603 */
[----:B------:R-:W-:-:S04]  /*5430*/  LOP3.LUT R0, R0, 0x1, RZ, 0xc0, !PT ;  /* 0x0000000100007812 */ /* 0x000fc800078ec0ff */
[----:B------:R-:W-:-:S04]  /*5440*/  IADD3 R0, PT, PT, R3, 0x88fffff, R0 ;  /* 0x088fffff03007810 */ /* 0x000fc80007ffe000 */
[----:B------:R-:W-:-:S04]  /*5450*/  SHF.R.U32.HI R0, RZ, 0x15, R0 ;  /* 0x00000015ff007819 */ /* 0x000fc80000011600 */
[----:B------:R-:W-:-:S07]  /*5460*/  LOP3.LUT R0, R0, 0xff, RZ, 0xc0, !PT ;  /* 0x000000ff00007812 */ /* 0x000fce00078ec0ff */
.L_x_456:
[----:B------:R-:W-:-:S04]  /*5470*/  SHF.R.U32.HI R3, RZ, 0x18, R3 ;  /* 0x00000018ff037819 */ /* 0x000fc80000011603 */
[----:B------:R-:W-:-:S04]  /*5480*/  LOP3.LUT R0, R0, 0x80, R3, 0xf8, !PT ;  /* 0x0000008000007812 */ /* 0x000fc800078ef803 */
[----:B------:R-:W-:-:S07]  /*5490*/  PRMT R4, R0, 0x7610, R4 ;  /* 0x0000761000047816 */ /* 0x000fce0000000004 */
.L_x_454:
[----:B------:R-:W-:Y:S05]  /*54a0*/  BSYNC.RECONVERGENT B0 ;  /* 0x0000000000007941 */ /* 0x000fea0003800200 */
.L_x_453:
[----:B------:R0:W-:Y:S01]  /*54b0*/  STG.E.U8 desc[UR36][R8.64], R4 ;  /* 0x0000000408007986 */ /* 0x0001e2000c101124 */
[----:B------:R-:W-:Y:S01]  /*54c0*/  IMAD.MOV.U32 R25, RZ, RZ, R23 ;  /* 0x000000ffff197224 */ /* 0x000fe200078e0017 */
[----:B------:R-:W-:Y:S06]  /*54d0*/  BRA `(.L_x_425) ;  /* 0x0000000000c87947 */ /* 0x000fec0003800000 */
.L_x_446:
[----:B------:R-:W-:-:S13]  /*54e0*/  ISETP.NE.AND P0, PT, R0, 0x1c, PT ;  /* 0x0000001c0000780c */ /* 0x000fda0003f05270 */
[----:B------:R-:W-:Y:S05]  /*54f0*/  @!P0 BRA `(.L_x_457) ;  /* 0x0000000000b08947 */ /* 0x000fea0003800000 */
[----:B------:R-:W-:-:S13]  /*5500*/  ISETP.NE.AND P0, PT, R0, 0x1d, PT ;  /* 0x0000001d0000780c */ /* 0x000fda0003f05270 */
[----:B------:R-:W-:Y:S05]  /*5510*/  @!P0 BRA `(.L_x_458) ;  /* 0x0000000000948947 */ /* 0x000fea0003800000 */
[----:B------:R-:W-:-:S13]  /*5520*/  ISETP.NE.AND P0, PT, R0, 0x2c, PT ;  /* 0x0000002c0000780c */ /* 0x000fda0003f05270 */
[----:B------:R-:W-:Y:S05]  /*5530*/  @!P0 BRA `(.L_x_459) ;  /* 0x0000000000488947 */ /* 0x000fea0003800000 */
.L_x_430:
[----:B------:R-:W-:Y:S01]  /*5540*/  MOV R14, 0x0 ;  /* 0x00000000000e7802 */ /* 0x000fe20000000f00 */
[----:B------:R-:W0:Y:S01]  /*5550*/  LDCU.64 UR6, c[0x4][0x148] ;  /* 0x01002900ff0677ac */ /* 0x000e220008000a00 */
[----:B------:R-:W-:Y:S02]  /*5560*/  IMAD.MOV.U32 R8, RZ, RZ, 0x65 ;  /* 0x00000065ff087424 */ /* 0x000fe400078e00ff */
[----:B------:R-:W-:Y:S01]  /*5570*/  IMAD.MOV.U32 R12, RZ, RZ, 0x1 ;  /* 0x00000001ff0c7424 */ /* 0x000fe200078e00ff */
[----:B------:R-:W1:Y:S01]  /*5580*/  LDCU.64 UR8, c[0x4][0x150] ;  /* 0x01002a00ff0877ac */ /* 0x000e620008000a00 */
[----:B------:R-:W2:Y:S01]  /*5590*/  LDC.64 R14, c[0x4][R14] ;  /* 0x010000000e0e7b82 */ /* 0x000ea20000000a00 */
[----:B------:R-:W-:Y:S01]  /*55a0*/  IMAD.MOV.U32 R13, RZ, RZ, RZ ;  /* 0x000000ffff0d7224 */ /* 0x000fe200078e00ff */
[----:B------:R-:W5:Y:S01]  /*55b0*/  LDCU.64 UR4, c[0x4][0x40] ;  /* 0x01000800ff0477ac */ /* 0x000f620008000a00 */
[----:B0-----:R-:W-:Y:S02]  /*55c0*/  IMAD.U32 R4, RZ, RZ, UR6 ;  /* 0x00000006ff047e24 */ /* 0x001fe4000f8e00ff */
[----:B------:R-:W-:-:S02]  /*55d0*/  IMAD.U32 R5, RZ, RZ, UR7 ;  /* 0x00000007ff057e24 */ /* 0x000fc4000f8e00ff */
[----:B-1----:R-:W-:Y:S02]  /*55e0*/  IMAD.U32 R6, RZ, RZ, UR8 ;  /* 0x00000008ff067e24 */ /* 0x002fe4000f8e00ff */
[----:B------:R-:W-:Y:S02]  /*55f0*/  IMAD.U32 R7, RZ, RZ, UR9 ;  /* 0x00000009ff077e24 */ /* 0x000fe4000f8e00ff */
[----:B-----5:R-:W-:Y:S02]  /*5600*/  IMAD.U32 R10, RZ, RZ, UR4 ;  /* 0x00000004ff0a7e24 */ /* 0x020fe4000f8e00ff */
[----:B------:R-:W-:-:S07]  /*5610*/  IMAD.U32 R11, RZ, RZ, UR5 ;  /* 0x00000005ff0b7e24 */ /* 0x000fce000f8e00ff */
[----:B------:R-:W-:-:S07]  /*5620*/  LEPC R20, `(.L_x_460) ;  /* 0x000000001014794e */ /* 0x000fce0000000000 */
[----:B--234-:R-:W-:Y:S05]  /*5630*/  CALL.ABS.NOINC R14 ;  /* 0x000000000e007343 */ /* 0x01cfea0003c00000 */
.L_x_460:
[----:B------:R-:W-:Y:S01]  /*5640*/  IMAD.MOV.U32 R25, RZ, RZ, R23 ;  /* 0x000000ffff197224 */ /* 0x000fe200078e0017 */
[----:B------:R-:W-:Y:S06]  /*5650*/  BRA `(.L_x_425) ;  /* 0x0000000000687947 */ /* 0x000fec0003800000 */
.L_x_459:
[----:B------:R-:W-:Y:S02]  /*5660*/  IMAD.U32 R4, R3, 0x10000, RZ ;  /* 0x0001000003047824 */ /* 0x000fe400078e00ff */
[----:B------:R-:W-:-:S03]  /*5670*/  IMAD.MOV.U32 R25, RZ, RZ, R23 ;  /* 0x000000ffff197224 */ /* 0x000fc600078e0017 */
[----:B------:R-:W-:-:S04]  /*5680*/  SHF.R.U32.HI R5, RZ, 0x17, R4 ;  /* 0x00000017ff057819 */ /* 0x000fc80000011604 */
[----:B------:R-:W-:-:S04]  /*5690*/  LOP3.LUT R3, R5, 0xff, RZ, 0xc0, !PT ;  /* 0x000000ff05037812 */ /* 0x000fc800078ec0ff */
[----:B------:R-:W-:-:S13]  /*56a0*/  ISETP.NE.AND P2, PT, R3, 0xff, PT ;  /* 0x000000ff0300780c */ /* 0x000fda0003f45270 */
[--C-:B------:R-:W-:Y:S02]  /*56b0*/  @P2 SHF.R.U32.HI R0, RZ, 0x16, R4.reuse ;  /* 0x00000016ff002819 */ /* 0x100fe40000011604 */
[----:B------:R-:W-:Y:S01]  /*56c0*/  @P2 LOP3.LUT P0, RZ, R3, 0x3fffff, R4, 0xf8, !PT ;  /* 0x003fffff03ff2812 */ /* 0x000fe2000780f804 */
[----:B------:R-:W-:Y:S01]  /*56d0*/  IMAD.MOV.U32 R3, RZ, RZ, 0xff ;  /* 0x000000ffff037424 */ /* 0x000fe200078e00ff */
[----:B------:R-:W-:-:S04]  /*56e0*/  @P2 LOP3.LUT R0, R0, 0x1, RZ, 0xc0, !PT ;  /* 0x0000000100002812 */ /* 0x000fc800078ec0ff */
[----:B------:R-:W-:Y:S01]  /*56f0*/  @P2 ISETP.EQ.U32.AND P1, PT, R0, 0x1, P0 ;  /* 0x000000010000280c */ /* 0x000fe20000722070 */
[----:B------:R-:W-:Y:S01]  /*5700*/  @P2 VIADD R0, R5, 0x1 ;  /* 0x0000000105002836 */ /* 0x000fe20000000000 */
[----:B------:R-:W-:Y:S02]  /*5710*/  PLOP3.LUT P0, PT, PT, PT, PT, 0x80, 0x8 ;  /* 0x000000000008781c */ /* 0x000fe40003f0f070 */
[----:B------:R-:W-:-:S13]  /*5720*/  @P2 PLOP3.LUT P0, PT, P1, PT, PT, 0x80, 0x8 ;  /* 0x000000000008281c */ /* 0x000fda0000f0f070 */
[----:B------:R-:W-:-:S04]  /*5730*/  @!P0 IMAD.MOV R0, RZ, RZ, R5 ;  /* 0x000000ffff008224 */ /* 0x000fc800078e0205 */
[----:B------:R-:W-:-:S05]  /*5740*/  @P2 IMAD.MOV.U32 R3, RZ, RZ, R0 ;  /* 0x000000ffff032224 */ /* 0x000fca00078e0000 */
[----:B------:R0:W-:Y:S01]  /*5750*/  STG.E.U8 desc[UR36][R8.64], R3 ;  /* 0x0000000308007986 */ /* 0x0001e2000c101124 */
[----:B------:R-:W-:Y:S05]  /*5760*/  BRA `(.L_x_425) ;  /* 0x0000000000247947 */ /* 0x000fea0003800000 */
.L_x_458:
[----:B------:R-:W-:Y:S02]  /*5770*/  IMAD.U32 R4, R3, 0x10000, RZ ;  /* 0x0001000003047824 */ /* 0x000fe400078e00ff */
[----:B------:R-:W-:-:S04]  /*5780*/  IMAD.MOV.U32 R25, RZ, RZ, R23 ;  /* 0x000000ffff197224 */ /* 0x000fc800078e0017 */
[----:B------:R-:W0:Y:S02]  /*5790*/  F2I.U64.TRUNC R4, R4 ;  /* 0x0000000400047311 */ /* 0x000e24000020d800 */
[----:B0-----:R0:W-:Y:S01]  /*57a0*/  STG.E.64 desc[UR36][R8.64], R4 ;  /* 0x0000000408007986 */ /* 0x0011e2000c101b24 */
[----:B------:R-:W-:Y:S05]  /*57b0*/  BRA `(.L_x_425) ;  /* 0x0000000000107947 */ /* 0x000fea0003800000 */
.L_x_457:
[----:B------:R-:W-:Y:S02]  /*57c0*/  IMAD.U32 R3, R3, 0x10000, RZ ;  /* 0x0001000003037824 */ /* 0x000fe400078e00ff */
[----:B------:R-:W-:-:S04]  /*57d0*/  IMAD.MOV.U32 R25, RZ, RZ, R23 ;  /* 0x000000ffff197224 */ /* 0x000fc800078e0017 */
[----:B------:R-:W0:Y:S02]  /*57e0*/  F2I.FTZ.U32.TRUNC.NTZ R3, R3 ;  /* 0x0000000300037305 */ /* 0x000e24000021f000 */
[----:B0-----:R0:W-:Y:S02]  /*57f0*/  STG.E desc[UR36][R8.64], R3 ;  /* 0x0000000308007986 */ /* 0x0011e4000c101924 */
.L_x_425:
[----:B------:R-:W-:Y:S05]  /*5800*/  BSYNC.RECONVERGENT B6 ;  /* 0x0000000000067941 */ /* 0x000fea0003800200 */
.L_x_424:
[----:B------:R-:W-:Y:S01]  /*5810*/  ISETP.GE.AND P0, PT, R25, R16, PT ;  /* 0x000000101900720c */ /* 0x000fe20003f06270 */
[----:B------:R-:W-:-:S12]  /*5820*/  BSSY.RECONVERGENT B6, `(.L_x_461) ;  /* 0x00001f0000067945 */ /* 0x000fd80003800200 */
[----:B------:R-:W-:Y:S05]  /*5830*/  @P0 BRA `(.L_x_462) ;  /* 0x0000001c00b80947 */ /* 0x000fea0003800000 */
[----:B------:R-:W5:Y:S01]  /*5840*/  LDCU UR4, c[0x0][0x3a8] ;  /* 0x00007500ff0477ac */ /* 0x000f620008000800 */
[----:B0-2---:R-:W0:Y:S01]  /*5850*/  LDC.64 R8, c[0x0][0x388] ;  /* 0x0000e200ff087b82 */ /* 0x005e220000000a00 */
[----:B-1----:R-:W-:Y:S01]  /*5860*/  IMAD R0, R2, 0x200, R25 ;  /* 0x0000020002007824 */ /* 0x002fe200078e0219 */
[----:B------:R-:W-:-:S03]  /*5870*/  PRMT R4, R18, 0x9910, RZ ;  /* 0x0000991012047816 */ /* 0x000fc600000000ff */
[----:B-----5:R-:W-:Y:S02]  /*5880*/  IMAD R3, R0, UR4, RZ ;  /* 0x0000000400037c24 */ /* 0x020fe4000f8e02ff */
[----:B------:R-:W-:-:S05]  /*5890*/  IMAD.MOV.U32 R0, RZ, RZ, R4 ;  /* 0x000000ffff007224 */ /* 0x000fca00078e0004 */
[----:B------:R-:W-:Y:S02]  /*58a0*/  ISETP.GT.AND P1, PT, R0, 0x9, PT ;  /* 0x000000090000780c */ /* 0x000fe40003f24270 */
[----:B0-----:R-:W-:-:S05]  /*58b0*/  IADD3 R8, P0, PT, R3, R8, RZ ;  /* 0x0000000803087210 */ /* 0x001fca0007f1e0ff */
        /* <DEDUP_REMOVED lines=10> */
[----:B----4-:R-:W-:-:S04]  /*5960*/  IMAD.U32 R22, R22, 0x10000, RZ ;  /* 0x0001000016167824 */ /* 0x010fc800078e00ff */
[----:B------:R-:W0:Y:S02]  /*5970*/  F2I.FTZ.TRUNC.NTZ R3, R22 ;  /* 0x0000001600037305 */ /* 0x000e24000021f100 */
[----:B0-----:R0:W-:Y:S01]  /*5980*/  STG.E.U8 desc[UR36][R8.64], R3 ;  /* 0x0000000308007986 */ /* 0x0011e2000c101124 */
[----:B------:R-:W-:Y:S05]  /*5990*/  BRA `(.L_x_468) ;  /* 0x0000000c007c7947 */ /* 0x000fea0003800000 */
.L_x_466:
[----:B----4-:R-:W-:-:S06]  /*59a0*/  IMAD.U32 R5, R22, 0x10000, RZ ;  /* 0x0001000016057824 */ /* 0x010fcc00078e00ff */
[----:B------:R-:W0:Y:S02]  /*59b0*/  F2I.S64.TRUNC R4, R5 ;  /* 0x0000000500047311 */ /* 0x000e24000020d900 */
[----:B0-----:R0:W-:Y:S01]  /*59c0*/  STG.E.U8 desc[UR36][R8.64], R4 ;  /* 0x0000000408007986 */ /* 0x0011e2000c101124 */
[----:B------:R-:W-:Y:S05]  /*59d0*/  BRA `(.L_x_468) ;  /* 0x0000000c006c7947 */ /* 0x000fea0003800000 */
.L_x_465:
[----:B------:R-:W-:-:S13]  /*59e0*/  ISETP.NE.AND P0, PT, R0, 0x2, PT ;  /* 0x000000020000780c */ /* 0x000fda0003f05270 */
[----:B------:R-:W-:Y:S05]  /*59f0*/  @!P0 BRA `(.L_x_469) ;  /* 0x0000000000308947 */ /* 0x000fea0003800000 */
[----:B------:R-:W-:-:S13]  /*5a00*/  ISETP.NE.AND P0, PT, R0, 0x3, PT ;  /* 0x000000030000780c */ /* 0x000fda0003f05270 */
[----:B------:R-:W-:Y:S05]  /*5a10*/  @!P0 BRA `(.L_x_470) ;  /* 0x0000000000188947 */ /* 0x000fea0003800000 */
[----:B------:R-:W-:-:S13]  /*5a20*/  ISETP.NE.AND P0, PT, R0, 0x4, PT ;  /* 0x000000040000780c */ /* 0x000fda0003f05270 */
[----:B------:R-:W-:Y:S05]  /*5a30*/  @P0 BRA `(.L_x_467) ;  /* 0x0000000800780947 */ /* 0x000fea0003800000 */
[----:B----4-:R-:W-:-:S06]  /*5a40*/  IMAD.U32 R4, R22, 0x10000, RZ ;  /* 0x0001000016047824 */ /* 0x010fcc00078e00ff */
[----:B------:R-:W0:Y:S02]  /*5a50*/  F2I.S64.TRUNC R4, R4 ;  /* 0x0000000400047311 */ /* 0x000e24000020d900 */
[----:B0-----:R0:W-:Y:S01]  /*5a60*/  STG.E.64 desc[UR36][R8.64], R4 ;  /* 0x0000000408007986 */ /* 0x0011e2000c101b24 */
[----:B------:R-:W-:Y:S05]  /*5a70*/  BRA `(.L_x_468) ;  /* 0x0000000c00447947 */ /* 0x000fea0003800000 */
.L_x_470:
[----:B----4-:R-:W-:-:S04]  /*5a80*/  IMAD.U32 R22, R22, 0x10000, RZ ;  /* 0x0001000016167824 */ /* 0x010fc800078e00ff */
[----:B------:R-:W0:Y:S02]  /*5a90*/  F2I.FTZ.TRUNC.NTZ R3, R22 ;  /* 0x0000001600037305 */ /* 0x000e24000021f100 */
[----:B0-----:R0:W-:Y:S01]  /*5aa0*/  STG.E desc[UR36][R8.64], R3 ;  /* 0x0000000308007986 */ /* 0x0011e2000c101924 */
[----:B------:R-:W-:Y:S05]  /*5ab0*/  BRA `(.L_x_468) ;  /* 0x0000000c00347947 */ /* 0x000fea0003800000 */
.L_x_469:
[----:B----4-:R-:W-:-:S04]  /*5ac0*/  IMAD.U32 R22, R22, 0x10000, RZ ;  /* 0x0001000016167824 */ /* 0x010fc800078e00ff */
[----:B------:R-:W0:Y:S02]  /*5ad0*/  F2I.FTZ.TRUNC.NTZ R3, R22 ;  /* 0x0000001600037305 */ /* 0x000e24000021f100 */
[----:B0-----:R0:W-:Y:S01]  /*5ae0*/  STG.E.U16 desc[UR36][R8.64], R3 ;  /* 0x0000000308007986 */ /* 0x0011e2000c101524 */
[----:B------:R-:W-:Y:S05]  /*5af0*/  BRA `(.L_x_468) ;  /* 0x0000000c00247947 */ /* 0x000fea0003800000 */
.L_x_464:
[----:B------:R-:W-:-:S13]  /*5b00*/  ISETP.GT.AND P0, PT, R0, 0x6, PT ;  /* 0x000000060000780c */ /* 0x000fda0003f04270 */
[----:B------:R-:W-:Y:S05]  /*5b10*/  @P0 BRA `(.L_x_471) ;  /* 0x00000000002c0947 */ /* 0x000fea0003800000 */
[----:B------:R-:W-:-:S13]  /*5b20*/  ISETP.NE.AND P0, PT, R0, 0x5, PT ;  /* 0x000000050000780c */ /* 0x000fda0003f05270 */
[----:B------:R-:W-:Y:S05]  /*5b30*/  @!P0 BRA `(.L_x_472) ;  /* 0x0000000000148947 */ /* 0x000fea0003800000 */
[----:B------:R-:W-:-:S13]  /*5b40*/  ISETP.NE.AND P0, PT, R0, 0x6, PT ;  /* 0x000000060000780c */ /* 0x000fda0003f05270 */
[----:B------:R-:W-:Y:S05]  /*5b50*/  @P0 BRA `(.L_x_467) ;  /* 0x0000000800300947 */ /* 0x000fea0003800000 */
[----:B----4-:R-:W-:-:S05]  /*5b60*/  IMAD.U32 R3, R22, 0x10000, RZ ;  /* 0x0001000016037824 */ /* 0x010fca00078e00ff */
[----:B------:R0:W-:Y:S01]  /*5b70*/  STG.E desc[UR36][R8.64], R3 ;  /* 0x0000000308007986 */ /* 0x0001e2000c101924 */
[----:B------:R-:W-:Y:S05]  /*5b80*/  BRA `(.L_x_468) ;  /* 0x0000000c00007947 */ /* 0x000fea0003800000 */
.L_x_472:
[----:B----4-:R-:W-:-:S05]  /*5b90*/  IMAD.U32 R0, R22, 0x10000, RZ ;  /* 0x0001000016007824 */ /* 0x010fca00078e00ff */
[----:B------:R-:W-:-:S05]  /*5ba0*/  F2FP.F16.F32.PACK_AB R0, RZ, R0 ;  /* 0x00000000ff00723e */ /* 0x000fca00000000ff */
[----:B------:R0:W-:Y:S01]  /*5bb0*/  STG.E.U16 desc[UR36][R8.64], R0 ;  /* 0x0000000008007986 */ /* 0x0001e2000c101524 */
[----:B------:R-:W-:Y:S05]  /*5bc0*/  BRA `(.L_x_468) ;  /* 0x0000000800f07947 */ /* 0x000fea0003800000 */
.L_x_471:
[----:B------:R-:W-:-:S13]  /*5bd0*/  ISETP.NE.AND P0, PT, R0, 0x7, PT ;  /* 0x000000070000780c */ /* 0x000fda0003f05270 */
[----:B------:R-:W-:Y:S05]  /*5be0*/  @!P0 BRA `(.L_x_473) ;  /* 0x0000000000348947 */ /* 0x000fea0003800000 */
[----:B------:R-:W-:-:S13]  /*5bf0*/  ISETP.NE.AND P0, PT, R0, 0x8, PT ;  /* 0x000000080000780c */ /* 0x000fda0003f05270 */
[----:B------:R-:W-:Y:S05]  /*5c00*/  @!P0 BRA `(.L_x_474) ;  /* 0x0000000000188947 */ /* 0x000fea0003800000 */
[----:B------:R-:W-:-:S13]  /*5c10*/  ISETP.NE.AND P0, PT, R0, 0x9, PT ;  /* 0x000000090000780c */ /* 0x000fda0003f05270 */
[----:B------:R-:W-:Y:S05]  /*5c20*/  @P0 BRA `(.L_x_467) ;  /* 0x0000000400fc0947 */ /* 0x000fea0003800000 */
[----:B----4-:R-:W-:Y:S02]  /*5c30*/  IMAD.U32 R22, R22, 0x10000, RZ ;  /* 0x0001000016167824 */ /* 0x010fe400078e00ff */
[----:B------:R-:W-:-:S05]  /*5c40*/  IMAD.MOV.U32 R23, RZ, RZ, RZ ;  /* 0x000000ffff177224 */ /* 0x000fca00078e00ff */
[----:B------:R0:W-:Y:S01]  /*5c50*/  STG.E.64 desc[UR36][R8.64], R22 ;  /* 0x0000001608007986 */ /* 0x0001e2000c101b24 */
[----:B------:R-:W-:Y:S05]  /*5c60*/  BRA `(.L_x_468) ;  /* 0x0000000800c87947 */ /* 0x000fea0003800000 */
.L_x_474:
[----:B----4-:R-:W-:-:S05]  /*5c70*/  IMAD.U32 R22, R22, 0x10000, RZ ;  /* 0x0001000016167824 */ /* 0x010fca00078e00ff */
[----:B------:R-:W-:-:S04]  /*5c80*/  F2FP.F16.F32.PACK_AB R3, RZ, R22 ;  /* 0x00000016ff03723e */ /* 0x000fc800000000ff */
[----:B------:R-:W-:-:S05]  /*5c90*/  PRMT R3, R3, 0x5410, RZ ;  /* 0x0000541003037816 */ /* 0x000fca00000000ff */
[----:B------:R0:W-:Y:S01]  /*5ca0*/  STG.E desc[UR36][R8.64], R3 ;  /* 0x0000000308007986 */ /* 0x0001e2000c101924 */
[----:B------:R-:W-:Y:S05]  /*5cb0*/  BRA `(.L_x_468) ;  /* 0x0000000800b47947 */ /* 0x000fea0003800000 */
.L_x_473:
[----:B----4-:R-:W-:-:S04]  /*5cc0*/  IMAD.U32 R4, R22, 0x10000, RZ ;  /* 0x0001000016047824 */ /* 0x010fc800078e00ff */
[----:B------:R-:W-:-:S06]  /*5cd0*/  FMUL.FTZ R4, R4, 1 ;  /* 0x3f80000004047820 */ /* 0x000fcc0000410000 */
[----:B------:R-:W0:Y:S02]  /*5ce0*/  F2F.F64.F32 R4, R4 ;  /* 0x0000000400047310 */ /* 0x000e240000201800 */
[----:B0-----:R0:W-:Y:S01]  /*5cf0*/  STG.E.64 desc[UR36][R8.64], R4 ;  /* 0x0000000408007986 */ /* 0x0011e2000c101b24 */
[----:B------:R-:W-:Y:S05]  /*5d00*/  BRA `(.L_x_468) ;  /* 0x0000000800a07947 */ /* 0x000fea0003800000 */
.L_x_463:
[----:B------:R-:W-:-:S13]  /*5d10*/  ISETP.GT.AND P0, PT, R0, 0x18, PT ;  /* 0x000000180000780c */ /* 0x000fda0003f04270 */
[----:B------:R-:W-:Y:S05]  /*5d20*/  @!P0 BRA `(.L_x_475) ;  /* 0x0000000400608947 */ /* 0x000fea0003800000 */
        /* <DEDUP_REMOVED lines=8> */
[----:B----4-:R-:W-:-:S06]  /*5db0*/  IMAD.U32 R3, R22, 0x10000, RZ ;  /* 0x0001000016037824 */ /* 0x010fcc00078e00ff */
[----:B------:R-:W0:Y:S02]  /*5dc0*/  F2I.FTZ.U32.TRUNC.NTZ R3, R3 ;  /* 0x0000000300037305 */ /* 0x000e24000021f000 */
[----:B0-----:R0:W-:Y:S01]  /*5dd0*/  STG.E.U16 desc[UR36][R8.64], R3 ;  /* 0x0000000308007986 */ /* 0x0011e2000c101524 */
[----:B------:R-:W-:Y:S05]  /*5de0*/  BRA `(.L_x_468) ;  /* 0x0000000800687947 */ /* 0x000fea0003800000 */
.L_x_478:
[----:B----4-:R-:W-:Y:S01]  /*5df0*/  IMAD.U32 R5, R22, 0x10000, RZ ;  /* 0x0001000016057824 */ /* 0x010fe200078e00ff */
[----:B------:R-:W-:Y:S01]  /*5e00*/  BSSY.RECONVERGENT B0, `(.L_x_479) ;  /* 0x0000013000007945 */ /* 0x000fe20003800200 */
[----:B------:R-:W-:-:S03]  /*5e10*/  IMAD.MOV.U32 R4, RZ, RZ, 0x80 ;  /* 0x00000080ff047424 */ /* 0x000fc600078e00ff */
        /* <DEDUP_REMOVED lines=14> */
.L_x_481:
[----:B------:R-:W-:-:S04]  /*5f00*/  SHF.R.U32.HI R3, RZ, 0x18, R5 ;  /* 0x00000018ff037819 */ /* 0x000fc80000011605 */
[----:B------:R-:W-:-:S04]  /*5f10*/  LOP3.LUT R0, R0, 0x80, R3, 0xf8, !PT ;  /* 0x0000008000007812 */ /* 0x000fc800078ef803 */
[----:B------:R-:W-:-:S07]  /*5f20*/  PRMT R4, R0, 0x7610, R4 ;  /* 0x0000761000047816 */ /* 0x000fce0000000004 */
.L_x_480:
[----:B------:R-:W-:Y:S05]  /*5f30*/  BSYNC.RECONVERGENT B0 ;  /* 0x0000000000007941 */ /* 0x000fea0003800200 */
.L_x_479:
[----:B------:R0:W-:Y:S01]  /*5f40*/  STG.E.U8 desc[UR36][R8.64], R4 ;  /* 0x0000000408007986 */ /* 0x0001e2000c101124 */
[----:B------:R-:W-:Y:S05]  /*5f50*/  BRA `(.L_x_468) ;  /* 0x00000008000c7947 */ /* 0x000fea0003800000 */
.L_x_477:
        /* <DEDUP_REMOVED lines=17> */
.L_x_484:
[----:B------:R-:W-:-:S04]  /*6070*/  SHF.R.U32.HI R3, RZ, 0x18, R5 ;  /* 0x00000018ff037819 */ /* 0x000fc80000011605 */
[----:B------:R-:W-:-:S04]  /*6080*/  LOP3.LUT R0, R0, 0x80, R3, 0xf8, !PT ;  /* 0x0000008000007812 */ /* 0x000fc800078ef803 */
[----:B------:R-:W-:-:S07]  /*6090*/  PRMT R4, R0, 0x7610, R4 ;  /* 0x0000761000047816 */ /* 0x000fce0000000004 */
.L_x_483:
[----:B------:R-:W-:Y:S05]  /*60a0*/  BSYNC.RECONVERGENT B0 ;  /* 0x0000000000007941 */ /* 0x000fea0003800200 */
.L_x_482:
[----:B------:R0:W-:Y:S01]  /*60b0*/  STG.E.U8 desc[UR36][R8.64], R4 ;  /* 0x0000000408007986 */ /* 0x0001e2000c101124 */
[----:B------:R-:W-:Y:S05]  /*60c0*/  BRA `(.L_x_468) ;  /* 0x0000000400b07947 */ /* 0x000fea0003800000 */
.L_x_476:
[----:B------:R-:W-:-:S13]  /*60d0*/  ISETP.NE.AND P0, PT, R0, 0x1c, PT ;  /* 0x0000001c0000780c */ /* 0x000fda0003f05270 */
[----:B------:R-:W-:Y:S05]  /*60e0*/  @!P0 BRA `(.L_x_485) ;  /* 0x0000000000608947 */ /* 0x000fea0003800000 */
[----:B------:R-:W-:-:S13]  /*60f0*/  ISETP.NE.AND P0, PT, R0, 0x1d, PT ;  /* 0x0000001d0000780c */ /* 0x000fda0003f05270 */
[----:B------:R-:W-:Y:S05]  /*6100*/  @!P0 BRA `(.L_x_486) ;  /* 0x0000000000488947 */ /* 0x000fea0003800000 */
[----:B------:R-:W-:-:S13]  /*6110*/  ISETP.NE.AND P0, PT, R0, 0x2c, PT ;  /* 0x0000002c0000780c */ /* 0x000fda0003f05270 */
[----:B------:R-:W-:Y:S05]  /*6120*/  @P0 BRA `(.L_x_467) ;  /* 0x0000000000bc0947 */ /* 0x000fea0003800000 */
[----:B----4-:R-:W-:-:S05]  /*6130*/  IMAD.U32 R22, R22, 0x10000, RZ ;  /* 0x0001000016167824 */ /* 0x010fca00078e00ff */
        /* <DEDUP_REMOVED lines=15> */
.L_x_486:
[----:B----4-:R-:W-:-:S06]  /*6230*/  IMAD.U32 R4, R22, 0x10000, RZ ;  /* 0x0001000016047824 */ /* 0x010fcc00078e00ff */
[----:B------:R-:W0:Y:S02]  /*6240*/  F2I.U64.TRUNC R4, R4 ;  /* 0x0000000400047311 */ /* 0x000e24000020d800 */
[----:B0-----:R0:W-:Y:S01]  /*6250*/  STG.E.64 desc[UR36][R8.64], R4 ;  /* 0x0000000408007986 */ /* 0x0011e2000c101b24 */
[----:B------:R-:W-:Y:S05]  /*6260*/  BRA `(.L_x_468) ;  /* 0x0000000400487947 */ /* 0x000fea0003800000 */
.L_x_485:
[----:B----4-:R-:W-:-:S04]  /*6270*/  IMAD.U32 R22, R22, 0x10000, RZ ;  /* 0x0001000016167824 */ /* 0x010fc800078e00ff */
[----:B------:R-:W0:Y:S02]  /*6280*/  F2I.FTZ.U32.TRUNC.NTZ R3, R22 ;  /* 0x0000001600037305 */ /* 0x000e24000021f000 */
[----:B0-----:R0:W-:Y:S01]  /*6290*/  STG.E desc[UR36][R8.64], R3 ;  /* 0x0000000308007986 */ /* 0x0011e2000c101924 */
[----:B------:R-:W-:Y:S05]  /*62a0*/  BRA `(.L_x_468) ;  /* 0x0000000400387947 */ /* 0x000fea0003800000 */
.L_x_475:
[----:B------:R-:W-:-:S13]  /*62b0*/  ISETP.GT.AND P0, PT, R0, 0xe, PT ;  /* 0x0000000e0000780c */ /* 0x000fda0003f04270 */
[----:B------:R-:W-:Y:S05]  /*62c0*/  @P0 BRA `(.L_x_487) ;  /* 0x00000000003c0947 */ /* 0x000fea0003800000 */
[----:B------:R-:W-:-:S13]  /*62d0*/  ISETP.NE.AND P0, PT, R0, 0xa, PT ;  /* 0x0000000a0000780c */ /* 0x000fda0003f05270 */
[----:B------:R-:W-:Y:S05]  /*62e0*/  @!P0 BRA `(.L_x_488) ;  /* 0x00000000001c8947 */ /* 0x000fea0003800000 */
[----:B------:R-:W-:-:S13]  /*62f0*/  ISETP.NE.AND P0, PT, R0, 0xb, PT ;  /* 0x0000000b0000780c */ /* 0x000fda0003f05270 */
[----:B------:R-:W-:Y:S05]  /*6300*/  @P0 BRA `(.L_x_467) ;  /* 0x0000000000440947 */ /* 0x000fea0003800000 */
[----:B----4-:R-:W-:-:S05]  /*6310*/  IMAD.U32 R22, R22, 0x10000, RZ ;  /* 0x0001000016167824 */ /* 0x010fca00078e00ff */
[----:B------:R-:W-:-:S04]  /*6320*/  FSETP.NEU.FTZ.AND P0, PT, R22, RZ, PT ;  /* 0x000000ff1600720b */ /* 0x000fc80003f1d000 */
[----:B------:R-:W-:-:S05]  /*6330*/  SEL R3, RZ, 0x1, !P0 ;  /* 0x00000001ff037807 */ /* 0x000fca0004000000 */
[----:B------:R4:W-:Y:S01]  /*6340*/  STG.E.U8 desc[UR36][R8.64], R3 ;  /* 0x0000000308007986 */ /* 0x0009e2000c101124 */
[----:B------:R-:W-:Y:S05]  /*6350*/  BRA `(.L_x_468) ;  /* 0x00000004000c7947 */ /* 0x000fea0003800000 */
.L_x_488:
[----:B----4-:R-:W-:Y:S01]  /*6360*/  IMAD.U32 R22, R22, 0x10000, RZ ;  /* 0x0001000016167824 */ /* 0x010fe200078e00ff */
[----:B------:R-:W-:-:S03]  /*6370*/  CS2R R6, SRZ ;  /* 0x0000000000067805 */ /* 0x000fc6000001ff00 */
[----:B------:R-:W-:-:S06]  /*6380*/  FMUL.FTZ R4, R22, 1 ;  /* 0x3f80000016047820 */ /* 0x000fcc0000410000 */
[----:B------:R-:W0:Y:S02]  /*6390*/  F2F.F64.F32 R4, R4 ;  /* 0x0000000400047310 */ /* 0x000e240000201800 */
[----:B0-----:R0:W-:Y:S01]  /*63a0*/  STG.E.128 desc[UR36][R8.64], R4 ;  /* 0x0000000408007986 */ /* 0x0011e2000c101d24 */
[----:B------:R-:W-:Y:S05]  /*63b0*/  BRA `(.L_x_468) ;  /* 0x0000000000f47947 */ /* 0x000fea0003800000 */
.L_x_487:
[----:B------:R-:W-:-:S13]  /*63c0*/  ISETP.NE.AND P0, PT, R0, 0xf, PT ;  /* 0x0000000f0000780c */ /* 0x000fda0003f05270 */
[----:B------:R-:W-:Y:S05]  /*63d0*/  @!P0 BRA `(.L_x_489) ;  /* 0x0000000000e88947 */ /* 0x000fea0003800000 */
[----:B------:R-:W-:-:S13]  /*63e0*/  ISETP.NE.AND P0, PT, R0, 0x17, PT ;  /* 0x000000170000780c */ /* 0x000fda0003f05270 */
[----:B------:R-:W-:Y:S05]  /*63f0*/  @!P0 BRA `(.L_x_490) ;  /* 0x0000000000908947 */ /* 0x000fea0003800000 */
[----:B------:R-:W-:-:S13]  /*6400*/  ISETP.NE.AND P0, PT, R0, 0x18, PT ;  /* 0x000000180000780c */ /* 0x000fda0003f05270 */
[----:B------:R-:W-:Y:S05]  /*6410*/  @!P0 BRA `(.L_x_491) ;  /* 0x0000000000448947 */ /* 0x000fea0003800000 */
.L_x_467:
        /* <DEDUP_REMOVED lines=16> */
.L_x_492:
[----:B------:R-:W-:Y:S05]  /*6520*/  BRA `(.L_x_468) ;  /* 0x0000000000987947 */ /* 0x000fea0003800000 */
.L_x_491:
[----:B----4-:R-:W-:Y:S01]  /*6530*/  IMAD.U32 R5, R22, 0x10000, RZ ;  /* 0x0001000016057824 */ /* 0x010fe200078e00ff */
[----:B------:R-:W-:Y:S01]  /*6540*/  BSSY.RECONVERGENT B0, `(.L_x_493) ;  /* 0x000000c000007945 */ /* 0x000fe20003800200 */
[----:B------:R-:W-:-:S03]  /*6550*/  IMAD.MOV.U32 R0, RZ, RZ, 0x7f ;  /* 0x0000007fff007424 */ /* 0x000fc600078e00ff */
        /* <DEDUP_REMOVED lines=10> */
.L_x_494:
[----:B------:R-:W-:Y:S05]  /*6600*/  BSYNC.RECONVERGENT B0 ;  /* 0x0000000000007941 */ /* 0x000fea0003800200 */
.L_x_493:
[----:B------:R-:W-:-:S05]  /*6610*/  LOP3.LUT R3, R0, 0x80, R3, 0xf8, !PT ;  /* 0x0000008000037812 */ /* 0x000fca00078ef803 */
[----:B------:R2:W-:Y:S01]  /*6620*/  STG.E.U8 desc[UR36][R8.64], R3 ;  /* 0x0000000308007986 */ /* 0x0005e2000c101124 */
[----:B------:R-:W-:Y:S05]  /*6630*/  BRA `(.L_x_468) ;  /* 0x0000000000547947 */ /* 0x000fea0003800000 */
.L_x_490:
[----:B----4-:R-:W-:Y:S01]  /*6640*/  IMAD.U32 R3, R22, 0x10000, RZ ;  /* 0x0001000016037824 */ /* 0x010fe200078e00ff */
[----:B------:R-:W-:Y:S04]  /*6650*/  BSSY.RECONVERGENT B0, `(.L_x_495) ;  /* 0x000000e000007945 */ /* 0x000fe80003800200 */
[----:B------:R-:W-:-:S04]  /*6660*/  LOP3.LUT R4, R3, 0x7fffffff, RZ, 0xc0, !PT ;  /* 0x7fffffff03047812 */ /* 0x000fc800078ec0ff */
[----:B------:R-:W-:-:S13]  /*6670*/  ISETP.GT.U32.AND P0, PT, R4, 0x477fffff, PT ;  /* 0x477fffff0400780c */ /* 0x000fda0003f04070 */
[----:B------:R-:W-:Y:S05]  /*6680*/  @P0 BRA `(.L_x_496) ;  /* 0x00000000001c0947 */ /* 0x000fea0003800000 */
[----:B------:R-:W-:-:S13]  /*6690*/  ISETP.GE.U32.AND P0, PT, R4, 0x38800000, PT ;  /* 0x388000000400780c */ /* 0x000fda0003f06070 */
[----:B------:R-:W-:-:S04]  /*66a0*/  @P0 SHF.R.U32.HI R0, RZ, 0x15, R3 ;  /* 0x00000015ff000819 */ /* 0x000fc80000011603 */
[----:B------:R-:W-:-:S04]  /*66b0*/  @P0 LOP3.LUT R0, R0, 0x1, RZ, 0xc0, !PT ;  /* 0x0000000100000812 */ /* 0x000fc800078ec0ff */
[----:B------:R-:W-:-:S04]  /*66c0*/  @P0 IADD3 R0, PT, PT, R3, 0x80fffff, R0 ;  /* 0x080fffff03000810 */ /* 0x000fc80007ffe000 */
[----:B------:R-:W-:Y:S01]  /*66d0*/  @P0 SHF.R.U32.HI R0, RZ, 0x15, R0 ;  /* 0x00000015ff000819 */ /* 0x000fe20000011600 */
[----:B------:R-:W-:Y:S01]  /*66e0*/  @!P0 FADD.FTZ R0, R4, 128 ;  /* 0x4300000004008421 */ /* 0x000fe20000010000 */
[----:B------:R-:W-:Y:S06]  /*66f0*/  BRA `(.L_x_497) ;  /* 0x00000000000c7947 */ /* 0x000fec0003800000 */
.L_x_496:
[----:B------:R-:W-:Y:S01]  /*6700*/  IMAD.MOV.U32 R0, RZ, RZ, 0x7f ;  /* 0x0000007fff007424 */ /* 0x000fe200078e00ff */
[----:B------:R-:W-:-:S04]  /*6710*/  ISETP.GT.U32.AND P0, PT, R4, 0x7f800000, PT ;  /* 0x7f8000000400780c */ /* 0x000fc80003f04070 */
[----:B------:R-:W-:-:S09]  /*6720*/  SEL R0, R0, 0x7c, P0 ;  /* 0x0000007c00007807 */ /* 0x000fd20000000000 */
.L_x_497:
[----:B------:R-:W-:Y:S05]  /*6730*/  BSYNC.RECONVERGENT B0 ;  /* 0x0000000000007941 */ /* 0x000fea0003800200 */
.L_x_495:
[----:B------:R-:W-:-:S04]  /*6740*/  SHF.R.U32.HI R3, RZ, 0x18, R3 ;  /* 0x00000018ff037819 */ /* 0x000fc80000011603 */
[----:B------:R-:W-:-:S05]  /*6750*/  LOP3.LUT R3, R0, 0x80, R3, 0xf8, !PT ;  /* 0x0000008000037812 */ /* 0x000fca00078ef803 */
[----:B------:R1:W-:Y:S01]  /*6760*/  STG.E.U8 desc[UR36][R8.64], R3 ;  /* 0x0000000308007986 */ /* 0x0003e2000c101124 */
[----:B------:R-:W-:Y:S05]  /*6770*/  BRA `(.L_x_468) ;  /* 0x0000000000047947 */ /* 0x000fea0003800000 */
.L_x_489:
[----:B----4-:R0:W-:Y:S02]  /*6780*/  STG.E.U16 desc[UR36][R8.64], R22 ;  /* 0x0000001608007986 */ /* 0x0101e4000c101524 */
.L_x_468:
[----:B------:R-:W-:-:S05]  /*6790*/  VIADD R25, R25, 0x80 ;  /* 0x0000008019197836 */ /* 0x000fca0000000000 */
[----:B------:R-:W-:-:S13]  /*67a0*/  ISETP.GE.AND P0, PT, R25, R16, PT ;  /* 0x000000101900720c */ /* 0x000fda0003f06270 */
[----:B------:R-:W-:Y:S05]  /*67b0*/  @P0 BRA `(.L_x_462) ;  /* 0x0000000c00d80947 */ /* 0x000fea0003800000 */
[----:B------:R-:W5:Y:S01]  /*67c0*/  LDCU UR4, c[0x0][0x3a8] ;  /* 0x00007500ff0477ac */ /* 0x000f620008000800 */
[----:B012-4-:R-:W0:Y:S01]  /*67d0*/  LDC.64 R8, c[0x0][0x388] ;  /* 0x0000e200ff087b82 */ /* 0x017e220000000a00 */
[----:B------:R-:W-:Y:S01]  /*67e0*/  IMAD R0, R2, 0x200, R25 ;  /* 0x0000020002007824 */ /* 0x000fe200078e0219 */
        /* <DEDUP_REMOVED lines=15> */
[----:B------:R-:W-:-:S06]  /*68e0*/  IMAD.U32 R17, R17, 0x10000, RZ ;  /* 0x0001000011117824 */ /* 0x000fcc00078e00ff */
[----:B------:R-:W0:Y:S02]  /*68f0*/  F2I.FTZ.TRUNC.NTZ R17, R17 ;  /* 0x0000001100117305 */ /* 0x000e24000021f100 */
[----:B0-----:R1:W-:Y:S01]  /*6900*/  STG.E.U8 desc[UR36][R8.64], R17 ;  /* 0x0000001108007986 */ /* 0x0013e2000c101124 */
[----:B------:R-:W-:Y:S05]  /*6910*/  BRA `(.L_x_503) ;  /* 0x0000000c007c7947 */ /* 0x000fea0003800000 */
.L_x_501:
[----:B------:R-:W-:-:S06]  /*6920*/  IMAD.U32 R5, R17, 0x10000, RZ ;  /* 0x0001000011057824 */ /* 0x000fcc00078e00ff */
[----:B------:R-:W0:Y:S02]  /*6930*/  F2I.S64.TRUNC R4, R5 ;  /* 0x0000000500047311 */ /* 0x000e24000020d900 */
[----:B0-----:R0:W-:Y:S01]  /*6940*/  STG.E.U8 desc[UR36][R8.64], R4 ;  /* 0x0000000408007986 */ /* 0x0011e2000c101124 */
[----:B------:R-:W-:Y:S05]  /*6950*/  BRA `(.L_x_503) ;  /* 0x0000000c006c7947 */ /* 0x000fea0003800000 */
.L_x_500:
[----:B------:R-:W-:-:S13]  /*6960*/  ISETP.NE.AND P0, PT, R0, 0x2, PT ;  /* 0x000000020000780c */ /* 0x000fda0003f05270 */
[----:B------:R-:W-:Y:S05]  /*6970*/  @!P0 BRA `(.L_x_504) ;  /* 0x0000000000308947 */ /* 0x000fea0003800000 */
[----:B------:R-:W-:-:S13]  /*6980*/  ISETP.NE.AND P0, PT, R0, 0x3, PT ;  /* 0x000000030000780c */ /* 0x000fda0003f05270 */
[----:B------:R-:W-:Y:S05]  /*6990*/  @!P0 BRA `(.L_x_505) ;  /* 0x0000000000188947 */ /* 0x000fea0003800000 */
[----:B------:R-:W-:-:S13]  /*69a0*/  ISETP.NE.AND P0, PT, R0, 0x4, PT ;  /* 0x000000040000780c */ /* 0x000fda0003f05270 */
[----:B------:R-:W-:Y:S05]  /*69b0*/  @P0 BRA `(.L_x_502) ;  /* 0x0000000800780947 */ /* 0x000fea0003800000 */
[----:B------:R-:W-:-:S06]  /*69c0*/  IMAD.U32 R4, R17, 0x10000, RZ ;  /* 0x0001000011047824 */ /* 0x000fcc00078e00ff */
[----:B------:R-:W0:Y:S02]  /*69d0*/  F2I.S64.TRUNC R4, R4 ;  /* 0x0000000400047311 */ /* 0x000e24000020d900 */
[----:B0-----:R0:W-:Y:S01]  /*69e0*/  STG.E.64 desc[UR36][R8.64], R4 ;  /* 0x0000000408007986 */ /* 0x0011e2000c101b24 */
[----:B------:R-:W-:Y:S05]  /*69f0*/  BRA `(.L_x_503) ;  /* 0x0000000c00447947 */ /* 0x000fea0003800000 */
.L_x_505:
[----:B------:R-:W-:-:S06]  /*6a00*/  IMAD.U32 R17, R17, 0x10000, RZ ;  /* 0x0001000011117824 */ /* 0x000fcc00078e00ff */
[----:B------:R-:W0:Y:S02]  /*6a10*/  F2I.FTZ.TRUNC.NTZ R17, R17 ;  /* 0x0000001100117305 */ /* 0x000e24000021f100 */
[----:B0-----:R4:W-:Y:S01]  /*6a20*/  STG.E desc[UR36][R8.64], R17 ;  /* 0x0000001108007986 */ /* 0x0019e2000c101924 */
[----:B------:R-:W-:Y:S05]  /*6a30*/  BRA `(.L_x_503) ;  /* 0x0000000c00347947 */ /* 0x000fea0003800000 */
.L_x_504:
[----:B------:R-:W-:-:S06]  /*6a40*/  IMAD.U32 R17, R17, 0x10000, RZ ;  /* 0x0001000011117824 */ /* 0x000fcc00078e00ff */
[----:B------:R-:W0:Y:S02]  /*6a50*/  F2I.FTZ.TRUNC.NTZ R17, R17 ;  /* 0x0000001100117305 */ /* 0x000e24000021f100 */
[----:B0-----:R2:W-:Y:S01]  /*6a60*/  STG.E.U16 desc[UR36][R8.64], R17 ;  /* 0x0000001108007986 */ /* 0x0015e2000c101524 */
[----:B------:R-:W-:Y:S05]  /*6a70*/  BRA `(.L_x_503) ;  /* 0x0000000c00247947 */ /* 0x000fea0003800000 */
.L_x_499:
[----:B------:R-:W-:-:S13]  /*6a80*/  ISETP.GT.AND P0, PT, R0, 0x6, PT ;  /* 0x000000060000780c */ /* 0x000fda0003f04270 */
[----:B------:R-:W-:Y:S05]  /*6a90*/  @P0 BRA `(.L_x_506) ;  /* 0x00000000002c0947 */ /* 0x000fea0003800000 */
[----:B------:R-:W-:-:S13]  /*6aa0*/  ISETP.NE.AND P0, PT, R0, 0x5, PT ;  /* 0x000000050000780c */ /* 0x000fda0003f05270 */
[----:B------:R-:W-:Y:S05]  /*6ab0*/  @!P0 BRA `(.L_x_507) ;  /* 0x0000000000148947 */ /* 0x000fea0003800000 */
[----:B------:R-:W-:-:S13]  /*6ac0*/  ISETP.NE.AND P0, PT, R0, 0x6, PT ;  /* 0x000000060000780c */ /* 0x000fda0003f05270 */
[----:B------:R-:W-:Y:S05]  /*6ad0*/  @P0 BRA `(.L_x_502) ;  /* 0x0000000800300947 */ /* 0x000fea0003800000 */
[----:B------:R-:W-:-:S05]  /*6ae0*/  IMAD.U32 R17, R17, 0x10000, RZ ;  /* 0x0001000011117824 */ /* 0x000fca00078e00ff */
[----:B------:R0:W-:Y:S01]  /*6af0*/  STG.E desc[UR36][R8.64], R17 ;  /* 0x0000001108007986 */ /* 0x0001e2000c101924 */
[----:B------:R-:W-:Y:S05]  /*6b00*/  BRA `(.L_x_503) ;  /* 0x0000000c00007947 */ /* 0x000fea0003800000 */
.L_x_507:
[----:B------:R-:W-:-:S05]  /*6b10*/  IMAD.U32 R0, R17, 0x10000, RZ ;  /* 0x0001000011007824 */ /* 0x000fca00078e00ff */
[----:B------:R-:W-:-:S05]  /*6b20*/  F2FP.F16.F32.PACK_AB R0, RZ, R0 ;  /* 0x00000000ff00723e */ /* 0x000fca00000000ff */
[----:B------:R0:W-:Y:S01]  /*6b30*/  STG.E.U16 desc[UR36][R8.64], R0 ;  /* 0x0000000008007986 */ /* 0x0001e2000c101524 */
[----:B------:R-:W-:Y:S05]  /*6b40*/  BRA `(.L_x_503) ;  /* 0x0000000800f07947 */ /* 0x000fea0003800000 */
.L_x_506:
[----:B------:R-:W-:-:S13]  /*6b50*/  ISETP.NE.AND P0, PT, R0, 0x7, PT ;  /* 0x000000070000780c */ /* 0x000fda0003f05270 */
[----:B------:R-:W-:Y:S05]  /*6b60*/  @!P0 BRA `(.L_x_508) ;  /* 0x0000000000348947 */ /* 0x000fea0003800000 */
[----:B------:R-:W-:-:S13]  /*6b70*/  ISETP.NE.AND P0, PT, R0, 0x8, PT ;  /* 0x000000080000780c */ /* 0x000fda0003f05270 */
[----:B------:R-:W-:Y:S05]  /*6b80*/  @!P0 BRA `(.L_x_509) ;  /* 0x0000000000188947 */ /* 0x000fea0003800000 */
[----:B------:R-:W-:-:S13]  /*6b90*/  ISETP.NE.AND P0, PT, R0, 0x9, PT ;  /* 0x000000090000780c */ /* 0x000fda0003f05270 */
[----:B------:R-:W-:Y:S05]  /*6ba0*/  @P0 BRA `(.L_x_502) ;  /* 0x0000000400fc0947 */ /* 0x000fea0003800000 */
[----:B------:R-:W-:Y:S02]  /*6bb0*/  IMAD.U32 R4, R17, 0x10000, RZ ;  /* 0x0001000011047824 */ /* 0x000fe400078e00ff */
[----:B------:R-:W-:-:S05]  /*6bc0*/  IMAD.MOV.U32 R5, RZ, RZ, RZ ;  /* 0x000000ffff057224 */ /* 0x000fca00078e00ff */
[----:B------:R0:W-:Y:S01]  /*6bd0*/  STG.E.64 desc[UR36][R8.64], R4 ;  /* 0x0000000408007986 */ /* 0x0001e2000c101b24 */
[----:B------:R-:W-:Y:S05]  /*6be0*/  BRA `(.L_x_503) ;  /* 0x0000000800c87947 */ /* 0x000fea0003800000 */
.L_x_509:
[----:B------:R-:W-:-:S05]  /*6bf0*/  IMAD.U32 R17, R17, 0x10000, RZ ;  /* 0x0001000011117824 */ /* 0x000fca00078e00ff */
[----:B------:R-:W-:-:S04]  /*6c00*/  F2FP.F16.F32.PACK_AB R3, RZ, R17 ;  /* 0x00000011ff03723e */ /* 0x000fc800000000ff */
[----:B------:R-:W-:-:S05]  /*6c10*/  PRMT R3, R3, 0x5410, RZ ;  /* 0x0000541003037816 */ /* 0x000fca00000000ff */
[----:B------:R0:W-:Y:S01]  /*6c20*/  STG.E desc[UR36][R8.64], R3 ;  /* 0x0000000308007986 */ /* 0x0001e2000c101924 */
[----:B------:R-:W-:Y:S05]  /*6c30*/  BRA `(.L_x_503) ;  /* 0x0000000800b47947 */ /* 0x000fea0003800000 */
.L_x_508:
[----:B------:R-:W-:-:S04]  /*6c40*/  IMAD.U32 R4, R17, 0x10000, RZ ;  /* 0x0001000011047824 */ /* 0x000fc800078e00ff */
[----:B------:R-:W-:-:S06]  /*6c50*/  FMUL.FTZ R4, R4, 1 ;  /* 0x3f80000004047820 */ /* 0x000fcc0000410000 */
[----:B------:R-:W0:Y:S02]  /*6c60*/  F2F.F64.F32 R4, R4 ;  /* 0x0000000400047310 */ /* 0x000e240000201800 */
[----:B0-----:R0:W-:Y:S01]  /*6c70*/  STG.E.64 desc[UR36][R8.64], R4 ;  /* 0x0000000408007986 */ /* 0x0011e2000c101b24 */
[----:B------:R-:W-:Y:S05]  /*6c80*/  BRA `(.L_x_503) ;  /* 0x0000000800a07947 */ /* 0x000fea0003800000 */
.L_x_498:
        /* <DEDUP_REMOVED lines=10> */
[----:B------:R-:W-:-:S06]  /*6d30*/  IMAD.U32 R3, R17, 0x10000, RZ ;  /* 0x0001000011037824 */ /* 0x000fcc00078e00ff */
[----:B------:R-:W0:Y:S02]  /*6d40*/  F2I.FTZ.U32.TRUNC.NTZ R3, R3 ;  /* 0x0000000300037305 */ /* 0x000e24000021f000 */
[----:B0-----:R0:W-:Y:S01]  /*6d50*/  STG.E.U16 desc[UR36][R8.64], R3 ;  /* 0x0000000308007986 */ /* 0x0011e2000c101524 */
[----:B------:R-:W-:Y:S05]  /*6d60*/  BRA `(.L_x_503) ;  /* 0x0000000800687947 */ /* 0x000fea0003800000 */
.L_x_513:
[----:B------:R-:W-:Y:S01]  /*6d70*/  IMAD.U32 R17, R17, 0x10000, RZ ;  /* 0x0001000011117824 */ /* 0x000fe200078e00ff */
        /* <DEDUP_REMOVED lines=16> */
.L_x_516:
[----:B------:R-:W-:-:S04]  /*6e80*/  SHF.R.U32.HI R3, RZ, 0x18, R17 ;  /* 0x00000018ff037819 */ /* 0x000fc80000011611 */
[----:B------:R-:W-:-:S04]  /*6e90*/  LOP3.LUT R0, R0, 0x80, R3, 0xf8, !PT ;  /* 0x0000008000007812 */ /* 0x000fc800078ef803 */
[----:B------:R-:W-:-:S07]  /*6ea0*/  PRMT R4, R0, 0x7610, R4 ;  /* 0x0000761000047816 */ /* 0x000fce0000000004 */
.L_x_515:
[----:B------:R-:W-:Y:S05]  /*6eb0*/  BSYNC.RECONVERGENT B0 ;  /* 0x0000000000007941 */ /* 0x000fea0003800200 */
.L_x_514:
[----:B------:R0:W-:Y:S01]  /*6ec0*/  STG.E.U8 desc[UR36][R8.64], R4 ;  /* 0x0000000408007986 */ /* 0x0001e2000c101124 */
[----:B------:R-:W-:Y:S05]  /*6ed0*/  BRA `(.L_x_503) ;  /* 0x00000008000c7947 */ /* 0x000fea0003800000 */
.L_x_512:
        /* <DEDUP_REMOVED lines=17> */
.L_x_519:
[----:B------:R-:W-:-:S04]  /*6ff0*/  SHF.R.U32.HI R3, RZ, 0x18, R17 ;  /* 0x00000018ff037819 */ /* 0x000fc80000011611 */
[----:B------:R-:W-:-:S04]  /*7000*/  LOP3.LUT R0, R0, 0x80, R3, 0xf8, !PT ;  /* 0x0000008000007812 */ /* 0x000fc800078ef803 */
[----:B------:R-:W-:-:S07]  /*7010*/  PRMT R4, R0, 0x7610, R4 ;  /* 0x0000761000047816 */ /* 0x000fce0000000004 */
.L_x_518:
[----:B------:R-:W-:Y:S05]  /*7020*/  BSYNC.RECONVERGENT B0 ;  /* 0x0000000000007941 */ /* 0x000fea0003800200 */
.L_x_517:
[----:B------:R0:W-:Y:S01]  /*7030*/  STG.E.U8 desc[UR36][R8.64], R4 ;  /* 0x0000000408007986 */ /* 0x0001e2000c101124 */
[----:B------:R-:W-:Y:S05]  /*7040*/  BRA `(.L_x_503) ;  /* 0x0000000400b07947 */ /* 0x000fea0003800000 */
.L_x_511:
[----:B------:R-:W-:-:S13]  /*7050*/  ISETP.NE.AND P0, PT, R0, 0x1c, PT ;  /* 0x0000001c0000780c */ /* 0x000fda0003f05270 */
[----:B------:R-:W-:Y:S05]  /*7060*/  @!P0 BRA `(.L_x_520) ;  /* 0x0000000000608947 */ /* 0x000fea0003800000 */
[----:B------:R-:W-:-:S13]  /*7070*/  ISETP.NE.AND P0, PT, R0, 0x1d, PT ;  /* 0x0000001d0000780c */ /* 0x000fda0003f05270 */
[----:B------:R-:W-:Y:S05]  /*7080*/  @!P0 BRA `(.L_x_521) ;  /* 0x0000000000488947 */ /* 0x000fea0003800000 */
[----:B------:R-:W-:-:S13]  /*7090*/  ISETP.NE.AND P0, PT, R0, 0x2c, PT ;  /* 0x0000002c0000780c */ /* 0x000fda0003f05270 */
[----:B------:R-:W-:Y:S05]  /*70a0*/  @P0 BRA `(.L_x_502) ;  /* 0x0000000000bc0947 */ /* 0x000fea0003800000 */
[----:B------:R-:W-:-:S05]  /*70b0*/  IMAD.U32 R4, R17, 0x10000, RZ ;  /* 0x0001000011047824 */ /* 0x000fca00078e00ff */
        /* <DEDUP_REMOVED lines=15> */
.L_x_521:
[----:B------:R-:W-:-:S06]  /*71b0*/  IMAD.U32 R4, R17, 0x10000, RZ ;  /* 0x0001000011047824 */ /* 0x000fcc00078e00ff */
[----:B------:R-:W0:Y:S02]  /*71c0*/  F2I.U64.TRUNC R4, R4 ;  /* 0x0000000400047311 */ /* 0x000e24000020d800 */
[----:B0-----:R0:W-:Y:S01]  /*71d0*/  STG.E.64 desc[UR36][R8.64], R4 ;  /* 0x0000000408007986 */ /* 0x0011e2000c101b24 */
[----:B------:R-:W-:Y:S05]  /*71e0*/  BRA `(.L_x_503) ;  /* 0x0000000400487947 */ /* 0x000fea0003800000 */
.L_x_520:
[----:B------:R-:W-:-:S06]  /*71f0*/  IMAD.U32 R17, R17, 0x10000, RZ ;  /* 0x0001000011117824 */ /* 0x000fcc00078e00ff */
[----:B------:R-:W0:Y:S02]  /*7200*/  F2I.FTZ.U32.TRUNC.NTZ R17, R17 ;  /* 0x0000001100117305 */ /* 0x000e24000021f000 */
[----:B0-----:R0:W-:Y:S01]  /*7210*/  STG.E desc[UR36][R8.64], R17 ;  /* 0x0000001108007986 */ /* 0x0011e2000c101924 */
[----:B------:R-:W-:Y:S05]  /*7220*/  BRA `(.L_x_503) ;  /* 0x0000000400387947 */ /* 0x000fea0003800000 */
.L_x_510:
[----:B------:R-:W-:-:S13]  /*7230*/  ISETP.GT.AND P0, PT, R0, 0xe, PT ;  /* 0x0000000e0000780c */ /* 0x000fda0003f04270 */
[----:B------:R-:W-:Y:S05]  /*7240*/  @P0 BRA `(.L_x_522) ;  /* 0x00000000003c0947 */ /* 0x000fea0003800000 */
[----:B------:R-:W-:-:S13]  /*7250*/  ISETP.NE.AND P0, PT, R0, 0xa, PT ;  /* 0x0000000a0000780c */ /* 0x000fda0003f05270 */
[----:B------:R-:W-:Y:S05]  /*7260*/  @!P0 BRA `(.L_x_523) ;  /* 0x00000000001c8947 */ /* 0x000fea0003800000 */
[----:B------:R-:W-:-:S13]  /*7270*/  ISETP.NE.AND P0, PT, R0, 0xb, PT ;  /* 0x0000000b0000780c */ /* 0x000fda0003f05270 */
[----:B------:R-:W-:Y:S05]  /*7280*/  @P0 BRA `(.L_x_502) ;  /* 0x0000000000440947 */ /* 0x000fea0003800000 */
[----:B------:R-:W-:-:S05]  /*7290*/  IMAD.U32 R17, R17, 0x10000, RZ ;  /* 0x0001000011117824 */ /* 0x000fca00078e00ff */
[----:B------:R-:W-:-:S04]  /*72a0*/  FSETP.NEU.FTZ.AND P0, PT, R17, RZ, PT ;  /* 0x000000ff1100720b */ /* 0x000fc80003f1d000 */
[----:B------:R-:W-:-:S05]  /*72b0*/  SEL R3, RZ, 0x1, !P0 ;  /* 0x00000001ff037807 */ /* 0x000fca0004000000 */
[----:B------:R0:W-:Y:S01]  /*72c0*/  STG.E.U8 desc[UR36][R8.64], R3 ;  /* 0x0000000308007986 */ /* 0x0001e2000c101124 */
[----:B------:R-:W-:Y:S05]  /*72d0*/  BRA `(.L_x_503) ;  /* 0x00000004000c7947 */ /* 0x000fea0003800000 */
.L_x_523:
[----:B------:R-:W-:Y:S01]  /*72e0*/  IMAD.U32 R17, R17, 0x10000, RZ ;  /* 0x0001000011117824 */ /* 0x000fe200078e00ff */
[----:B------:R-:W-:-:S03]  /*72f0*/  CS2R R6, SRZ ;  /* 0x0000000000067805 */ /* 0x000fc6000001ff00 */
[----:B------:R-:W-:-:S06]  /*7300*/  FMUL.FTZ R4, R17, 1 ;  /* 0x3f80000011047820 */ /* 0x000fcc0000410000 */
[----:B------:R-:W0:Y:S02]  /*7310*/  F2F.F64.F32 R4, R4 ;  /* 0x0000000400047310 */ /* 0x000e240000201800 */
[----:B0-----:R0:W-:Y:S01]  /*7320*/  STG.E.128 desc[UR36][R8.64], R4 ;  /* 0x0000000408007986 */ /* 0x0011e2000c101d24 */
[----:B------:R-:W-:Y:S05]  /*7330*/  BRA `(.L_x_503) ;  /* 0x0000000000f47947 */ /* 0x000fea0003800000 */
.L_x_522:
[----:B------:R-:W-:-:S13]  /*7340*/  ISETP.NE.AND P0, PT, R0, 0xf, PT ;  /* 0x0000000f0000780c */ /* 0x000fda0003f05270 */
[----:B------:R-:W-:Y:S05]  /*7350*/  @!P0 BRA `(.L_x_524) ;  /* 0x0000000000e88947 */ /* 0x000fea0003800000 */
[----:B------:R-:W-:-:S13]  /*7360*/  ISETP.NE.AND P0, PT, R0, 0x17, PT ;  /* 0x000000170000780c */ /* 0x000fda0003f05270 */
[----:B------:R-:W-:Y:S05]  /*7370*/  @!P0 BRA `(.L_x_525) ;  /* 0x0000000000908947 */ /* 0x000fea0003800000 */
[----:B------:R-:W-:-:S13]  /*7380*/  ISETP.NE.AND P0, PT, R0, 0x18, PT ;  /* 0x000000180000780c */ /* 0x000fda0003f05270 */
[----:B------:R-:W-:Y:S05]  /*7390*/  @!P0 BRA `(.L_x_526) ;  /* 0x0000000000448947 */ /* 0x000fea0003800000 */
.L_x_502:
[----:B------:R-:W-:Y:S01]  /*73a0*/  MOV R14, 0x0 ;  /* 0x00000000000e7802 */ /* 0x000fe20000000f00 */
[----:B------:R-:W0:Y:S01]  /*73b0*/  LDCU.64 UR4, c[0x4][0x148] ;  /* 0x01002900ff0477ac */ /* 0x000e220008000a00 */
[----:B------:R-:W-:Y:S02]  /*73c0*/  IMAD.MOV.U32 R8, RZ, RZ, 0x65 ;  /* 0x00000065ff087424 */ /* 0x000fe400078e00ff */
[----:B------:R-:W-:Y:S01]  /*73d0*/  IMAD.MOV.U32 R12, RZ, RZ, 0x1 ;  /* 0x00000001ff0c7424 */ /* 0x000fe200078e00ff */
[----:B------:R-:W1:Y:S01]  /*73e0*/  LDCU.64 UR6, c[0x4][0x150] ;  /* 0x01002a00ff0677ac */ /* 0x000e620008000a00 */
[----:B------:R-:W2:Y:S01]  /*73f0*/  LDC.64 R14, c[0x4][R14] ;  /* 0x010000000e0e7b82 */ /* 0x000ea20000000a00 */
[----:B------:R-:W-:Y:S01]  /*7400*/  IMAD.MOV.U32 R13, RZ, RZ, RZ ;  /* 0x000000ffff0d7224 */ /* 0x000fe200078e00ff */
[----:B------:R-:W4:Y:S01]  /*7410*/  LDCU.64 UR8, c[0x4][0x40] ;  /* 0x01000800ff0877ac */ /* 0x000f220008000a00 */
[----:B0-----:R-:W-:Y:S02]  /*7420*/  IMAD.U32 R4, RZ, RZ, UR4 ;  /* 0x00000004ff047e24 */ /* 0x001fe4000f8e00ff */
[----:B------:R-:W-:-:S02]  /*7430*/  IMAD.U32 R5, RZ, RZ, UR5 ;  /* 0x00000005ff057e24 */ /* 0x000fc4000f8e00ff */
[----:B-1----:R-:W-:Y:S02]  /*7440*/  IMAD.U32 R6, RZ, RZ, UR6 ;  /* 0x00000006ff067e24 */ /* 0x002fe4000f8e00ff */
[----:B------:R-:W-:Y:S02]  /*7450*/  IMAD.U32 R7, RZ, RZ, UR7 ;  /* 0x00000007ff077e24 */ /* 0x000fe4000f8e00ff */
[----:B----4-:R-:W-:Y:S02]  /*7460*/  IMAD.U32 R10, RZ, RZ, UR8 ;  /* 0x00000008ff0a7e24 */ /* 0x010fe4000f8e00ff */
[----:B------:R-:W-:-:S07]  /*7470*/  IMAD.U32 R11, RZ, RZ, UR9 ;  /* 0x00000009ff0b7e24 */ /* 0x000fce000f8e00ff */
[----:B------:R-:W-:-:S07]  /*7480*/  LEPC R20, `(.L_x_527) ;  /* 0x000000001014794e */ /* 0x000fce0000000000 */
[----:B--23--:R-:W-:Y:S05]  /*7490*/  CALL.ABS.NOINC R14 ;  /* 0x000000000e007343 */ /* 0x00cfea0003c00000 */
.L_x_527:
[----:B------:R-:W-:Y:S05]  /*74a0*/  BRA `(.L_x_503) ;  /* 0x0000000000987947 */ /* 0x000fea0003800000 */
.L_x_526:
[----:B------:R-:W-:Y:S01]  /*74b0*/  IMAD.U32 R17, R17, 0x10000, RZ ;  /* 0x0001000011117824 */ /* 0x000fe200078e00ff */
        /* <DEDUP_REMOVED lines=12> */
.L_x_529:
[----:B------:R-:W-:Y:S05]  /*7580*/  BSYNC.RECONVERGENT B0 ;  /* 0x0000000000007941 */ /* 0x000fea0003800200 */
.L_x_528:
[----:B------:R-:W-:-:S05]  /*7590*/  LOP3.LUT R3, R0, 0x80, R3, 0xf8, !PT ;  /* 0x0000008000037812 */ /* 0x000fca00078ef803 */
[----:B------:R0:W-:Y:S01]  /*75a0*/  STG.E.U8 desc[UR36][R8.64], R3 ;  /* 0x0000000308007986 */ /* 0x0001e2000c101124 */
[----:B------:R-:W-:Y:S05]  /*75b0*/  BRA `(.L_x_503) ;  /* 0x0000000000547947 */ /* 0x000fea0003800000 */
.L_x_525:
[----:B------:R-:W-:Y:S01]  /*75c0*/  IMAD.U32 R3, R17, 0x10000, RZ ;  /* 0x0001000011037824 */ /* 0x000fe200078e00ff */
        /* <DEDUP_REMOVED lines=11> */
.L_x_531:
[----:B------:R-:W-:Y:S01]  /*7680*/  IMAD.MOV.U32 R0, RZ, RZ, 0x7f ;  /* 0x0000007fff007424 */ /* 0x000fe200078e00ff */
[----:B------:R-:W-:-:S04]  /*7690*/  ISETP.GT.U32.AND P0, PT, R4, 0x7f800000, PT ;  /* 0x7f8000000400780c */ /* 0x000fc80003f04070 */
[----:B------:R-:W-:-:S09]  /*76a0*/  SEL R0, R0, 0x7c, P0 ;  /* 0x0000007c00007807 */ /* 0x000fd20000000000 */
.L_x_532:
[----:B------:R-:W-:Y:S05]  /*76b0*/  BSYNC.RECONVERGENT B0 ;  /* 0x0000000000007941 */ /* 0x000fea0003800200 */
.L_x_530:
[----:B------:R-:W-:-:S04]  /*76c0*/  SHF.R.U32.HI R3, RZ, 0x18, R3 ;  /* 0x00000018ff037819 */ /* 0x000fc80000011603 */
[----:B------:R-:W-:-:S05]  /*76d0*/  LOP3.LUT R3, R0, 0x80, R3, 0xf8, !PT ;  /* 0x0000008000037812 */ /* 0x000fca00078ef803 */
[----:B------:R0:W-:Y:S01]  /*76e0*/  STG.E.U8 desc[UR36][R8.64], R3 ;  /* 0x0000000308007986 */ /* 0x0001e2000c101124 */
[----:B------:R-:W-:Y:S05]  /*76f0*/  BRA `(.L_x_503) ;  /* 0x0000000000047947 */ /* 0x000fea0003800000 */
.L_x_524:
[----:B------:R0:W-:Y:S02]  /*7700*/  STG.E.U16 desc[UR36][R8.64], R17 ;  /* 0x0000001108007986 */ /* 0x0001e4000c101524 */
.L_x_503:
[----:B------:R-:W-:-:S07]  /*7710*/  VIADD R25, R25, 0x80 ;  /* 0x0000008019197836 */ /* 0x000fce0000000000 */
.L_x_462:
[----:B------:R-:W-:Y:S05]  /*7720*/  BSYNC.RECONVERGENT B6 ;  /* 0x0000000000067941 */ /* 0x000fea0003800200 */
.L_x_461:
[----:B------:R-:W-:-:S13]  /*7730*/  ISETP.GE.AND P0, PT, R25, R16, PT ;  /* 0x000000101900720c */ /* 0x000fda0003f06270 */
[----:B------:R-:W-:Y:S05]  /*7740*/  @P0 EXIT ;  /* 0x000000000000094d */ /* 0x000fea0003800000 */
[----:B012---:R-:W0:Y:S01]  /*7750*/  LDC.64 R4, c[0x0][0x388] ;  /* 0x0000e200ff047b82 */ /* 0x007e220000000a00 */
[----:B------:R-:W4:Y:S01]  /*7760*/  LDCU UR4, c[0x0][0x3a8] ;  /* 0x00007500ff0477ac */ /* 0x000f220008000800 */
[----:B------:R-:W-:Y:S01]  /*7770*/  PRMT R0, R18, 0x9910, RZ ;  /* 0x0000991012007816 */ /* 0x000fe200000000ff */
[----:B------:R-:W-:-:S03]  /*7780*/  IMAD R2, R2, 0x200, R25 ;  /* 0x0000020002027824 */ /* 0x000fc600078e0219 */
[----:B------:R-:W-:Y:S01]  /*7790*/  ISETP.GT.AND P1, PT, R0, 0x9, PT ;  /* 0x000000090000780c */ /* 0x000fe20003f24270 */
[----:B----4-:R-:W-:-:S05]  /*77a0*/  IMAD R3, R2, UR4, RZ ;  /* 0x0000000402037c24 */ /* 0x010fca000f8e02ff */
[----:B0-----:R-:W-:-:S05]  /*77b0*/  IADD3 R2, P0, PT, R3, R4, RZ ;  /* 0x0000000403027210 */ /* 0x001fca0007f1e0ff */
[----:B------:R-:W-:Y:S02]  /*77c0*/  IMAD.X R3, RZ, RZ, R5, P0 ;  /* 0x000000ffff037224 */ /* 0x000fe400000e0605 */
[----:B------:R-:W-:Y:S06]  /*77d0*/  @P1 BRA `(.L_x_533) ;  /* 0x00000004000c1947 */ /* 0x000fec0003800000 */
        /* <DEDUP_REMOVED lines=8> */
[----:B---3--:R-:W-:-:S06]  /*7860*/  IMAD.U32 R19, R19, 0x10000, RZ ;  /* 0x0001000013137824 */ /* 0x008fcc00078e00ff */
[----:B------:R-:W0:Y:S02]  /*7870*/  F2I.FTZ.TRUNC.NTZ R19, R19 ;  /* 0x0000001300137305 */ /* 0x000e24000021f100 */
[----:B0-----:R-:W-:Y:S01]  /*7880*/  STG.E.U8 desc[UR36][R2.64], R19 ;  /* 0x0000001302007986 */ /* 0x001fe2000c101124 */
[----:B------:R-:W-:Y:S05]  /*7890*/  EXIT ;  /* 0x000000000000794d */ /* 0x000fea0003800000 */
.L_x_536:
[----:B---3--:R-:W-:-:S06]  /*78a0*/  IMAD.U32 R5, R19, 0x10000, RZ ;  /* 0x0001000013057824 */ /* 0x008fcc00078e00ff */
[----:B------:R-:W0:Y:S02]  /*78b0*/  F2I.S64.TRUNC R4, R5 ;  /* 0x0000000500047311 */ /* 0x000e24000020d900 */
[----:B0-----:R-:W-:Y:S01]  /*78c0*/  STG.E.U8 desc[UR36][R2.64], R4 ;  /* 0x0000000402007986 */ /* 0x001fe2000c101124 */
[----:B------:R-:W-:Y:S05]  /*78d0*/  EXIT ;  /* 0x000000000000794d */ /* 0x000fea0003800000 */
.L_x_535:
[----:B------:R-:W-:-:S13]  /*78e0*/  ISETP.NE.AND P0, PT, R0, 0x2, PT ;  /* 0x000000020000780c */ /* 0x000fda0003f05270 */
[----:B------:R-:W-:Y:S05]  /*78f0*/  @!P0 BRA `(.L_x_538) ;  /* 0x0000000000308947 */ /* 0x000fea0003800000 */
[----:B------:R-:W-:-:S13]  /*7900*/  ISETP.NE.AND P0, PT, R0, 0x3, PT ;  /* 0x000000030000780c */ /* 0x000fda0003f05270 */
[----:B------:R-:W-:Y:S05]  /*7910*/  @!P0 BRA `(.L_x_539) ;  /* 0x0000000000188947 */ /* 0x000fea0003800000 */
[----:B------:R-:W-:-:S13]  /*7920*/  ISETP.NE.AND P0, PT, R0, 0x4, PT ;  /* 0x000000040000780c */ /* 0x000fda0003f05270 */
[----:B------:R-:W-:Y:S05]  /*7930*/  @P0 BRA `(.L_x_537) ;  /* 0x0000000800780947 */ /* 0x000fea0003800000 */
[----:B---3--:R-:W-:-:S06]  /*7940*/  IMAD.U32 R4, R19, 0x10000, RZ ;  /* 0x0001000013047824 */ /* 0x008fcc00078e00ff */
[----:B------:R-:W0:Y:S02]  /*7950*/  F2I.S64.TRUNC R4, R4 ;  /* 0x0000000400047311 */ /* 0x000e24000020d900 */
[----:B0-----:R-:W-:Y:S01]  /*7960*/  STG.E.64 desc[UR36][R2.64], R4 ;  /* 0x0000000402007986 */ /* 0x001fe2000c101b24 */
[----:B------:R-:W-:Y:S05]  /*7970*/  EXIT ;  /* 0x000000000000794d */ /* 0x000fea0003800000 */
.L_x_539:
[----:B---3--:R-:W-:-:S06]  /*7980*/  IMAD.U32 R19, R19, 0x10000, RZ ;  /* 0x0001000013137824 */ /* 0x008fcc00078e00ff */
[----:B------:R-:W0:Y:S02]  /*7990*/  F2I.FTZ.TRUNC.NTZ R19, R19 ;  /* 0x0000001300137305 */ /* 0x000e24000021f100 */
[----:B0-----:R-:W-:Y:S01]  /*79a0*/  STG.E desc[UR36][R2.64], R19 ;  /* 0x0000001302007986 */ /* 0x001fe2000c101924 */
[----:B------:R-:W-:Y:S05]  /*79b0*/  EXIT ;  /* 0x000000000000794d */ /* 0x000fea0003800000 */
.L_x_538:
[----:B---3--:R-:W-:-:S06]  /*79c0*/  IMAD.U32 R19, R19, 0x10000, RZ ;  /* 0x0001000013137824 */ /* 0x008fcc00078e00ff */
[----:B------:R-:W0:Y:S02]  /*79d0*/  F2I.FTZ.TRUNC.NTZ R19, R19 ;  /* 0x0000001300137305 */ /* 0x000e24000021f100 */
[----:B0-----:R-:W-:Y:S01]  /*79e0*/  STG.E.U16 desc[UR36][R2.64], R19 ;  /* 0x0000001302007986 */ /* 0x001fe2000c101524 */
[----:B------:R-:W-:Y:S05]  /*79f0*/  EXIT ;  /* 0x000000000000794d */ /* 0x000fea0003800000 */
.L_x_534:
[----:B------:R-:W-:-:S13]  /*7a00*/  ISETP.GT.AND P0, PT, R0, 0x6, PT ;  /* 0x000000060000780c */ /* 0x000fda0003f04270 */
[----:B------:R-:W-:Y:S05]  /*7a10*/  @P0 BRA `(.L_x_540) ;  /* 0x00000000002c0947 */ /* 0x000fea0003800000 */
[----:B------:R-:W-:-:S13]  /*7a20*/  ISETP.NE.AND P0, PT, R0, 0x5, PT ;  /* 0x000000050000780c */ /* 0x000fda0003f05270 */
[----:B------:R-:W-:Y:S05]  /*7a30*/  @!P0 BRA `(.L_x_541) ;  /* 0x0000000000148947 */ /* 0x000fea0003800000 */
[----:B------:R-:W-:-:S13]  /*7a40*/  ISETP.NE.AND P0, PT, R0, 0x6, PT ;  /* 0x000000060000780c */ /* 0x000fda0003f05270 */
[----:B------:R-:W-:Y:S05]  /*7a50*/  @P0 BRA `(.L_x_537) ;  /* 0x0000000800300947 */ /* 0x000fea0003800000 */
[----:B---3--:R-:W-:-:S05]  /*7a60*/  IMAD.U32 R19, R19, 0x10000, RZ ;  /* 0x0001000013137824 */ /* 0x008fca00078e00ff */
[----:B------:R-:W-:Y:S01]  /*7a70*/  STG.E desc[UR36][R2.64], R19 ;  /* 0x0000001302007986 */ /* 0x000fe2000c101924 */
[----:B------:R-:W-:Y:S05]  /*7a80*/  EXIT ;  /* 0x000000000000794d */ /* 0x000fea0003800000 */
.L_x_541:
[----:B---3--:R-:W-:-:S05]  /*7a90*/  IMAD.U32 R0, R19, 0x10000, RZ ;  /* 0x0001000013007824 */ /* 0x008fca00078e00ff */
[----:B------:R-:W-:-:S05]  /*7aa0*/  F2FP.F16.F32.PACK_AB R0, RZ, R0 ;  /* 0x00000000ff00723e */ /* 0x000fca00000000ff */
[----:B------:R-:W-:Y:S01]  /*7ab0*/  STG.E.U16 desc[UR36][R2.64], R0 ;  /* 0x0000000002007986 */ /* 0x000fe2000c101524 */
[----:B------:R-:W-:Y:S05]  /*7ac0*/  EXIT ;  /* 0x000000000000794d */ /* 0x000fea0003800000 */
.L_x_540:
[----:B------:R-:W-:-:S13]  /*7ad0*/  ISETP.NE.AND P0, PT, R0, 0x7, PT ;  /* 0x000000070000780c */ /* 0x000fda0003f05270 */
[----:B------:R-:W-:Y:S05]  /*7ae0*/  @!P0 BRA `(.L_x_542) ;  /* 0x0000000000348947 */ /* 0x000fea0003800000 */
[----:B------:R-:W-:-:S13]  /*7af0*/  ISETP.NE.AND P0, PT, R0, 0x8, PT ;  /* 0x000000080000780c */ /* 0x000fda0003f05270 */
[----:B------:R-:W-:Y:S05]  /*7b00*/  @!P0 BRA `(.L_x_543) ;  /* 0x0000000000188947 */ /* 0x000fea0003800000 */
[----:B------:R-:W-:-:S13]  /*7b10*/  ISETP.NE.AND P0, PT, R0, 0x9, PT ;  /* 0x000000090000780c */ /* 0x000fda0003f05270 */
[----:B------:R-:W-:Y:S05]  /*7b20*/  @P0 BRA `(.L_x_537) ;  /* 0x0000000400fc0947 */ /* 0x000fea0003800000 */
[----:B---3--:R-:W-:Y:S02]  /*7b30*/  IMAD.U32 R4, R19, 0x10000, RZ ;  /* 0x0001000013047824 */ /* 0x008fe400078e00ff */
[----:B------:R-:W-:-:S05]  /*7b40*/  IMAD.MOV.U32 R5, RZ, RZ, RZ ;  /* 0x000000ffff057224 */ /* 0x000fca00078e00ff */
[----:B------:R-:W-:Y:S01]  /*7b50*/  STG.E.64 desc[UR36][R2.64], R4 ;  /* 0x0000000402007986 */ /* 0x000fe2000c101b24 */
[----:B------:R-:W-:Y:S05]  /*7b60*/  EXIT ;  /* 0x000000000000794d */ /* 0x000fea0003800000 */
.L_x_543:
[----:B---3--:R-:W-:-:S05]  /*7b70*/  IMAD.U32 R19, R19, 0x10000, RZ ;  /* 0x0001000013137824 */ /* 0x008fca00078e00ff */
[----:B------:R-:W-:-:S04]  /*7b80*/  F2FP.F16.F32.PACK_AB R5, RZ, R19 ;  /* 0x00000013ff05723e */ /* 0x000fc800000000ff */
[----:B------:R-:W-:-:S05]  /*7b90*/  PRMT R5, R5, 0x5410, RZ ;  /* 0x0000541005057816 */ /* 0x000fca00000000ff */
[----:B------:R-:W-:Y:S01]  /*7ba0*/  STG.E desc[UR36][R2.64], R5 ;  /* 0x0000000502007986 */ /* 0x000fe2000c101924 */
[----:B------:R-:W-:Y:S05]  /*7bb0*/  EXIT ;  /* 0x000000000000794d */ /* 0x000fea0003800000 */
.L_x_542:
[----:B---3--:R-:W-:-:S04]  /*7bc0*/  IMAD.U32 R4, R19, 0x10000, RZ ;  /* 0x0001000013047824 */ /* 0x008fc800078e00ff */
[----:B------:R-:W-:-:S06]  /*7bd0*/  FMUL.FTZ R4, R4, 1 ;  /* 0x3f80000004047820 */ /* 0x000fcc0000410000 */
[----:B------:R-:W0:Y:S02]  /*7be0*/  F2F.F64.F32 R4, R4 ;  /* 0x0000000400047310 */ /* 0x000e240000201800 */
[----:B0-----:R-:W-:Y:S01]  /*7bf0*/  STG.E.64 desc[UR36][R2.64], R4 ;  /* 0x0000000402007986 */ /* 0x001fe2000c101b24 */
[----:B------:R-:W-:Y:S05]  /*7c00*/  EXIT ;  /* 0x000000000000794d */ /* 0x000fea0003800000 */
.L_x_533:
        /* <DEDUP_REMOVED lines=10> */
[----:B---3--:R-:W-:-:S06]  /*7cb0*/  IMAD.U32 R5, R19, 0x10000, RZ ;  /* 0x0001000013057824 */ /* 0x008fcc00078e00ff */
[----:B------:R-:W0:Y:S02]  /*7cc0*/  F2I.FTZ.U32.TRUNC.NTZ R5, R5 ;  /* 0x0000000500057305 */ /* 0x000e24000021f000 */
[----:B0-----:R-:W-:Y:S01]  /*7cd0*/  STG.E.U16 desc[UR36][R2.64], R5 ;  /* 0x0000000502007986 */ /* 0x001fe2000c101524 */
[----:B------:R-:W-:Y:S05]  /*7ce0*/  EXIT ;  /* 0x000000000000794d */ /* 0x000fea0003800000 */
.L_x_547:
[----:B---3--:R-:W-:Y:S01]  /*7cf0*/  IMAD.U32 R5, R19, 0x10000, RZ ;  /* 0x0001000013057824 */ /* 0x008fe200078e00ff */
        /* <DEDUP_REMOVED lines=17> */
.L_x_550:
[----:B------:R-:W-:-:S04]  /*7e10*/  SHF.R.U32.HI R5, RZ, 0x18, R5 ;  /* 0x00000018ff057819 */ /* 0x000fc80000011605 */
[----:B------:R-:W-:-:S07]  /*7e20*/  LOP3.LUT R0, R0, 0x80, R5, 0xf8, !PT ;  /* 0x0000008000007812 */ /* 0x000fce00078ef805 */
.L_x_549:
[----:B------:R-:W-:Y:S05]  /*7e30*/  BSYNC.RECONVERGENT B0 ;  /* 0x0000000000007941 */ /* 0x000fea0003800200 */
.L_x_548:
[----:B------:R-:W-:Y:S01]  /*7e40*/  STG.E.U8 desc[UR36][R2.64], R0 ;  /* 0x0000000002007986 */ /* 0x000fe2000c101124 */
[----:B------:R-:W-:Y:S05]  /*7e50*/  EXIT ;  /* 0x000000000000794d */ /* 0x000fea0003800000 */
.L_x_546:
        /* <DEDUP_REMOVED lines=18> */
.L_x_553:
[----:B------:R-:W-:-:S04]  /*7f80*/  SHF.R.U32.HI R5, RZ, 0x18, R5 ;  /* 0x00000018ff057819 */ /* 0x000fc80000011605 */
[----:B------:R-:W-:-:S07]  /*7f90*/  LOP3.LUT R0, R0, 0x80, R5, 0xf8, !PT ;  /* 0x0000008000007812 */ /* 0x000fce00078ef805 */
.L_x_552:
[----:B------:R-:W-:Y:S05]  /*7fa0*/  BSYNC.RECONVERGENT B0 ;  /* 0x0000000000007941 */ /* 0x000fea0003800200 */
.L_x_551:
[----:B------:R-:W-:Y:S01]  /*7fb0*/  STG.E.U8 desc[UR36][R2.64], R0 ;  /* 0x0000000002007986 */ /* 0x000fe2000c101124 */
[----:B------:R-:W-:Y:S05]  /*7fc0*/  EXIT ;  /* 0x000000000000794d */ /* 0x000fea0003800000 */
.L_x_545:
[----:B------:R-:W-:-:S13]  /*7fd0*/  ISETP.NE.AND P0, PT, R0, 0x1c, PT ;  /* 0x0000001c0000780c */ /* 0x000fda0003f05270 */
[----:B------:R-:W-:Y:S05]  /*7fe0*/  @!P0 BRA `(.L_x_554) ;  /* 0x0000000000608947 */ /* 0x000fea0003800000 */
[----:B------:R-:W-:-:S13]  /*7ff0*/  ISETP.NE.AND P0, PT, R0, 0x1d, PT ;  /* 0x0000001d0000780c */ /* 0x000fda0003f05270 */
[----:B------:R-:W-:Y:S05]  /*8000*/  @!P0 BRA `(.L_x_555) ;  /* 0x0000000000488947 */ /* 0x000fea0003800000 */
[----:B------:R-:W-:-:S13]  /*8010*/  ISETP.NE.AND P0, PT, R0, 0x2c, PT ;  /* 0x0000002c0000780c */ /* 0x000fda0003f05270 */
[----:B------:R-:W-:Y:S05]  /*8020*/  @P0 BRA `(.L_x_537) ;  /* 0x0000000000bc0947 */ /* 0x000fea0003800000 */
[----:B---3--:R-:W-:Y:S02]  /*8030*/  IMAD.U32 R19, R19, 0x10000, RZ ;  /* 0x0001000013137824 */ /* 0x008fe400078e00ff */
[----:B------:R-:W-:-:S03]  /*8040*/  IMAD.MOV.U32 R5, RZ, RZ, 0xff ;  /* 0x000000ffff057424 */ /* 0x000fc600078e00ff */
[----:B------:R-:W-:-:S04]  /*8050*/  SHF.R.U32.HI R6, RZ, 0x17, R19 ;  /* 0x00000017ff067819 */ /* 0x000fc80000011613 */
[----:B------:R-:W-:-:S04]  /*8060*/  LOP3.LUT R4, R6, 0xff, RZ, 0xc0, !PT ;  /* 0x000000ff06047812 */ /* 0x000fc800078ec0ff */
[----:B------:R-:W-:-:S13]  /*8070*/  ISETP.NE.AND P2, PT, R4, 0xff, PT ;  /* 0x000000ff0400780c */ /* 0x000fda0003f45270 */
[--C-:B------:R-:W-:Y:S02]  /*8080*/  @P2 SHF.R.U32.HI R0, RZ, 0x16, R19.reuse ;  /* 0x00000016ff002819 */ /* 0x100fe40000011613 */
[----:B------:R-:W-:Y:S02]  /*8090*/  @P2 LOP3.LUT P0, RZ, R4, 0x3fffff, R19, 0xf8, !PT ;  /* 0x003fffff04ff2812 */ /* 0x000fe4000780f813 */
[----:B------:R-:W-:-:S04]  /*80a0*/  @P2 LOP3.LUT R0, R0, 0x1, RZ, 0xc0, !PT ;  /* 0x0000000100002812 */ /* 0x000fc800078ec0ff */
[----:B------:R-:W-:Y:S01]  /*80b0*/  @P2 ISETP.EQ.U32.AND P1, PT, R0, 0x1, P0 ;  /* 0x000000010000280c */ /* 0x000fe20000722070 */
[----:B------:R-:W-:Y:S01]  /*80c0*/  @P2 VIADD R0, R6, 0x1 ;  /* 0x0000000106002836 */ /* 0x000fe20000000000 */
[----:B------:R-:W-:Y:S02]  /*80d0*/  PLOP3.LUT P0, PT, PT, PT, PT, 0x80, 0x8 ;  /* 0x000000000008781c */ /* 0x000fe40003f0f070 */
[----:B------:R-:W-:-:S13]  /*80e0*/  @P2 PLOP3.LUT P0, PT, P1, PT, PT, 0x80, 0x8 ;  /* 0x000000000008281c */ /* 0x000fda0000f0f070 */
[----:B------:R-:W-:-:S04]  /*80f0*/  @!P0 IMAD.MOV R0, RZ, RZ, R6 ;  /* 0x000000ffff008224 */ /* 0x000fc800078e0206 */
[----:B------:R-:W-:-:S05]  /*8100*/  @P2 IMAD.MOV.U32 R5, RZ, RZ, R0 ;  /* 0x000000ffff052224 */ /* 0x000fca00078e0000 */
[----:B------:R-:W-:Y:S01]  /*8110*/  STG.E.U8 desc[UR36][R2.64], R5 ;  /* 0x0000000502007986 */ /* 0x000fe2000c101124 */
[----:B------:R-:W-:Y:S05]  /*8120*/  EXIT ;  /* 0x000000000000794d */ /* 0x000fea0003800000 */
.L_x_555:
[----:B---3--:R-:W-:-:S06]  /*8130*/  IMAD.U32 R4, R19, 0x10000, RZ ;  /* 0x0001000013047824 */ /* 0x008fcc00078e00ff */
[----:B------:R-:W0:Y:S02]  /*8140*/  F2I.U64.TRUNC R4, R4 ;  /* 0x0000000400047311 */ /* 0x000e24000020d800 */
[----:B0-----:R-:W-:Y:S01]  /*8150*/  STG.E.64 desc[UR36][R2.64], R4 ;  /* 0x0000000402007986 */ /* 0x001fe2000c101b24 */
[----:B------:R-:W-:Y:S05]  /*8160*/  EXIT ;  /* 0x000000000000794d */ /* 0x000fea0003800000 */
.L_x_554:
[----:B---3--:R-:W-:-:S06]  /*8170*/  IMAD.U32 R19, R19, 0x10000, RZ ;  /* 0x0001000013137824 */ /* 0x008fcc00078e00ff */
[----:B------:R-:W0:Y:S02]  /*8180*/  F2I.FTZ.U32.TRUNC.NTZ R19, R19 ;  /* 0x0000001300137305 */ /* 0x000e24000021f000 */
[----:B0-----:R-:W-:Y:S01]  /*8190*/  STG.E desc[UR36][R2.64], R19 ;  /* 0x0000001302007986 */ /* 0x001fe2000c101924 */
[----:B------:R-:W-:Y:S05]  /*81a0*/  EXIT ;  /* 0x000000000000794d */ /* 0x000fea0003800000 */
.L_x_544:
[----:B------:R-:W-:-:S13]  /*81b0*/  ISETP.GT.AND P0, PT, R0, 0xe, PT ;  /* 0x0000000e0000780c */ /* 0x000fda0003f04270 */
[----:B------:R-:W-:Y:S05]  /*81c0*/  @P0 BRA `(.L_x_556) ;  /* 0x00000000003c0947 */ /* 0x000fea0003800000 */
[----:B------:R-:W-:-:S13]  /*81d0*/  ISETP.NE.AND P0, PT, R0, 0xa, PT ;  /* 0x0000000a0000780c */ /* 0x000fda0003f05270 */
[----:B------:R-:W-:Y:S05]  /*81e0*/  @!P0 BRA `(.L_x_557) ;  /* 0x00000000001c8947 */ /* 0x000fea0003800000 */
[----:B------:R-:W-:-:S13]  /*81f0*/  ISETP.NE.AND P0, PT, R0, 0xb, PT ;  /* 0x0000000b0000780c */ /* 0x000fda0003f05270 */
[----:B------:R-:W-:Y:S05]  /*8200*/  @P0 BRA `(.L_x_537) ;  /* 0x0000000000440947 */ /* 0x000fea0003800000 */
[----:B---3--:R-:W-:-:S05]  /*8210*/  IMAD.U32 R19, R19, 0x10000, RZ ;  /* 0x0001000013137824 */ /* 0x008fca00078e00ff */
[----:B------:R-:W-:-:S04]  /*8220*/  FSETP.NEU.FTZ.AND P0, PT, R19, RZ, PT ;  /* 0x000000ff1300720b */ /* 0x000fc80003f1d000 */
[----:B------:R-:W-:-:S05]  /*8230*/  SEL R5, RZ, 0x1, !P0 ;  /* 0x00000001ff057807 */ /* 0x000fca0004000000 */
[----:B------:R-:W-:Y:S01]  /*8240*/  STG.E.U8 desc[UR36][R2.64], R5 ;  /* 0x0000000502007986 */ /* 0x000fe2000c101124 */
[----:B------:R-:W-:Y:S05]  /*8250*/  EXIT ;  /* 0x000000000000794d */ /* 0x000fea0003800000 */
.L_x_557:
[----:B---3--:R-:W-:Y:S01]  /*8260*/  IMAD.U32 R19, R19, 0x10000, RZ ;  /* 0x0001000013137824 */ /* 0x008fe200078e00ff */
[----:B------:R-:W-:-:S03]  /*8270*/  CS2R R6, SRZ ;  /* 0x0000000000067805 */ /* 0x000fc6000001ff00 */
[----:B------:R-:W-:-:S06]  /*8280*/  FMUL.FTZ R4, R19, 1 ;  /* 0x3f80000013047820 */ /* 0x000fcc0000410000 */
[----:B------:R-:W0:Y:S02]  /*8290*/  F2F.F64.F32 R4, R4 ;  /* 0x0000000400047310 */ /* 0x000e240000201800 */
[----:B0-----:R-:W-:Y:S01]  /*82a0*/  STG.E.128 desc[UR36][R2.64], R4 ;  /* 0x0000000402007986 */ /* 0x001fe2000c101d24 */
[----:B------:R-:W-:Y:S05]  /*82b0*/  EXIT ;  /* 0x000000000000794d */ /* 0x000fea0003800000 */
.L_x_556:
[----:B------:R-:W-:-:S13]  /*82c0*/  ISETP.NE.AND P0, PT, R0, 0xf, PT ;  /* 0x0000000f0000780c */ /* 0x000fda0003f05270 */
[----:B------:R-:W-:Y:S05]  /*82d0*/  @!P0 BRA `(.L_x_558) ;  /* 0x0000000000e88947 */ /* 0x000fea0003800000 */
[----:B------:R-:W-:-:S13]  /*82e0*/  ISETP.NE.AND P0, PT, R0, 0x17, PT ;  /* 0x000000170000780c */ /* 0x000fda0003f05270 */
[----:B------:R-:W-:Y:S05]  /*82f0*/  @!P0 BRA `(.L_x_559) ;  /* 0x0000000000908947 */ /* 0x000fea0003800000 */
[----:B------:R-:W-:-:S13]  /*8300*/  ISETP.NE.AND P0, PT, R0, 0x18, PT ;  /* 0x000000180000780c */ /* 0x000fda0003f05270 */
[----:B------:R-:W-:Y:S05]  /*8310*/  @!P0 BRA `(.L_x_560) ;  /* 0x0000000000448947 */ /* 0x000fea0003800000 */
.L_x_537:
[----:B------:R-:W-:Y:S01]  /*8320*/  MOV R0, 0x0 ;  /* 0x0000000000007802 */ /* 0x000fe20000000f00 */
[----:B------:R-:W0:Y:S01]  /*8330*/  LDCU.64 UR4, c[0x4][0x148] ;  /* 0x01002900ff0477ac */ /* 0x000e220008000a00 */
[----:B------:R-:W-:Y:S02]  /*8340*/  IMAD.MOV.U32 R8, RZ, RZ, 0x65 ;  /* 0x00000065ff087424 */ /* 0x000fe400078e00ff */
[----:B------:R1:W2:Y:S01]  /*8350*/  LDC.64 R2, c[0x4][R0] ;  /* 0x0100000000027b82 */ /* 0x0002a20000000a00 */
[----:B------:R-:W4:Y:S01]  /*8360*/  LDCU.64 UR6, c[0x4][0x150] ;  /* 0x01002a00ff0677ac */ /* 0x000f220008000a00 */
[----:B------:R-:W-:Y:S02]  /*8370*/  IMAD.MOV.U32 R12, RZ, RZ, 0x1 ;  /* 0x00000001ff0c7424 */ /* 0x000fe400078e00ff */
[----:B------:R-:W-:Y:S01]  /*8380*/  IMAD.MOV.U32 R13, RZ, RZ, RZ ;  /* 0x000000ffff0d7224 */ /* 0x000fe200078e00ff */
[----:B------:R-:W5:Y:S01]  /*8390*/  LDCU.64 UR8, c[0x4][0x40] ;  /* 0x01000800ff0877ac */ /* 0x000f620008000a00 */
[----:B0-----:R-:W-:-:S02]  /*83a0*/  IMAD.U32 R4, RZ, RZ, UR4 ;  /* 0x00000004ff047e24 */ /* 0x001fc4000f8e00ff */
[----:B------:R-:W-:Y:S02]  /*83b0*/  IMAD.U32 R5, RZ, RZ, UR5 ;  /* 0x00000005ff057e24 */ /* 0x000fe4000f8e00ff */
[----:B----4-:R-:W-:Y:S02]  /*83c0*/  IMAD.U32 R6, RZ, RZ, UR6 ;  /* 0x00000006ff067e24 */ /* 0x010fe4000f8e00ff */
[----:B------:R-:W-:Y:S02]  /*83d0*/  IMAD.U32 R7, RZ, RZ, UR7 ;  /* 0x00000007ff077e24 */ /* 0x000fe4000f8e00ff */
[----:B-----5:R-:W-:Y:S02]  /*83e0*/  IMAD.U32 R10, RZ, RZ, UR8 ;  /* 0x00000008ff0a7e24 */ /* 0x020fe4000f8e00ff */
[----:B-1----:R-:W-:-:S07]  /*83f0*/  IMAD.U32 R11, RZ, RZ, UR9 ;  /* 0x00000009ff0b7e24 */ /* 0x002fce000f8e00ff */
[----:B------:R-:W-:-:S07]  /*8400*/  LEPC R20, `(.L_x_561) ;  /* 0x000000001014794e */ /* 0x000fce0000000000 */
[----:B--23--:R-:W-:Y:S05]  /*8410*/  CALL.ABS.NOINC R2 ;  /* 0x0000000002007343 */ /* 0x00cfea0003c00000 */
.L_x_561:
[----:B------:R-:W-:Y:S05]  /*8420*/  EXIT ;  /* 0x000000000000794d */ /* 0x000fea0003800000 */
.L_x_560:
[----:B---3--:R-:W-:Y:S01]  /*8430*/  IMAD.U32 R19, R19, 0x10000, RZ ;  /* 0x0001000013137824 */ /* 0x008fe200078e00ff */
        /* <DEDUP_REMOVED lines=12> */
.L_x_563:
[----:B------:R-:W-:Y:S05]  /*8500*/  BSYNC.RECONVERGENT B0 ;  /* 0x0000000000007941 */ /* 0x000fea0003800200 */
.L_x_562:
[----:B------:R-:W-:-:S05]  /*8510*/  LOP3.LUT R5, R0, 0x80, R5, 0xf8, !PT ;  /* 0x0000008000057812 */ /* 0x000fca00078ef805 */
[----:B------:R-:W-:Y:S01]  /*8520*/  STG.E.U8 desc[UR36][R2.64], R5 ;  /* 0x0000000502007986 */ /* 0x000fe2000c101124 */
[----:B------:R-:W-:Y:S05]  /*8530*/  EXIT ;  /* 0x000000000000794d */ /* 0x000fea0003800000 */
.L_x_559:
[----:B---3--:R-:W-:Y:S01]  /*8540*/  IMAD.U32 R5, R19, 0x10000, RZ ;  /* 0x0001000013057824 */ /* 0x008fe200078e00ff */
        /* <DEDUP_REMOVED lines=11> */
.L_x_565:
[----:B------:R-:W-:Y:S01]  /*8600*/  IMAD.MOV.U32 R0, RZ, RZ, 0x7f ;  /* 0x0000007fff007424 */ /* 0x000fe200078e00ff */
[----:B------:R-:W-:-:S04]  /*8610*/  ISETP.GT.U32.AND P0, PT, R4, 0x7f800000, PT ;  /* 0x7f8000000400780c */ /* 0x000fc80003f04070 */
[----:B------:R-:W-:-:S09]  /*8620*/  SEL R0, R0, 0x7c, P0 ;  /* 0x0000007c00007807 */ /* 0x000fd20000000000 */
.L_x_566:
[----:B------:R-:W-:Y:S05]  /*8630*/  BSYNC.RECONVERGENT B0 ;  /* 0x0000000000007941 */ /* 0x000fea0003800200 */
.L_x_564:
[----:B------:R-:W-:-:S04]  /*8640*/  SHF.R.U32.HI R5, RZ, 0x18, R5 ;  /* 0x00000018ff057819 */ /* 0x000fc80000011605 */
[----:B------:R-:W-:-:S05]  /*8650*/  LOP3.LUT R5, R0, 0x80, R5, 0xf8, !PT ;  /* 0x0000008000057812 */ /* 0x000fca00078ef805 */
[----:B------:R-:W-:Y:S01]  /*8660*/  STG.E.U8 desc[UR36][R2.64], R5 ;  /* 0x0000000502007986 */ /* 0x000fe2000c101124 */
[----:B------:R-:W-:Y:S05]  /*8670*/  EXIT ;  /* 0x000000000000794d */ /* 0x000fea0003800000 */
.L_x_558:
[----:B---3--:R-:W-:Y:S01]  /*8680*/  STG.E.U16 desc[UR36][R2.64], R19 ;  /* 0x0000001302007986 */ /* 0x008fe2000c101524 */
[----:B------:R-:W-:Y:S05]  /*8690*/  EXIT ;  /* 0x000000000000794d */ /* 0x000fea0003800000 */
.L_x_567:
        /* <DEDUP_REMOVED lines=14> */
.L_x_12162:


//--------------------- .text._ZN2at6native18elementwise_kernelILi128ELi4EZNS0_22gpu_kernel_impl_nocastIZZZNS0_16log2_kernel_cudaERNS_18TensorIteratorBaseEENKUlvE0_clEvENKUlvE2_clEvEUlN3c108BFloat16EE_EEvS4_RKT_EUliE_EEviT1_ --------------------------
	.section	.text._ZN2at6native18elementwise_kernelILi128ELi4EZNS0_22gpu_kernel_impl_nocastIZZZNS0_16log2_kernel_cudaERNS_18TensorIteratorBaseEENKUlvE0_clEvENKUlvE2_clEvEUlN3c108BFloat16EE_EEvS4_RKT_EUliE_EEviT1_,"ax",@progbits
	.align	128
        .global         _ZN2at6native18elementwise_kernelILi128ELi4EZNS0_22gpu_kernel_impl_nocastIZZZNS0_16log2_kernel_cudaERNS_18TensorIteratorBaseEENKUlvE0_clEvENKUlvE2_clEvEUlN3c108BFloat16EE_EEvS4_RKT_EUliE_EEviT1_
        .type           _ZN2at6native18elementwise_kernelILi128ELi4EZNS0_22gpu_kernel_impl_nocastIZZZNS0_16log2_kernel_cudaERNS_18TensorIteratorBaseEENKUlvE0_clEvENKUlvE2_clEvEUlN3c108BFloat16EE_EEvS4_RKT_EUliE_EEviT1_,@function
        .size           _ZN2at6native18elementwise_kernelILi128ELi4EZNS0_22gpu_kernel_impl_nocastIZZZNS0_16log2_kernel_cudaERNS_18TensorIteratorBaseEENKUlvE0_clEvENKUlvE2_clEvEUlN3c108BFloat16EE_EEvS4_RKT_EUliE_EEviT1_,(.L_x_12163 - _ZN2at6native18elementwise_kernelILi128ELi4EZNS0_22gpu_kernel_impl_nocastIZZZNS0_16log2_kernel_cudaERNS_18TensorIteratorBaseEENKUlvE0_clEvENKUlvE2_clEvEUlN3c108BFloat16EE_EEvS4_RKT_EUliE_EEviT1_)
        .other          _ZN2at6native18elementwise_kernelILi128ELi4EZNS0_22gpu_kernel_impl_nocastIZZZNS0_16log2_kernel_cudaERNS_18TensorIteratorBaseEENKUlvE0_clEvENKUlvE2_clEvEUlN3c108BFloat16EE_EEvS4_RKT_EUliE_EEviT1_,@"STO_CUDA_ENTRY STV_DEFAULT"
_ZN2at6native18elementwise_kernelILi128ELi4EZNS0_22gpu_kernel_impl_nocastIZZZNS0_16log2_kernel_cudaERNS_18TensorIteratorBaseEENKUlvE0_clEvENKUlvE2_clEvEUlN3c108BFloat16EE_EEvS4_RKT_EUliE_EEviT1_:
.text._ZN2at6native18elementwise_kernelILi128ELi4EZNS0_22gpu_kernel_impl_nocastIZZZNS0_16log2_kernel_cudaERNS_18TensorIteratorBaseEENKUlvE0_clEvENKUlvE2_clEvEUlN3c108BFloat16EE_EEvS4_RKT_EUliE_EEviT1_:
[----:B------:R-:W-:Y:S08]  /*0000*/  LDC R1, c[0x0][0x37c] ;  /* 0x0000df00ff017b82 */ /* 0x000ff00000000800 */
[----:B------:R-:W0:Y:S01]  /*0010*/  LDC R2, c[0x0][0x388] ;  /* 0x0000e200ff027b82 */ /* 0x000e220000000800 */
[----:B------:R-:W1:Y:S01]  /*0020*/  S2R R3, SR_TID.X ;  /* 0x0000000000037919 */ /* 0x000e620000002100 */
[----:B------:R-:W2:Y:S06]  /*0030*/  LDCU.64 UR6, c[0x0][0x358] ;  /* 0x00006b00ff0677ac */ /* 0x000eac0008000a00 */
[----:B------:R-:W3:Y:S01]  /*0040*/  S2UR UR4, SR_CTAID.X ;  /* 0x00000000000479c3 */ /* 0x000ee20000002500 */
[----:B0-----:R-:W-:Y:S01]  /*0050*/  ISETP.NE.AND P0, PT, R2, RZ, PT ;  /* 0x000000ff0200720c */ /* 0x001fe20003f05270 */
[----:B---3--:R-:W-:-:S06]  /*0060*/  USHF.L.U32 UR4, UR4, 0x9, URZ ;  /* 0x0000000904047899 */ /* 0x008fcc00080006ff */
[----:B-1----:R-:W-:-:S06]  /*0070*/  LOP3.LUT R3, R3, UR4, RZ, 0xfc, !PT ;  /* 0x0000000403037c12 */ /* 0x002fcc000f8efcff */
[----:B--2---:R-:W-:Y:S05]  /*0080*/  @P0 BRA `(.L_x_568) ;  /* 0x0000000000c00947 */ /* 0x004fea0003800000 */
[----:B------:R-:W0:Y:S01]  /*0090*/  LDCU UR4, c[0x0][0x380] ;  /* 0x00007000ff0477ac */ /* 0x000e220008000800 */
[----:B------:R-:W-:Y:S04]  /*00a0*/  BSSY.RECONVERGENT B0, `(.L_x_569) ;  /* 0x0000023000007945 */ /* 0x000fe80003800200 */
[----:B------:R-:W-:Y:S01]  /*00b0*/  BSSY.RELIABLE B1, `(.L_x_570) ;  /* 0x0000019000017945 */ /* 0x000fe20003800100 */
[----:B0-----:R-:W-:-:S13]  /*00c0*/  ISETP.GE.AND P0, PT, R3, UR4, PT ;  /* 0x0000000403007c0c */ /* 0x001fda000bf06270 */
[----:B------:R-:W-:Y:S05]  /*00d0*/  @P0 BRA `(.L_x_571) ;  /* 0x00000000004c0947 */ /* 0x000fea0003800000 */
[----:B------:R-:W0:Y:S02]  /*00e0*/  LDC.64 R4, c[0x0][0x588] ;  /* 0x00016200ff047b82 */ /* 0x000e240000000a00 */
[----:B0-----:R-:W2:Y:S06]  /*00f0*/  LDG.E.U16 R4, desc[UR6][R4.64] ;  /* 0x0000000604047981 */ /* 0x001eac000c1e1500 */
[----:B------:R-:W0:Y:S01]  /*0100*/  LDC.64 R6, c[0x0][0x580] ;  /* 0x00016000ff067b82 */ /* 0x000e220000000a00 */
[----:B------:R-:W-:-:S04]  /*0110*/  IADD3 R3, PT, PT, R3, 0x80, RZ ;  /* 0x0000008003037810 */ /* 0x000fc80007ffe0ff */
[----:B------:R-:W-:-:S13]  /*0120*/  ISETP.GE.AND P0, PT, R3, UR4, PT ;  /* 0x0000000403007c0c */ /* 0x000fda000bf06270 */
[----:B------:R-:W-:Y:S05]  /*0130*/  @P0 BREAK.RELIABLE B1 ;  /* 0x0000000000010942 */ /* 0x000fea0003800100 */
[----:B--2---:R-:W-:-:S06]  /*0140*/  SHF.L.U32 R0, R4, 0x10, RZ ;  /* 0x0000001004007819 */ /* 0x004fcc00000006ff */
[----:B------:R-:W1:Y:S02]  /*0150*/  MUFU.LG2 R0, R0 ;  /* 0x0000000000007308 */ /* 0x000e640000000c00 */
[----:B-1----:R-:W-:-:S05]  /*0160*/  F2FP.BF16.F32.PACK_AB R2, RZ, R0 ;  /* 0x00000000ff02723e */ /* 0x002fca00000010ff */
[----:B0-----:R0:W-:Y:S01]  /*0170*/  STG.E.U16 desc[UR6][R6.64], R2 ;  /* 0x0000000206007986 */ /* 0x0011e2000c101506 */
[----:B------:R-:W-:Y:S05]  /*0180*/  @P0 BRA `(.L_x_572) ;  /* 0x0000000000500947 */ /* 0x000fea0003800000 */
[----:B------:R-:W1:Y:S02]  /*0190*/  LDC.64 R4, c[0x0][0x588] ;  /* 0x00016200ff047b82 */ /* 0x000e640000000a00 */
[----:B-1----:R-:W2:Y:S06]  /*01a0*/  LDG.E.U16 R4, desc[UR6][R4.64] ;  /* 0x0000000604047981 */ /* 0x002eac000c1e1500 */
[----:B0-----:R-:W0:Y:S01]  /*01b0*/  LDC.64 R6, c[0x0][0x580] ;  /* 0x00016000ff067b82 */ /* 0x001e220000000a00 */
[----:B------:R-:W-:Y:S02]  /*01c0*/  IADD3 R3, PT, PT, R3, 0x80, RZ ;  /* 0x0000008003037810 */ /* 0x000fe40007ffe0ff */
[----:B--2---:R-:W-:-:S06]  /*01d0*/  SHF.L.U32 R0, R4, 0x10, RZ ;  /* 0x0000001004007819 */ /* 0x004fcc00000006ff */
[----:B------:R-:W1:Y:S02]  /*01e0*/  MUFU.LG2 R0, R0 ;  /* 0x0000000000007308 */ /* 0x000e640000000c00 */
[----:B-1----:R-:W-:-:S05]  /*01f0*/  F2FP.BF16.F32.PACK_AB R2, RZ, R0 ;  /* 0x00000000ff02723e */ /* 0x002fca00000010ff */
[----:B0-----:R0:W-:Y:S02]  /*0200*/  STG.E.U16 desc[UR6][R6.64], R2 ;  /* 0x0000000206007986 */ /* 0x0011e4000c101506 */
.L_x_571:
[----:B------:R-:W-:-:S13]  /*0210*/  ISETP.GE.AND P0, PT, R3, UR4, PT ;  /* 0x0000000403007c0c */ /* 0x000fda000bf06270 */
[----:B------:R-:W-:Y:S05]  /*0220*/  @P0 BREAK.RELIABLE B1 ;  /* 0x0000000000010942 */ /* 0x000fea0003800100 */
[----:B------:R-:W-:Y:S05]  /*0230*/  @P0 BRA `(.L_x_572) ;  /* 0x0000000000240947 */ /* 0x000fea0003800000 */
[----:B------:R-:W-:Y:S05]  /*0240*/  BSYNC.RELIABLE B1 ;  /* 0x0000000000017941 */ /* 0x000fea0003800100 */
.L_x_570:
        /* <DEDUP_REMOVED lines=8> */
.L_x_572:
[----:B------:R-:W-:Y:S05]  /*02d0*/  BSYNC.RECONVERGENT B0 ;  /* 0x0000000000007941 */ /* 0x000fea0003800200 */
.L_x_569:
[----:B------:R-:W-:Y:S05]  /*02e0*/  WARPSYNC.ALL ;  /* 0x0000000000007948 */ /* 0x000fea0003800000 */
[----:B------:R-:W-:-:S13]  /*02f0*/  ISETP.GE.AND P0, PT, R3, UR4, PT ;  /* 0x0000000403007c0c */ /* 0x000fda000bf06270 */
[----:B------:R-:W-:Y:S05]  /*0300*/  @P0 EXIT ;  /* 0x000000000000094d */ /* 0x000fea0003800000 */
[----:B01----:R-:W0:Y:S02]  /*0310*/  LDC.64 R2, c[0x0][0x588] ;  /* 0x00016200ff027b82 */ /* 0x003e240000000a00 */
[----:B0-----:R-:W2:Y:S06]  /*0320*/  LDG.E.U16 R2, desc[UR6][R2.64] ;  /* 0x0000000602027981 */ /* 0x001eac000c1e1500 */
[----:B------:R-:W0:Y:S01]  /*0330*/  LDC.64 R4, c[0x0][0x580] ;  /* 0x00016000ff047b82 */ /* 0x000e220000000a00 */
[----:B--2---:R-:W-:-:S06]  /*0340*/  SHF.L.U32 R0, R2, 0x10, RZ ;  /* 0x0000001002007819 */ /* 0x004fcc00000006ff */
[----:B------:R-:W1:Y:S02]  /*0350*/  MUFU.LG2 R0, R0 ;  /* 0x0000000000007308 */ /* 0x000e640000000c00 */
[----:B-1----:R-:W-:-:S05]  /*0360*/  F2FP.BF16.F32.PACK_AB R3, RZ, R0 ;  /* 0x00000000ff03723e */ /* 0x002fca00000010ff */
[----:B0-----:R-:W-:Y:S01]  /*0370*/  STG.E.U16 desc[UR6][R4.64], R3 ;  /* 0x0000000304007986 */ /* 0x001fe2000c101506 */
[----:B------:R-:W-:Y:S05]  /*0380*/  EXIT ;  /* 0x000000000000794d */ /* 0x000fea0003800000 */
.L_x_568:
[----:B------:R-:W0:Y:S01]  /*0390*/  LDCU UR4, c[0x0][0x380] ;  /* 0x00007000ff0477ac */ /* 0x000e220008000800 */
[----:B------:R-:W-:Y:S01]  /*03a0*/  IADD3 R2, PT, PT, R2, -0x1, RZ ;  /* 0xffffffff02027810 */ /* 0x000fe20007ffe0ff */
[----:B------:R-:W-:Y:S04]  /*03b0*/  BSSY.RECONVERGENT B0, `(.L_x_573) ;  /* 0x00003ac000007945 */ /* 0x000fe80003800200 */
[----:B------:R-:W-:Y:S01]  /*03c0*/  BSSY.RELIABLE B1, `(.L_x_574) ;  /* 0x0000275000017945 */ /* 0x000fe20003800100 */
[----:B------:R-:W-:-:S05]  /*03d0*/  VIMNMX.U32 R0, PT, PT, R2, 0x18, PT ;  /* 0x0000001802007848 */ /* 0x000fca0003fe0000 */
[----:B------:R-:W-:Y:S01]  /*03e0*/  VIADD R0, R0, 0x1 ;  /* 0x0000000100007836 */ /* 0x000fe20000000000 */
[----:B0-----:R-:W-:-:S13]  /*03f0*/  ISETP.GE.AND P0, PT, R3, UR4, PT ;  /* 0x0000000403007c0c */ /* 0x001fda000bf06270 */
[----:B------:R-:W-:Y:S05]  /*0400*/  @P0 BRA `(.L_x_575) ;  /* 0x0000002400b40947 */ /* 0x000fea0003800000 */
[----:B------:R-:W0:Y:S01]  /*0410*/  LDCU.64 UR8, c[0x0][0x390] ;  /* 0x00007200ff0877ac */ /* 0x000e220008000a00 */
[----:B------:R-:W-:Y:S01]  /*0420*/  HFMA2 R4, -RZ, RZ, 0, 0 ;  /* 0x00000000ff047431 */ /* 0x000fe200000001ff */
[----:B------:R-:W-:Y:S01]  /*0430*/  MOV R5, R3 ;  /* 0x0000000300057202 */ /* 0x000fe20000000f00 */
[----:B------:R-:W1:Y:S01]  /*0440*/  LDCU UR5, c[0x0][0x38c] ;  /* 0x00007180ff0577ac */ /* 0x000e620008000800 */
[----:B------:R-:W-:Y:S01]  /*0450*/  ISETP.NE.AND P0, PT, R2, RZ, PT ;  /* 0x000000ff0200720c */ /* 0x000fe20003f05270 */
[----:B------:R-:W2:Y:S01]  /*0460*/  LDCU.64 UR10, c[0x0][0x4b8] ;  /* 0x00009700ff0a77ac */ /* 0x000ea20008000a00 */
[----:B0-----:R-:W-:-:S05]  /*0470*/  IMAD.HI.U32 R6, R3, UR8, R4 ;  /* 0x0000000803067c27 */ /* 0x001fca000f8e0004 */
[----:B------:R-:W-:-:S04]  /*0480*/  SHF.R.U32.HI R7, RZ, UR9, R6 ;  /* 0x00000009ff077c19 */ /* 0x000fc80008011606 */
[----:B------:R-:W-:-:S05]  /*0490*/  IADD3 R4, PT, PT, -R7, RZ, RZ ;  /* 0x000000ff07047210 */ /* 0x000fca0007ffe1ff */
[----:B-1----:R-:W-:-:S04]  /*04a0*/  IMAD R4, R4, UR5, R3 ;  /* 0x0000000504047c24 */ /* 0x002fc8000f8e0203 */
[C---:B--2---:R-:W-:Y:S02]  /*04b0*/  IMAD R5, R4.reuse, UR10, RZ ;  /* 0x0000000a04057c24 */ /* 0x044fe4000f8e02ff */
[----:B------:R-:W-:Y:S01]  /*04c0*/  IMAD R4, R4, UR11, RZ ;  /* 0x0000000b04047c24 */ /* 0x000fe2000f8e02ff */
[----:B------:R-:W-:Y:S06]  /*04d0*/  @!P0 BRA `(.L_x_576) ;  /* 0x0000001000748947 */ /* 0x000fec0003800000 */
[----:B------:R-:W0:Y:S01]  /*04e0*/  LDCU.64 UR8, c[0x0][0x398] ;  /* 0x00007300ff0877ac */ /* 0x000e220008000a00 */
[----:B------:R-:W-:Y:S02]  /*04f0*/  MOV R6, RZ ;  /* 0x000000ff00067202 */ /* 0x000fe40000000f00 */
[----:B------:R-:W-:Y:S01]  /*0500*/  ISETP.NE.AND P0, PT, R0, 0x2, PT ;  /* 0x000000020000780c */ /* 0x000fe20003f05270 */
[----:B------:R-:W1:Y:S01]  /*0510*/  LDCU UR5, c[0x0][0x3a0] ;  /* 0x00007400ff0577ac */ /* 0x000e620008000800 */
[----:B------:R-:W2:Y:S01]  /*0520*/  LDCU.64 UR10, c[0x0][0x4c0] ;  /* 0x00009800ff0a77ac */ /* 0x000ea20008000a00 */
[----:B0-----:R-:W-:-:S05]  /*0530*/  IMAD.HI.U32 R8, R7, UR9, R6 ;  /* 0x0000000907087c27 */ /* 0x001fca000f8e0006 */
[----:B-1----:R-:W-:-:S04]  /*0540*/  SHF.R.U32.HI R9, RZ, UR5, R8 ;  /* 0x00000005ff097c19 */ /* 0x002fc80008011608 */
[----:B------:R-:W-:-:S05]  /*0550*/  IADD3 R6, PT, PT, -R9, RZ, RZ ;  /* 0x000000ff09067210 */ /* 0x000fca0007ffe1ff */
[----:B------:R-:W-:-:S04]  /*0560*/  IMAD R6, R6, UR8, R7 ;  /* 0x0000000806067c24 */ /* 0x000fc8000f8e0207 */
[C---:B--2---:R-:W-:Y:S02]  /*0570*/  IMAD R5, R6.reuse, UR10, R5 ;  /* 0x0000000a06057c24 */ /* 0x044fe4000f8e0205 */
[----:B------:R-:W-:Y:S01]  /*0580*/  IMAD R4, R6, UR11, R4 ;  /* 0x0000000b06047c24 */ /* 0x000fe2000f8e0204 */
[----:B------:R-:W-:Y:S06]  /*0590*/  @!P0 BRA `(.L_x_576) ;  /* 0x0000001000448947 */ /* 0x000fec0003800000 */
[----:B------:R-:W0:Y:S01]  /*05a0*/  LDCU.64 UR8, c[0x0][0x3a8] ;  /* 0x00007500ff0877ac */ /* 0x000e220008000a00 */
[----:B------:R-:W-:Y:S01]  /*05b0*/  HFMA2 R8, -RZ, RZ, 0, 0 ;  /* 0x00000000ff087431 */ /* 0x000fe200000001ff */
[----:B------:R-:W-:Y:S01]  /*05c0*/  ISETP.NE.AND P0, PT, R0, 0x3, PT ;  /* 0x000000030000780c */ /* 0x000fe20003f05270 */
[----:B------:R-:W1:Y:S01]  /*05d0*/  LDCU UR5, c[0x0][0x3a4] ;  /* 0x00007480ff0577ac */ /* 0x000e620008000800 */
[----:B------:R-:W2:Y:S02]  /*05e0*/  LDCU.64 UR10, c[0x0][0x4c8] ;  /* 0x00009900ff0a77ac */ /* 0x000ea40008000a00 */
[----:B0-----:R-:W-:-:S05]  /*05f0*/  IMAD.HI.U32 R6, R9, UR8, R8 ;  /* 0x0000000809067c27 */ /* 0x001fca000f8e0008 */
[----:B------:R-:W-:-:S04]  /*0600*/  SHF.R.U32.HI R7, RZ, UR9, R6 ;  /* 0x00000009ff077c19 */ /* 0x000fc80008011606 */
[----:B------:R-:W-:-:S05]  /*0610*/  IADD3 R8, PT, PT, -R7, RZ, RZ ;  /* 0x000000ff07087210 */ /* 0x000fca0007ffe1ff */
[----:B-1----:R-:W-:-:S04]  /*0620*/  IMAD R8, R8, UR5, R9 ;  /* 0x0000000508087c24 */ /* 0x002fc8000f8e0209 */
[C---:B--2---:R-:W-:Y:S02]  /*0630*/  IMAD R5, R8.reuse, UR10, R5 ;  /* 0x0000000a08057c24 */ /* 0x044fe4000f8e0205 */
[----:B------:R-:W-:Y:S01]  /*0640*/  IMAD R4, R8, UR11, R4 ;  /* 0x0000000b08047c24 */ /* 0x000fe2000f8e0204 */
[----:B------:R-:W-:Y:S06]  /*0650*/  @!P0 BRA `(.L_x_576) ;  /* 0x0000001000148947 */ /* 0x000fec0003800000 */
[----:B------:R-:W0:Y:S01]  /*0660*/  LDCU.64 UR8, c[0x0][0x3b0] ;  /* 0x00007600ff0877ac */ /* 0x000e220008000a00 */
[----:B------:R-:W-:Y:S01]  /*0670*/  IMAD.MOV.U32 R6, RZ, RZ, RZ ;  /* 0x000000ffff067224 */ /* 0x000fe200078e00ff */
        /* <DEDUP_REMOVED lines=11> */
[----:B------:R-:W-:Y:S02]  /*0730*/  MOV R8, RZ ;  /* 0x000000ff00087202 */ /* 0x000fe40000000f00 */
[----:B------:R-:W-:Y:S01]  /*0740*/  ISETP.NE.AND P0, PT, R0, 0x5, PT ;  /* 0x000000050000780c */ /* 0x000fe20003f05270 */
[----:B------:R-:W1:Y:S01]  /*0750*/  LDCU UR5, c[0x0][0x3bc] ;  /* 0x00007780ff0577ac */ /* 0x000e620008000800 */
[----:B------:R-:W2:Y:S01]  /*0760*/  LDCU.64 UR10, c[0x0][0x4d8] ;  /* 0x00009b00ff0a77ac */ /* 0x000ea20008000a00 */
        /* <DEDUP_REMOVED lines=223> */
[----:B------:R-:W-:Y:S01]  /*1560*/  ISETP.NE.AND P0, PT, R0, 0x18, PT ;  /* 0x000000180000780c */ /* 0x000fe20003f05270 */
[----:B------:R-:W0:Y:S01]  /*1570*/  LDCU.64 UR8, c[0x0][0x4a0] ;  /* 0x00009400ff0877ac */ /* 0x000e220008000a00 */
[----:B------:R-:W-:Y:S01]  /*1580*/  MOV R6, RZ ;  /* 0x000000ff00067202 */ /* 0x000fe20000000f00 */
[----:B------:R-:W1:Y:S01]  /*1590*/  LDCU UR5, c[0x0][0x4a8] ;  /* 0x00009500ff0577ac */ /* 0x000e620008000800 */
[----:B------:R-:W2:Y:S09]  /*15a0*/  LDCU.64 UR10, c[0x0][0x570] ;  /* 0x0000ae00ff0a77ac */ /* 0x000eb20008000a00 */
[----:B------:R-:W3:Y:S01]  /*15b0*/  @P0 LDC.64 R14, c[0x0][0x4b0] ;  /* 0x00012c00ff0e0b82 */ /* 0x000ee20000000a00 */
[----:B0-----:R-:W-:-:S07]  /*15c0*/  IMAD.HI.U32 R10, R7, UR9, R6 ;  /* 0x00000009070a7c27 */ /* 0x001fce000f8e0006 */
[----:B------:R-:W0:Y:S01]  /*15d0*/  @P0 LDC R17, c[0x0][0x4ac] ;  /* 0x00012b00ff110b82 */ /* 0x000e220000000800 */
[----:B-1----:R-:W-:Y:S01]  /*15e0*/  SHF.R.U32.HI R11, RZ, UR5, R10 ;  /* 0x00000005ff0b7c19 */ /* 0x002fe2000801160a */
[----:B------:R-:W-:-:S03]  /*15f0*/  @P0 IMAD.MOV.U32 R10, RZ, RZ, RZ ;  /* 0x000000ffff0a0224 */ /* 0x000fc600078e00ff */
[----:B------:R-:W-:-:S03]  /*1600*/  IADD3 R13, PT, PT, -R11, RZ, RZ ;  /* 0x000000ff0b0d7210 */ /* 0x000fc60007ffe1ff */
[----:B------:R-:W1:Y:S01]  /*1610*/  @P0 LDC.64 R8, c[0x0][0x578] ;  /* 0x00015e00ff080b82 */ /* 0x000e620000000a00 */
[----:B---3--:R-:W-:-:S05]  /*1620*/  @P0 IMAD.HI.U32 R6, R11, R14, R10 ;  /* 0x0000000e0b060227 */ /* 0x008fca00078e000a */
[----:B------:R-:W-:Y:S01]  /*1630*/  @P0 SHF.R.U32.HI R10, RZ, R15, R6 ;  /* 0x0000000fff0a0219 */ /* 0x000fe20000011606 */
[----:B------:R-:W-:-:S03]  /*1640*/  IMAD R6, R13, UR8, R7 ;  /* 0x000000080d067c24 */ /* 0x000fc6000f8e0207 */
[----:B------:R-:W-:Y:S01]  /*1650*/  @P0 IADD3 R10, PT, PT, -R10, RZ, RZ ;  /* 0x000000ff0a0a0210 */ /* 0x000fe20007ffe1ff */
[C---:B--2---:R-:W-:Y:S02]  /*1660*/  IMAD R5, R6.reuse, UR10, R5 ;  /* 0x0000000a06057c24 */ /* 0x044fe4000f8e0205 */
[----:B------:R-:W-:Y:S02]  /*1670*/  IMAD R4, R6, UR11, R4 ;  /* 0x0000000b06047c24 */ /* 0x000fe4000f8e0204 */
[----:B0-----:R-:W-:-:S04]  /*1680*/  @P0 IMAD R10, R10, R17, R11 ;  /* 0x000000110a0a0224 */ /* 0x001fc800078e020b */
[C---:B-1----:R-:W-:Y:S02]  /*1690*/  @P0 IMAD R5, R10.reuse, R8, R5 ;  /* 0x000000080a050224 */ /* 0x042fe400078e0205 */
[----:B------:R-:W-:-:S07]  /*16a0*/  @P0 IMAD R4, R10, R9, R4 ;  /* 0x000000090a040224 */ /* 0x000fce00078e0204 */
.L_x_576:
[----:B------:R-:W0:Y:S02]  /*16b0*/  LDCU.128 UR8, c[0x0][0x580] ;  /* 0x0000b000ff0877ac */ /* 0x000e240008000c00 */
[----:B0-----:R-:W-:-:S04]  /*16c0*/  IADD3 R6, P0, PT, R4, UR10, RZ ;  /* 0x0000000a04067c10 */ /* 0x001fc8000ff1e0ff */
[----:B------:R-:W-:-:S05]  /*16d0*/  IADD3.X R7, PT, PT, RZ, UR11, RZ, P0, !PT ;  /* 0x0000000bff077c10 */ /* 0x000fca00087fe4ff */
[----:B------:R-:W2:Y:S01]  /*16e0*/  LDG.E.U16 R6, desc[UR6][R6.64] ;  /* 0x0000000606067981 */ /* 0x000ea2000c1e1500 */
[----:B------:R-:W-:Y:S02]  /*16f0*/  IADD3 R4, P0, PT, R5, UR8, RZ ;  /* 0x0000000805047c10 */ /* 0x000fe4000ff1e0ff */
[----:B------:R-:W-:Y:S02]  /*1700*/  IADD3 R3, PT, PT, R3, 0x80, RZ ;  /* 0x0000008003037810 */ /* 0x000fe40007ffe0ff */
[----:B------:R-:W-:Y:S02]  /*1710*/  IADD3.X R5, PT, PT, RZ, UR9, RZ, P0, !PT ;  /* 0x00000009ff057c10 */ /* 0x000fe400087fe4ff */
[----:B------:R-:W-:-:S13]  /*1720*/  ISETP.GE.AND P0, PT, R3, UR4, PT ;  /* 0x0000000403007c0c */ /* 0x000fda000bf06270 */
[----:B------:R-:W-:Y:S05]  /*1730*/  @P0 BREAK.RELIABLE B1 ;  /* 0x0000000000010942 */ /* 0x000fea0003800100 */
[----:B--2---:R-:W-:-:S06]  /*1740*/  SHF.L.U32 R8, R6, 0x10, RZ ;  /* 0x0000001006087819 */ /* 0x004fcc00000006ff */
[----:B------:R-:W0:Y:S02]  /*1750*/  MUFU.LG2 R8, R8 ;  /* 0x0000000800087308 */ /* 0x000e240000000c00 */
[----:B0-----:R-:W-:-:S05]  /*1760*/  F2FP.BF16.F32.PACK_AB R7, RZ, R8 ;  /* 0x00000008ff07723e */ /* 0x001fca00000010ff */
[----:B------:R0:W-:Y:S01]  /*1770*/  STG.E.U16 desc[UR6][R4.64], R7 ;  /* 0x0000000704007986 */ /* 0x0001e2000c101506 */
[----:B------:R-:W-:Y:S05]  /*1780*/  @P0 BRA `(.L_x_577) ;  /* 0x0000002400b80947 */ /* 0x000fea0003800000 */
[----:B------:R-:W1:Y:S01]  /*1790*/  LDCU.64 UR8, c[0x0][0x390] ;  /* 0x00007200ff0877ac */ /* 0x000e620008000a00 */
[----:B0-----:R-:W-:Y:S01]  /*17a0*/  HFMA2 R4, -RZ, RZ, 0, 0 ;  /* 0x00000000ff047431 */ /* 0x001fe200000001ff */
[----:B------:R-:W-:Y:S01]  /*17b0*/  MOV R5, R3 ;  /* 0x0000000300057202 */ /* 0x000fe20000000f00 */
[----:B------:R-:W0:Y:S01]  /*17c0*/  LDCU UR5, c[0x0][0x38c] ;  /* 0x00007180ff0577ac */ /* 0x000e220008000800 */
[----:B------:R-:W-:Y:S01]  /*17d0*/  ISETP.NE.AND P0, PT, R2, RZ, PT ;  /* 0x000000ff0200720c */ /* 0x000fe20003f05270 */
[----:B------:R-:W2:Y:S01]  /*17e0*/  LDCU.64 UR10, c[0x0][0x4b8] ;  /* 0x00009700ff0a77ac */ /* 0x000ea20008000a00 */
[----:B-1----:R-:W-:-:S05]  /*17f0*/  IMAD.HI.U32 R6, R3, UR8, R4 ;  /* 0x0000000803067c27 */ /* 0x002fca000f8e0004 */
[----:B------:R-:W-:-:S05]  /*1800*/  SHF.R.U32.HI R7, RZ, UR9, R6 ;  /* 0x00000009ff077c19 */ /* 0x000fca0008011606 */
[----:B------:R-:W-:-:S04]  /*1810*/  IMAD.MOV R4, RZ, RZ, -R7 ;  /* 0x000000ffff047224 */ /* 0x000fc800078e0a07 */
[----:B0-----:R-:W-:-:S04]  /*1820*/  IMAD R4, R4, UR5, R3 ;  /* 0x0000000504047c24 */ /* 0x001fc8000f8e0203 */
        /* <DEDUP_REMOVED lines=105> */
[----:B-1----:R-:W-:-:S05]  /*1ec0*/  SHF.R.U32.HI R9, RZ, UR5, R8 ;  /* 0x00000005ff097c19 */ /* 0x002fca0008011608 */
[----:B------:R-:W-:-:S04]  /*1ed0*/  IMAD.MOV R6, RZ, RZ, -R9 ;  /* 0x000000ffff067224 */ /* 0x000fc800078e0a09 */
        /* <DEDUP_REMOVED lines=106> */
[----:B------:R-:W-:-:S05]  /*2580*/  SHF.R.U32.HI R7, RZ, UR9, R6 ;  /* 0x00000009ff077c19 */ /* 0x000fca0008011606 */
[----:B------:R-:W-:-:S04]  /*2590*/  IMAD.MOV R8, RZ, RZ, -R7 ;  /* 0x000000ffff087224 */ /* 0x000fc800078e0a07 */
        /* <DEDUP_REMOVED lines=54> */
[----:B------:R-:W-:Y:S01]  /*2900*/  IMAD.MOV.U32 R6, RZ, RZ, RZ ;  /* 0x000000ffff067224 */ /* 0x000fe200078e00ff */
[----:B------:R-:W1:Y:S01]  /*2910*/  LDCU UR5, c[0x0][0x4a8] ;  /* 0x00009500ff0577ac */ /* 0x000e620008000800 */
[----:B------:R-:W2:Y:S09]  /*2920*/  LDCU.64 UR10, c[0x0][0x570] ;  /* 0x0000ae00ff0a77ac */ /* 0x000eb20008000a00 */
[----:B------:R-:W3:Y:S01]  /*2930*/  @P0 LDC.64 R14, c[0x0][0x4b0] ;  /* 0x00012c00ff0e0b82 */ /* 0x000ee20000000a00 */
[----:B0-----:R-:W-:-:S07]  /*2940*/  IMAD.HI.U32 R10, R7, UR9, R6 ;  /* 0x00000009070a7c27 */ /* 0x001fce000f8e0006 */
[----:B------:R-:W0:Y:S01]  /*2950*/  @P0 LDC R17, c[0x0][0x4ac] ;  /* 0x00012b00ff110b82 */ /* 0x000e220000000800 */
[----:B-1----:R-:W-:Y:S02]  /*2960*/  SHF.R.U32.HI R11, RZ, UR5, R10 ;  /* 0x00000005ff0b7c19 */ /* 0x002fe4000801160a */
[----:B------:R-:W-:Y:S02]  /*2970*/  @P0 MOV R10, RZ ;  /* 0x000000ff000a0202 */ /* 0x000fe40000000f00 */
        /* <DEDUP_REMOVED lines=11> */
.L_x_578:
[----:B------:R-:W0:Y:S02]  /*2a30*/  LDCU.128 UR8, c[0x0][0x580] ;  /* 0x0000b000ff0877ac */ /* 0x000e240008000c00 */
[----:B0-----:R-:W-:-:S04]  /*2a40*/  IADD3 R6, P0, PT, R4, UR10, RZ ;  /* 0x0000000a04067c10 */ /* 0x001fc8000ff1e0ff */
[----:B------:R-:W-:-:S05]  /*2a50*/  IADD3.X R7, PT, PT, RZ, UR11, RZ, P0, !PT ;  /* 0x0000000bff077c10 */ /* 0x000fca00087fe4ff */
[----:B------:R-:W2:Y:S01]  /*2a60*/  LDG.E.U16 R6, desc[UR6][R6.64] ;  /* 0x0000000606067981 */ /* 0x000ea2000c1e1500 */
[----:B------:R-:W-:Y:S02]  /*2a70*/  IADD3 R4, P0, PT, R5, UR8, RZ ;  /* 0x0000000805047c10 */ /* 0x000fe4000ff1e0ff */
[----:B------:R-:W-:Y:S02]  /*2a80*/  IADD3 R3, PT, PT, R3, 0x80, RZ ;  /* 0x0000008003037810 */ /* 0x000fe40007ffe0ff */
[----:B------:R-:W-:Y:S02]  /*2a90*/  IADD3.X R5, PT, PT, RZ, UR9, RZ, P0, !PT ;  /* 0x00000009ff057c10 */ /* 0x000fe400087fe4ff */
[----:B--2---:R-:W-:-:S06]  /*2aa0*/  SHF.L.U32 R8, R6, 0x10, RZ ;  /* 0x0000001006087819 */ /* 0x004fcc00000006ff */
[----:B------:R-:W0:Y:S02]  /*2ab0*/  MUFU.LG2 R8, R8 ;  /* 0x0000000800087308 */ /* 0x000e240000000c00 */
[----:B0-----:R-:W-:-:S05]  /*2ac0*/  F2FP.BF16.F32.PACK_AB R7, RZ, R8 ;  /* 0x00000008ff07723e */ /* 0x001fca00000010ff */
[----:B------:R0:W-:Y:S02]  /*2ad0*/  STG.E.U16 desc[UR6][R4.64], R7 ;  /* 0x0000000704007986 */ /* 0x0001e4000c101506 */
.L_x_575:
[----:B------:R-:W-:-:S13]  /*2ae0*/  ISETP.GE.AND P0, PT, R3, UR4, PT ;  /* 0x0000000403007c0c */ /* 0x000fda000bf06270 */
[----:B------:R-:W-:Y:S05]  /*2af0*/  @P0 BREAK.RELIABLE B1 ;  /* 0x0000000000010942 */ /* 0x000fea0003800100 */
[----:B------:R-:W-:Y:S05]  /*2b00*/  @P0 BRA `(.L_x_577) ;  /* 0x0000001000d80947 */ /* 0x000fea0003800000 */
[----:B------:R-:W-:Y:S05]  /*2b10*/  BSYNC.RELIABLE B1 ;  /* 0x0000000000017941 */ /* 0x000fea0003800100 */
.L_x_574:
[----:B------:R-:W1:Y:S01]  /*2b20*/  LDCU.64 UR8, c[0x0][0x390] ;  /* 0x00007200ff0877ac */ /* 0x000e620008000a00 */
[----:B0-----:R-:W-:Y:S01]  /*2b30*/  MOV R4, RZ ;  /* 0x000000ff00047202 */ /* 0x001fe20000000f00 */
[----:B------:R-:W-:Y:S01]  /*2b40*/  IMAD.MOV.U32 R5, RZ, RZ, R3 ;  /* 0x000000ffff057224 */ /* 0x000fe200078e0003 */
[----:B------:R-:W-:Y:S01]  /*2b50*/  ISETP.NE.AND P0, PT, R2, RZ, PT ;  /* 0x000000ff0200720c */ /* 0x000fe20003f05270 */
[----:B------:R-:W0:Y:S01]  /*2b60*/  LDCU UR5, c[0x0][0x38c] ;  /* 0x00007180ff0577ac */ /* 0x000e220008000800 */
[----:B------:R-:W2:Y:S01]  /*2b70*/  LDCU.64 UR10, c[0x0][0x4b8] ;  /* 0x00009700ff0a77ac */ /* 0x000ea20008000a00 */
[----:B-1----:R-:W-:-:S05]  /*2b80*/  IMAD.HI.U32 R6, R3, UR8, R4 ;  /* 0x0000000803067c27 */ /* 0x002fca000f8e0004 */
[----:B------:R-:W-:-:S04]  /*2b90*/  SHF.R.U32.HI R7, RZ, UR9, R6 ;  /* 0x00000009ff077c19 */ /* 0x000fc80008011606 */
[----:B------:R-:W-:-:S05]  /*2ba0*/  IADD3 R4, PT, PT, -R7, RZ, RZ ;  /* 0x000000ff07047210 */ /* 0x000fca0007ffe1ff */
[----:B0-----:R-:W-:-:S04]  /*2bb0*/  IMAD R4, R4, UR5, R3 ;  /* 0x0000000504047c24 */ /* 0x001fc8000f8e0203 */
[C---:B--2---:R-:W-:Y:S02]  /*2bc0*/  IMAD R5, R4.reuse, UR10, RZ ;  /* 0x0000000a04057c24 */ /* 0x044fe4000f8e02ff */
[----:B------:R-:W-:Y:S01]  /*2bd0*/  IMAD R4, R4, UR11, RZ ;  /* 0x0000000b04047c24 */ /* 0x000fe2000f8e02ff */
        /* <DEDUP_REMOVED lines=265> */
[----:B------:R-:W-:Y:S01]  /*3c70*/  ISETP.NE.AND P0, PT, R0, 0x18, PT ;  /* 0x000000180000780c */ /* 0x000fe20003f05270 */
[----:B------:R-:W0:Y:S01]  /*3c80*/  LDCU.64 UR8, c[0x0][0x4a0] ;  /* 0x00009400ff0877ac */ /* 0x000e220008000a00 */
[----:B------:R-:W-:Y:S01]  /*3c90*/  HFMA2 R6, -RZ, RZ, 0, 0 ;  /* 0x00000000ff067431 */ /* 0x000fe200000001ff */
        /* <DEDUP_REMOVED lines=18> */
.L_x_579:
        /* <DEDUP_REMOVED lines=11> */
.L_x_577:
[----:B------:R-:W-:Y:S05]  /*3e70*/  BSYNC.RECONVERGENT B0 ;  /* 0x0000000000007941 */ /* 0x000fea0003800200 */
.L_x_573:
[----:B------:R-:W-:Y:S05]  /*3e80*/  WARPSYNC.ALL ;  /* 0x0000000000007948 */ /* 0x000fea0003800000 */
[----:B------:R-:W-:-:S13]  /*3e90*/  ISETP.GE.AND P0, PT, R3, UR4, PT ;  /* 0x0000000403007c0c */ /* 0x000fda000bf06270 */
[----:B------:R-:W-:Y:S05]  /*3ea0*/  @P0 EXIT ;  /* 0x000000000000094d */ /* 0x000fea0003800000 */
[----:B------:R-:W2:Y:S01]  /*3eb0*/  LDCU.64 UR4, c[0x0][0x390] ;  /* 0x00007200ff0477ac */ /* 0x000ea20008000a00 */
[----:B01----:R-:W-:Y:S01]  /*3ec0*/  MOV R5, R3 ;  /* 0x0000000300057202 */ /* 0x003fe20000000f00 */
[----:B------:R-:W-:Y:S01]  /*3ed0*/  IMAD.MOV.U32 R4, RZ, RZ, RZ ;  /* 0x000000ffff047224 */ /* 0x000fe200078e00ff */
[----:B------:R-:W-:Y:S01]  /*3ee0*/  ISETP.NE.AND P0, PT, R2, RZ, PT ;  /* 0x000000ff0200720c */ /* 0x000fe20003f05270 */
[----:B------:R-:W0:Y:S01]  /*3ef0*/  LDCU UR8, c[0x0][0x38c] ;  /* 0x00007180ff0877ac */ /* 0x000e220008000800 */
[----:B------:R-:W1:Y:S01]  /*3f00*/  LDCU.64 UR10, c[0x0][0x4b8] ;  /* 0x00009700ff0a77ac */ /* 0x000e620008000a00 */
[----:B--2---:R-:W-:-:S05]  /*3f10*/  IMAD.HI.U32 R4, R3, UR4, R4 ;  /* 0x0000000403047c27 */ /* 0x004fca000f8e0004 */
[----:B------:R-:W-:-:S04]  /*3f20*/  SHF.R.U32.HI R5, RZ, UR5, R4 ;  /* 0x00000005ff057c19 */ /* 0x000fc80008011604 */
[----:B------:R-:W-:-:S05]  /*3f30*/  IADD3 R6, PT, PT, -R5, RZ, RZ ;  /* 0x000000ff05067210 */ /* 0x000fca0007ffe1ff */
[----:B0-----:R-:W-:-:S04]  /*3f40*/  IMAD R2, R6, UR8, R3 ;  /* 0x0000000806027c24 */ /* 0x001fc8000f8e0203 */
[C---:B-1----:R-:W-:Y:S02]  /*3f50*/  IMAD R3, R2.reuse, UR10, RZ ;  /* 0x0000000a02037c24 */ /* 0x042fe4000f8e02ff */
        /* <DEDUP_REMOVED lines=269> */
[----:B------:R-:W1:Y:S10]  /*5030*/  LDCU UR4, c[0x0][0x4a8] ;  /* 0x00009500ff0477ac */ /* 0x000e740008000800 */
[----:B------:R-:W2:Y:S01]  /*5040*/  @P0 LDC.64 R8, c[0x0][0x4b0] ;  /* 0x00012c00ff080b82 */ /* 0x000ea20000000a00 */
[----:B0-----:R-:W-:-:S07]  /*5050*/  IMAD.HI.U32 R6, R5, UR9, R4 ;  /* 0x0000000905067c27 */ /* 0x001fce000f8e0004 */
[----:B------:R-:W0:Y:S01]  /*5060*/  @P0 LDC R11, c[0x0][0x4ac] ;  /* 0x00012b00ff0b0b82 */ /* 0x000e220000000800 */
[----:B-1----:R-:W-:Y:S01]  /*5070*/  SHF.R.U32.HI R7, RZ, UR4, R6 ;  /* 0x00000004ff077c19 */ /* 0x002fe20008011606 */
[----:B------:R-:W1:Y:S01]  /*5080*/  LDCU.64 UR4, c[0x0][0x570] ;  /* 0x0000ae00ff0477ac */ /* 0x000e620008000a00 */
[----:B------:R-:W-:Y:S02]  /*5090*/  @P0 MOV R6, RZ ;  /* 0x000000ff00060202 */ /* 0x000fe40000000f00 */
[----:B------:R-:W-:-:S03]  /*50a0*/  IADD3 R4, PT, PT, -R7, RZ, RZ ;  /* 0x000000ff07047210 */ /* 0x000fc60007ffe1ff */
[----:B------:R-:W3:Y:S02]  /*50b0*/  @P0 LDC.64 R12, c[0x0][0x578] ;  /* 0x00015e00ff0c0b82 */ /* 0x000ee40000000a00 */
[----:B------:R-:W-:Y:S02]  /*50c0*/  IMAD R4, R4, UR8, R5 ;  /* 0x0000000804047c24 */ /* 0x000fe4000f8e0205 */
[----:B--2---:R-:W-:-:S05]  /*50d0*/  @P0 IMAD.HI.U32 R0, R7, R8, R6 ;  /* 0x0000000807000227 */ /* 0x004fca00078e0006 */
[----:B------:R-:W-:Y:S01]  /*50e0*/  @P0 SHF.R.U32.HI R0, RZ, R9, R0 ;  /* 0x00000009ff000219 */ /* 0x000fe20000011600 */
[C---:B-1----:R-:W-:Y:S02]  /*50f0*/  IMAD R3, R4.reuse, UR4, R3 ;  /* 0x0000000404037c24 */ /* 0x042fe4000f8e0203 */
[----:B------:R-:W-:Y:S01]  /*5100*/  IMAD R2, R4, UR5, R2 ;  /* 0x0000000504027c24 */ /* 0x000fe2000f8e0202 */
[----:B------:R-:W-:-:S05]  /*5110*/  @P0 IADD3 R6, PT, PT, -R0, RZ, RZ ;  /* 0x000000ff00060210 */ /* 0x000fca0007ffe1ff */
[----:B0-----:R-:W-:-:S04]  /*5120*/  @P0 IMAD R6, R11, R6, R7 ;  /* 0x000000060b060224 */ /* 0x001fc800078e0207 */
[C---:B---3--:R-:W-:Y:S02]  /*5130*/  @P0 IMAD R3, R6.reuse, R12, R3 ;  /* 0x0000000c06030224 */ /* 0x048fe400078e0203 */
[----:B------:R-:W-:-:S07]  /*5140*/  @P0 IMAD R2, R6, R13, R2 ;  /* 0x0000000d06020224 */ /* 0x000fce00078e0202 */
.L_x_580:
[----:B------:R-:W0:Y:S02]  /*5150*/  LDCU.128 UR8, c[0x0][0x580] ;  /* 0x0000b000ff0877ac */ /* 0x000e240008000c00 */
[----:B0-----:R-:W-:-:S04]  /*5160*/  IADD3 R4, P0, PT, R2, UR10, RZ ;  /* 0x0000000a02047c10 */ /* 0x001fc8000ff1e0ff */
[----:B------:R-:W-:-:S05]  /*5170*/  IADD3.X R5, PT, PT, RZ, UR11, RZ, P0, !PT ;  /* 0x0000000bff057c10 */ /* 0x000fca00087fe4ff */
[----:B------:R-:W2:Y:S01]  /*5180*/  LDG.E.U16 R4, desc[UR6][R4.64] ;  /* 0x0000000604047981 */ /* 0x000ea2000c1e1500 */
[----:B------:R-:W-:-:S04]  /*5190*/  IADD3 R2, P0, PT, R3, UR8, RZ ;  /* 0x0000000803027c10 */ /* 0x000fc8000ff1e0ff */
[----:B------:R-:W-:Y:S02]  /*51a0*/  IADD3.X R3, PT, PT, RZ, UR9, RZ, P0, !PT ;  /* 0x00000009ff037c10 */ /* 0x000fe400087fe4ff */
[----:B--2---:R-:W-:-:S06]  /*51b0*/  SHF.L.U32 R0, R4, 0x10, RZ ;  /* 0x0000001004007819 */ /* 0x004fcc00000006ff */
[----:B------:R-:W0:Y:S02]  /*51c0*/  MUFU.LG2 R0, R0 ;  /* 0x0000000000007308 */ /* 0x000e240000000c00 */
[----:B0-----:R-:W-:-:S05]  /*51d0*/  F2FP.BF16.F32.PACK_AB R5, RZ, R0 ;  /* 0x00000000ff05723e */ /* 0x001fca00000010ff */
[----:B------:R-:W-:Y:S01]  /*51e0*/  STG.E.U16 desc[UR6][R2.64], R5 ;  /* 0x0000000502007986 */ /* 0x000fe2000c101506 */
[----:B------:R-:W-:Y:S05]  /*51f0*/  EXIT ;  /* 0x000000000000794d */ /* 0x000fea0003800000 */
.L_x_581:
        /* <DEDUP_REMOVED lines=16> */
.L_x_12163:


//--------------------- .text._ZN2at6native27unrolled_elementwise_kernelIZZZNS0_16log2_kernel_cudaERNS_18TensorIteratorBaseEENKUlvE0_clEvENKUlvE2_clEvEUlN3c108BFloat16EE_St5arrayIPcLm2EELi4E23TrivialOffsetCalculatorILi1EjESD_NS0_6memory15LoadWithoutCastENSE_16StoreWithoutCastEEEviT_T0_T2_T3_T4_T5_ --------------------------
	.section	.text._ZN2at6native27unrolled_elementwise_kernelIZZZNS0_16log2_kernel_cudaERNS_18TensorIteratorBaseEENKUlvE0_clEvENKUlvE2_clEvEUlN3c108BFloat16EE_St5arrayIPcLm2EELi4E23TrivialOffsetCalculatorILi1EjESD_NS0_6memory15LoadWithoutCastENSE_16StoreWithoutCastEEEviT_T0_T2_T3_T4_T5_,"ax",@progbits
	.align	128
        .global         _ZN2at6native27unrolled_elementwise_kernelIZZZNS0_16log2_kernel_cudaERNS_18TensorIteratorBaseEENKUlvE0_clEvENKUlvE2_clEvEUlN3c108BFloat16EE_St5arrayIPcLm2EELi4E23TrivialOffsetCalculatorILi1EjESD_NS0_6memory15LoadWithoutCastENSE_16StoreWithoutCastEEEviT_T0_T2_T3_T4_T5_
        .type           _ZN2at6native27unrolled_elementwise_kernelIZZZNS0_16log2_kernel_cudaERNS_18TensorIteratorBaseEENKUlvE0_clEvENKUlvE2_clEvEUlN3c108BFloat16EE_St5arrayIPcLm2EELi4E23TrivialOffsetCalculatorILi1EjESD_NS0_6memory15LoadWithoutCastENSE_16StoreWithoutCastEEEviT_T0_T2_T3_T4_T5_,@function
        .size           _ZN2at6native27unrolled_elementwise_kernelIZZZNS0_16log2_kernel_cudaERNS_18TensorIteratorBaseEENKUlvE0_clEvENKUlvE2_clEvEUlN3c108BFloat16EE_St5arrayIPcLm2EELi4E23TrivialOffsetCalculatorILi1EjESD_NS0_6memory15LoadWithoutCastENSE_16StoreWithoutCastEEEviT_T0_T2_T3_T4_T5_,(.L_x_12164 - _ZN2at6native27unrolled_elementwise_kernelIZZZNS0_16log2_kernel_cudaERNS_18TensorIteratorBaseEENKUlvE0_clEvENKUlvE2_clEvEUlN3c108BFloat16EE_St5arrayIPcLm2EELi4E23TrivialOffsetCalculatorILi1EjESD_NS0_6memory15LoadWithoutCastENSE_16StoreWithoutCastEEEviT_T0_T2_T3_T4_T5_)
        .other          _ZN2at6native27unrolled_elementwise_kernelIZZZNS0_16log2_kernel_cudaERNS_18TensorIteratorBaseEENKUlvE0_clEvENKUlvE2_clEvEUlN3c108BFloat16EE_St5arrayIPcLm2EELi4E23TrivialOffsetCalculatorILi1EjESD_NS0_6memory15LoadWithoutCastENSE_16StoreWithoutCastEEEviT_T0_T2_T3_T4_T5_,@"STO_CUDA_ENTRY STV_DEFAULT"
_ZN2at6native27unrolled_elementwise_kernelIZZZNS0_16log2_kernel_cudaERNS_18TensorIteratorBaseEENKUlvE0_clEvENKUlvE2_clEvEUlN3c108BFloat16EE_St5arrayIPcLm2EELi4E23TrivialOffsetCalculatorILi1EjESD_NS0_6memory15LoadWithoutCastENSE_16StoreWithoutCastEEEviT_T0_T2_T3_T4_T5_:
.text._ZN2at6native27unrolled_elementwise_kernelIZZZNS0_16log2_kernel_cudaERNS_18TensorIteratorBaseEENKUlvE0_clEvENKUlvE2_clEvEUlN3c108BFloat16EE_St5arrayIPcLm2EELi4E23TrivialOffsetCalculatorILi1EjESD_NS0_6memory15LoadWithoutCastENSE_16StoreWithoutCastEEEviT_T0_T2_T3_T4_T5_:
[----:B------:R-:W-:Y:S01]  /*0000*/  LDC R1, c[0x0][0x37c] ;  /* 0x0000df00ff017b82 */ /* 0x000fe20000000800 */
[----:B------:R-:W0:Y:S07]  /*0010*/  S2R R3, SR_CTAID.X ;  /* 0x0000000000037919 */ /* 0x000e2e0000002500 */
[----:B------:R-:W0:Y:S01]  /*0020*/  LDC R0, c[0x0][0x380] ;  /* 0x0000e000ff007b82 */ /* 0x000e220000000800 */
[----:B------:R-:W1:Y:S01]  /*0030*/  LDCU.64 UR4, c[0x0][0x358] ;  /* 0x00006b00ff0477ac */ /* 0x000e620008000a00 */
[----:B------:R-:W2:Y:S01]  /*0040*/  S2R R18, SR_TID.X ;  /* 0x0000000000127919 */ /* 0x000ea20000002100 */
[----:B0-----:R-:W-:-:S02]  /*0050*/  IMAD R5, R3, -0x200, R0 ;  /* 0xfffffe0003057824 */ /* 0x001fc400078e0200 */
[----:B--2---:R-:W-:-:S03]  /*0060*/  IMAD.MOV.U32 R0, RZ, RZ, R18 ;  /* 0x000000ffff007224 */ /* 0x004fc600078e0012 */
[----:B------:R-:W-:-:S13]  /*0070*/  ISETP.GE.AND P0, PT, R18, R5, PT ;  /* 0x000000051200720c */ /* 0x000fda0003f06270 */
[----:B------:R-:W-:Y:S01]  /*0080*/  @!P0 VIADD R18, R0, 0x80 ;  /* 0x0000008000128836 */ /* 0x000fe20000000000 */
[----:B------:R-:W0:Y:S01]  /*0090*/  @!P0 LDC.64 R12, c[0x0][0x390] ;  /* 0x0000e400ff0c8b82 */ /* 0x000e220000000a00 */
[----:B------:R-:W-:-:S03]  /*00a0*/  @!P0 IMAD R7, R3, 0x200, R0 ;  /* 0x0000020003078824 */ /* 0x000fc600078e0200 */
[----:B------:R-:W-:-:S13]  /*00b0*/  ISETP.GE.AND P1, PT, R18, R5, PT ;  /* 0x000000051200720c */ /* 0x000fda0003f26270 */
[----:B------:R-:W-:Y:S01]  /*00c0*/  @!P1 IMAD R15, R3, 0x200, R18 ;  /* 0x00000200030f9824 */ /* 0x000fe200078e0212 */
[----:B------:R-:W-:Y:S01]  /*00d0*/  @!P1 IADD3 R18, PT, PT, R18, 0x80, RZ ;  /* 0x0000008012129810 */ /* 0x000fe20007ffe0ff */
[----:B------:R-:W2:Y:S03]  /*00e0*/  @!P1 LDC.64 R10, c[0x0][0x390] ;  /* 0x0000e400ff0a9b82 */ /* 0x000ea60000000a00 */
[----:B------:R-:W-:Y:S01]  /*00f0*/  ISETP.GE.AND P2, PT, R18, R5, PT ;  /* 0x000000051200720c */ /* 0x000fe20003f46270 */
[----:B0-----:R-:W-:Y:S01]  /*0100*/  @!P0 IMAD.WIDE.U32 R12, R7, 0x2, R12 ;  /* 0x00000002070c8825 */ /* 0x001fe200078e000c */
[----:B------:R-:W-:-:S06]  /*0110*/  PRMT R7, RZ, 0x7610, R7 ;  /* 0x00007610ff077816 */ /* 0x000fcc0000000007 */
[----:B-1----:R0:W3:Y:S05]  /*0120*/  @!P0 LDG.E.U16 R7, desc[UR4][R12.64] ;  /* 0x000000040c078981 */ /* 0x0020ea000c1e1500 */
[----:B------:R-:W1:Y:S01]  /*0130*/  @!P2 LDC.64 R8, c[0x0][0x390] ;  /* 0x0000e400ff08ab82 */ /* 0x000e620000000a00 */
[----:B------:R-:W-:Y:S01]  /*0140*/  @!P2 IMAD R17, R3, 0x200, R18 ;  /* 0x000002000311a824 */ /* 0x000fe200078e0212 */
[----:B------:R-:W-:Y:S02]  /*0150*/  PRMT R19, RZ, 0x7610, R19 ;  /* 0x00007610ff137816 */ /* 0x000fe40000000013 */
[----:B------:R-:W-:Y:S01]  /*0160*/  @!P2 IADD3 R18, PT, PT, R18, 0x80, RZ ;  /* 0x000000801212a810 */ /* 0x000fe20007ffe0ff */
[----:B--2---:R-:W-:Y:S01]  /*0170*/  @!P1 IMAD.WIDE.U32 R14, R15, 0x2, R10 ;  /* 0x000000020f0e9825 */ /* 0x004fe200078e000a */
[----:B------:R-:W-:-:S06]  /*0180*/  PRMT R11, RZ, 0x7610, R11 ;  /* 0x00007610ff0b7816 */ /* 0x000fcc000000000b */
[----:B------:R-:W2:Y:S01]  /*0190*/  @!P1 LDG.E.U16 R11, desc[UR4][R14.64] ;  /* 0x000000040e0b9981 */ /* 0x000ea2000c1e1500 */
[----:B-1----:R-:W-:-:S05]  /*01a0*/  @!P2 IMAD.WIDE.U32 R8, R17, 0x2, R8 ;  /* 0x000000021108a825 */ /* 0x002fca00078e0008 */
[----:B------:R1:W4:Y:S01]  /*01b0*/  @!P2 LDG.E.U16 R19, desc[UR4][R8.64] ;  /* 0x000000040813a981 */ /* 0x000322000c1e1500 */
[-C--:B------:R-:W-:Y:S02]  /*01c0*/  ISETP.GE.AND P0, PT, R18, R5.reuse, PT ;  /* 0x000000051200720c */ /* 0x080fe40003f06270 */
[C---:B------:R-:W-:Y:S02]  /*01d0*/  ISETP.GE.AND P1, PT, R0.reuse, R5, PT ;  /* 0x000000050000720c */ /* 0x040fe40003f26270 */
[----:B0-----:R-:W-:-:S09]  /*01e0*/  IADD3 R12, PT, PT, R0, 0x100, RZ ;  /* 0x00000100000c7810 */ /* 0x001fd20007ffe0ff */
[----:B------:R-:W0:Y:S01]  /*01f0*/  @!P0 LDC.64 R16, c[0x0][0x390] ;  /* 0x0000e400ff108b82 */ /* 0x000e220000000a00 */
[----:B------:R-:W-:-:S07]  /*0200*/  @!P0 IMAD R21, R3, 0x200, R18 ;  /* 0x0000020003158824 */ /* 0x000fce00078e0212 */
[----:B-1----:R-:W1:Y:S01]  /*0210*/  @!P1 LDC.64 R8, c[0x0][0x388] ;  /* 0x0000e200ff089b82 */ /* 0x002e620000000a00 */
[----:B------:R-:W-:Y:S01]  /*0220*/  VIADD R18, R0, 0x80 ;  /* 0x0000008000127836 */ /* 0x000fe20000000000 */
[----:B------:R-:W-:-:S04]  /*0230*/  ISETP.GE.AND P3, PT, R12, R5, PT ;  /* 0x000000050c00720c */ /* 0x000fc80003f66270 */
[----:B------:R-:W-:Y:S01]  /*0240*/  ISETP.GE.AND P2, PT, R18, R5, PT ;  /* 0x000000051200720c */ /* 0x000fe20003f46270 */
[----:B------:R-:W-:Y:S01]  /*0250*/  @!P1 IMAD R13, R3, 0x200, R0 ;  /* 0x00000200030d9824 */ /* 0x000fe200078e0200 */
[----:B------:R-:W-:Y:S01]  /*0260*/  PRMT R10, RZ, 0x7610, R10 ;  /* 0x00007610ff0a7816 */ /* 0x000fe2000000000a */
[----:B------:R-:W-:Y:S02]  /*0270*/  VIADD R12, R0, 0x180 ;  /* 0x00000180000c7836 */ /* 0x000fe40000000000 */
[----:B0-----:R-:W-:Y:S01]  /*0280*/  @!P0 IMAD.WIDE.U32 R16, R21, 0x2, R16 ;  /* 0x0000000215108825 */ /* 0x001fe200078e0010 */
[----:B------:R-:W-:-:S04]  /*0290*/  @!P1 MOV R0, R18 ;  /* 0x0000001200009202 */ /* 0x000fc80000000f00 */
[----:B------:R0:W5:Y:S01]  /*02a0*/  @!P0 LDG.E.U16 R10, desc[UR4][R16.64] ;  /* 0x00000004100a8981 */ /* 0x000162000c1e1500 */
[----:B-1----:R-:W-:Y:S01]  /*02b0*/  @!P1 IMAD.WIDE.U32 R8, R13, 0x2, R8 ;  /* 0x000000020d089825 */ /* 0x002fe200078e0008 */
[-C--:B------:R-:W-:Y:S01]  /*02c0*/  ISETP.GE.AND P4, PT, R0, R5.reuse, PT ;  /* 0x000000050000720c */ /* 0x080fe20003f86270 */
[----:B------:R-:W-:Y:S01]  /*02d0*/  BSSY.RECONVERGENT B0, `(.L_x_582) ;  /* 0x0000017000007945 */ /* 0x000fe20003800200 */
[----:B------:R-:W-:Y:S01]  /*02e0*/  ISETP.GE.AND P0, PT, R12, R5, PT ;  /* 0x000000050c00720c */ /* 0x000fe20003f06270 */
[----:B---3--:R-:W-:-:S06]  /*02f0*/  @!P1 IMAD.U32 R7, R7, 0x10000, RZ ;  /* 0x0001000007079824 */ /* 0x008fcc00078e00ff */
[----:B------:R-:W1:Y:S01]  /*0300*/  @!P1 MUFU.LG2 R7, R7 ;  /* 0x0000000700079308 */ /* 0x000e620000000c00 */
[----:B--2---:R-:W-:Y:S01]  /*0310*/  @!P2 IMAD.U32 R11, R11, 0x10000, RZ ;  /* 0x000100000b0ba824 */ /* 0x004fe200078e00ff */
[----:B-1----:R-:W-:-:S06]  /*0320*/  @!P1 F2FP.BF16.F32.PACK_AB R6, RZ, R7 ;  /* 0x00000007ff06923e */ /* 0x002fcc00000010ff */
[----:B------:R-:W1:Y:S01]  /*0330*/  @!P2 MUFU.LG2 R11, R11 ;  /* 0x0000000b000ba308 */ /* 0x000e620000000c00 */
[----:B------:R0:W-:Y:S01]  /*0340*/  @!P1 STG.E.U16 desc[UR4][R8.64], R6 ;  /* 0x0000000608009986 */ /* 0x0001e2000c101504 */
[----:B----4-:R-:W-:-:S06]  /*0350*/  @!P3 SHF.L.U32 R19, R19, 0x10, RZ ;  /* 0x000000101313b819 */ /* 0x010fcc00000006ff */
[----:B------:R-:W2:Y:S01]  /*0360*/  @!P3 MUFU.LG2 R19, R19 ;  /* 0x000000130013b308 */ /* 0x000ea20000000c00 */
[----:B-1----:R-:W-:Y:S02]  /*0370*/  @!P2 F2FP.BF16.F32.PACK_AB R2, RZ, R11 ;  /* 0x0000000bff02a23e */ /* 0x002fe400000010ff */
[----:B--2---:R-:W-:Y:S01]  /*0380*/  @!P3 F2FP.BF16.F32.PACK_AB R4, RZ, R19 ;  /* 0x00000013ff04b23e */ /* 0x004fe200000010ff */
[----:B0-----:R-:W-:Y:S06]  /*0390*/  @P4 BRA `(.L_x_583) ;  /* 0x0000000000284947 */ /* 0x001fec0003800000 */
[----:B------:R-:W0:Y:S01]  /*03a0*/  LDC.64 R6, c[0x0][0x388] ;  /* 0x0000e200ff067b82 */ /* 0x000e220000000a00 */
[----:B------:R-:W-:Y:S02]  /*03b0*/  IMAD R9, R3, 0x200, R0 ;  /* 0x0000020003097824 */ /* 0x000fe400078e0200 */
[----:B------:R-:W-:-:S05]  /*03c0*/  VIADD R0, R0, 0x80 ;  /* 0x0000008000007836 */ /* 0x000fca0000000000 */
[----:B------:R-:W-:-:S13]  /*03d0*/  ISETP.GE.AND P1, PT, R0, R5, PT ;  /* 0x000000050000720c */ /* 0x000fda0003f26270 */
[----:B------:R-:W-:Y:S01]  /*03e0*/  @!P1 LEA R11, R3, R0, 0x9 ;  /* 0x00000000030b9211 */ /* 0x000fe200078e48ff */
[----:B------:R-:W-:Y:S02]  /*03f0*/  @!P1 VIADD R0, R0, 0x80 ;  /* 0x0000008000009836 */ /* 0x000fe40000000000 */
[----:B0-----:R-:W-:-:S04]  /*0400*/  IMAD.WIDE.U32 R8, R9, 0x2, R6 ;  /* 0x0000000209087825 */ /* 0x001fc800078e0006 */
[----:B------:R-:W-:Y:S01]  /*0410*/  @!P1 IMAD.WIDE.U32 R6, R11, 0x2, R6 ;  /* 0x000000020b069825 */ /* 0x000fe200078e0006 */
[----:B------:R0:W-:Y:S04]  /*0420*/  STG.E.U16 desc[UR4][R8.64], R2 ;  /* 0x0000000208007986 */ /* 0x0001e8000c101504 */
[----:B------:R0:W-:Y:S02]  /*0430*/  @!P1 STG.E.U16 desc[UR4][R6.64], R4 ;  /* 0x0000000406009986 */ /* 0x0001e4000c101504 */
.L_x_583:
[----:B------:R-:W-:Y:S05]  /*0440*/  BSYNC.RECONVERGENT B0 ;  /* 0x0000000000007941 */ /* 0x000fea0003800200 */
.L_x_582:
[----:B-----5:R-:W-:Y:S01]  /*0450*/  @!P0 IMAD.U32 R10, R10, 0x10000, RZ ;  /* 0x000100000a0a8824 */ /* 0x020fe200078e00ff */
[----:B------:R-:W-:-:S05]  /*0460*/  ISETP.GE.AND P1, PT, R0, R5, PT ;  /* 0x000000050000720c */ /* 0x000fca0003f26270 */
[----:B------:R-:W1:Y:S08]  /*0470*/  @!P0 MUFU.LG2 R10, R10 ;  /* 0x0000000a000a8308 */ /* 0x000e700000000c00 */
[----:B------:R-:W-:Y:S05]  /*0480*/  @P1 EXIT ;  /* 0x000000000000194d */ /* 0x000fea0003800000 */
[----:B0-----:R-:W0:Y:S01]  /*0490*/  LDC.64 R4, c[0x0][0x388] ;  /* 0x0000e200ff047b82 */ /* 0x001e220000000a00 */
[----:B-1----:R-:W-:Y:S02]  /*04a0*/  @!P0 F2FP.BF16.F32.PACK_AB R2, RZ, R10 ;  /* 0x0000000aff02823e */ /* 0x002fe400000010ff */
[----:B------:R-:W-:Y:S02]  /*04b0*/  LEA R3, R3, R0, 0x9 ;  /* 0x0000000003037211 */ /* 0x000fe400078e48ff */
[----:B------:R-:W-:-:S03]  /*04c0*/  PRMT R0, R2, 0x7610, R0 ;  /* 0x0000761002007816 */ /* 0x000fc60000000000 */
[----:B0-----:R-:W-:-:S05]  /*04d0*/  IMAD.WIDE.U32 R2, R3, 0x2, R4 ;  /* 0x0000000203027825 */ /* 0x001fca00078e0004 */
[----:B------:R-:W-:Y:S01]  /*04e0*/  STG.E.U16 desc[UR4][R2.64], R0 ;  /* 0x0000000002007986 */ /* 0x000fe2000c101504 */
[----:B------:R-:W-:Y:S05]  /*04f0*/  EXIT ;  /* 0x000000000000794d */ /* 0x000fea0003800000 */
.L_x_584:
        /* <DEDUP_REMOVED lines=16> */
.L_x_12164:


//--------------------- .text._ZN2at6native29vectorized_elementwise_kernelILi2EZZZNS0_16log2_kernel_cudaERNS_18TensorIteratorBaseEENKUlvE0_clEvENKUlvE2_clEvEUlN3c108BFloat16EE_St5arrayIPcLm2EEEEviT0_T1_ --------------------------
	.section	.text._ZN2at6native29vectorized_elementwise_kernelILi2EZZZNS0_16log2_kernel_cudaERNS_18TensorIteratorBaseEENKUlvE0_clEvENKUlvE2_clEvEUlN3c108BFloat16EE_St5arrayIPcLm2EEEEviT0_T1_,"ax",@progbits
	.align	128
        .global         _ZN2at6native29vectorized_elementwise_kernelILi2EZZZNS0_16log2_kernel_cudaERNS_18TensorIteratorBaseEENKUlvE0_clEvENKUlvE2_clEvEUlN3c108BFloat16EE_St5arrayIPcLm2EEEEviT0_T1_
        .type           _ZN2at6native29vectorized_elementwise_kernelILi2EZZZNS0_16log2_kernel_cudaERNS_18TensorIteratorBaseEENKUlvE0_clEvENKUlvE2_clEvEUlN3c108BFloat16EE_St5arrayIPcLm2EEEEviT0_T1_,@function
        .size           _ZN2at6native29vectorized_elementwise_kernelILi2EZZZNS0_16log2_kernel_cudaERNS_18TensorIteratorBaseEENKUlvE0_clEvENKUlvE2_clEvEUlN3c108BFloat16EE_St5arrayIPcLm2EEEEviT0_T1_,(.L_x_12165 - _ZN2at6native29vectorized_elementwise_kernelILi2EZZZNS0_16log2_kernel_cudaERNS_18TensorIteratorBaseEENKUlvE0_clEvENKUlvE2_clEvEUlN3c108BFloat16EE_St5arrayIPcLm2EEEEviT0_T1_)
        .other          _ZN2at6native29vectorized_elementwise_kernelILi2EZZZNS0_16log2_kernel_cudaERNS_18TensorIteratorBaseEENKUlvE0_clEvENKUlvE2_clEvEUlN3c108BFloat16EE_St5arrayIPcLm2EEEEviT0_T1_,@"STO_CUDA_ENTRY STV_DEFAULT"
_ZN2at6native29vectorized_elementwise_kernelILi2EZZZNS0_16log2_kernel_cudaERNS_18TensorIteratorBaseEENKUlvE0_clEvENKUlvE2_clEvEUlN3c108BFloat16EE_St5arrayIPcLm2EEEEviT0_T1_:
.text._ZN2at6native29vectorized_elementwise_kernelILi2EZZZNS0_16log2_kernel_cudaERNS_18TensorIteratorBaseEENKUlvE0_clEvENKUlvE2_clEvEUlN3c108BFloat16EE_St5arrayIPcLm2EEEEviT0_T1_:
[----:B------:R-:W-:Y:S01]  /*0000*/  LDC R1, c[0x0][0x37c] ;  /* 0x0000df00ff017b82 */ /* 0x000fe20000000800 */
[----:B------:R-:W0:Y:S01]  /*0010*/  S2R R3, SR_CTAID.X ;  /* 0x0000000000037919 */ /* 0x000e220000002500 */
[----:B------:R-:W1:Y:S01]  /*0020*/  LDCU UR6, c[0x0][0x380] ;  /* 0x00007000ff0677ac */ /* 0x000e620008000800 */
[----:B------:R-:W2:Y:S01]  /*0030*/  LDCU.64 UR4, c[0x0][0x358] ;  /* 0x00006b00ff0477ac */ /* 0x000ea20008000a00 */
[----:B0-----:R-:W-:-:S05]  /*0040*/  IMAD.SHL.U32 R3, R3, 0x400, RZ ;  /* 0x0000040003037824 */ /* 0x001fca00078e00ff */
[----:B-1----:R-:W-:-:S04]  /*0050*/  IADD3 R5, PT, PT, -R3, UR6, RZ ;  /* 0x0000000603057c10 */ /* 0x002fc8000fffe1ff */
[----:B------:R-:W-:-:S13]  /*0060*/  ISETP.GT.U32.AND P0, PT, R5, 0x3ff, PT ;  /* 0x000003ff0500780c */ /* 0x000fda0003f04070 */
[----:B--2---:R-:W-:Y:S05]  /*0070*/  @P0 BRA `(.L_x_585) ;  /* 0x00000008006c0947 */ /* 0x004fea0003800000 */
[----:B------:R-:W0:Y:S01]  /*0080*/  S2R R0, SR_TID.X ;  /* 0x0000000000007919 */ /* 0x000e220000002100 */
[----:B------:R-:W-:Y:S02]  /*0090*/  PRMT R24, RZ, 0x7610, R24 ;  /* 0x00007610ff187816 */ /* 0x000fe40000000018 */
[----:B------:R-:W-:Y:S02]  /*00a0*/  PRMT R26, RZ, 0x7610, R26 ;  /* 0x00007610ff1a7816 */ /* 0x000fe4000000001a */
[----:B0-----:R-:W-:Y:S01]  /*00b0*/  ISETP.GE.U32.AND P5, PT, R0, R5, PT ;  /* 0x000000050000720c */ /* 0x001fe20003fa6070 */
[----:B------:R-:W-:-:S12]  /*00c0*/  IMAD.MOV.U32 R2, RZ, RZ, R0 ;  /* 0x000000ffff027224 */ /* 0x000fd800078e0000 */
[----:B------:R-:W-:Y:S01]  /*00d0*/  @!P5 VIADD R0, R2, 0x80 ;  /* 0x000000800200d836 */ /* 0x000fe20000000000 */
[----:B------:R-:W0:Y:S01]  /*00e0*/  @!P5 LDC.64 R30, c[0x0][0x390] ;  /* 0x0000e400ff1edb82 */ /* 0x000e220000000a00 */
[----:B------:R-:W-:-:S03]  /*00f0*/  @!P5 IMAD.IADD R11, R3, 0x1, R2 ;  /* 0x00000001030bd824 */ /* 0x000fc600078e0202 */
[----:B------:R-:W-:-:S13]  /*0100*/  ISETP.GE.U32.AND P0, PT, R0, R5, PT ;  /* 0x000000050000720c */ /* 0x000fda0003f06070 */
[----:B------:R-:W-:Y:S01]  /*0110*/  @!P0 IADD3 R15, PT, PT, R3, R0, RZ ;  /* 0x00000000030f8210 */ /* 0x000fe20007ffe0ff */
[----:B------:R-:W-:Y:S01]  /*0120*/  @!P0 VIADD R0, R0, 0x80 ;  /* 0x0000008000008836 */ /* 0x000fe20000000000 */
[----:B------:R-:W1:Y:S04]  /*0130*/  @!P0 LDC.64 R18, c[0x0][0x390] ;  /* 0x0000e400ff128b82 */ /* 0x000e680000000a00 */
[----:B------:R-:W-:Y:S01]  /*0140*/  ISETP.GE.U32.AND P6, PT, R0, R5, PT ;  /* 0x000000050000720c */ /* 0x000fe20003fc6070 */
[----:B0-----:R-:W-:-:S05]  /*0150*/  @!P5 IMAD.WIDE.U32 R30, R11, 0x2, R30 ;  /* 0x000000020b1ed825 */ /* 0x001fca00078e001e */
[----:B------:R-:W2:Y:S07]  /*0160*/  @!P5 LDG.E.U16 R24, desc[UR4][R30.64] ;  /* 0x000000041e18d981 */ /* 0x000eae000c1e1500 */
[----:B------:R-:W-:Y:S01]  /*0170*/  @!P6 IMAD.IADD R27, R3, 0x1, R0 ;  /* 0x00000001031be824 */ /* 0x000fe200078e0200 */
[----:B------:R-:W0:Y:S01]  /*0180*/  @!P6 LDC.64 R12, c[0x0][0x390] ;  /* 0x0000e400ff0ceb82 */ /* 0x000e220000000a00 */
[----:B------:R-:W-:-:S05]  /*0190*/  @!P6 VIADD R0, R0, 0x80 ;  /* 0x000000800000e836 */ /* 0x000fca0000000000 */
[----:B------:R-:W-:-:S13]  /*01a0*/  ISETP.GE.U32.AND P1, PT, R0, R5, PT ;  /* 0x000000050000720c */ /* 0x000fda0003f26070 */
[----:B------:R-:W-:Y:S01]  /*01b0*/  @!P1 IADD3 R29, PT, PT, R3, R0, RZ ;  /* 0x00000000031d9210 */ /* 0x000fe20007ffe0ff */
[----:B------:R-:W-:Y:S01]  /*01c0*/  @!P1 VIADD R0, R0, 0x80 ;  /* 0x0000008000009836 */ /* 0x000fe20000000000 */
[----:B------:R-:W-:Y:S01]  /*01d0*/  PRMT R28, RZ, 0x7610, R28 ;  /* 0x00007610ff1c7816 */ /* 0x000fe2000000001c */
[----:B-1----:R-:W-:Y:S01]  /*01e0*/  @!P0 IMAD.WIDE.U32 R18, R15, 0x2, R18 ;  /* 0x000000020f128825 */ /* 0x002fe200078e0012 */
[----:B------:R-:W1:Y:S02]  /*01f0*/  @!P1 LDC.64 R16, c[0x0][0x390] ;  /* 0x0000e400ff109b82 */ /* 0x000e640000000a00 */
[C---:B------:R-:W-:Y:S01]  /*0200*/  ISETP.GE.U32.AND P2, PT, R0.reuse, R5, PT ;  /* 0x000000050000720c */ /* 0x040fe20003f46070 */
[----:B0-----:R-:W-:Y:S01]  /*0210*/  @!P6 IMAD.WIDE.U32 R12, R27, 0x2, R12 ;  /* 0x000000021b0ce825 */ /* 0x001fe200078e000c */
[----:B------:R-:W3:Y:S04]  /*0220*/  @!P0 LDG.E.U16 R28, desc[UR4][R18.64] ;  /* 0x00000004121c8981 */ /* 0x000ee8000c1e1500 */
[----:B------:R0:W4:Y:S07]  /*0230*/  @!P6 LDG.E.U16 R26, desc[UR4][R12.64] ;  /* 0x000000040c1ae981 */ /* 0x00012e000c1e1500 */
[----:B------:R-:W-:Y:S01]  /*0240*/  @!P2 IMAD.IADD R23, R3, 0x1, R0 ;  /* 0x000000010317a824 */ /* 0x000fe200078e0200 */
[----:B------:R-:W5:Y:S01]  /*0250*/  @!P2 LDC.64 R10, c[0x0][0x390] ;  /* 0x0000e400ff0aab82 */ /* 0x000f620000000a00 */
[----:B------:R-:W-:-:S05]  /*0260*/  @!P2 VIADD R0, R0, 0x80 ;  /* 0x000000800000a836 */ /* 0x000fca0000000000 */
[----:B------:R-:W-:-:S13]  /*0270*/  ISETP.GE.U32.AND P3, PT, R0, R5, PT ;  /* 0x000000050000720c */ /* 0x000fda0003f66070 */
[----:B------:R-:W-:Y:S01]  /*0280*/  @!P3 IADD3 R25, PT, PT, R3, R0, RZ ;  /* 0x000000000319b210 */ /* 0x000fe20007ffe0ff */
[----:B------:R-:W-:Y:S01]  /*0290*/  @!P3 VIADD R0, R0, 0x80 ;  /* 0x000000800000b836 */ /* 0x000fe20000000000 */
[----:B0-----:R-:W0:Y:S04]  /*02a0*/  @!P3 LDC.64 R12, c[0x0][0x390] ;  /* 0x0000e400ff0cbb82 */ /* 0x001e280000000a00 */
[----:B------:R-:W-:-:S13]  /*02b0*/  ISETP.GE.U32.AND P4, PT, R0, R5, PT ;  /* 0x000000050000720c */ /* 0x000fda0003f86070 */
[----:B------:R-:W-:Y:S01]  /*02c0*/  @!P4 IMAD.IADD R27, R3, 0x1, R0 ;  /* 0x00000001031bc824 */ /* 0x000fe200078e0200 */
[----:B------:R-:W-:Y:S01]  /*02d0*/  @!P4 IADD3 R0, PT, PT, R0, 0x80, RZ ;  /* 0x000000800000c810 */ /* 0x000fe20007ffe0ff */
[----:B------:R-:W0:Y:S03]  /*02e0*/  @!P4 LDC.64 R14, c[0x0][0x390] ;  /* 0x0000e400ff0ecb82 */ /* 0x000e260000000a00 */
[----:B------:R-:W-:-:S13]  /*02f0*/  ISETP.GE.U32.AND P5, PT, R0, R5, PT ;  /* 0x000000050000720c */ /* 0x000fda0003fa6070 */
[----:B------:R-:W0:Y:S01]  /*0300*/  @!P5 LDC.64 R18, c[0x0][0x390] ;  /* 0x0000e400ff12db82 */ /* 0x000e220000000a00 */
[--C-:B------:R-:W-:Y:S01]  /*0310*/  @!P5 IMAD.IADD R31, R3, 0x1, R0.reuse ;  /* 0x00000001031fd824 */ /* 0x100fe200078e0200 */
[----:B------:R-:W-:Y:S01]  /*0320*/  PRMT R0, RZ, 0x7610, R0 ;  /* 0x00007610ff007816 */ /* 0x000fe20000000000 */
[----:B-1----:R-:W-:Y:S01]  /*0330*/  @!P1 IMAD.WIDE.U32 R16, R29, 0x2, R16 ;  /* 0x000000021d109825 */ /* 0x002fe200078e0010 */
[----:B------:R-:W-:-:S03]  /*0340*/  PRMT R29, RZ, 0x7610, R29 ;  /* 0x00007610ff1d7816 */ /* 0x000fc6000000001d */
[----:B-----5:R-:W-:Y:S01]  /*0350*/  @!P2 IMAD.WIDE.U32 R10, R23, 0x2, R10 ;  /* 0x00000002170aa825 */ /* 0x020fe200078e000a */
[----:B------:R-:W-:Y:S02]  /*0360*/  PRMT R23, RZ, 0x7610, R23 ;  /* 0x00007610ff177816 */ /* 0x000fe40000000017 */
[----:B------:R-:W5:Y:S01]  /*0370*/  @!P1 LDG.E.U16 R29, desc[UR4][R16.64] ;  /* 0x00000004101d9981 */ /* 0x000f62000c1e1500 */
[----:B0-----:R-:W-:Y:S01]  /*0380*/  @!P3 IMAD.WIDE.U32 R12, R25, 0x2, R12 ;  /* 0x00000002190cb825 */ /* 0x001fe200078e000c */
[----:B------:R-:W-:Y:S02]  /*0390*/  PRMT R25, RZ, 0x7610, R25 ;  /* 0x00007610ff197816 */ /* 0x000fe40000000019 */
[----:B------:R0:W5:Y:S01]  /*03a0*/  @!P2 LDG.E.U16 R23, desc[UR4][R10.64] ;  /* 0x000000040a17a981 */ /* 0x000162000c1e1500 */
[----:B------:R-:W-:Y:S01]  /*03b0*/  @!P4 IMAD.WIDE.U32 R14, R27, 0x2, R14 ;  /* 0x000000021b0ec825 */ /* 0x000fe200078e000e */
[----:B------:R-:W-:Y:S02]  /*03c0*/  PRMT R27, RZ, 0x7610, R27 ;  /* 0x00007610ff1b7816 */ /* 0x000fe4000000001b */
[----:B------:R-:W5:Y:S04]  /*03d0*/  @!P3 LDG.E.U16 R25, desc[UR4][R12.64] ;  /* 0x000000040c19b981 */ /* 0x000f68000c1e1500 */
[----:B------:R-:W5:Y:S01]  /*03e0*/  @!P4 LDG.E.U16 R27, desc[UR4][R14.64] ;  /* 0x000000040e1bc981 */ /* 0x000f62000c1e1500 */
[----:B------:R-:W-:-:S05]  /*03f0*/  @!P5 IMAD.WIDE.U32 R18, R31, 0x2, R18 ;  /* 0x000000021f12d825 */ /* 0x000fca00078e0012 */
[----:B------:R1:W5:Y:S01]  /*0400*/  @!P5 LDG.E.U16 R0, desc[UR4][R18.64] ;  /* 0x000000041200d981 */ /* 0x000362000c1e1500 */
[----:B0-----:R-:W-:-:S05]  /*0410*/  VIADD R10, R2, 0x100 ;  /* 0x00000100020a7836 */ /* 0x001fca0000000000 */
[-C--:B------:R-:W-:Y:S01]  /*0420*/  ISETP.GE.U32.AND P5, PT, R10, R5.reuse, PT ;  /* 0x000000050a00720c */ /* 0x080fe20003fa6070 */
[C---:B------:R-:W-:Y:S01]  /*0430*/  VIADD R10, R2.reuse, 0x180 ;  /* 0x00000180020a7836 */ /* 0x040fe20000000000 */
[----:B------:R-:W-:-:S04]  /*0440*/  ISETP.GE.U32.AND P0, PT, R2, R5, PT ;  /* 0x000000050200720c */ /* 0x000fc80003f06070 */
[----:B------:R-:W-:Y:S01]  /*0450*/  ISETP.GE.U32.AND P2, PT, R10, R5, PT ;  /* 0x000000050a00720c */ /* 0x000fe20003f46070 */
[----:B------:R-:W-:-:S05]  /*0460*/  VIADD R10, R2, 0x200 ;  /* 0x00000200020a7836 */ /* 0x000fca0000000000 */
[----:B------:R-:W-:Y:S01]  /*0470*/  ISETP.GE.U32.AND P3, PT, R10, R5, PT ;  /* 0x000000050a00720c */ /* 0x000fe20003f66070 */
[C---:B------:R-:W-:Y:S02]  /*0480*/  VIADD R10, R2.reuse, 0x280 ;  /* 0x00000280020a7836 */ /* 0x040fe40000000000 */
[----:B-1----:R-:W-:-:S03]  /*0490*/  VIADD R18, R2, 0x300 ;  /* 0x0000030002127836 */ /* 0x002fc60000000000 */
[-C--:B------:R-:W-:Y:S02]  /*04a0*/  ISETP.GE.U32.AND P4, PT, R10, R5.reuse, PT ;  /* 0x000000050a00720c */ /* 0x080fe40003f86070 */
[----:B------:R-:W0:Y:S01]  /*04b0*/  @!P0 LDC.64 R10, c[0x0][0x388] ;  /* 0x0000e200ff0a8b82 */ /* 0x000e220000000a00 */
[----:B------:R-:W-:Y:S01]  /*04c0*/  ISETP.GE.U32.AND P6, PT, R18, R5, PT ;  /* 0x000000051200720c */ /* 0x000fe20003fc6070 */
[C---:B------:R-:W-:Y:S02]  /*04d0*/  VIADD R12, R2.reuse, 0x80 ;  /* 0x00000080020c7836 */ /* 0x040fe40000000000 */
[----:B------:R-:W-:-:S03]  /*04e0*/  VIADD R18, R2, 0x380 ;  /* 0x0000038002127836 */ /* 0x000fc60000000000 */
[----:B------:R-:W-:Y:S01]  /*04f0*/  ISETP.GE.U32.AND P1, PT, R12, R5, PT ;  /* 0x000000050c00720c */ /* 0x000fe20003f26070 */
[----:B------:R-:W-:Y:S02]  /*0500*/  @!P0 IMAD.IADD R17, R3, 0x1, R2 ;  /* 0x0000000103118824 */ /* 0x000fe400078e0202 */
[----:B------:R-:W-:Y:S02]  /*0510*/  @!P0 IMAD.MOV.U32 R2, RZ, RZ, R12 ;  /* 0x000000ffff028224 */ /* 0x000fe400078e000c */
[----:B0-----:R-:W-:Y:S01]  /*0520*/  @!P0 IMAD.WIDE.U32 R10, R17, 0x2, R10 ;  /* 0x00000002110a8825 */ /* 0x001fe200078e000a */
[----:B------:R-:W-:Y:S04]  /*0530*/  BSSY.RECONVERGENT B0, `(.L_x_586) ;  /* 0x0000047000007945 */ /* 0x000fe80003800200 */
[----:B------:R-:W-:Y:S01]  /*0540*/  BSSY.RELIABLE B1, `(.L_x_587) ;  /* 0x000003f000017945 */ /* 0x000fe20003800100 */
[----:B--2---:R-:W-:-:S06]  /*0550*/  @!P0 IMAD.U32 R14, R24, 0x10000, RZ ;  /* 0x00010000180e8824 */ /* 0x004fcc00078e00ff */
[----:B------:R-:W-:Y:S01]  /*0560*/  @!P0 MUFU.LG2 R14, R14 ;  /* 0x0000000e000e8308 */ /* 0x000fe20000000c00 */
[----:B----4-:R-:W-:-:S07]  /*0570*/  @!P5 SHF.L.U32 R13, R26, 0x10, RZ ;  /* 0x000000101a0dd819 */ /* 0x010fce00000006ff */
[----:B------:R-:W0:Y:S01]  /*0580*/  @!P5 MUFU.LG2 R13, R13 ;  /* 0x0000000d000dd308 */ /* 0x000e220000000c00 */
[----:B---3--:R-:W-:Y:S02]  /*0590*/  @!P1 SHF.L.U32 R15, R28, 0x10, RZ ;  /* 0x000000101c0f9819 */ /* 0x008fe400000006ff */
[----:B0-----:R-:W-:Y:S02]  /*05a0*/  @!P5 F2FP.BF16.F32.PACK_AB R4, RZ, R13 ;  /* 0x0000000dff04d23e */ /* 0x001fe400000010ff */
[-C--:B------:R-:W-:Y:S02]  /*05b0*/  ISETP.GE.U32.AND P5, PT, R18, R5.reuse, PT ;  /* 0x000000051200720c */ /* 0x080fe40003fa6070 */
[----:B------:R-:W-:Y:S01]  /*05c0*/  @!P0 F2FP.BF16.F32.PACK_AB R22, RZ, R14 ;  /* 0x0000000eff16823e */ /* 0x000fe200000010ff */
[----:B------:R-:W0:Y:S04]  /*05d0*/  @!P1 MUFU.LG2 R15, R15 ;  /* 0x0000000f000f9308 */ /* 0x000e280000000c00 */
[----:B------:R1:W-:Y:S01]  /*05e0*/  @!P0 STG.E.U16 desc[UR4][R10.64], R22 ;  /* 0x000000160a008986 */ /* 0x0003e2000c101504 */
[----:B------:R-:W-:-:S02]  /*05f0*/  ISETP.GE.U32.AND P0, PT, R2, R5, PT ;  /* 0x000000050200720c */ /* 0x000fc40003f06070 */
[----:B0-----:R-:W-:Y:S01]  /*0600*/  @!P1 F2FP.BF16.F32.PACK_AB R6, RZ, R15 ;  /* 0x0000000fff06923e */ /* 0x001fe200000010ff */
[----:B-----5:R-:W-:Y:S01]  /*0610*/  @!P2 IMAD.U32 R16, R29, 0x10000, RZ ;  /* 0x000100001d10a824 */ /* 0x020fe200078e00ff */
[----:B------:R-:W-:Y:S01]  /*0620*/  @!P3 SHF.L.U32 R13, R23, 0x10, RZ ;  /* 0x00000010170db819 */ /* 0x000fe200000006ff */
[----:B------:R-:W-:Y:S01]  /*0630*/  @!P4 IMAD.U32 R25, R25, 0x10000, RZ ;  /* 0x000100001919c824 */ /* 0x000fe200078e00ff */
[----:B------:R-:W-:-:S03]  /*0640*/  @!P6 SHF.L.U32 R27, R27, 0x10, RZ ;  /* 0x000000101b1be819 */ /* 0x000fc600000006ff */
[----:B------:R-:W0:Y:S01]  /*0650*/  @!P2 MUFU.LG2 R16, R16 ;  /* 0x000000100010a308 */ /* 0x000e220000000c00 */
[----:B------:R-:W-:-:S07]  /*0660*/  @!P5 IMAD.U32 R0, R0, 0x10000, RZ ;  /* 0x000100000000d824 */ /* 0x000fce00078e00ff */
[----:B------:R-:W2:Y:S08]  /*0670*/  @!P3 MUFU.LG2 R13, R13 ;  /* 0x0000000d000db308 */ /* 0x000eb00000000c00 */
[----:B------:R-:W3:Y:S08]  /*0680*/  @!P4 MUFU.LG2 R25, R25 ;  /* 0x000000190019c308 */ /* 0x000ef00000000c00 */
[----:B------:R-:W4:Y:S08]  /*0690*/  @!P6 MUFU.LG2 R27, R27 ;  /* 0x0000001b001be308 */ /* 0x000f300000000c00 */
[----:B------:R-:W5:Y:S01]  /*06a0*/  @!P5 MUFU.LG2 R0, R0 ;  /* 0x000000000000d308 */ /* 0x000f620000000c00 */
[----:B0-----:R-:W-:-:S02]  /*06b0*/  @!P2 F2FP.BF16.F32.PACK_AB R7, RZ, R16 ;  /* 0x00000010ff07a23e */ /* 0x001fc400000010ff */
[----:B--2---:R-:W-:Y:S02]  /*06c0*/  @!P3 F2FP.BF16.F32.PACK_AB R8, RZ, R13 ;  /* 0x0000000dff08b23e */ /* 0x004fe400000010ff */
[----:B---3--:R-:W-:Y:S02]  /*06d0*/  @!P4 F2FP.BF16.F32.PACK_AB R9, RZ, R25 ;  /* 0x00000019ff09c23e */ /* 0x008fe400000010ff */
[----:B----4-:R-:W-:Y:S02]  /*06e0*/  @!P6 F2FP.BF16.F32.PACK_AB R20, RZ, R27 ;  /* 0x0000001bff14e23e */ /* 0x010fe400000010ff */
[----:B-----5:R-:W-:Y:S01]  /*06f0*/  @!P5 F2FP.BF16.F32.PACK_AB R21, RZ, R0 ;  /* 0x00000000ff15d23e */ /* 0x020fe200000010ff */
[----:B-1----:R-:W-:Y:S06]  /*0700*/  @P0 BRA `(.L_x_588) ;  /* 0x0000000000300947 */ /* 0x002fec0003800000 */
[----:B------:R-:W0:Y:S01]  /*0710*/  LDC.64 R10, c[0x0][0x388] ;  /* 0x0000e200ff0a7b82 */ /* 0x000e220000000a00 */
[----:B------:R-:W-:Y:S01]  /*0720*/  IMAD.IADD R13, R3, 0x1, R2 ;  /* 0x00000001030d7824 */ /* 0x000fe200078e0202 */
[----:B------:R-:W-:-:S04]  /*0730*/  IADD3 R2, PT, PT, R2, 0x80, RZ ;  /* 0x0000008002027810 */ /* 0x000fc80007ffe0ff */
[----:B------:R-:W-:Y:S01]  /*0740*/  ISETP.GE.U32.AND P0, PT, R2, R5, PT ;  /* 0x000000050200720c */ /* 0x000fe20003f06070 */
[----:B0-----:R-:W-:-:S05]  /*0750*/  IMAD.WIDE.U32 R10, R13, 0x2, R10 ;  /* 0x000000020d0a7825 */ /* 0x001fca00078e000a */
[----:B------:R0:W-:Y:S07]  /*0760*/  STG.E.U16 desc[UR4][R10.64], R6 ;  /* 0x000000060a007986 */ /* 0x0001ee000c101504 */
[----:B------:R-:W-:Y:S05]  /*0770*/  @P0 BRA `(.L_x_589) ;  /* 0x0000000000300947 */ /* 0x000fea0003800000 */
[----:B0-----:R-:W0:Y:S01]  /*0780*/  LDC.64 R10, c[0x0][0x388] ;  /* 0x0000e200ff0a7b82 */ /* 0x001e220000000a00 */
[----:B------:R-:W-:Y:S02]  /*0790*/  IMAD.IADD R13, R3, 0x1, R2 ;  /* 0x00000001030d7824 */ /* 0x000fe400078e0202 */
[----:B------:R-:W-:Y:S02]  /*07a0*/  VIADD R2, R2, 0x80 ;  /* 0x0000008002027836 */ /* 0x000fe40000000000 */
[----:B0-----:R-:W-:-:S05]  /*07b0*/  IMAD.WIDE.U32 R10, R13, 0x2, R10 ;  /* 0x000000020d0a7825 */ /* 0x001fca00078e000a */
[----:B------:R0:W-:Y:S02]  /*07c0*/  STG.E.U16 desc[UR4][R10.64], R4 ;  /* 0x000000040a007986 */ /* 0x0001e4000c101504 */
.L_x_588:
[----:B------:R-:W-:-:S13]  /*07d0*/  ISETP.GE.U32.AND P0, PT, R2, R5, PT ;  /* 0x000000050200720c */ /* 0x000fda0003f06070 */
[----:B------:R-:W-:Y:S05]  /*07e0*/  @P0 BRA `(.L_x_590) ;  /* 0x0000000000300947 */ /* 0x000fea0003800000 */
[----:B0-----:R-:W0:Y:S01]  /*07f0*/  LDC.64 R10, c[0x0][0x388] ;  /* 0x0000e200ff0a7b82 */ /* 0x001e220000000a00 */
[----:B------:R-:W-:Y:S01]  /*0800*/  IMAD.IADD R13, R3, 0x1, R2 ;  /* 0x00000001030d7824 */ /* 0x000fe200078e0202 */
[----:B------:R-:W-:-:S03]  /*0810*/  IADD3 R2, PT, PT, R2, 0x80, RZ ;  /* 0x0000008002027810 */ /* 0x000fc60007ffe0ff */
[----:B0-----:R-:W-:-:S05]  /*0820*/  IMAD.WIDE.U32 R10, R13, 0x2, R10 ;  /* 0x000000020d0a7825 */ /* 0x001fca00078e000a */
[----:B------:R1:W-:Y:S02]  /*0830*/  STG.E.U16 desc[UR4][R10.64], R7 ;  /* 0x000000070a007986 */ /* 0x0003e4000c101504 */
.L_x_589:
[----:B------:R-:W-:-:S13]  /*0840*/  ISETP.GE.U32.AND P0, PT, R2, R5, PT ;  /* 0x000000050200720c */ /* 0x000fda0003f06070 */
[----:B------:R-:W-:Y:S05]  /*0850*/  @P0 BRA `(.L_x_591) ;  /* 0x0000000000340947 */ /* 0x000fea0003800000 */
[----:B01----:R-:W0:Y:S01]  /*0860*/  LDC.64 R6, c[0x0][0x388] ;  /* 0x0000e200ff067b82 */ /* 0x003e220000000a00 */
[----:B------:R-:W-:Y:S02]  /*0870*/  IMAD.IADD R11, R3, 0x1, R2 ;  /* 0x00000001030b7824 */ /* 0x000fe400078e0202 */
[----:B------:R-:W-:Y:S02]  /*0880*/  VIADD R2, R2, 0x80 ;  /* 0x0000008002027836 */ /* 0x000fe40000000000 */
[----:B0-----:R-:W-:-:S05]  /*0890*/  IMAD.WIDE.U32 R6, R11, 0x2, R6 ;  /* 0x000000020b067825 */ /* 0x001fca00078e0006 */
[----:B------:R1:W-:Y:S02]  /*08a0*/  STG.E.U16 desc[UR4][R6.64], R8 ;  /* 0x0000000806007986 */ /* 0x0003e4000c101504 */
.L_x_590:
[----:B------:R-:W-:-:S13]  /*08b0*/  ISETP.GE.U32.AND P0, PT, R2, R5, PT ;  /* 0x000000050200720c */ /* 0x000fda0003f06070 */
[----:B------:R-:W-:Y:S05]  /*08c0*/  @P0 BREAK.RELIABLE B1 ;  /* 0x0000000000010942 */ /* 0x000fea0003800100 */
[----:B------:R-:W-:Y:S05]  /*08d0*/  @P0 BRA `(.L_x_592) ;  /* 0x0000000000300947 */ /* 0x000fea0003800000 */
[----:B-1----:R-:W1:Y:S01]  /*08e0*/  LDC.64 R6, c[0x0][0x388] ;  /* 0x0000e200ff067b82 */ /* 0x002e620000000a00 */
[----:B0-----:R-:W-:Y:S01]  /*08f0*/  IMAD.IADD R11, R3, 0x1, R2 ;  /* 0x00000001030b7824 */ /* 0x001fe200078e0202 */
[----:B------:R-:W-:-:S03]  /*0900*/  IADD3 R2, PT, PT, R2, 0x80, RZ ;  /* 0x0000008002027810 */ /* 0x000fc60007ffe0ff */
[----:B-1----:R-:W-:-:S05]  /*0910*/  IMAD.WIDE.U32 R6, R11, 0x2, R6 ;  /* 0x000000020b067825 */ /* 0x002fca00078e0006 */
[----:B------:R2:W-:Y:S02]  /*0920*/  STG.E.U16 desc[UR4][R6.64], R9 ;  /* 0x0000000906007986 */ /* 0x0005e4000c101504 */
.L_x_591:
[----:B------:R-:W-:Y:S05]  /*0930*/  BSYNC.RELIABLE B1 ;  /* 0x0000000000017941 */ /* 0x000fea0003800100 */
.L_x_587:
[----:B------:R-:W-:-:S13]  /*0940*/  ISETP.GE.U32.AND P0, PT, R2, R5, PT ;  /* 0x000000050200720c */ /* 0x000fda0003f06070 */
[----:B012---:R-:W0:Y:S01]  /*0950*/  @!P0 LDC.64 R6, c[0x0][0x388] ;  /* 0x0000e200ff068b82 */ /* 0x007e220000000a00 */
[----:B------:R-:W-:Y:S02]  /*0960*/  @!P0 IMAD.IADD R9, R3, 0x1, R2 ;  /* 0x0000000103098824 */ /* 0x000fe400078e0202 */
[----:B------:R-:W-:Y:S02]  /*0970*/  @!P0 VIADD R2, R2, 0x80 ;  /* 0x0000008002028836 */ /* 0x000fe40000000000 */
[----:B0-----:R-:W-:-:S05]  /*0980*/  @!P0 IMAD.WIDE.U32 R6, R9, 0x2, R6 ;  /* 0x0000000209068825 */ /* 0x001fca00078e0006 */
[----:B------:R2:W-:Y:S02]  /*0990*/  @!P0 STG.E.U16 desc[UR4][R6.64], R20 ;  /* 0x0000001406008986 */ /* 0x0005e4000c101504 */
.L_x_592:
[----:B------:R-:W-:Y:S05]  /*09a0*/  BSYNC.RECONVERGENT B0 ;  /* 0x0000000000007941 */ /* 0x000fea0003800200 */
.L_x_586:
[----:B------:R-:W-:Y:S05]  /*09b0*/  WARPSYNC.ALL ;  /* 0x0000000000007948 */ /* 0x000fea0003800000 */
[----:B------:R-:W-:-:S13]  /*09c0*/  ISETP.GE.U32.AND P0, PT, R2, R5, PT ;  /* 0x000000050200720c */ /* 0x000fda0003f06070 */
[----:B------:R-:W-:Y:S05]  /*09d0*/  @P0 EXIT ;  /* 0x000000000000094d */ /* 0x000fea0003800000 */
[----:B0-----:R-:W0:Y:S01]  /*09e0*/  LDC.64 R4, c[0x0][0x388] ;  /* 0x0000e200ff047b82 */ /* 0x001e220000000a00 */
[----:B------:R-:W-:-:S04]  /*09f0*/  IMAD.IADD R3, R3, 0x1, R2 ;  /* 0x0000000103037824 */ /* 0x000fc800078e0202 */
[----:B0-----:R-:W-:-:S05]  /*0a00*/  IMAD.WIDE.U32 R2, R3, 0x2, R4 ;  /* 0x0000000203027825 */ /* 0x001fca00078e0004 */
[----:B------:R-:W-:Y:S01]  /*0a10*/  STG.E.U16 desc[UR4][R2.64], R21 ;  /* 0x0000001502007986 */ /* 0x000fe2000c101504 */
[----:B------:R-:W-:Y:S05]  /*0a20*/  EXIT ;  /* 0x000000000000794d */ /* 0x000fea0003800000 */
.L_x_585:
[----:B------:R-:W0:Y:S01]  /*0a30*/  S2R R0, SR_TID.X ;  /* 0x0000000000007919 */ /* 0x000e220000002100 */
[----:B------:R-:W1:Y:S02]  /*0a40*/  LDC.64 R4, c[0x0][0x390] ;  /* 0x0000e400ff047b82 */ /* 0x000e640000000a00 */
[----:B-1----:R-:W-:-:S04]  /*0a50*/  IMAD.WIDE.U32 R4, R3, 0x2, R4 ;  /* 0x0000000203047825 */ /* 0x002fc800078e0004 */
[----:B0-----:R-:W-:-:S05]  /*0a60*/  IMAD.WIDE.U32 R4, R0, 0x4, R4 ;  /* 0x0000000400047825 */ /* 0x001fca00078e0004 */
[----:B------:R-:W2:Y:S04]  /*0a70*/  LDG.E R9, desc[UR4][R4.64+0x200] ;  /* 0x0002000404097981 */ /* 0x000ea8000c1e1900 */
[----:B------:R-:W3:Y:S04]  /*0a80*/  LDG.E R8, desc[UR4][R4.64] ;  /* 0x0000000404087981 */ /* 0x000ee8000c1e1900 */
[----:B------:R-:W4:Y:S04]  /*0a90*/  LDG.E R11, desc[UR4][R4.64+0x600] ;  /* 0x00060004040b7981 */ /* 0x000f28000c1e1900 */
[----:B------:R0:W5:Y:S02]  /*0aa0*/  LDG.E R10, desc[UR4][R4.64+0x400] ;  /* 0x00040004040a7981 */ /* 0x000164000c1e1900 */
[----:B0-----:R-:W0:Y:S02]  /*0ab0*/  LDC.64 R4, c[0x0][0x388] ;  /* 0x0000e200ff047b82 */ /* 0x001e240000000a00 */
[----:B0-----:R-:W-:-:S04]  /*0ac0*/  IMAD.WIDE.U32 R4, R3, 0x2, R4 ;  /* 0x0000000203047825 */ /* 0x001fc800078e0004 */
[----:B------:R-:W-:-:S04]  /*0ad0*/  IMAD.WIDE.U32 R4, R0, 0x4, R4 ;  /* 0x0000000400047825 */ /* 0x000fc800078e0004 */
[----:B--2---:R-:W-:Y:S01]  /*0ae0*/  IMAD.U32 R6, R9, 0x10000, RZ ;  /* 0x0001000009067824 */ /* 0x004fe200078e00ff */
[----:B---3--:R-:W-:Y:S02]  /*0af0*/  PRMT R9, R8, 0x7632, R9 ;  /* 0x0000763208097816 */ /* 0x008fe40000000009 */
[----:B----4-:R-:W-:-:S03]  /*0b00*/  SHF.L.U32 R14, R11, 0x10, RZ ;  /* 0x000000100b0e7819 */ /* 0x010fc600000006ff */
[C---:B------:R-:W-:Y:S01]  /*0b10*/  IMAD.U32 R12, R9.reuse, 0x10000, RZ ;  /* 0x00010000090c7824 */ /* 0x040fe200078e00ff */
[----:B------:R-:W-:Y:S01]  /*0b20*/  PRMT R9, R9, 0x7632, R9 ;  /* 0x0000763209097816 */ /* 0x000fe20000000009 */
[C---:B-----5:R-:W-:Y:S01]  /*0b30*/  IMAD.U32 R7, R10.reuse, 0x10000, RZ ;  /* 0x000100000a077824 */ /* 0x060fe200078e00ff */
[----:B------:R-:W-:Y:S02]  /*0b40*/  PRMT R11, R11, 0x7632, R11 ;  /* 0x000076320b0b7816 */ /* 0x000fe4000000000b */
[----:B------:R-:W-:Y:S01]  /*0b50*/  PRMT R10, R10, 0x7632, R10 ;  /* 0x000076320a0a7816 */ /* 0x000fe2000000000a */
[----:B------:R-:W-:Y:S01]  /*0b60*/  IMAD.U32 R9, R9, 0x10000, RZ ;  /* 0x0001000009097824 */ /* 0x000fe200078e00ff */
[----:B------:R-:W-:Y:S01]  /*0b70*/  SHF.L.U32 R2, R8, 0x10, RZ ;  /* 0x0000001008027819 */ /* 0x000fe200000006ff */
[----:B------:R-:W-:Y:S01]  /*0b80*/  IMAD.U32 R11, R11, 0x10000, RZ ;  /* 0x000100000b0b7824 */ /* 0x000fe200078e00ff */
[----:B------:R-:W-:Y:S01]  /*0b90*/  SHF.L.U32 R10, R10, 0x10, RZ ;  /* 0x000000100a0a7819 */ /* 0x000fe200000006ff */
[----:B------:R-:W-:Y:S08]  /*0ba0*/  MUFU.LG2 R6, R6 ;  /* 0x0000000600067308 */ /* 0x000ff00000000c00 */
[----:B------:R-:W0:Y:S08]  /*0bb0*/  MUFU.LG2 R9, R9 ;  /* 0x0000000900097308 */ /* 0x000e300000000c00 */
[----:B------:R-:W-:Y:S08]  /*0bc0*/  MUFU.LG2 R2, R2 ;  /* 0x0000000200027308 */ /* 0x000ff00000000c00 */
[----:B------:R-:W-:Y:S08]  /*0bd0*/  MUFU.LG2 R7, R7 ;  /* 0x0000000700077308 */ /* 0x000ff00000000c00 */
[----:B------:R-:W-:Y:S08]  /*0be0*/  MUFU.LG2 R8, R14 ;  /* 0x0000000e00087308 */ /* 0x000ff00000000c00 */
[----:B------:R-:W1:Y:S08]  /*0bf0*/  MUFU.LG2 R13, R12 ;  /* 0x0000000c000d7308 */ /* 0x000e700000000c00 */
[----:B------:R-:W2:Y:S08]  /*0c00*/  MUFU.LG2 R10, R10 ;  /* 0x0000000a000a7308 */ /* 0x000eb00000000c00 */
[----:B------:R-:W3:Y:S01]  /*0c10*/  MUFU.LG2 R11, R11 ;  /* 0x0000000b000b7308 */ /* 0x000ee20000000c00 */
[----:B0-----:R-:W-:-:S02]  /*0c20*/  F2FP.BF16.F32.PACK_AB R3, R9, R6 ;  /* 0x000000060903723e */ /* 0x001fc400000010ff */
[----:B-1----:R-:W-:Y:S02]  /*0c30*/  F2FP.BF16.F32.PACK_AB R13, R13, R2 ;  /* 0x000000020d0d723e */ /* 0x002fe400000010ff */
[----:B--2---:R-:W-:-:S03]  /*0c40*/  F2FP.BF16.F32.PACK_AB R7, R10, R7 ;  /* 0x000000070a07723e */ /* 0x004fc600000010ff */
[----:B------:R-:W-:Y:S01]  /*0c50*/  STG.E desc[UR4][R4.64], R13 ;  /* 0x0000000d04007986 */ /* 0x000fe2000c101904 */
[----:B---3--:R-:W-:-:S03]  /*0c60*/  F2FP.BF16.F32.PACK_AB R9, R11, R8 ;  /* 0x000000080b09723e */ /* 0x008fc600000010ff */
[----:B------:R-:W-:Y:S04]  /*0c70*/  STG.E desc[UR4][R4.64+0x200], R3 ;  /* 0x0002000304007986 */ /* 0x000fe8000c101904 */
[----:B------:R-:W-:Y:S04]  /*0c80*/  STG.E desc[UR4][R4.64+0x400], R7 ;  /* 0x0004000704007986 */ /* 0x000fe8000c101904 */
[----:B------:R-:W-:Y:S01]  /*0c90*/  STG.E desc[UR4][R4.64+0x600], R9 ;  /* 0x0006000904007986 */ /* 0x000fe2000c101904 */
[----:B------:R-:W-:Y:S05]  /*0ca0*/  EXIT ;  /* 0x000000000000794d */ /* 0x000fea0003800000 */
.L_x_593:
        /* <DEDUP_REMOVED lines=13> */
.L_x_12165:


//--------------------- .text._ZN2at6native29vectorized_elementwise_kernelILi4EZZZNS0_16log2_kernel_cudaERNS_18TensorIteratorBaseEENKUlvE0_clEvENKUlvE2_clEvEUlN3c108BFloat16EE_St5arrayIPcLm2EEEEviT0_T1_ --------------------------
	.section	.text._ZN2at6native29vectorized_elementwise_kernelILi4EZZZNS0_16log2_kernel_cudaERNS_18TensorIteratorBaseEENKUlvE0_clEvENKUlvE2_clEvEUlN3c108BFloat16EE_St5arrayIPcLm2EEEEviT0_T1_,"ax",@progbits
	.align	128
        .global         _ZN2at6native29vectorized_elementwise_kernelILi4EZZZNS0_16log2_kernel_cudaERNS_18TensorIteratorBaseEENKUlvE0_clEvENKUlvE2_clEvEUlN3c108BFloat16EE_St5arrayIPcLm2EEEEviT0_T1_
        .type           _ZN2at6native29vectorized_elementwise_kernelILi4EZZZNS0_16log2_kernel_cudaERNS_18TensorIteratorBaseEENKUlvE0_clEvENKUlvE2_clEvEUlN3c108BFloat16EE_St5arrayIPcLm2EEEEviT0_T1_,@function
        .size           _ZN2at6native29vectorized_elementwise_kernelILi4EZZZNS0_16log2_kernel_cudaERNS_18TensorIteratorBaseEENKUlvE0_clEvENKUlvE2_clEvEUlN3c108BFloat16EE_St5arrayIPcLm2EEEEviT0_T1_,(.L_x_12166 - _ZN2at6native29vectorized_elementwise_kernelILi4EZZZNS0_16log2_kernel_cudaERNS_18TensorIteratorBaseEENKUlvE0_clEvENKUlvE2_clEvEUlN3c108BFloat16EE_St5arrayIPcLm2EEEEviT0_T1_)
        .other          _ZN2at6native29vectorized_elementwise_kernelILi4EZZZNS0_16log2_kernel_cudaERNS_18TensorIteratorBaseEENKUlvE0_clEvENKUlvE2_clEvEUlN3c108BFloat16EE_St5arrayIPcLm2EEEEviT0_T1_,@"STO_CUDA_ENTRY STV_DEFAULT"
_ZN2at6native29vectorized_elementwise_kernelILi4EZZZNS0_16log2_kernel_cudaERNS_18TensorIteratorBaseEENKUlvE0_clEvENKUlvE2_clEvEUlN3c108BFloat16EE_St5arrayIPcLm2EEEEviT0_T1_:
.text._ZN2at6native29vectorized_elementwise_kernelILi4EZZZNS0_16log2_kernel_cudaERNS_18TensorIteratorBaseEENKUlvE0_clEvENKUlvE2_clEvEUlN3c108BFloat16EE_St5arrayIPcLm2EEEEviT0_T1_:
        /* <DEDUP_REMOVED lines=125> */
.L_x_597:
[----:B------:R-:W-:-:S13]  /*07d0*/  ISETP.GE.U32.AND P0, PT, R2, R5, PT ;  /* 0x000000050200720c */ /* 0x000fda0003f06070 */
[----:B------:R-:W-:Y:S05]  /*07e0*/  @P0 BRA `(.L_x_599) ;  /* 0x0000000000300947 */ /* 0x000fea0003800000 */
[----:B0-----:R-:W0:Y:S01]  /*07f0*/  LDC.64 R10, c[0x0][0x388] ;  /* 0x0000e200ff0a7b82 */ /* 0x001e220000000a00 */
[----:B------:R-:W-:Y:S01]  /*0800*/  IMAD.IADD R13, R3, 0x1, R2 ;  /* 0x00000001030d7824 */ /* 0x000fe200078e0202 */
[----:B------:R-:W-:-:S03]  /*0810*/  IADD3 R2, PT, PT, R2, 0x80, RZ ;  /* 0x0000008002027810 */ /* 0x000fc60007ffe0ff */
[----:B0-----:R-:W-:-:S05]  /*0820*/  IMAD.WIDE.U32 R10, R13, 0x2, R10 ;  /* 0x000000020d0a7825 */ /* 0x001fca00078e000a */
[----:B------:R1:W-:Y:S02]  /*0830*/  STG.E.U16 desc[UR4][R10.64], R7 ;  /* 0x000000070a007986 */ /* 0x0003e4000c101504 */
.L_x_598:
[----:B------:R-:W-:-:S13]  /*0840*/  ISETP.GE.U32.AND P0, PT, R2, R5, PT ;  /* 0x000000050200720c */ /* 0x000fda0003f06070 */
[----:B------:R-:W-:Y:S05]  /*0850*/  @P0 BRA `(.L_x_600) ;  /* 0x0000000000340947 */ /* 0x000fea0003800000 */
[----:B01----:R-:W0:Y:S01]  /*0860*/  LDC.64 R6, c[0x0][0x388] ;  /* 0x0000e200ff067b82 */ /* 0x003e220000000a00 */
[----:B------:R-:W-:Y:S02]  /*0870*/  IMAD.IADD R11, R3, 0x1, R2 ;  /* 0x00000001030b7824 */ /* 0x000fe400078e0202 */
[----:B------:R-:W-:Y:S02]  /*0880*/  VIADD R2, R2, 0x80 ;  /* 0x0000008002027836 */ /* 0x000fe40000000000 */
[----:B0-----:R-:W-:-:S05]  /*0890*/  IMAD.WIDE.U32 R6, R11, 0x2, R6 ;  /* 0x000000020b067825 */ /* 0x001fca00078e0006 */
[----:B------:R1:W-:Y:S02]  /*08a0*/  STG.E.U16 desc[UR4][R6.64], R8 ;  /* 0x0000000806007986 */ /* 0x0003e4000c101504 */
.L_x_599:
        /* <DEDUP_REMOVED lines=8> */
.L_x_600:
[----:B------:R-:W-:Y:S05]  /*0930*/  BSYNC.RELIABLE B1 ;  /* 0x0000000000017941 */ /* 0x000fea0003800100 */
.L_x_596:
[----:B------:R-:W-:-:S13]  /*0940*/  ISETP.GE.U32.AND P0, PT, R2, R5, PT ;  /* 0x000000050200720c */ /* 0x000fda0003f06070 */
[----:B012---:R-:W0:Y:S01]  /*0950*/  @!P0 LDC.64 R6, c[0x0][0x388] ;  /* 0x0000e200ff068b82 */ /* 0x007e220000000a00 */
[----:B------:R-:W-:Y:S02]  /*0960*/  @!P0 IMAD.IADD R9, R3, 0x1, R2 ;  /* 0x0000000103098824 */ /* 0x000fe400078e0202 */
[----:B------:R-:W-:Y:S02]  /*0970*/  @!P0 VIADD R2, R2, 0x80 ;  /* 0x0000008002028836 */ /* 0x000fe40000000000 */
[----:B0-----:R-:W-:-:S05]  /*0980*/  @!P0 IMAD.WIDE.U32 R6, R9, 0x2, R6 ;  /* 0x0000000209068825 */ /* 0x001fca00078e0006 */
[----:B------:R2:W-:Y:S02]  /*0990*/  @!P0 STG.E.U16 desc[UR4][R6.64], R20 ;  /* 0x0000001406008986 */ /* 0x0005e4000c101504 */
.L_x_601:
[----:B------:R-:W-:Y:S05]  /*09a0*/  BSYNC.RECONVERGENT B0 ;  /* 0x0000000000007941 */ /* 0x000fea0003800200 */
.L_x_595:
        /* <DEDUP_REMOVED lines=8> */
.L_x_594:
[----:B------:R-:W0:Y:S01]  /*0a30*/  S2R R0, SR_TID.X ;  /* 0x0000000000007919 */ /* 0x000e220000002100 */
[----:B------:R-:W1:Y:S02]  /*0a40*/  LDC.64 R4, c[0x0][0x390] ;  /* 0x0000e400ff047b82 */ /* 0x000e640000000a00 */
[----:B-1----:R-:W-:-:S04]  /*0a50*/  IMAD.WIDE.U32 R4, R3, 0x2, R4 ;  /* 0x0000000203047825 */ /* 0x002fc800078e0004 */
[----:B0-----:R-:W-:-:S05]  /*0a60*/  IMAD.WIDE.U32 R6, R0, 0x8, R4 ;  /* 0x0000000800067825 */ /* 0x001fca00078e0004 */
[----:B------:R-:W2:Y:S04]  /*0a70*/  LDG.E.64 R4, desc[UR4][R6.64+0x400] ;  /* 0x0004000406047981 */ /* 0x000ea8000c1e1b00 */
[----:B------:R0:W3:Y:S02]  /*0a80*/  LDG.E.64 R12, desc[UR4][R6.64] ;  /* 0x00000004060c7981 */ /* 0x0000e4000c1e1b00 */
[----:B0-----:R-:W0:Y:S02]  /*0a90*/  LDC.64 R6, c[0x0][0x388] ;  /* 0x0000e200ff067b82 */ /* 0x001e240000000a00 */
[----:B0-----:R-:W-:-:S04]  /*0aa0*/  IMAD.WIDE.U32 R6, R3, 0x2, R6 ;  /* 0x0000000203067825 */ /* 0x001fc800078e0006 */
[----:B------:R-:W-:-:S04]  /*0ab0*/  IMAD.WIDE.U32 R6, R0, 0x8, R6 ;  /* 0x0000000800067825 */ /* 0x000fc800078e0006 */
[----:B--2---:R-:W-:Y:S01]  /*0ac0*/  IMAD.U32 R9, R4, 0x10000, RZ ;  /* 0x0001000004097824 */ /* 0x004fe200078e00ff */
[----:B---3--:R-:W-:-:S05]  /*0ad0*/  PRMT R4, R12, 0x7632, R4 ;  /* 0x000076320c047816 */ /* 0x008fca0000000004 */
[----:B------:R-:W-:Y:S01]  /*0ae0*/  IMAD.U32 R11, R4, 0x10000, RZ ;  /* 0x00010000040b7824 */ /* 0x000fe200078e00ff */
[----:B------:R-:W-:Y:S02]  /*0af0*/  PRMT R4, R13, 0x7632, R4 ;  /* 0x000076320d047816 */ /* 0x000fe40000000004 */
[----:B------:R-:W-:Y:S02]  /*0b00*/  SHF.L.U32 R2, R12, 0x10, RZ ;  /* 0x000000100c027819 */ /* 0x000fe400000006ff */
[C---:B------:R-:W-:Y:S01]  /*0b10*/  SHF.L.U32 R10, R5.reuse, 0x10, RZ ;  /* 0x00000010050a7819 */ /* 0x040fe200000006ff */
[C---:B------:R-:W-:Y:S01]  /*0b20*/  IMAD.U32 R12, R4.reuse, 0x10000, RZ ;  /* 0x00010000040c7824 */ /* 0x040fe200078e00ff */
[----:B------:R-:W-:Y:S02]  /*0b30*/  PRMT R4, R4, 0x7632, R4 ;  /* 0x0000763204047816 */ /* 0x000fe40000000004 */
[----:B------:R-:W-:Y:S01]  /*0b40*/  PRMT R5, R5, 0x7632, R5 ;  /* 0x0000763205057816 */ /* 0x000fe20000000005 */
[----:B------:R-:W-:Y:S01]  /*0b50*/  IMAD.U32 R8, R13, 0x10000, RZ ;  /* 0x000100000d087824 */ /* 0x000fe200078e00ff */
[----:B------:R-:W-:-:S03]  /*0b60*/  SHF.L.U32 R4, R4, 0x10, RZ ;  /* 0x0000001004047819 */ /* 0x000fc600000006ff */
[----:B------:R-:W-:Y:S01]  /*0b70*/  IMAD.U32 R5, R5, 0x10000, RZ ;  /* 0x0001000005057824 */ /* 0x000fe200078e00ff */
[----:B------:R-:W-:Y:S08]  /*0b80*/  MUFU.LG2 R13, R12 ;  /* 0x0000000c000d7308 */ /* 0x000ff00000000c00 */
[----:B------:R-:W0:Y:S08]  /*0b90*/  MUFU.LG2 R8, R8 ;  /* 0x0000000800087308 */ /* 0x000e300000000c00 */
[----:B------:R-:W-:Y:S08]  /*0ba0*/  MUFU.LG2 R9, R9 ;  /* 0x0000000900097308 */ /* 0x000ff00000000c00 */
[----:B------:R-:W1:Y:S08]  /*0bb0*/  MUFU.LG2 R4, R4 ;  /* 0x0000000400047308 */ /* 0x000e700000000c00 */
[----:B------:R-:W-:Y:S08]  /*0bc0*/  MUFU.LG2 R2, R2 ;  /* 0x0000000200027308 */ /* 0x000ff00000000c00 */
[----:B------:R-:W-:Y:S08]  /*0bd0*/  MUFU.LG2 R10, R10 ;  /* 0x0000000a000a7308 */ /* 0x000ff00000000c00 */
[----:B------:R-:W2:Y:S08]  /*0be0*/  MUFU.LG2 R11, R11 ;  /* 0x0000000b000b7308 */ /* 0x000eb00000000c00 */
[----:B------:R-:W3:Y:S01]  /*0bf0*/  MUFU.LG2 R5, R5 ;  /* 0x0000000500057308 */ /* 0x000ee20000000c00 */
[----:B0-----:R-:W-:-:S02]  /*0c00*/  F2FP.BF16.F32.PACK_AB R3, R13, R8 ;  /* 0x000000080d03723e */ /* 0x001fc400000010ff */
[----:B-1----:R-:W-:Y:S02]  /*0c10*/  F2FP.BF16.F32.PACK_AB R8, R4, R9 ;  /* 0x000000090408723e */ /* 0x002fe400000010ff */
[----:B--2---:R-:W-:Y:S02]  /*0c20*/  F2FP.BF16.F32.PACK_AB R2, R11, R2 ;  /* 0x000000020b02723e */ /* 0x004fe400000010ff */
[----:B---3--:R-:W-:-:S03]  /*0c30*/  F2FP.BF16.F32.PACK_AB R9, R5, R10 ;  /* 0x0000000a0509723e */ /* 0x008fc600000010ff */
[----:B------:R-:W-:Y:S04]  /*0c40*/  STG.E.64 desc[UR4][R6.64], R2 ;  /* 0x0000000206007986 */ /* 0x000fe8000c101b04 */
[----:B------:R-:W-:Y:S01]  /*0c50*/  STG.E.64 desc[UR4][R6.64+0x400], R8 ;  /* 0x0004000806007986 */ /* 0x000fe2000c101b04 */
[----:B------:R-:W-:Y:S05]  /*0c60*/  EXIT ;  /* 0x000000000000794d */ /* 0x000fea0003800000 */
.L_x_602:
        /* <DEDUP_REMOVED lines=9> */
.L_x_12166:


//--------------------- .text._ZN2at6native29vectorized_elementwise_kernelILi8EZZZNS0_16log2_kernel_cudaERNS_18TensorIteratorBaseEENKUlvE0_clEvENKUlvE2_clEvEUlN3c108BFloat16EE_St5arrayIPcLm2EEEEviT0_T1_ --------------------------
	.section	.text._ZN2at6native29vectorized_elementwise_kernelILi8EZZZNS0_16log2_kernel_cudaERNS_18TensorIteratorBaseEENKUlvE0_clEvENKUlvE2_clEvEUlN3c108BFloat16EE_St5arrayIPcLm2EEEEviT0_T1_,"ax",@progbits
	.align	128
        .global         _ZN2at6native29vectorized_elementwise_kernelILi8EZZZNS0_16log2_kernel_cudaERNS_18TensorIteratorBaseEENKUlvE0_clEvENKUlvE2_clEvEUlN3c108BFloat16EE_St5arrayIPcLm2EEEEviT0_T1_
        .type           _ZN2at6native29vectorized_elementwise_kernelILi8EZZZNS0_16log2_kernel_cudaERNS_18TensorIteratorBaseEENKUlvE0_clEvENKUlvE2_clEvEUlN3c108BFloat16EE_St5arrayIPcLm2EEEEviT0_T1_,@function
        .size           _ZN2at6native29vectorized_elementwise_kernelILi8EZZZNS0_16log2_kernel_cudaERNS_18TensorIteratorBaseEENKUlvE0_clEvENKUlvE2_clEvEUlN3c108BFloat16EE_St5arrayIPcLm2EEEEviT0_T1_,(.L_x_12167 - _ZN2at6native29vectorized_elementwise_kernelILi8EZZZNS0_16log2_kernel_cudaERNS_18TensorIteratorBaseEENKUlvE0_clEvENKUlvE2_clEvEUlN3c108BFloat16EE_St5arrayIPcLm2EEEEviT0_T1_)
        .other          _ZN2at6native29vectorized_elementwise_kernelILi8EZZZNS0_16log2_kernel_cudaERNS_18TensorIteratorBaseEENKUlvE0_clEvENKUlvE2_clEvEUlN3c108BFloat16EE_St5arrayIPcLm2EEEEviT0_T1_,@"STO_CUDA_ENTRY STV_DEFAULT"
_ZN2at6native29vectorized_elementwise_kernelILi8EZZZNS0_16log2_kernel_cudaERNS_18TensorIteratorBaseEENKUlvE0_clEvENKUlvE2_clEvEUlN3c108BFloat16EE_St5arrayIPcLm2EEEEviT0_T1_:
.text._ZN2at6native29vectorized_elementwise_kernelILi8EZZZNS0_16log2_kernel_cudaERNS_18TensorIteratorBaseEENKUlvE0_clEvENKUlvE2_clEvEUlN3c108BFloat16EE_St5arrayIPcLm2EEEEviT0_T1_:
[----:B------:R-:W-:Y:S01]  /*0000*/  LDC R1, c[0x0][0x37c] ;  /* 0x0000df00ff017b82 */ /* 0x000fe20000000800 */
[----:B------:R-:W-:Y:S05]  /*0010*/  EXIT ;  /* 0x000000000000794d */ /* 0x000fea0003800000 */
.L_x_603:
        /* <DEDUP_REMOVED lines=14> */
.L_x_12167:


//--------------------- .text._ZN2at6native18elementwise_kernelILi128ELi4EZNS0_15gpu_kernel_implIZZZNS0_16log2_kernel_cudaERNS_18TensorIteratorBaseEENKUlvE0_clEvENKUlvE1_clEvEUlN3c104HalfEE_EEvS4_RKT_EUliE_EEviT1_ --------------------------
	.section	.text._ZN2at6native18elementwise_kernelILi128ELi4EZNS0_15gpu_kernel_implIZZZNS0_16log2_kernel_cudaERNS_18TensorIteratorBaseEENKUlvE0_clEvENKUlvE1_clEvEUlN3c104HalfEE_EEvS4_RKT_EUliE_EEviT1_,"ax",@progbits
	.align	128
        .global         _ZN2at6native18elementwise_kernelILi128ELi4EZNS0_15gpu_kernel_implIZZZNS0_16log2_kernel_cudaERNS_18TensorIteratorBaseEENKUlvE0_clEvENKUlvE1_clEvEUlN3c104HalfEE_EEvS4_RKT_EUliE_EEviT1_
        .type           _ZN2at6native18elementwise_kernelILi128ELi4EZNS0_15gpu_kernel_implIZZZNS0_16log2_kernel_cudaERNS_18TensorIteratorBaseEENKUlvE0_clEvENKUlvE1_clEvEUlN3c104HalfEE_EEvS4_RKT_EUliE_EEviT1_,@function
        .size           _ZN2at6native18elementwise_kernelILi128ELi4EZNS0_15gpu_kernel_implIZZZNS0_16log2_kernel_cudaERNS_18TensorIteratorBaseEENKUlvE0_clEvENKUlvE1_clEvEUlN3c104HalfEE_EEvS4_RKT_EUliE_EEviT1_,(.L_x_12168 - _ZN2at6native18elementwise_kernelILi128ELi4EZNS0_15gpu_kernel_implIZZZNS0_16log2_kernel_cudaERNS_18TensorIteratorBaseEENKUlvE0_clEvENKUlvE1_clEvEUlN3c104HalfEE_EEvS4_RKT_EUliE_EEviT1_)
        .other          _ZN2at6native18elementwise_kernelILi128ELi4EZNS0_15gpu_kernel_implIZZZNS0_16log2_kernel_cudaERNS_18TensorIteratorBaseEENKUlvE0_clEvENKUlvE1_clEvEUlN3c104HalfEE_EEvS4_RKT_EUliE_EEviT1_,@"STO_CUDA_ENTRY STV_DEFAULT"
_ZN2at6native18elementwise_kernelILi128ELi4EZNS0_15gpu_kernel_implIZZZNS0_16log2_kernel_cudaERNS_18TensorIteratorBaseEENKUlvE0_clEvENKUlvE1_clEvEUlN3c104HalfEE_EEvS4_RKT_EUliE_EEviT1_:
.text._ZN2at6native18elementwise_kernelILi128ELi4EZNS0_15gpu_kernel_implIZZZNS0_16log2_kernel_cudaERNS_18TensorIteratorBaseEENKUlvE0_clEvENKUlvE1_clEvEUlN3c104HalfEE_EEvS4_RKT_EUliE_EEviT1_:
        /* <DEDUP_REMOVED lines=22> */
[----:B------:R-:W-:Y:S01]  /*0160*/  HFMA2 R16, -RZ, RZ, 0, 0 ;  /* 0x00000000ff107431 */ /* 0x000fe200000001ff */
[----:B------:R-:W1:Y:S01]  /*0170*/  LDCU UR6, c[0x0][0x38c] ;  /* 0x00007180ff0677ac */ /* 0x000e620008000800 */
[----:B------:R-:W2:Y:S01]  /*0180*/  LDCU.64 UR8, c[0x0][0x4b8] ;  /* 0x00009700ff0877ac */ /* 0x000ea20008000a00 */
[----:B------:R-:W-:Y:S02]  /*0190*/  UISETP.NE.AND UP0, UPT, UR40, URZ, UPT ;  /* 0x000000ff2800728c */ /* 0x000fe4000bf05270 */
[----:B0-----:R-:W-:-:S05]  /*01a0*/  IMAD.HI.U32 R2, R17, UR4, R16 ;  /* 0x0000000411027c27 */ /* 0x001fca000f8e0010 */
[----:B------:R-:W-:-:S05]  /*01b0*/  SHF.R.U32.HI R3, RZ, UR5, R2 ;  /* 0x00000005ff037c19 */ /* 0x000fca0008011602 */
[----:B------:R-:W-:-:S04]  /*01c0*/  IMAD.MOV R0, RZ, RZ, -R3 ;  /* 0x000000ffff007224 */ /* 0x000fc800078e0a03 */
        /* <DEDUP_REMOVED lines=290> */
.L_x_606:
        /* <DEDUP_REMOVED lines=16> */
[----:B0-----:R-:W-:Y:S01]  /*14f0*/  F2FP.F16.F32.PACK_AB R0, RZ, R0 ;  /* 0x00000000ff00723e */ /* 0x001fe200000000ff */
[----:B------:R-:W-:Y:S06]  /*1500*/  BRA `(.L_x_612) ;  /* 0x0000000c00ac7947 */ /* 0x000fec0003800000 */
.L_x_610:
[----:B------:R-:W2:Y:S02]  /*1510*/  LDG.E.U8 R2, desc[UR36][R2.64] ;  /* 0x0000002402027981 */ /* 0x000ea4000c1e1100 */
[----:B--2---:R-:W-:-:S04]  /*1520*/  I2FP.F32.U32 R0, R2 ;  /* 0x0000000200007245 */ /* 0x004fc80000201000 */
[----:B------:R-:W-:Y:S01]  /*1530*/  F2FP.F16.F32.PACK_AB R0, RZ, R0 ;  /* 0x00000000ff00723e */ /* 0x000fe200000000ff */
[----:B------:R-:W-:Y:S06]  /*1540*/  BRA `(.L_x_612) ;  /* 0x0000000c009c7947 */ /* 0x000fec0003800000 */
.L_x_609:
        /* <DEDUP_REMOVED lines=8> */
[----:B0-----:R-:W-:Y:S01]  /*15d0*/  F2FP.F16.F32.PACK_AB R0, RZ, R0 ;  /* 0x00000000ff00723e */ /* 0x001fe200000000ff */
[----:B------:R-:W-:Y:S06]  /*15e0*/  BRA `(.L_x_612) ;  /* 0x0000000c00747947 */ /* 0x000fec0003800000 */
.L_x_614:
[----:B------:R-:W2:Y:S02]  /*15f0*/  LDG.E R2, desc[UR36][R2.64] ;  /* 0x0000002402027981 */ /* 0x000ea4000c1e1900 */
[----:B--2---:R-:W-:-:S04]  /*1600*/  I2FP.F32.S32 R0, R2 ;  /* 0x0000000200007245 */ /* 0x004fc80000201400 */
[----:B------:R-:W-:Y:S01]  /*1610*/  F2FP.F16.F32.PACK_AB R0, RZ, R0 ;  /* 0x00000000ff00723e */ /* 0x000fe200000000ff */
[----:B------:R-:W-:Y:S06]  /*1620*/  BRA `(.L_x_612) ;  /* 0x0000000c00647947 */ /* 0x000fec0003800000 */
.L_x_613:
[----:B------:R-:W2:Y:S02]  /*1630*/  LDG.E.U16 R2, desc[UR36][R2.64] ;  /* 0x0000002402027981 */ /* 0x000ea4000c1e1500 */
[----:B--2---:R-:W0:Y:S02]  /*1640*/  I2F.S16 R0, R2 ;  /* 0x0000000200007306 */ /* 0x004e240000101400 */
[----:B0-----:R-:W-:Y:S01]  /*1650*/  F2FP.F16.F32.PACK_AB R0, RZ, R0 ;  /* 0x00000000ff00723e */ /* 0x001fe200000000ff */
[----:B------:R-:W-:Y:S06]  /*1660*/  BRA `(.L_x_612) ;  /* 0x0000000c00547947 */ /* 0x000fec0003800000 */
.L_x_608:
[----:B------:R-:W-:-:S09]  /*1670*/  UISETP.GT.AND UP0, UPT, UR4, 0x6, UPT ;  /* 0x000000060400788c */ /* 0x000fd2000bf04270 */
[----:B------:R-:W-:Y:S05]  /*1680*/  BRA.U UP0, `(.L_x_615) ;  /* 0x0000000100247547 */ /* 0x000fea000b800000 */
[----:B------:R-:W-:-:S09]  /*1690*/  UISETP.NE.AND UP0, UPT, UR4, 0x5, UPT ;  /* 0x000000050400788c */ /* 0x000fd2000bf05270 */
[----:B------:R-:W-:Y:S05]  /*16a0*/  BRA.U !UP0, `(.L_x_616) ;  /* 0x0000000108147547 */ /* 0x000fea000b800000 */
[----:B------:R-:W-:-:S09]  /*16b0*/  UISETP.NE.AND UP0, UPT, UR4, 0x6, UPT ;  /* 0x000000060400788c */ /* 0x000fd2000bf05270 */
[----:B------:R-:W-:Y:S05]  /*16c0*/  BRA.U UP0, `(.L_x_611) ;  /* 0x0000000900ac7547 */ /* 0x000fea000b800000 */
[----:B------:R-:W2:Y:S02]  /*16d0*/  LDG.E R2, desc[UR36][R2.64] ;  /* 0x0000002402027981 */ /* 0x000ea4000c1e1900 */
[----:B--2---:R-:W-:Y:S01]  /*16e0*/  F2FP.F16.F32.PACK_AB R0, RZ, R2 ;  /* 0x00000002ff00723e */ /* 0x004fe200000000ff */
[----:B------:R-:W-:Y:S06]  /*16f0*/  BRA `(.L_x_612) ;  /* 0x0000000c00307947 */ /* 0x000fec0003800000 */
.L_x_616:
[----:B------:R0:W5:Y:S01]  /*1700*/  LDG.E.U16 R0, desc[UR36][R2.64] ;  /* 0x0000002402007981 */ /* 0x000162000c1e1500 */
[----:B------:R-:W-:Y:S05]  /*1710*/  BRA `(.L_x_612) ;  /* 0x0000000c00287947 */ /* 0x000fea0003800000 */
.L_x_615:
[----:B------:R-:W-:-:S09]  /*1720*/  UISETP.NE.AND UP0, UPT, UR4, 0x7, UPT ;  /* 0x000000070400788c */ /* 0x000fd2000bf05270 */
[----:B------:R-:W-:Y:S05]  /*1730*/  BRA.U !UP0, `(.L_x_617) ;  /* 0x0000000108247547 */ /* 0x000fea000b800000 */
[----:B------:R-:W-:-:S09]  /*1740*/  UISETP.NE.AND UP0, UPT, UR4, 0x8, UPT ;  /* 0x000000080400788c */ /* 0x000fd2000bf05270 */
[----:B------:R-:W-:Y:S05]  /*1750*/  BRA.U !UP0, `(.L_x_618) ;  /* 0x0000000108147547 */ /* 0x000fea000b800000 */
[----:B------:R-:W-:-:S09]  /*1760*/  UISETP.NE.AND UP0, UPT, UR4, 0x9, UPT ;  /* 0x000000090400788c */ /* 0x000fd2000bf05270 */
[----:B------:R-:W-:Y:S05]  /*1770*/  BRA.U UP0, `(.L_x_611) ;  /* 0x0000000900807547 */ /* 0x000fea000b800000 */
[----:B------:R-:W2:Y:S02]  /*1780*/  LDG.E R2, desc[UR36][R2.64] ;  /* 0x0000002402027981 */ /* 0x000ea4000c1e1900 */
[----:B--2---:R-:W-:Y:S01]  /*1790*/  F2FP.F16.F32.PACK_AB R0, RZ, R2 ;  /* 0x00000002ff00723e */ /* 0x004fe200000000ff */
[----:B------:R-:W-:Y:S06]  /*17a0*/  BRA `(.L_x_612) ;  /* 0x0000000c00047947 */ /* 0x000fec0003800000 */
.L_x_618:
[----:B------:R1:W5:Y:S01]  /*17b0*/  LDG.E.U16 R0, desc[UR36][R2.64] ;  /* 0x0000002402007981 */ /* 0x000362000c1e1500 */
[----:B------:R-:W-:Y:S05]  /*17c0*/  BRA `(.L_x_612) ;  /* 0x0000000800fc7947 */ /* 0x000fea0003800000 */
.L_x_617:
        /* <DEDUP_REMOVED lines=10> */
[----:B------:R-:W-:Y:S01]  /*1870*/  F2FP.F16.F32.PACK_AB R0, RZ, R0 ;  /* 0x00000000ff00723e */ /* 0x000fe200000000ff */
[----:B------:R-:W-:Y:S06]  /*1880*/  BRA `(.L_x_612) ;  /* 0x0000000800cc7947 */ /* 0x000fec0003800000 */
.L_x_607:
        /* <DEDUP_REMOVED lines=11> */
[----:B------:R-:W-:Y:S01]  /*1940*/  F2FP.F16.F32.PACK_AB R0, RZ, R0 ;  /* 0x00000000ff00723e */ /* 0x000fe200000000ff */
[----:B------:R-:W-:Y:S06]  /*1950*/  BRA `(.L_x_612) ;  /* 0x0000000800987947 */ /* 0x000fec0003800000 */
.L_x_621:
        /* <DEDUP_REMOVED lines=12> */
.L_x_620:
[----:B------:R-:W-:-:S09]  /*1a20*/  UISETP.NE.AND UP0, UPT, UR4, 0xf, UPT ;  /* 0x0000000f0400788c */ /* 0x000fd2000bf05270 */
[----:B------:R-:W-:Y:S05]  /*1a30*/  BRA.U !UP0, `(.L_x_622) ;  /* 0x0000000108987547 */ /* 0x000fea000b800000 */
[----:B------:R-:W-:-:S09]  /*1a40*/  UISETP.NE.AND UP0, UPT, UR4, 0x17, UPT ;  /* 0x000000170400788c */ /* 0x000fd2000bf05270 */
[----:B------:R-:W-:Y:S05]  /*1a50*/  BRA.U !UP0, `(.L_x_623) ;  /* 0x00000001085c7547 */ /* 0x000fea000b800000 */
[----:B------:R-:W-:-:S09]  /*1a60*/  UISETP.NE.AND UP0, UPT, UR4, 0x18, UPT ;  /* 0x000000180400788c */ /* 0x000fd2000bf05270 */
[----:B------:R-:W-:Y:S05]  /*1a70*/  BRA.U UP0, `(.L_x_611) ;  /* 0x0000000500c07547 */ /* 0x000fea000b800000 */
[----:B------:R-:W2:Y:S01]  /*1a80*/  LDG.E.U8 R0, desc[UR36][R2.64] ;  /* 0x0000002402007981 */ /* 0x000ea2000c1e1100 */
[----:B------:R-:W-:Y:S01]  /*1a90*/  IMAD.MOV.U32 R6, RZ, RZ, 0x1f ;  /* 0x0000001fff067424 */ /* 0x000fe200078e00ff */
[----:B--2---:R-:W-:-:S04]  /*1aa0*/  SHF.L.U32 R0, R0, 0x18, RZ ;  /* 0x0000001800007819 */ /* 0x004fc800000006ff */
[C---:B------:R-:W-:Y:S02]  /*1ab0*/  LOP3.LUT R4, R0.reuse, 0x7f000000, RZ, 0xc0, !PT ;  /* 0x7f00000000047812 */ /* 0x040fe400078ec0ff */
[----:B------:R-:W-:Y:S02]  /*1ac0*/  LOP3.LUT P0, RZ, R0, 0x7f000000, RZ, 0xc0, !PT ;  /* 0x7f00000000ff7812 */ /* 0x000fe4000780c0ff */
[----:B------:R-:W0:Y:S02]  /*1ad0*/  FLO.U32 R5, R4 ;  /* 0x0000000400057300 */ /* 0x000e2400000e0000 */
[----:B0-----:R-:W-:-:S05]  /*1ae0*/  IMAD.MOV R5, RZ, RZ, -R5 ;  /* 0x000000ffff057224 */ /* 0x001fca00078e0a05 */
[----:B------:R-:W-:-:S04]  /*1af0*/  VIADDMNMX.U32 R5, R5, R6, 0x4, !PT ;  /* 0x0000000405057446 */ /* 0x000fc80007800006 */
[----:B------:R-:W-:-:S04]  /*1b00*/  IADD3 R5, PT, PT, R5, -0x4, RZ ;  /* 0xfffffffc05057810 */ /* 0x000fc80007ffe0ff */
[C---:B------:R-:W-:Y:S01]  /*1b10*/  SHF.L.U32 R6, R4.reuse, R5, RZ ;  /* 0x0000000504067219 */ /* 0x040fe200000006ff */
[----:B------:R-:W-:Y:S02]  /*1b20*/  IMAD.SHL.U32 R7, R5, 0x800000, RZ ;  /* 0x0080000005077824 */ /* 0x000fe400078e00ff */
[----:B------:R-:W-:-:S03]  /*1b30*/  VIADD R5, R4, 0x1000000 ;  /* 0x0100000004057836 */ /* 0x000fc60000000000 */
[----:B------:R-:W-:Y:S02]  /*1b40*/  LEA.HI R6, R6, -R7, RZ, 0x1c ;  /* 0x8000000706067211 */ /* 0x000fe400078fe0ff */
[----:B------:R-:W-:Y:S02]  /*1b50*/  SHF.R.S32.HI R5, RZ, 0x8, R5 ;  /* 0x00000008ff057819 */ /* 0x000fe40000011405 */
[----:B------:R-:W-:-:S04]  /*1b60*/  IADD3 R6, PT, PT, R6, 0x3c000000, RZ ;  /* 0x3c00000006067810 */ /* 0x000fc80007ffe0ff */
[----:B------:R-:W-:-:S04]  /*1b70*/  LOP3.LUT R5, R6, 0x7f800000, R5, 0xf8, !PT ;  /* 0x7f80000006057812 */ /* 0x000fc800078ef805 */
[----:B------:R-:W-:-:S04]  /*1b80*/  SEL R5, R5, RZ, P0 ;  /* 0x000000ff05057207 */ /* 0x000fc80000000000 */
[----:B------:R-:W-:-:S04]  /*1b90*/  LOP3.LUT R5, R5, 0x80000000, R0, 0xf8, !PT ;  /* 0x8000000005057812 */ /* 0x000fc800078ef800 */
[----:B------:R-:W-:-:S04]  /*1ba0*/  F2FP.F16.F32.PACK_AB R5, RZ, R5 ;  /* 0x00000005ff05723e */ /* 0x000fc800000000ff */
[----:B------:R-:W-:Y:S01]  /*1bb0*/  PRMT R0, R5, 0x7610, R0 ;  /* 0x0000761005007816 */ /* 0x000fe20000000000 */
[----:B------:R-:W-:Y:S06]  /*1bc0*/  BRA `(.L_x_612) ;  /* 0x0000000400fc7947 */ /* 0x000fec0003800000 */
.L_x_623:
        /* <DEDUP_REMOVED lines=11> */
[----:B------:R-:W-:Y:S01]  /*1c80*/  F2FP.F16.F32.PACK_AB R0, RZ, R0 ;  /* 0x00000000ff00723e */ /* 0x000fe200000000ff */
[----:B------:R-:W-:Y:S06]  /*1c90*/  BRA `(.L_x_612) ;  /* 0x0000000400c87947 */ /* 0x000fec0003800000 */
.L_x_622:
[----:B------:R-:W2:Y:S02]  /*1ca0*/  LDG.E.U16 R0, desc[UR36][R2.64] ;  /* 0x0000002402007981 */ /* 0x000ea4000c1e1500 */
[----:B--2---:R-:W-:-:S04]  /*1cb0*/  SHF.L.U32 R0, R0, 0x10, RZ ;  /* 0x0000001000007819 */ /* 0x004fc800000006ff */
[----:B------:R-:W-:Y:S01]  /*1cc0*/  F2FP.F16.F32.PACK_AB R0, RZ, R0 ;  /* 0x00000000ff00723e */ /* 0x000fe200000000ff */
[----:B------:R-:W-:Y:S06]  /*1cd0*/  BRA `(.L_x_612) ;  /* 0x0000000400b87947 */ /* 0x000fec0003800000 */
.L_x_619:
        /* <DEDUP_REMOVED lines=10> */
[----:B------:R-:W-:Y:S01]  /*1d80*/  F2FP.F16.F32.PACK_AB R0, RZ, R0 ;  /* 0x00000000ff00723e */ /* 0x000fe200000000ff */
[----:B------:R-:W-:Y:S06]  /*1d90*/  BRA `(.L_x_612) ;  /* 0x0000000400887947 */ /* 0x000fec0003800000 */
.L_x_626:
        /* <DEDUP_REMOVED lines=21> */
.L_x_630:
[----:B------:R-:W-:Y:S05]  /*1ef0*/  BSYNC.RECONVERGENT B1 ;  /* 0x0000000000017941 */ /* 0x000fea0003800200 */
.L_x_629:
[----:B------:R-:W-:Y:S01]  /*1f00*/  IMAD.SHL.U32 R0, R0, 0x100000, RZ ;  /* 0x0010000000007824 */ /* 0x000fe200078e00ff */
[----:B------:R-:W-:-:S04]  /*1f10*/  LEA R2, R2, 0x3b800000, 0x17 ;  /* 0x3b80000002027811 */ /* 0x000fc800078eb8ff */
[----:B------:R-:W-:-:S07]  /*1f20*/  LOP3.LUT R0, R2, R0, R7, 0xfe, !PT ;  /* 0x0000000002007212 */ /* 0x000fce00078efe07 */
.L_x_628:
[----:B------:R-:W-:Y:S05]  /*1f30*/  BSYNC.RECONVERGENT B0 ;  /* 0x0000000000007941 */ /* 0x000fea0003800200 */
.L_x_627:
[----:B------:R-:W-:Y:S01]  /*1f40*/  F2FP.F16.F32.PACK_AB R0, RZ, R0 ;  /* 0x00000000ff00723e */ /* 0x000fe200000000ff */
[----:B------:R-:W-:Y:S06]  /*1f50*/  BRA `(.L_x_612) ;  /* 0x0000000400187947 */ /* 0x000fec0003800000 */
.L_x_625:
        /* <DEDUP_REMOVED lines=21> */
.L_x_634:
[----:B------:R-:W-:Y:S05]  /*20b0*/  BSYNC.RECONVERGENT B1 ;  /* 0x0000000000017941 */ /* 0x000fea0003800200 */
.L_x_633:
[----:B------:R-:W-:Y:S01]  /*20c0*/  IMAD.SHL.U32 R0, R0, 0x200000, RZ ;  /* 0x0020000000007824 */ /* 0x000fe200078e00ff */
[----:B------:R-:W-:-:S04]  /*20d0*/  LEA R2, R2, 0x37800000, 0x17 ;  /* 0x3780000002027811 */ /* 0x000fc800078eb8ff */
[----:B------:R-:W-:-:S07]  /*20e0*/  LOP3.LUT R0, R2, R0, R7, 0xfe, !PT ;  /* 0x0000000002007212 */ /* 0x000fce00078efe07 */
.L_x_632:
[----:B------:R-:W-:Y:S05]  /*20f0*/  BSYNC.RECONVERGENT B0 ;  /* 0x0000000000007941 */ /* 0x000fea0003800200 */
.L_x_631:
[----:B------:R-:W-:Y:S01]  /*2100*/  F2FP.F16.F32.PACK_AB R0, RZ, R0 ;  /* 0x00000000ff00723e */ /* 0x000fe200000000ff */
[----:B------:R-:W-:Y:S06]  /*2110*/  BRA `(.L_x_612) ;  /* 0x0000000000a87947 */ /* 0x000fec0003800000 */
.L_x_624:
[----:B------:R-:W-:-:S09]  /*2120*/  UISETP.NE.AND UP0, UPT, UR4, 0x1c, UPT ;  /* 0x0000001c0400788c */ /* 0x000fd2000bf05270 */
[----:B------:R-:W-:Y:S05]  /*2130*/  BRA.U !UP0, `(.L_x_635) ;  /* 0x0000000108947547 */ /* 0x000fea000b800000 */
[----:B------:R-:W-:-:S09]  /*2140*/  UISETP.NE.AND UP0, UPT, UR4, 0x1d, UPT ;  /* 0x0000001d0400788c */ /* 0x000fd2000bf05270 */
[----:B------:R-:W-:Y:S05]  /*2150*/  BRA.U !UP0, `(.L_x_636) ;  /* 0x00000001087c7547 */ /* 0x000fea000b800000 */
[----:B------:R-:W-:-:S09]  /*2160*/  UISETP.NE.AND UP0, UPT, UR4, 0x2c, UPT ;  /* 0x0000002c0400788c */ /* 0x000fd2000bf05270 */
[----:B------:R-:W-:Y:S05]  /*2170*/  BRA.U !UP0, `(.L_x_637) ;  /* 0x0000000108487547 */ /* 0x000fea000b800000 */
.L_x_611:
        /* <DEDUP_REMOVED lines=16> */
.L_x_638:
[----:B------:R-:W-:Y:S01]  /*2280*/  PRMT R0, RZ, 0x7610, R0 ;  /* 0x00007610ff007816 */ /* 0x000fe20000000000 */
[----:B------:R-:W-:Y:S06]  /*2290*/  BRA `(.L_x_612) ;  /* 0x0000000000487947 */ /* 0x000fec0003800000 */
.L_x_637:
        /* <DEDUP_REMOVED lines=8> */
.L_x_640:
[----:B------:R-:W-:Y:S05]  /*2320*/  BSYNC.RECONVERGENT B0 ;  /* 0x0000000000007941 */ /* 0x000fea0003800200 */
.L_x_639:
[----:B------:R-:W-:Y:S01]  /*2330*/  F2FP.F16.F32.PACK_AB R0, RZ, R0 ;  /* 0x00000000ff00723e */ /* 0x000fe200000000ff */
[----:B------:R-:W-:Y:S06]  /*2340*/  BRA `(.L_x_612) ;  /* 0x00000000001c7947 */ /* 0x000fec0003800000 */
.L_x_636:
[----:B------:R-:W2:Y:S02]  /*2350*/  LDG.E.64 R2, desc[UR36][R2.64] ;  /* 0x0000002402027981 */ /* 0x000ea4000c1e1b00 */
[----:B--2---:R-:W0:Y:S02]  /*2360*/  I2F.U64 R0, R2 ;  /* 0x0000000200007312 */ /* 0x004e240000301000 */
[----:B0-----:R-:W-:Y:S01]  /*2370*/  F2FP.F16.F32.PACK_AB R0, RZ, R0 ;  /* 0x00000000ff00723e */ /* 0x001fe200000000ff */
[----:B------:R-:W-:Y:S06]  /*2380*/  BRA `(.L_x_612) ;  /* 0x00000000000c7947 */ /* 0x000fec0003800000 */
.L_x_635:
[----:B------:R-:W2:Y:S02]  /*2390*/  LDG.E R2, desc[UR36][R2.64] ;  /* 0x0000002402027981 */ /* 0x000ea4000c1e1900 */
[----:B--2---:R-:W-:-:S04]  /*23a0*/  I2FP.F32.U32 R0, R2 ;  /* 0x0000000200007245 */ /* 0x004fc80000201000 */
[----:B------:R-:W-:-:S07]  /*23b0*/  F2FP.F16.F32.PACK_AB R0, RZ, R0 ;  /* 0x00000000ff00723e */ /* 0x000fce00000000ff */
.L_x_612:
[----:B-----5:R-:W-:Y:S01]  /*23c0*/  HADD2.F32 R0, -RZ, R0.H0_H0 ;  /* 0x20000000ff007230 */ /* 0x020fe20000004100 */
[----:B------:R-:W0:Y:S01]  /*23d0*/  LDCU.64 UR6, c[0x0][0x580] ;  /* 0x0000b000ff0677ac */ /* 0x000e220008000a00 */
[----:B------:R-:W-:-:S04]  /*23e0*/  UPRMT UR4, UR42, 0x9910, URZ ;  /* 0x000099102a047896 */ /* 0x000fc800080000ff */
[----:B------:R-:W2:Y:S01]  /*23f0*/  MUFU.LG2 R0, R0 ;  /* 0x0000000000007308 */ /* 0x000ea20000000c00 */
[----:B------:R-:W-:Y:S01]  /*2400*/  UISETP.GT.AND UP0, UPT, UR4, 0x9, UPT ;  /* 0x000000090400788c */ /* 0x000fe2000bf04270 */
[----:B01----:R-:W-:-:S05]  /*2410*/  IADD3 R2, P0, PT, R16, UR6, RZ ;  /* 0x0000000610027c10 */ /* 0x003fca000ff1e0ff */
[----:B------:R-:W-:Y:S01]  /*2420*/  IMAD.X R3, RZ, RZ, UR7, P0 ;  /* 0x00000007ff037e24 */ /* 0x000fe200080e06ff */
[----:B--2---:R-:W-:Y:S02]  /*2430*/  F2FP.F16.F32.PACK_AB R4, RZ, R0 ;  /* 0x00000000ff04723e */ /* 0x004fe400000000ff */
        /* <DEDUP_REMOVED lines=9> */
[----:B------:R-:W-:-:S04]  /*24d0*/  HADD2.F32 R0, -RZ, R4.H0_H0 ;  /* 0x20000004ff007230 */ /* 0x000fc80000004100 */
[----:B------:R-:W0:Y:S02]  /*24e0*/  F2I.FTZ.TRUNC.NTZ R5, R0 ;  /* 0x0000000000057305 */ /* 0x000e24000021f100 */
[----:B0-----:R4:W-:Y:S01]  /*24f0*/  STG.E.U8 desc[UR36][R2.64], R5 ;  /* 0x0000000502007986 */ /* 0x0019e2000c101124 */
[----:B------:R-:W-:Y:S05]  /*2500*/  BRA `(.L_x_646) ;  /* 0x0000000c00807947 */ /* 0x000fea0003800000 */
.L_x_644:
[----:B------:R-:W-:-:S06]  /*2510*/  HADD2.F32 R5, -RZ, R4.H0_H0 ;  /* 0x20000004ff057230 */ /* 0x000fcc0000004100 */
[----:B------:R-:W0:Y:S02]  /*2520*/  F2I.S64.TRUNC R4, R5 ;  /* 0x0000000500047311 */ /* 0x000e24000020d900 */
[----:B0-----:R3:W-:Y:S01]  /*2530*/  STG.E.U8 desc[UR36][R2.64], R4 ;  /* 0x0000000402007986 */ /* 0x0017e2000c101124 */
[----:B------:R-:W-:Y:S05]  /*2540*/  BRA `(.L_x_646) ;  /* 0x0000000c00707947 */ /* 0x000fea0003800000 */
.L_x_643:
[----:B------:R-:W-:-:S09]  /*2550*/  UISETP.NE.AND UP0, UPT, UR4, 0x2, UPT ;  /* 0x000000020400788c */ /* 0x000fd2000bf05270 */
[----:B------:R-:W-:Y:S05]  /*2560*/  BRA.U !UP0, `(.L_x_647) ;  /* 0x0000000108307547 */ /* 0x000fea000b800000 */
[----:B------:R-:W-:-:S09]  /*2570*/  UISETP.NE.AND UP0, UPT, UR4, 0x3, UPT ;  /* 0x000000030400788c */ /* 0x000fd2000bf05270 */
[----:B------:R-:W-:Y:S05]  /*2580*/  BRA.U !UP0, `(.L_x_648) ;  /* 0x0000000108187547 */ /* 0x000fea000b800000 */
[----:B------:R-:W-:-:S09]  /*2590*/  UISETP.NE.AND UP0, UPT, UR4, 0x4, UPT ;  /* 0x000000040400788c */ /* 0x000fd2000bf05270 */
[----:B------:R-:W-:Y:S05]  /*25a0*/  BRA.U UP0, `(.L_x_645) ;  /* 0x0000000900b87547 */ /* 0x000fea000b800000 */
[----:B------:R-:W-:-:S06]  /*25b0*/  HADD2.F32 R4, -RZ, R4.H0_H0 ;  /* 0x20000004ff047230 */ /* 0x000fcc0000004100 */
[----:B------:R-:W0:Y:S02]  /*25c0*/  F2I.S64.TRUNC R4, R4 ;  /* 0x0000000400047311 */ /* 0x000e24000020d900 */
[----:B0-----:R0:W-:Y:S01]  /*25d0*/  STG.E.64 desc[UR36][R2.64], R4 ;  /* 0x0000000402007986 */ /* 0x0011e2000c101b24 */
[----:B------:R-:W-:Y:S05]  /*25e0*/  BRA `(.L_x_646) ;  /* 0x0000000c00487947 */ /* 0x000fea0003800000 */
.L_x_648:
[----:B------:R-:W-:-:S04]  /*25f0*/  HADD2.F32 R4, -RZ, R4.H0_H0 ;  /* 0x20000004ff047230 */ /* 0x000fc80000004100 */
[----:B------:R-:W0:Y:S02]  /*2600*/  F2I.FTZ.TRUNC.NTZ R5, R4 ;  /* 0x0000000400057305 */ /* 0x000e24000021f100 */
[----:B0-----:R1:W-:Y:S01]  /*2610*/  STG.E desc[UR36][R2.64], R5 ;  /* 0x0000000502007986 */ /* 0x0013e2000c101924 */
[----:B------:R-:W-:Y:S05]  /*2620*/  BRA `(.L_x_646) ;  /* 0x0000000c00387947 */ /* 0x000fea0003800000 */
.L_x_647:
[----:B------:R-:W-:-:S04]  /*2630*/  HADD2.F32 R4, -RZ, R4.H0_H0 ;  /* 0x20000004ff047230 */ /* 0x000fc80000004100 */
[----:B------:R-:W0:Y:S02]  /*2640*/  F2I.FTZ.TRUNC.NTZ R5, R4 ;  /* 0x0000000400057305 */ /* 0x000e24000021f100 */
[----:B0-----:R2:W-:Y:S01]  /*2650*/  STG.E.U16 desc[UR36][R2.64], R5 ;  /* 0x0000000502007986 */ /* 0x0015e2000c101524 */
[----:B------:R-:W-:Y:S05]  /*2660*/  BRA `(.L_x_646) ;  /* 0x0000000c00287947 */ /* 0x000fea0003800000 */
.L_x_642:
[----:B------:R-:W-:-:S09]  /*2670*/  UISETP.GT.AND UP0, UPT, UR4, 0x6, UPT ;  /* 0x000000060400788c */ /* 0x000fd2000bf04270 */
[----:B------:R-:W-:Y:S05]  /*2680*/  BRA.U UP0, `(.L_x_649) ;  /* 0x0000000100247547 */ /* 0x000fea000b800000 */
[----:B------:R-:W-:-:S09]  /*2690*/  UISETP.NE.AND UP0, UPT, UR4, 0x5, UPT ;  /* 0x000000050400788c */ /* 0x000fd2000bf05270 */
[----:B------:R-:W-:Y:S05]  /*26a0*/  BRA.U !UP0, `(.L_x_650) ;  /* 0x0000000108147547 */ /* 0x000fea000b800000 */
[----:B------:R-:W-:-:S09]  /*26b0*/  UISETP.NE.AND UP0, UPT, UR4, 0x6, UPT ;  /* 0x000000060400788c */ /* 0x000fd2000bf05270 */
[----:B------:R-:W-:Y:S05]  /*26c0*/  BRA.U UP0, `(.L_x_645) ;  /* 0x0000000900707547 */ /* 0x000fea000b800000 */
[----:B------:R-:W-:-:S05]  /*26d0*/  HADD2.F32 R5, -RZ, R4.H0_H0 ;  /* 0x20000004ff057230 */ /* 0x000fca0000004100 */
[----:B------:R0:W-:Y:S01]  /*26e0*/  STG.E desc[UR36][R2.64], R5 ;  /* 0x0000000502007986 */ /* 0x0001e2000c101924 */
[----:B------:R-:W-:Y:S05]  /*26f0*/  BRA `(.L_x_646) ;  /* 0x0000000c00047947 */ /* 0x000fea0003800000 */
.L_x_650:
[----:B------:R0:W-:Y:S01]  /*2700*/  STG.E.U16 desc[UR36][R2.64], R4 ;  /* 0x0000000402007986 */ /* 0x0001e2000c101524 */
[----:B------:R-:W-:Y:S05]  /*2710*/  BRA `(.L_x_646) ;  /* 0x0000000800fc7947 */ /* 0x000fea0003800000 */
.L_x_649:
[----:B------:R-:W-:-:S09]  /*2720*/  UISETP.NE.AND UP0, UPT, UR4, 0x7, UPT ;  /* 0x000000070400788c */ /* 0x000fd2000bf05270 */
[----:B------:R-:W-:Y:S05]  /*2730*/  BRA.U !UP0, `(.L_x_651) ;  /* 0x0000000108347547 */ /* 0x000fea000b800000 */
[----:B------:R-:W-:-:S09]  /*2740*/  UISETP.NE.AND UP0, UPT, UR4, 0x8, UPT ;  /* 0x000000080400788c */ /* 0x000fd2000bf05270 */
[----:B------:R-:W-:Y:S05]  /*2750*/  BRA.U !UP0, `(.L_x_652) ;  /* 0x0000000108187547 */ /* 0x000fea000b800000 */
[----:B------:R-:W-:-:S09]  /*2760*/  UISETP.NE.AND UP0, UPT, UR4, 0x9, UPT ;  /* 0x000000090400788c */ /* 0x000fd2000bf05270 */
[----:B------:R-:W-:Y:S05]  /*2770*/  BRA.U UP0, `(.L_x_645) ;  /* 0x0000000900447547 */ /* 0x000fea000b800000 */
[----:B------:R-:W-:Y:S02]  /*2780*/  HADD2.F32 R4, -RZ, R4.H0_H0 ;  /* 0x20000004ff047230 */ /* 0x000fe40000004100 */
[----:B------:R-:W-:-:S05]  /*2790*/  HFMA2 R5, -RZ, RZ, 0, 0 ;  /* 0x00000000ff057431 */ /* 0x000fca00000001ff */
[----:B------:R0:W-:Y:S01]  /*27a0*/  STG.E.64 desc[UR36][R2.64], R4 ;  /* 0x0000000402007986 */ /* 0x0001e2000c101b24 */
[----:B------:R-:W-:Y:S05]  /*27b0*/  BRA `(.L_x_646) ;  /* 0x0000000800d47947 */ /* 0x000fea0003800000 */
.L_x_652:
[----:B------:R-:W-:-:S05]  /*27c0*/  HADD2.F32 R0, -RZ, R4.H0_H0 ;  /* 0x20000004ff007230 */ /* 0x000fca0000004100 */
[----:B------:R-:W-:-:S04]  /*27d0*/  F2FP.F16.F32.PACK_AB R0, RZ, R0 ;  /* 0x00000000ff00723e */ /* 0x000fc800000000ff */
[----:B------:R-:W-:-:S05]  /*27e0*/  PRMT R0, R0, 0x5410, RZ ;  /* 0x0000541000007816 */ /* 0x000fca00000000ff */
[----:B------:R0:W-:Y:S01]  /*27f0*/  STG.E desc[UR36][R2.64], R0 ;  /* 0x0000000002007986 */ /* 0x0001e2000c101924 */
[----:B------:R-:W-:Y:S05]  /*2800*/  BRA `(.L_x_646) ;  /* 0x0000000800c07947 */ /* 0x000fea0003800000 */
.L_x_651:
[----:B------:R-:W-:-:S05]  /*2810*/  HADD2.F32 R4, -RZ, R4.H0_H0 ;  /* 0x20000004ff047230 */ /* 0x000fca0000004100 */
[----:B------:R-:W-:-:S06]  /*2820*/  FMUL.FTZ R4, R4, 1 ;  /* 0x3f80000004047820 */ /* 0x000fcc0000410000 */
[----:B------:R-:W0:Y:S02]  /*2830*/  F2F.F64.F32 R4, R4 ;  /* 0x0000000400047310 */ /* 0x000e240000201800 */
[----:B0-----:R0:W-:Y:S01]  /*2840*/  STG.E.64 desc[UR36][R2.64], R4 ;  /* 0x0000000402007986 */ /* 0x0011e2000c101b24 */
[----:B------:R-:W-:Y:S05]  /*2850*/  BRA `(.L_x_646) ;  /* 0x0000000800ac7947 */ /* 0x000fea0003800000 */
.L_x_641:
        /* <DEDUP_REMOVED lines=8> */
[----:B------:R-:W-:-:S05]  /*28e0*/  HADD2.F32 R4, -RZ, R4.H0_H0 ;  /* 0x20000004ff047230 */ /* 0x000fca0000004100 */
[----:B------:R-:W-:-:S04]  /*28f0*/  FSETP.NEU.FTZ.AND P0, PT, R4, RZ, PT ;  /* 0x000000ff0400720b */ /* 0x000fc80003f1d000 */
[----:B------:R-:W-:-:S05]  /*2900*/  SEL R5, RZ, 0x1, !P0 ;  /* 0x00000001ff057807 */ /* 0x000fca0004000000 */
[----:B------:R0:W-:Y:S01]  /*2910*/  STG.E.U8 desc[UR36][R2.64], R5 ;  /* 0x0000000502007986 */ /* 0x0001e2000c101124 */
[----:B------:R-:W-:Y:S05]  /*2920*/  BRA `(.L_x_646) ;  /* 0x0000000800787947 */ /* 0x000fea0003800000 */
.L_x_655:
[----:B------:R-:W-:Y:S01]  /*2930*/  HADD2.F32 R4, -RZ, R4.H0_H0 ;  /* 0x20000004ff047230 */ /* 0x000fe20000004100 */
[----:B------:R-:W-:-:S04]  /*2940*/  CS2R R6, SRZ ;  /* 0x0000000000067805 */ /* 0x000fc8000001ff00 */
[----:B------:R-:W-:-:S06]  /*2950*/  FMUL.FTZ R4, R4, 1 ;  /* 0x3f80000004047820 */ /* 0x000fcc0000410000 */
[----:B------:R-:W0:Y:S02]  /*2960*/  F2F.F64.F32 R4, R4 ;  /* 0x0000000400047310 */ /* 0x000e240000201800 */
[----:B0-----:R0:W-:Y:S01]  /*2970*/  STG.E.128 desc[UR36][R2.64], R4 ;  /* 0x0000000402007986 */ /* 0x0011e2000c101d24 */
[----:B------:R-:W-:Y:S05]  /*2980*/  BRA `(.L_x_646) ;  /* 0x0000000800607947 */ /* 0x000fea0003800000 */
.L_x_654:
[----:B------:R-:W-:-:S09]  /*2990*/  UISETP.NE.AND UP0, UPT, UR4, 0xf, UPT ;  /* 0x0000000f0400788c */ /* 0x000fd2000bf05270 */
[----:B------:R-:W-:Y:S05]  /*29a0*/  BRA.U !UP0, `(.L_x_656) ;  /* 0x0000000108a07547 */ /* 0x000fea000b800000 */
[----:B------:R-:W-:-:S09]  /*29b0*/  UISETP.NE.AND UP0, UPT, UR4, 0x17, UPT ;  /* 0x000000170400788c */ /* 0x000fd2000bf05270 */
[----:B------:R-:W-:Y:S05]  /*29c0*/  BRA.U !UP0, `(.L_x_657) ;  /* 0x00000001084c7547 */ /* 0x000fea000b800000 */
[----:B------:R-:W-:-:S09]  /*29d0*/  UISETP.NE.AND UP0, UPT, UR4, 0x18, UPT ;  /* 0x000000180400788c */ /* 0x000fd2000bf05270 */
[----:B------:R-:W-:Y:S05]  /*29e0*/  BRA.U UP0, `(.L_x_645) ;  /* 0x0000000500a87547 */ /* 0x000fea000b800000 */
[----:B------:R-:W-:Y:S01]  /*29f0*/  HADD2.F32 R7, -RZ, R4.H0_H0 ;  /* 0x20000004ff077230 */ /* 0x000fe20000004100 */
        /* <DEDUP_REMOVED lines=12> */
.L_x_659:
[----:B------:R-:W-:Y:S05]  /*2ac0*/  BSYNC.RECONVERGENT B0 ;  /* 0x0000000000007941 */ /* 0x000fea0003800200 */
.L_x_658:
[----:B------:R-:W-:-:S05]  /*2ad0*/  LOP3.LUT R5, R0, 0x80, R5, 0xf8, !PT ;  /* 0x0000008000057812 */ /* 0x000fca00078ef805 */
[----:B------:R0:W-:Y:S01]  /*2ae0*/  STG.E.U8 desc[UR36][R2.64], R5 ;  /* 0x0000000502007986 */ /* 0x0001e2000c101124 */
[----:B------:R-:W-:Y:S05]  /*2af0*/  BRA `(.L_x_646) ;  /* 0x0000000800047947 */ /* 0x000fea0003800000 */
.L_x_657:
[----:B------:R-:W-:Y:S01]  /*2b00*/  HADD2.F32 R7, -RZ, R4.H0_H0 ;  /* 0x20000004ff077230 */ /* 0x000fe20000004100 */
        /* <DEDUP_REMOVED lines=14> */
.L_x_661:
[----:B------:R-:W-:Y:S05]  /*2bf0*/  BSYNC.RECONVERGENT B0 ;  /* 0x0000000000007941 */ /* 0x000fea0003800200 */
.L_x_660:
[----:B------:R-:W-:-:S05]  /*2c00*/  LOP3.LUT R5, R0, 0x80, R5, 0xf8, !PT ;  /* 0x0000008000057812 */ /* 0x000fca00078ef805 */
[----:B------:R0:W-:Y:S01]  /*2c10*/  STG.E.U8 desc[UR36][R2.64], R5 ;  /* 0x0000000502007986 */ /* 0x0001e2000c101124 */
[----:B------:R-:W-:Y:S05]  /*2c20*/  BRA `(.L_x_646) ;  /* 0x0000000400b87947 */ /* 0x000fea0003800000 */
.L_x_656:
[----:B------:R-:W-:-:S05]  /*2c30*/  HADD2.F32 R0, -RZ, R4.H0_H0 ;  /* 0x20000004ff007230 */ /* 0x000fca0000004100 */
[----:B------:R-:W-:-:S05]  /*2c40*/  F2FP.BF16.F32.PACK_AB R0, RZ, R0 ;  /* 0x00000000ff00723e */ /* 0x000fca00000010ff */
[----:B------:R0:W-:Y:S01]  /*2c50*/  STG.E.U16 desc[UR36][R2.64], R0 ;  /* 0x0000000002007986 */ /* 0x0001e2000c101524 */
[----:B------:R-:W-:Y:S05]  /*2c60*/  BRA `(.L_x_646) ;  /* 0x0000000400a87947 */ /* 0x000fea0003800000 */
.L_x_653:
        /* <DEDUP_REMOVED lines=8> */
[----:B------:R-:W-:-:S06]  /*2cf0*/  HADD2.F32 R5, -RZ, R4.H0_H0 ;  /* 0x20000004ff057230 */ /* 0x000fcc0000004100 */
[----:B------:R-:W0:Y:S02]  /*2d00*/  F2I.FTZ.U32.TRUNC.NTZ R5, R5 ;  /* 0x0000000500057305 */ /* 0x000e24000021f000 */
[----:B0-----:R0:W-:Y:S01]  /*2d10*/  STG.E.U16 desc[UR36][R2.64], R5 ;  /* 0x0000000502007986 */ /* 0x0011e2000c101524 */
[----:B------:R-:W-:Y:S05]  /*2d20*/  BRA `(.L_x_646) ;  /* 0x0000000400787947 */ /* 0x000fea0003800000 */
.L_x_664:
[----:B------:R-:W-:Y:S01]  /*2d30*/  HADD2.F32 R5, -RZ, R4.H0_H0 ;  /* 0x20000004ff057230 */ /* 0x000fe20000004100 */
[----:B------:R-:W-:Y:S01]  /*2d40*/  BSSY.RECONVERGENT B0, `(.L_x_665) ;  /* 0x0000014000007945 */ /* 0x000fe20003800200 */
[----:B------:R-:W-:-:S03]  /*2d50*/  MOV R0, 0x80 ;  /* 0x0000008000007802 */ /* 0x000fc60000000f00 */
        /* <DEDUP_REMOVED lines=10> */
.L_x_667:
[----:B------:R-:W-:-:S04]  /*2e00*/  SHF.R.U32.HI R0, RZ, 0x14, R5 ;  /* 0x00000014ff007819 */ /* 0x000fc80000011605 */
[----:B------:R-:W-:-:S04]  /*2e10*/  LOP3.LUT R0, R0, 0x1, RZ, 0xc0, !PT ;  /* 0x0000000100007812 */ /* 0x000fc800078ec0ff */
[----:B------:R-:W-:-:S04]  /*2e20*/  IADD3 R0, PT, PT, R5, 0x487ffff, R0 ;  /* 0x0487ffff05007810 */ /* 0x000fc80007ffe000 */
[----:B------:R-:W-:-:S04]  /*2e30*/  SHF.R.U32.HI R0, RZ, 0x14, R0 ;  /* 0x00000014ff007819 */ /* 0x000fc80000011600 */
[----:B------:R-:W-:-:S07]  /*2e40*/  LOP3.LUT R4, R0, 0xff, RZ, 0xc0, !PT ;  /* 0x000000ff00047812 */ /* 0x000fce00078ec0ff */
.L_x_668:
[----:B------:R-:W-:-:S04]  /*2e50*/  SHF.R.U32.HI R5, RZ, 0x18, R5 ;  /* 0x00000018ff057819 */ /* 0x000fc80000011605 */
[----:B------:R-:W-:-:S04]  /*2e60*/  LOP3.LUT R4, R4, 0x80, R5, 0xf8, !PT ;  /* 0x0000008004047812 */ /* 0x000fc800078ef805 */
[----:B------:R-:W-:-:S07]  /*2e70*/  PRMT R0, R4, 0x7610, R0 ;  /* 0x0000761004007816 */ /* 0x000fce0000000000 */
.L_x_666:
[----:B------:R-:W-:Y:S05]  /*2e80*/  BSYNC.RECONVERGENT B0 ;  /* 0x0000000000007941 */ /* 0x000fea0003800200 */
.L_x_665:
[----:B------:R0:W-:Y:S01]  /*2e90*/  STG.E.U8 desc[UR36][R2.64], R0 ;  /* 0x0000000002007986 */ /* 0x0001e2000c101124 */
[----:B------:R-:W-:Y:S05]  /*2ea0*/  BRA `(.L_x_646) ;  /* 0x0000000400187947 */ /* 0x000fea0003800000 */
.L_x_663:
[----:B------:R-:W-:Y:S01]  /*2eb0*/  HADD2.F32 R5, -RZ, R4.H0_H0 ;  /* 0x20000004ff057230 */ /* 0x000fe20000004100 */
[----:B------:R-:W-:Y:S01]  /*2ec0*/  BSSY.RECONVERGENT B0, `(.L_x_669) ;  /* 0x0000014000007945 */ /* 0x000fe20003800200 */
[----:B------:R-:W-:-:S03]  /*2ed0*/  IMAD.MOV.U32 R0, RZ, RZ, 0x80 ;  /* 0x00000080ff007424 */ /* 0x000fc600078e00ff */
        /* <DEDUP_REMOVED lines=10> */
.L_x_671:
[----:B------:R-:W-:-:S04]  /*2f80*/  SHF.R.U32.HI R0, RZ, 0x15, R5 ;  /* 0x00000015ff007819 */ /* 0x000fc80000011605 */
[----:B------:R-:W-:-:S04]  /*2f90*/  LOP3.LUT R0, R0, 0x1, RZ, 0xc0, !PT ;  /* 0x0000000100007812 */ /* 0x000fc800078ec0ff */
[----:B------:R-:W-:-:S04]  /*2fa0*/  IADD3 R0, PT, PT, R5, 0x88fffff, R0 ;  /* 0x088fffff05007810 */ /* 0x000fc80007ffe000 */
[----:B------:R-:W-:-:S04]  /*2fb0*/  SHF.R.U32.HI R0, RZ, 0x15, R0 ;  /* 0x00000015ff007819 */ /* 0x000fc80000011600 */
[----:B------:R-:W-:-:S07]  /*2fc0*/  LOP3.LUT R4, R0, 0xff, RZ, 0xc0, !PT ;  /* 0x000000ff00047812 */ /* 0x000fce00078ec0ff */
.L_x_672:
[----:B------:R-:W-:-:S04]  /*2fd0*/  SHF.R.U32.HI R5, RZ, 0x18, R5 ;  /* 0x00000018ff057819 */ /* 0x000fc80000011605 */
[----:B------:R-:W-:-:S04]  /*2fe0*/  LOP3.LUT R4, R4, 0x80, R5, 0xf8, !PT ;  /* 0x0000008004047812 */ /* 0x000fc800078ef805 */
[----:B------:R-:W-:-:S07]  /*2ff0*/  PRMT R0, R4, 0x7610, R0 ;  /* 0x0000761004007816 */ /* 0x000fce0000000000 */
.L_x_670:
[----:B------:R-:W-:Y:S05]  /*3000*/  BSYNC.RECONVERGENT B0 ;  /* 0x0000000000007941 */ /* 0x000fea0003800200 */
.L_x_669:
[----:B------:R0:W-:Y:S01]  /*3010*/  STG.E.U8 desc[UR36][R2.64], R0 ;  /* 0x0000000002007986 */ /* 0x0001e2000c101124 */
[----:B------:R-:W-:Y:S05]  /*3020*/  BRA `(.L_x_646) ;  /* 0x0000000000b87947 */ /* 0x000fea0003800000 */
.L_x_662:
[----:B------:R-:W-:-:S09]  /*3030*/  UISETP.NE.AND UP0, UPT, UR4, 0x1c, UPT ;  /* 0x0000001c0400788c */ /* 0x000fd2000bf05270 */
[----:B------:R-:W-:Y:S05]  /*3040*/  BRA.U !UP0, `(.L_x_673) ;  /* 0x0000000108a47547 */ /* 0x000fea000b800000 */
[----:B------:R-:W-:-:S09]  /*3050*/  UISETP.NE.AND UP0, UPT, UR4, 0x1d, UPT ;  /* 0x0000001d0400788c */ /* 0x000fd2000bf05270 */
[----:B------:R-:W-:Y:S05]  /*3060*/  BRA.U !UP0, `(.L_x_674) ;  /* 0x00000001088c7547 */ /* 0x000fea000b800000 */
[----:B------:R-:W-:-:S09]  /*3070*/  UISETP.NE.AND UP0, UPT, UR4, 0x2c, UPT ;  /* 0x0000002c0400788c */ /* 0x000fd2000bf05270 */
[----:B------:R-:W-:Y:S05]  /*3080*/  BRA.U !UP0, `(.L_x_675) ;  /* 0x0000000108447547 */ /* 0x000fea000b800000 */
.L_x_645:
        /* <DEDUP_REMOVED lines=16> */
.L_x_676:
[----:B------:R-:W-:Y:S05]  /*3190*/  BRA `(.L_x_646) ;  /* 0x00000000005c7947 */ /* 0x000fea0003800000 */
.L_x_675:
[----:B------:R-:W-:-:S05]  /*31a0*/  HADD2.F32 R5, -RZ, R4.H0_H0 ;  /* 0x20000004ff057230 */ /* 0x000fca0000004100 */
[----:B------:R-:W-:-:S04]  /*31b0*/  SHF.R.U32.HI R6, RZ, 0x17, R5 ;  /* 0x00000017ff067819 */ /* 0x000fc80000011605 */
[----:B------:R-:W-:-:S04]  /*31c0*/  LOP3.LUT R4, R6, 0xff, RZ, 0xc0, !PT ;  /* 0x000000ff06047812 */ /* 0x000fc800078ec0ff */
[----:B------:R-:W-:-:S13]  /*31d0*/  ISETP.NE.AND P1, PT, R4, 0xff, PT ;  /* 0x000000ff0400780c */ /* 0x000fda0003f25270 */
[--C-:B------:R-:W-:Y:S02]  /*31e0*/  @P1 SHF.R.U32.HI R0, RZ, 0x16, R5.reuse ;  /* 0x00000016ff001819 */ /* 0x100fe40000011605 */
        /* <DEDUP_REMOVED lines=11> */
.L_x_674:
[----:B------:R-:W-:-:S06]  /*32a0*/  HADD2.F32 R4, -RZ, R4.H0_H0 ;  /* 0x20000004ff047230 */ /* 0x000fcc0000004100 */
[----:B------:R-:W0:Y:S02]  /*32b0*/  F2I.U64.TRUNC R4, R4 ;  /* 0x0000000400047311 */ /* 0x000e24000020d800 */
[----:B0-----:R0:W-:Y:S01]  /*32c0*/  STG.E.64 desc[UR36][R2.64], R4 ;  /* 0x0000000402007986 */ /* 0x0011e2000c101b24 */
[----:B------:R-:W-:Y:S05]  /*32d0*/  BRA `(.L_x_646) ;  /* 0x00000000000c7947 */ /* 0x000fea0003800000 */
.L_x_673:
[----:B------:R-:W-:-:S04]  /*32e0*/  HADD2.F32 R4, -RZ, R4.H0_H0 ;  /* 0x20000004ff047230 */ /* 0x000fc80000004100 */
[----:B------:R-:W0:Y:S02]  /*32f0*/  F2I.FTZ.U32.TRUNC.NTZ R5, R4 ;  /* 0x0000000400057305 */ /* 0x000e24000021f000 */
[----:B0-----:R0:W-:Y:S02]  /*3300*/  STG.E desc[UR36][R2.64], R5 ;  /* 0x0000000502007986 */ /* 0x0011e4000c101924 */
.L_x_646:
[----:B------:R-:W-:-:S07]  /*3310*/  IADD3 R17, PT, PT, R17, 0x80, RZ ;  /* 0x0000008011117810 */ /* 0x000fce0007ffe0ff */
.L_x_605:
[----:B------:R-:W-:Y:S05]  /*3320*/  BSYNC.RECONVERGENT B6 ;  /* 0x0000000000067941 */ /* 0x000fea0003800200 */
.L_x_604:
        /* <DEDUP_REMOVED lines=307> */
.L_x_679:
        /* <DEDUP_REMOVED lines=18> */
.L_x_683:
[----:B------:R-:W2:Y:S02]  /*4780*/  LDG.E.U8 R2, desc[UR36][R2.64] ;  /* 0x0000002402027981 */ /* 0x000ea4000c1e1100 */
[----:B--2---:R-:W-:-:S04]  /*4790*/  I2FP.F32.U32 R0, R2 ;  /* 0x0000000200007245 */ /* 0x004fc80000201000 */
[----:B------:R-:W-:Y:S01]  /*47a0*/  F2FP.F16.F32.PACK_AB R0, RZ, R0 ;  /* 0x00000000ff00723e */ /* 0x000fe200000000ff */
[----:B------:R-:W-:Y:S06]  /*47b0*/  BRA `(.L_x_685) ;  /* 0x0000000c009c7947 */ /* 0x000fec0003800000 */
.L_x_682:
        /* <DEDUP_REMOVED lines=10> */
.L_x_687:
[----:B------:R-:W2:Y:S02]  /*4860*/  LDG.E R2, desc[UR36][R2.64] ;  /* 0x0000002402027981 */ /* 0x000ea4000c1e1900 */
[----:B--2---:R-:W-:-:S04]  /*4870*/  I2FP.F32.S32 R0, R2 ;  /* 0x0000000200007245 */ /* 0x004fc80000201400 */
[----:B------:R-:W-:Y:S01]  /*4880*/  F2FP.F16.F32.PACK_AB R0, RZ, R0 ;  /* 0x00000000ff00723e */ /* 0x000fe200000000ff */
[----:B------:R-:W-:Y:S06]  /*4890*/  BRA `(.L_x_685) ;  /* 0x0000000c00647947 */ /* 0x000fec0003800000 */
.L_x_686:
[----:B------:R-:W2:Y:S02]  /*48a0*/  LDG.E.U16 R2, desc[UR36][R2.64] ;  /* 0x0000002402027981 */ /* 0x000ea4000c1e1500 */
[----:B--2---:R-:W0:Y:S02]  /*48b0*/  I2F.S16 R0, R2 ;  /* 0x0000000200007306 */ /* 0x004e240000101400 */
[----:B0-----:R-:W-:Y:S01]  /*48c0*/  F2FP.F16.F32.PACK_AB R0, RZ, R0 ;  /* 0x00000000ff00723e */ /* 0x001fe200000000ff */
[----:B------:R-:W-:Y:S06]  /*48d0*/  BRA `(.L_x_685) ;  /* 0x0000000c00547947 */ /* 0x000fec0003800000 */
.L_x_681:
        /* <DEDUP_REMOVED lines=9> */
.L_x_689:
[----:B------:R1:W5:Y:S01]  /*4970*/  LDG.E.U16 R0, desc[UR36][R2.64] ;  /* 0x0000002402007981 */ /* 0x000362000c1e1500 */
[----:B------:R-:W-:Y:S05]  /*4980*/  BRA `(.L_x_685) ;  /* 0x0000000c00287947 */ /* 0x000fea0003800000 */
.L_x_688:
        /* <DEDUP_REMOVED lines=9> */
.L_x_691:
[----:B------:R0:W5:Y:S01]  /*4a20*/  LDG.E.U16 R0, desc[UR36][R2.64] ;  /* 0x0000002402007981 */ /* 0x000162000c1e1500 */
[----:B------:R-:W-:Y:S05]  /*4a30*/  BRA `(.L_x_685) ;  /* 0x0000000800fc7947 */ /* 0x000fea0003800000 */
.L_x_690:
        /* <DEDUP_REMOVED lines=12> */
.L_x_680:
        /* <DEDUP_REMOVED lines=13> */
.L_x_694:
        /* <DEDUP_REMOVED lines=12> */
.L_x_693:
        /* <DEDUP_REMOVED lines=27> */
.L_x_696:
[----:B------:R-:W2:Y:S02]  /*4e40*/  LDG.E.U8 R2, desc[UR36][R2.64] ;  /* 0x0000002402027981 */ /* 0x000ea4000c1e1100 */
[C---:B--2---:R-:W-:Y:S02]  /*4e50*/  IMAD.SHL.U32 R0, R2.reuse, 0x2000000, RZ ;  /* 0x0200000002007824 */ /* 0x044fe400078e00ff */
        /* <DEDUP_REMOVED lines=9> */
[----:B------:R-:W-:Y:S01]  /*4ef0*/  F2FP.F16.F32.PACK_AB R0, RZ, R0 ;  /* 0x00000000ff00723e */ /* 0x000fe200000000ff */
[----:B------:R-:W-:Y:S06]  /*4f00*/  BRA `(.L_x_685) ;  /* 0x0000000400c87947 */ /* 0x000fec0003800000 */
.L_x_695:
[----:B------:R-:W2:Y:S02]  /*4f10*/  LDG.E.U16 R0, desc[UR36][R2.64] ;  /* 0x0000002402007981 */ /* 0x000ea4000c1e1500 */
[----:B--2---:R-:W-:-:S04]  /*4f20*/  SHF.L.U32 R0, R0, 0x10, RZ ;  /* 0x0000001000007819 */ /* 0x004fc800000006ff */
[----:B------:R-:W-:Y:S01]  /*4f30*/  F2FP.F16.F32.PACK_AB R0, RZ, R0 ;  /* 0x00000000ff00723e */ /* 0x000fe200000000ff */
[----:B------:R-:W-:Y:S06]  /*4f40*/  BRA `(.L_x_685) ;  /* 0x0000000400b87947 */ /* 0x000fec0003800000 */
.L_x_692:
        /* <DEDUP_REMOVED lines=12> */
.L_x_699:
        /* <DEDUP_REMOVED lines=21> */
.L_x_703:
[----:B------:R-:W-:Y:S05]  /*5160*/  BSYNC.RECONVERGENT B1 ;  /* 0x0000000000017941 */ /* 0x000fea0003800200 */
.L_x_702:
[----:B------:R-:W-:Y:S01]  /*5170*/  IMAD.SHL.U32 R0, R0, 0x100000, RZ ;  /* 0x0010000000007824 */ /* 0x000fe200078e00ff */
[----:B------:R-:W-:-:S04]  /*5180*/  LEA R2, R2, 0x3b800000, 0x17 ;  /* 0x3b80000002027811 */ /* 0x000fc800078eb8ff */
[----:B------:R-:W-:-:S07]  /*5190*/  LOP3.LUT R0, R2, R0, R7, 0xfe, !PT ;  /* 0x0000000002007212 */ /* 0x000fce00078efe07 */
.L_x_701:
[----:B------:R-:W-:Y:S05]  /*51a0*/  BSYNC.RECONVERGENT B0 ;  /* 0x0000000000007941 */ /* 0x000fea0003800200 */
.L_x_700:
[----:B------:R-:W-:Y:S01]  /*51b0*/  F2FP.F16.F32.PACK_AB R0, RZ, R0 ;  /* 0x00000000ff00723e */ /* 0x000fe200000000ff */
[----:B------:R-:W-:Y:S06]  /*51c0*/  BRA `(.L_x_685) ;  /* 0x0000000400187947 */ /* 0x000fec0003800000 */
.L_x_698:
        /* <DEDUP_REMOVED lines=21> */
.L_x_707:
[----:B------:R-:W-:Y:S05]  /*5320*/  BSYNC.RECONVERGENT B1 ;  /* 0x0000000000017941 */ /* 0x000fea0003800200 */
.L_x_706:
[----:B------:R-:W-:Y:S01]  /*5330*/  IMAD.SHL.U32 R0, R0, 0x200000, RZ ;  /* 0x0020000000007824 */ /* 0x000fe200078e00ff */
[----:B------:R-:W-:-:S04]  /*5340*/  LEA R2, R2, 0x37800000, 0x17 ;  /* 0x3780000002027811 */ /* 0x000fc800078eb8ff */
[----:B------:R-:W-:-:S07]  /*5350*/  LOP3.LUT R0, R2, R0, R7, 0xfe, !PT ;  /* 0x0000000002007212 */ /* 0x000fce00078efe07 */
.L_x_705:
[----:B------:R-:W-:Y:S05]  /*5360*/  BSYNC.RECONVERGENT B0 ;  /* 0x0000000000007941 */ /* 0x000fea0003800200 */
.L_x_704:
[----:B------:R-:W-:Y:S01]  /*5370*/  F2FP.F16.F32.PACK_AB R0, RZ, R0 ;  /* 0x00000000ff00723e */ /* 0x000fe200000000ff */
[----:B------:R-:W-:Y:S06]  /*5380*/  BRA `(.L_x_685) ;  /* 0x0000000000a87947 */ /* 0x000fec0003800000 */
.L_x_697:
        /* <DEDUP_REMOVED lines=14> */
.L_x_711:
[----:B------:R-:W-:Y:S05]  /*5470*/  BSYNC.RECONVERGENT B0 ;  /* 0x0000000000007941 */ /* 0x000fea0003800200 */
.L_x_710:
[----:B------:R-:W-:Y:S01]  /*5480*/  F2FP.F16.F32.PACK_AB R0, RZ, R0 ;  /* 0x00000000ff00723e */ /* 0x000fe200000000ff */
[----:B------:R-:W-:Y:S06]  /*5490*/  BRA `(.L_x_685) ;  /* 0x0000000000647947 */ /* 0x000fec0003800000 */
.L_x_684:
        /* <DEDUP_REMOVED lines=16> */
.L_x_712:
[----:B------:R-:W-:Y:S01]  /*55a0*/  PRMT R0, RZ, 0x7610, R0 ;  /* 0x00007610ff007816 */ /* 0x000fe20000000000 */
[----:B------:R-:W-:Y:S06]  /*55b0*/  BRA `(.L_x_685) ;  /* 0x00000000001c7947 */ /* 0x000fec0003800000 */
.L_x_709:
[----:B------:R-:W2:Y:S02]  /*55c0*/  LDG.E.64 R2, desc[UR36][R2.64] ;  /* 0x0000002402027981 */ /* 0x000ea4000c1e1b00 */
[----:B--2---:R-:W0:Y:S02]  /*55d0*/  I2F.U64 R0, R2 ;  /* 0x0000000200007312 */ /* 0x004e240000301000 */
[----:B0-----:R-:W-:Y:S01]  /*55e0*/  F2FP.F16.F32.PACK_AB R0, RZ, R0 ;  /* 0x00000000ff00723e */ /* 0x001fe200000000ff */
[----:B------:R-:W-:Y:S06]  /*55f0*/  BRA `(.L_x_685) ;  /* 0x00000000000c7947 */ /* 0x000fec0003800000 */
.L_x_708:
[----:B------:R-:W2:Y:S02]  /*5600*/  LDG.E R2, desc[UR36][R2.64] ;  /* 0x0000002402027981 */ /* 0x000ea4000c1e1900 */
[----:B--2---:R-:W-:-:S04]  /*5610*/  I2FP.F32.U32 R0, R2 ;  /* 0x0000000200007245 */ /* 0x004fc80000201000 */
[----:B------:R-:W-:-:S07]  /*5620*/  F2FP.F16.F32.PACK_AB R0, RZ, R0 ;  /* 0x00000000ff00723e */ /* 0x000fce00000000ff */
.L_x_685:
        /* <DEDUP_REMOVED lines=21> */
.L_x_716:
[----:B------:R-:W-:-:S06]  /*5780*/  HADD2.F32 R5, -RZ, R4.H0_H0 ;  /* 0x20000004ff057230 */ /* 0x000fcc0000004100 */
[----:B------:R-:W0:Y:S02]  /*5790*/  F2I.S64.TRUNC R4, R5 ;  /* 0x0000000500047311 */ /* 0x000e24000020d900 */
[----:B0-----:R0:W-:Y:S01]  /*57a0*/  STG.E.U8 desc[UR36][R2.64], R4 ;  /* 0x0000000402007986 */ /* 0x0011e2000c101124 */
[----:B------:R-:W-:Y:S05]  /*57b0*/  BRA `(.L_x_718) ;  /* 0x0000000c006c7947 */ /* 0x000fea0003800000 */
.L_x_715:
        /* <DEDUP_REMOVED lines=10> */
.L_x_720:
[----:B------:R-:W-:-:S04]  /*5860*/  HADD2.F32 R4, -RZ, R4.H0_H0 ;  /* 0x20000004ff047230 */ /* 0x000fc80000004100 */
[----:B------:R-:W0:Y:S02]  /*5870*/  F2I.FTZ.TRUNC.NTZ R5, R4 ;  /* 0x0000000400057305 */ /* 0x000e24000021f100 */
[----:B0-----:R0:W-:Y:S01]  /*5880*/  STG.E desc[UR36][R2.64], R5 ;  /* 0x0000000502007986 */ /* 0x0011e2000c101924 */
[----:B------:R-:W-:Y:S05]  /*5890*/  BRA `(.L_x_718) ;  /* 0x0000000c00347947 */ /* 0x000fea0003800000 */
.L_x_719:
[----:B------:R-:W-:-:S04]  /*58a0*/  HADD2.F32 R4, -RZ, R4.H0_H0 ;  /* 0x20000004ff047230 */ /* 0x000fc80000004100 */
[----:B------:R-:W0:Y:S02]  /*58b0*/  F2I.FTZ.TRUNC.NTZ R5, R4 ;  /* 0x0000000400057305 */ /* 0x000e24000021f100 */
[----:B0-----:R0:W-:Y:S01]  /*58c0*/  STG.E.U16 desc[UR36][R2.64], R5 ;  /* 0x0000000502007986 */ /* 0x0011e2000c101524 */
[----:B------:R-:W-:Y:S05]  /*58d0*/  BRA `(.L_x_718) ;  /* 0x0000000c00247947 */ /* 0x000fea0003800000 */
.L_x_714:
        /* <DEDUP_REMOVED lines=9> */
.L_x_722:
[----:B------:R0:W-:Y:S01]  /*5970*/  STG.E.U16 desc[UR36][R2.64], R4 ;  /* 0x0000000402007986 */ /* 0x0001e2000c101524 */
[----:B------:R-:W-:Y:S05]  /*5980*/  BRA `(.L_x_718) ;  /* 0x0000000800f87947 */ /* 0x000fea0003800000 */
.L_x_721:
[----:B------:R-:W-:-:S09]  /*5990*/  UISETP.NE.AND UP0, UPT, UR4, 0x7, UPT ;  /* 0x000000070400788c */ /* 0x000fd2000bf05270 */
[----:B------:R-:W-:Y:S05]  /*59a0*/  BRA.U !UP0, `(.L_x_723) ;  /* 0x0000000108347547 */ /* 0x000fea000b800000 */
[----:B------:R-:W-:-:S09]  /*59b0*/  UISETP.NE.AND UP0, UPT, UR4, 0x8, UPT ;  /* 0x000000080400788c */ /* 0x000fd2000bf05270 */
[----:B------:R-:W-:Y:S05]  /*59c0*/  BRA.U !UP0, `(.L_x_724) ;  /* 0x0000000108187547 */ /* 0x000fea000b800000 */
[----:B------:R-:W-:-:S09]  /*59d0*/  UISETP.NE.AND UP0, UPT, UR4, 0x9, UPT ;  /* 0x000000090400788c */ /* 0x000fd2000bf05270 */
[----:B------:R-:W-:Y:S05]  /*59e0*/  BRA.U UP0, `(.L_x_717) ;  /* 0x0000000500fc7547 */ /* 0x000fea000b800000 */
[----:B------:R-:W-:Y:S01]  /*59f0*/  HADD2.F32 R4, -RZ, R4.H0_H0 ;  /* 0x20000004ff047230 */ /* 0x000fe20000004100 */
[----:B------:R-:W-:-:S05]  /*5a00*/  MOV R5, RZ ;  /* 0x000000ff00057202 */ /* 0x000fca0000000f00 */
[----:B------:R0:W-:Y:S01]  /*5a10*/  STG.E.64 desc[UR36][R2.64], R4 ;  /* 0x0000000402007986 */ /* 0x0001e2000c101b24 */
[----:B------:R-:W-:Y:S05]  /*5a20*/  BRA `(.L_x_718) ;  /* 0x0000000800d07947 */ /* 0x000fea0003800000 */
.L_x_724:
[----:B------:R-:W-:-:S05]  /*5a30*/  HADD2.F32 R0, -RZ, R4.H0_H0 ;  /* 0x20000004ff007230 */ /* 0x000fca0000004100 */
[----:B------:R-:W-:-:S04]  /*5a40*/  F2FP.F16.F32.PACK_AB R0, RZ, R0 ;  /* 0x00000000ff00723e */ /* 0x000fc800000000ff */
[----:B------:R-:W-:-:S05]  /*5a50*/  PRMT R0, R0, 0x5410, RZ ;  /* 0x0000541000007816 */ /* 0x000fca00000000ff */
[----:B------:R0:W-:Y:S01]  /*5a60*/  STG.E desc[UR36][R2.64], R0 ;  /* 0x0000000002007986 */ /* 0x0001e2000c101924 */
[----:B------:R-:W-:Y:S05]  /*5a70*/  BRA `(.L_x_718) ;  /* 0x0000000800bc7947 */ /* 0x000fea0003800000 */
.L_x_723:
[----:B------:R-:W-:-:S05]  /*5a80*/  HADD2.F32 R4, -RZ, R4.H0_H0 ;  /* 0x20000004ff047230 */ /* 0x000fca0000004100 */
[----:B------:R-:W-:-:S06]  /*5a90*/  FMUL.FTZ R4, R4, 1 ;  /* 0x3f80000004047820 */ /* 0x000fcc0000410000 */
[----:B------:R-:W0:Y:S02]  /*5aa0*/  F2F.F64.F32 R4, R4 ;  /* 0x0000000400047310 */ /* 0x000e240000201800 */
[----:B0-----:R0:W-:Y:S01]  /*5ab0*/  STG.E.64 desc[UR36][R2.64], R4 ;  /* 0x0000000402007986 */ /* 0x0011e2000c101b24 */
[----:B------:R-:W-:Y:S05]  /*5ac0*/  BRA `(.L_x_718) ;  /* 0x0000000800a87947 */ /* 0x000fea0003800000 */
.L_x_713:
        /* <DEDUP_REMOVED lines=14> */
.L_x_728:
[----:B------:R-:W-:Y:S01]  /*5bb0*/  HADD2.F32 R5, -RZ, R4.H0_H0 ;  /* 0x20000004ff057230 */ /* 0x000fe20000004100 */
        /* <DEDUP_REMOVED lines=17> */
.L_x_731:
[----:B------:R-:W-:-:S04]  /*5cd0*/  SHF.R.U32.HI R5, RZ, 0x18, R5 ;  /* 0x00000018ff057819 */ /* 0x000fc80000011605 */
[----:B------:R-:W-:-:S07]  /*5ce0*/  LOP3.LUT R0, R0, 0x80, R5, 0xf8, !PT ;  /* 0x0000008000007812 */ /* 0x000fce00078ef805 */
.L_x_730:
[----:B------:R-:W-:Y:S05]  /*5cf0*/  BSYNC.RECONVERGENT B0 ;  /* 0x0000000000007941 */ /* 0x000fea0003800200 */
.L_x_729:
[----:B------:R0:W-:Y:S01]  /*5d00*/  STG.E.U8 desc[UR36][R2.64], R0 ;  /* 0x0000000002007986 */ /* 0x0001e2000c101124 */
[----:B------:R-:W-:Y:S05]  /*5d10*/  BRA `(.L_x_718) ;  /* 0x0000000800147947 */ /* 0x000fea0003800000 */
.L_x_727:
[----:B------:R-:W-:Y:S01]  /*5d20*/  HADD2.F32 R5, -RZ, R4.H0_H0 ;  /* 0x20000004ff057230 */ /* 0x000fe20000004100 */
[----:B------:R-:W-:Y:S01]  /*5d30*/  BSSY.RECONVERGENT B0, `(.L_x_732) ;  /* 0x0000013000007945 */ /* 0x000fe20003800200 */
[----:B------:R-:W-:-:S03]  /*5d40*/  HFMA2 R0, -RZ, RZ, 0, 7.62939453125e-06 ;  /* 0x00000080ff007431 */ /* 0x000fc600000001ff */
        /* <DEDUP_REMOVED lines=15> */
.L_x_734:
[----:B------:R-:W-:-:S04]  /*5e40*/  SHF.R.U32.HI R5, RZ, 0x18, R5 ;  /* 0x00000018ff057819 */ /* 0x000fc80000011605 */
[----:B------:R-:W-:-:S07]  /*5e50*/  LOP3.LUT R0, R0, 0x80, R5, 0xf8, !PT ;  /* 0x0000008000007812 */ /* 0x000fce00078ef805 */
.L_x_733:
[----:B------:R-:W-:Y:S05]  /*5e60*/  BSYNC.RECONVERGENT B0 ;  /* 0x0000000000007941 */ /* 0x000fea0003800200 */
.L_x_732:
[----:B------:R0:W-:Y:S01]  /*5e70*/  STG.E.U8 desc[UR36][R2.64], R0 ;  /* 0x0000000002007986 */ /* 0x0001e2000c101124 */
[----:B------:R-:W-:Y:S05]  /*5e80*/  BRA `(.L_x_718) ;  /* 0x0000000400b87947 */ /* 0x000fea0003800000 */
.L_x_726:
[----:B------:R-:W-:-:S09]  /*5e90*/  UISETP.NE.AND UP0, UPT, UR4, 0x1c, UPT ;  /* 0x0000001c0400788c */ /* 0x000fd2000bf05270 */
[----:B------:R-:W-:Y:S05]  /*5ea0*/  BRA.U !UP0, `(.L_x_735) ;  /* 0x0000000108607547 */ /* 0x000fea000b800000 */
[----:B------:R-:W-:-:S09]  /*5eb0*/  UISETP.NE.AND UP0, UPT, UR4, 0x1d, UPT ;  /* 0x0000001d0400788c */ /* 0x000fd2000bf05270 */
[----:B------:R-:W-:Y:S05]  /*5ec0*/  BRA.U !UP0, `(.L_x_736) ;  /* 0x0000000108487547 */ /* 0x000fea000b800000 */
[----:B------:R-:W-:-:S09]  /*5ed0*/  UISETP.NE.AND UP0, UPT, UR4, 0x2c, UPT ;  /* 0x0000002c0400788c */ /* 0x000fd2000bf05270 */
[----:B------:R-:W-:Y:S05]  /*5ee0*/  BRA.U UP0, `(.L_x_717) ;  /* 0x0000000100bc7547 */ /* 0x000fea000b800000 */
        /* <DEDUP_REMOVED lines=16> */
.L_x_736:
[----:B------:R-:W-:-:S06]  /*5ff0*/  HADD2.F32 R4, -RZ, R4.H0_H0 ;  /* 0x20000004ff047230 */ /* 0x000fcc0000004100 */
[----:B------:R-:W0:Y:S02]  /*6000*/  F2I.U64.TRUNC R4, R4 ;  /* 0x0000000400047311 */ /* 0x000e24000020d800 */
[----:B0-----:R0:W-:Y:S01]  /*6010*/  STG.E.64 desc[UR36][R2.64], R4 ;  /* 0x0000000402007986 */ /* 0x0011e2000c101b24 */
[----:B------:R-:W-:Y:S05]  /*6020*/  BRA `(.L_x_718) ;  /* 0x0000000400507947 */ /* 0x000fea0003800000 */
.L_x_735:
[----:B------:R-:W-:-:S04]  /*6030*/  HADD2.F32 R4, -RZ, R4.H0_H0 ;  /* 0x20000004ff047230 */ /* 0x000fc80000004100 */
[----:B------:R-:W0:Y:S02]  /*6040*/  F2I.FTZ.U32.TRUNC.NTZ R5, R4 ;  /* 0x0000000400057305 */ /* 0x000e24000021f000 */
[----:B0-----:R0:W-:Y:S01]  /*6050*/  STG.E desc[UR36][R2.64], R5 ;  /* 0x0000000502007986 */ /* 0x0011e2000c101924 */
[----:B------:R-:W-:Y:S05]  /*6060*/  BRA `(.L_x_718) ;  /* 0x0000000400407947 */ /* 0x000fea0003800000 */
.L_x_725:
        /* <DEDUP_REMOVED lines=11> */
.L_x_738:
[----:B------:R-:W-:Y:S01]  /*6120*/  HADD2.F32 R4, -RZ, R4.H0_H0 ;  /* 0x20000004ff047230 */ /* 0x000fe20000004100 */
[----:B------:R-:W-:-:S04]  /*6130*/  CS2R R6, SRZ ;  /* 0x0000000000067805 */ /* 0x000fc8000001ff00 */
[----:B------:R-:W-:-:S06]  /*6140*/  FMUL.FTZ R4, R4, 1 ;  /* 0x3f80000004047820 */ /* 0x000fcc0000410000 */
[----:B------:R-:W0:Y:S02]  /*6150*/  F2F.F64.F32 R4, R4 ;  /* 0x0000000400047310 */ /* 0x000e240000201800 */
[----:B0-----:R4:W-:Y:S01]  /*6160*/  STG.E.128 desc[UR36][R2.64], R4 ;  /* 0x0000000402007986 */ /* 0x0019e2000c101d24 */
[----:B------:R-:W-:Y:S05]  /*6170*/  BRA `(.L_x_718) ;  /* 0x0000000000fc7947 */ /* 0x000fea0003800000 */
.L_x_737:
[----:B------:R-:W-:-:S09]  /*6180*/  UISETP.NE.AND UP0, UPT, UR4, 0xf, UPT ;  /* 0x0000000f0400788c */ /* 0x000fd2000bf05270 */
[----:B------:R-:W-:Y:S05]  /*6190*/  BRA.U !UP0, `(.L_x_739) ;  /* 0x0000000108e87547 */ /* 0x000fea000b800000 */
[----:B------:R-:W-:-:S09]  /*61a0*/  UISETP.NE.AND UP0, UPT, UR4, 0x17, UPT ;  /* 0x000000170400788c */ /* 0x000fd2000bf05270 */
[----:B------:R-:W-:Y:S05]  /*61b0*/  BRA.U !UP0, `(.L_x_740) ;  /* 0x0000000108907547 */ /* 0x000fea000b800000 */
[----:B------:R-:W-:-:S09]  /*61c0*/  UISETP.NE.AND UP0, UPT, UR4, 0x18, UPT ;  /* 0x000000180400788c */ /* 0x000fd2000bf05270 */
[----:B------:R-:W-:Y:S05]  /*61d0*/  BRA.U !UP0, `(.L_x_741) ;  /* 0x0000000108447547 */ /* 0x000fea000b800000 */
.L_x_717:
[----:B------:R-:W-:Y:S01]  /*61e0*/  MOV R0, 0x0 ;  /* 0x0000000000007802 */ /* 0x000fe20000000f00 */
[----:B------:R-:W0:Y:S01]  /*61f0*/  LDCU.64 UR4, c[0x4][0x148] ;  /* 0x01002900ff0477ac */ /* 0x000e220008000a00 */
[----:B------:R-:W-:Y:S02]  /*6200*/  HFMA2 R8, -RZ, RZ, 0, 6.020069122314453125e-06 ;  /* 0x00000065ff087431 */ /* 0x000fe400000001ff */
[----:B------:R-:W-:Y:S01]  /*6210*/  IMAD.MOV.U32 R12, RZ, RZ, 0x1 ;  /* 0x00000001ff0c7424 */ /* 0x000fe200078e00ff */
[----:B------:R1:W2:Y:S01]  /*6220*/  LDC.64 R2, c[0x4][R0] ;  /* 0x0100000000027b82 */ /* 0x0002a20000000a00 */
[----:B------:R-:W3:Y:S01]  /*6230*/  LDCU.64 UR6, c[0x4][0x150] ;  /* 0x01002a00ff0677ac */ /* 0x000ee20008000a00 */
[----:B------:R-:W-:Y:S01]  /*6240*/  IMAD.MOV.U32 R13, RZ, RZ, RZ ;  /* 0x000000ffff0d7224 */ /* 0x000fe200078e00ff */
[----:B------:R-:W4:Y:S01]  /*6250*/  LDCU.64 UR8, c[0x4][0x30] ;  /* 0x01000600ff0877ac */ /* 0x000f220008000a00 */
[----:B0-----:R-:W-:Y:S01]  /*6260*/  MOV R4, UR4 ;  /* 0x0000000400047c02 */ /* 0x001fe20008000f00 */
[----:B------:R-:W-:-:S02]  /*6270*/  IMAD.U32 R5, RZ, RZ, UR5 ;  /* 0x00000005ff057e24 */ /* 0x000fc4000f8e00ff */
[----:B---3--:R-:W-:Y:S01]  /*6280*/  IMAD.U32 R6, RZ, RZ, UR6 ;  /* 0x00000006ff067e24 */ /* 0x008fe2000f8e00ff */
[----:B------:R-:W-:Y:S01]  /*6290*/  MOV R7, UR7 ;  /* 0x0000000700077c02 */ /* 0x000fe20008000f00 */
[----:B----4-:R-:W-:Y:S02]  /*62a0*/  IMAD.U32 R10, RZ, RZ, UR8 ;  /* 0x00000008ff0a7e24 */ /* 0x010fe4000f8e00ff */
[----:B-1----:R-:W-:-:S07]  /*62b0*/  IMAD.U32 R11, RZ, RZ, UR9 ;  /* 0x00000009ff0b7e24 */ /* 0x002fce000f8e00ff */
[----:B------:R-:W-:-:S07]  /*62c0*/  LEPC R20, `(.L_x_742) ;  /* 0x000000001014794e */ /* 0x000fce0000000000 */
[----:B--2---:R-:W-:Y:S05]  /*62d0*/  CALL.ABS.NOINC R2 ;  /* 0x0000000002007343 */ /* 0x004fea0003c00000 */
.L_x_742:
[----:B------:R-:W-:Y:S05]  /*62e0*/  BRA `(.L_x_718) ;  /* 0x0000000000a07947 */ /* 0x000fea0003800000 */
.L_x_741:
[----:B------:R-:W-:Y:S01]  /*62f0*/  HADD2.F32 R7, -RZ, R4.H0_H0 ;  /* 0x20000004ff077230 */ /* 0x000fe20000004100 */
[----:B------:R-:W-:Y:S01]  /*6300*/  BSSY.RECONVERGENT B0, `(.L_x_743) ;  /* 0x000000c000007945 */ /* 0x000fe20003800200 */
[----:B------:R-:W-:-:S03]  /*6310*/  MOV R0, 0x7f ;  /* 0x0000007f00007802 */ /* 0x000fc60000000f00 */
        /* <DEDUP_REMOVED lines=10> */
.L_x_744:
[----:B------:R-:W-:Y:S05]  /*63c0*/  BSYNC.RECONVERGENT B0 ;  /* 0x0000000000007941 */ /* 0x000fea0003800200 */
.L_x_743:
[----:B------:R-:W-:-:S05]  /*63d0*/  LOP3.LUT R5, R0, 0x80, R5, 0xf8, !PT ;  /* 0x0000008000057812 */ /* 0x000fca00078ef805 */
[----:B------:R2:W-:Y:S01]  /*63e0*/  STG.E.U8 desc[UR36][R2.64], R5 ;  /* 0x0000000502007986 */ /* 0x0005e2000c101124 */
[----:B------:R-:W-:Y:S05]  /*63f0*/  BRA `(.L_x_718) ;  /* 0x00000000005c7947 */ /* 0x000fea0003800000 */
.L_x_740:
[----:B------:R-:W-:Y:S01]  /*6400*/  HADD2.F32 R5, -RZ, R4.H0_H0 ;  /* 0x20000004ff057230 */ /* 0x000fe20000004100 */
        /* <DEDUP_REMOVED lines=11> */
.L_x_746:
[----:B------:R-:W-:Y:S01]  /*64c0*/  IMAD.MOV.U32 R0, RZ, RZ, 0x7f ;  /* 0x0000007fff007424 */ /* 0x000fe200078e00ff */
[----:B------:R-:W-:-:S04]  /*64d0*/  ISETP.GT.U32.AND P0, PT, R4, 0x7f800000, PT ;  /* 0x7f8000000400780c */ /* 0x000fc80003f04070 */
[----:B------:R-:W-:-:S09]  /*64e0*/  SEL R0, R0, 0x7c, P0 ;  /* 0x0000007c00007807 */ /* 0x000fd20000000000 */
.L_x_747:
[----:B------:R-:W-:Y:S05]  /*64f0*/  BSYNC.RECONVERGENT B0 ;  /* 0x0000000000007941 */ /* 0x000fea0003800200 */
.L_x_745:
[----:B------:R-:W-:-:S04]  /*6500*/  SHF.R.U32.HI R5, RZ, 0x18, R5 ;  /* 0x00000018ff057819 */ /* 0x000fc80000011605 */
[----:B------:R-:W-:-:S05]  /*6510*/  LOP3.LUT R5, R0, 0x80, R5, 0xf8, !PT ;  /* 0x0000008000057812 */ /* 0x000fca00078ef805 */
[----:B------:R1:W-:Y:S01]  /*6520*/  STG.E.U8 desc[UR36][R2.64], R5 ;  /* 0x0000000502007986 */ /* 0x0003e2000c101124 */
[----:B------:R-:W-:Y:S05]  /*6530*/  BRA `(.L_x_718) ;  /* 0x00000000000c7947 */ /* 0x000fea0003800000 */
.L_x_739:
[----:B------:R-:W-:-:S05]  /*6540*/  HADD2.F32 R0, -RZ, R4.H0_H0 ;  /* 0x20000004ff007230 */ /* 0x000fca0000004100 */
[----:B------:R-:W-:-:S05]  /*6550*/  F2FP.BF16.F32.PACK_AB R0, RZ, R0 ;  /* 0x00000000ff00723e */ /* 0x000fca00000010ff */
[----:B------:R0:W-:Y:S02]  /*6560*/  STG.E.U16 desc[UR36][R2.64], R0 ;  /* 0x0000000002007986 */ /* 0x0001e4000c101524 */
.L_x_718:
[----:B------:R-:W-:-:S07]  /*6570*/  VIADD R17, R17, 0x80 ;  /* 0x0000008011117836 */ /* 0x000fce0000000000 */
.L_x_678:
[----:B------:R-:W-:Y:S05]  /*6580*/  BSYNC.RECONVERGENT B6 ;  /* 0x0000000000067941 */ /* 0x000fea0003800200 */
.L_x_677:
[----:B------:R-:W5:Y:S01]  /*6590*/  LDCU UR4, c[0x0][0x380] ;  /* 0x00007000ff0477ac */ /* 0x000f620008000800 */
[----:B------:R-:W-:Y:S01]  /*65a0*/  BSSY.RECONVERGENT B6, `(.L_x_748) ;  /* 0x0000324000067945 */ /* 0x000fe20003800200 */
[----:B-----5:R-:W-:-:S13]  /*65b0*/  ISETP.GE.AND P0, PT, R17, UR4, PT ;  /* 0x0000000411007c0c */ /* 0x020fda000bf06270 */
[----:B------:R-:W-:Y:S05]  /*65c0*/  @P0 BRA `(.L_x_749) ;  /* 0x0000003000840947 */ /* 0x000fea0003800000 */
[----:B------:R-:W5:Y:S01]  /*65d0*/  LDCU UR4, c[0x0][0x388] ;  /* 0x00007100ff0477ac */ /* 0x000f620008000800 */
[----:B0-----:R-:W-:Y:S02]  /*65e0*/  HFMA2 R0, -RZ, RZ, 0, 0 ;  /* 0x00000000ff007431 */ /* 0x001fe400000001ff */
        /* <DEDUP_REMOVED lines=301> */
.L_x_750:
        /* <DEDUP_REMOVED lines=18> */
.L_x_754:
[----:B------:R-:W2:Y:S02]  /*79e0*/  LDG.E.U8 R2, desc[UR36][R2.64] ;  /* 0x0000002402027981 */ /* 0x000ea4000c1e1100 */
[----:B--2---:R-:W-:-:S04]  /*79f0*/  I2FP.F32.U32 R0, R2 ;  /* 0x0000000200007245 */ /* 0x004fc80000201000 */
[----:B------:R-:W-:Y:S01]  /*7a00*/  F2FP.F16.F32.PACK_AB R0, RZ, R0 ;  /* 0x00000000ff00723e */ /* 0x000fe200000000ff */
[----:B------:R-:W-:Y:S06]  /*7a10*/  BRA `(.L_x_756) ;  /* 0x0000000c009c7947 */ /* 0x000fec0003800000 */
.L_x_753:
        /* <DEDUP_REMOVED lines=10> */
.L_x_758:
[----:B------:R-:W2:Y:S02]  /*7ac0*/  LDG.E R2, desc[UR36][R2.64] ;  /* 0x0000002402027981 */ /* 0x000ea4000c1e1900 */
[----:B--2---:R-:W-:-:S04]  /*7ad0*/  I2FP.F32.S32 R0, R2 ;  /* 0x0000000200007245 */ /* 0x004fc80000201400 */
[----:B------:R-:W-:Y:S01]  /*7ae0*/  F2FP.F16.F32.PACK_AB R0, RZ, R0 ;  /* 0x00000000ff00723e */ /* 0x000fe200000000ff */
[----:B------:R-:W-:Y:S06]  /*7af0*/  BRA `(.L_x_756) ;  /* 0x0000000c00647947 */ /* 0x000fec0003800000 */
.L_x_757:
[----:B------:R-:W2:Y:S02]  /*7b00*/  LDG.E.U16 R2, desc[UR36][R2.64] ;  /* 0x0000002402027981 */ /* 0x000ea4000c1e1500 */
[----:B--2---:R-:W0:Y:S02]  /*7b10*/  I2F.S16 R0, R2 ;  /* 0x0000000200007306 */ /* 0x004e240000101400 */
[----:B0-----:R-:W-:Y:S01]  /*7b20*/  F2FP.F16.F32.PACK_AB R0, RZ, R0 ;  /* 0x00000000ff00723e */ /* 0x001fe200000000ff */
[----:B------:R-:W-:Y:S06]  /*7b30*/  BRA `(.L_x_756) ;  /* 0x0000000c00547947 */ /* 0x000fec0003800000 */
.L_x_752:
        /* <DEDUP_REMOVED lines=9> */
.L_x_760:
[----:B------:R1:W5:Y:S01]  /*7bd0*/  LDG.E.U16 R0, desc[UR36][R2.64] ;  /* 0x0000002402007981 */ /* 0x000362000c1e1500 */
[----:B------:R-:W-:Y:S05]  /*7be0*/  BRA `(.L_x_756) ;  /* 0x0000000c00287947 */ /* 0x000fea0003800000 */
.L_x_759:
        /* <DEDUP_REMOVED lines=9> */
.L_x_762:
[----:B------:R0:W5:Y:S01]  /*7c80*/  LDG.E.U16 R0, desc[UR36][R2.64] ;  /* 0x0000002402007981 */ /* 0x000162000c1e1500 */
[----:B------:R-:W-:Y:S05]  /*7c90*/  BRA `(.L_x_756) ;  /* 0x0000000800fc7947 */ /* 0x000fea0003800000 */
.L_x_761:
        /* <DEDUP_REMOVED lines=12> */
.L_x_751:
        /* <DEDUP_REMOVED lines=13> */
.L_x_765:
        /* <DEDUP_REMOVED lines=12> */
.L_x_764:
        /* <DEDUP_REMOVED lines=24> */
[----:B------:R-:W-:-:S04]  /*8070*/  F2FP.F16.F32.PACK_AB R5, RZ, R5 ;  /* 0x00000005ff05723e */ /* 0x000fc800000000ff */
[----:B------:R-:W-:Y:S01]  /*8080*/  PRMT R0, R5, 0x7610, R0 ;  /* 0x0000761005007816 */ /* 0x000fe20000000000 */
[----:B------:R-:W-:Y:S06]  /*8090*/  BRA `(.L_x_756) ;  /* 0x0000000400fc7947 */ /* 0x000fec0003800000 */
.L_x_767:
        /* <DEDUP_REMOVED lines=13> */
.L_x_766:
[----:B------:R-:W2:Y:S02]  /*8170*/  LDG.E.U16 R0, desc[UR36][R2.64] ;  /* 0x0000002402007981 */ /* 0x000ea4000c1e1500 */
[----:B--2---:R-:W-:-:S05]  /*8180*/  IMAD.U32 R0, R0, 0x10000, RZ ;  /* 0x0001000000007824 */ /* 0x004fca00078e00ff */
[----:B------:R-:W-:Y:S01]  /*8190*/  F2FP.F16.F32.PACK_AB R0, RZ, R0 ;  /* 0x00000000ff00723e */ /* 0x000fe200000000ff */
[----:B------:R-:W-:Y:S06]  /*81a0*/  BRA `(.L_x_756) ;  /* 0x0000000400b87947 */ /* 0x000fec0003800000 */
.L_x_763:
        /* <DEDUP_REMOVED lines=12> */
.L_x_770:
        /* <DEDUP_REMOVED lines=21> */
.L_x_774:
[----:B------:R-:W-:Y:S05]  /*83c0*/  BSYNC.RECONVERGENT B1 ;  /* 0x0000000000017941 */ /* 0x000fea0003800200 */
.L_x_773:
[----:B------:R-:W-:Y:S01]  /*83d0*/  IMAD.SHL.U32 R0, R0, 0x100000, RZ ;  /* 0x0010000000007824 */ /* 0x000fe200078e00ff */
[----:B------:R-:W-:-:S04]  /*83e0*/  LEA R2, R2, 0x3b800000, 0x17 ;  /* 0x3b80000002027811 */ /* 0x000fc800078eb8ff */
[----:B------:R-:W-:-:S07]  /*83f0*/  LOP3.LUT R0, R2, R0, R7, 0xfe, !PT ;  /* 0x0000000002007212 */ /* 0x000fce00078efe07 */
.L_x_772:
[----:B------:R-:W-:Y:S05]  /*8400*/  BSYNC.RECONVERGENT B0 ;  /* 0x0000000000007941 */ /* 0x000fea0003800200 */
.L_x_771:
[----:B------:R-:W-:Y:S01]  /*8410*/  F2FP.F16.F32.PACK_AB R0, RZ, R0 ;  /* 0x00000000ff00723e */ /* 0x000fe200000000ff */
[----:B------:R-:W-:Y:S06]  /*8420*/  BRA `(.L_x_756) ;  /* 0x0000000400187947 */ /* 0x000fec0003800000 */
.L_x_769:
        /* <DEDUP_REMOVED lines=21> */
.L_x_778:
[----:B------:R-:W-:Y:S05]  /*8580*/  BSYNC.RECONVERGENT B1 ;  /* 0x0000000000017941 */ /* 0x000fea0003800200 */
.L_x_777:
[----:B------:R-:W-:Y:S02]  /*8590*/  SHF.L.U32 R0, R0, 0x15, RZ ;  /* 0x0000001500007819 */ /* 0x000fe400000006ff */
[----:B------:R-:W-:-:S04]  /*85a0*/  LEA R2, R2, 0x37800000, 0x17 ;  /* 0x3780000002027811 */ /* 0x000fc800078eb8ff */
[----:B------:R-:W-:-:S07]  /*85b0*/  LOP3.LUT R0, R2, R0, R7, 0xfe, !PT ;  /* 0x0000000002007212 */ /* 0x000fce00078efe07 */
.L_x_776:
[----:B------:R-:W-:Y:S05]  /*85c0*/  BSYNC.RECONVERGENT B0 ;  /* 0x0000000000007941 */ /* 0x000fea0003800200 */
.L_x_775:
[----:B------:R-:W-:Y:S01]  /*85d0*/  F2FP.F16.F32.PACK_AB R0, RZ, R0 ;  /* 0x00000000ff00723e */ /* 0x000fe200000000ff */
[----:B------:R-:W-:Y:S06]  /*85e0*/  BRA `(.L_x_756) ;  /* 0x0000000000a87947 */ /* 0x000fec0003800000 */
.L_x_768:
        /* <DEDUP_REMOVED lines=14> */
.L_x_782:
[----:B------:R-:W-:Y:S05]  /*86d0*/  BSYNC.RECONVERGENT B0 ;  /* 0x0000000000007941 */ /* 0x000fea0003800200 */
.L_x_781:
[----:B------:R-:W-:Y:S01]  /*86e0*/  F2FP.F16.F32.PACK_AB R0, RZ, R0 ;  /* 0x00000000ff00723e */ /* 0x000fe200000000ff */
[----:B------:R-:W-:Y:S06]  /*86f0*/  BRA `(.L_x_756) ;  /* 0x0000000000647947 */ /* 0x000fec0003800000 */
.L_x_755:
[----:B------:R-:W-:Y:S01]  /*8700*/  MOV R2, 0x0 ;  /* 0x0000000000027802 */ /* 0x000fe20000000f00 */
[----:B------:R-:W0:Y:S01]  /*8710*/  LDCU.64 UR4, c[0x4][0x148] ;  /* 0x01002900ff0477ac */ /* 0x000e220008000a00 */
[----:B------:R-:W-:Y:S02]  /*8720*/  HFMA2 R13, -RZ, RZ, 0, 0 ;  /* 0x00000000ff0d7431 */ /* 0x000fe400000001ff */
[----:B------:R-:W-:Y:S01]  /*8730*/  IMAD.MOV.U32 R8, RZ, RZ, 0x4e ;  /* 0x0000004eff087424 */ /* 0x000fe200078e00ff */
[----:B------:R-:W1:Y:S01]  /*8740*/  LDCU.64 UR6, c[0x4][0x150] ;  /* 0x01002a00ff0677ac */ /* 0x000e620008000a00 */
[----:B------:R-:W2:Y:S01]  /*8750*/  LDC.64 R2, c[0x4][R2] ;  /* 0x0100000002027b82 */ /* 0x000ea20000000a00 */
[----:B------:R-:W-:Y:S01]  /*8760*/  IMAD.MOV.U32 R12, RZ, RZ, 0x1 ;  /* 0x00000001ff0c7424 */ /* 0x000fe200078e00ff */
[----:B------:R-:W3:Y:S01]  /*8770*/  LDCU.64 UR8, c[0x4][0x28] ;  /* 0x01000500ff0877ac */ /* 0x000ee20008000a00 */
[----:B0-----:R-:W-:Y:S02]  /*8780*/  IMAD.U32 R4, RZ, RZ, UR4 ;  /* 0x00000004ff047e24 */ /* 0x001fe4000f8e00ff */
[----:B------:R-:W-:Y:S01]  /*8790*/  IMAD.U32 R5, RZ, RZ, UR5 ;  /* 0x00000005ff057e24 */ /* 0x000fe2000f8e00ff */
[----:B-1----:R-:W-:Y:S01]  /*87a0*/  MOV R6, UR6 ;  /* 0x0000000600067c02 */ /* 0x002fe20008000f00 */
[----:B------:R-:W-:-:S02]  /*87b0*/  IMAD.U32 R7, RZ, RZ, UR7 ;  /* 0x00000007ff077e24 */ /* 0x000fc4000f8e00ff */
[----:B---3--:R-:W-:Y:S01]  /*87c0*/  IMAD.U32 R10, RZ, RZ, UR8 ;  /* 0x00000008ff0a7e24 */ /* 0x008fe2000f8e00ff */
[----:B------:R-:W-:-:S07]  /*87d0*/  MOV R11, UR9 ;  /* 0x00000009000b7c02 */ /* 0x000fce0008000f00 */
[----:B------:R-:W-:-:S07]  /*87e0*/  LEPC R20, `(.L_x_783) ;  /* 0x000000001014794e */ /* 0x000fce0000000000 */
[----:B--2---:R-:W-:Y:S05]  /*87f0*/  CALL.ABS.NOINC R2 ;  /* 0x0000000002007343 */ /* 0x004fea0003c00000 */
.L_x_783:
[----:B------:R-:W-:Y:S01]  /*8800*/  PRMT R0, RZ, 0x7610, R0 ;  /* 0x00007610ff007816 */ /* 0x000fe20000000000 */
[----:B------:R-:W-:Y:S06]  /*8810*/  BRA `(.L_x_756) ;  /* 0x00000000001c7947 */ /* 0x000fec0003800000 */
.L_x_780:
[----:B------:R-:W2:Y:S02]  /*8820*/  LDG.E.64 R2, desc[UR36][R2.64] ;  /* 0x0000002402027981 */ /* 0x000ea4000c1e1b00 */
[----:B--2---:R-:W0:Y:S02]  /*8830*/  I2F.U64 R0, R2 ;  /* 0x0000000200007312 */ /* 0x004e240000301000 */
[----:B0-----:R-:W-:Y:S01]  /*8840*/  F2FP.F16.F32.PACK_AB R0, RZ, R0 ;  /* 0x00000000ff00723e */ /* 0x001fe200000000ff */
[----:B------:R-:W-:Y:S06]  /*8850*/  BRA `(.L_x_756) ;  /* 0x00000000000c7947 */ /* 0x000fec0003800000 */
.L_x_779:
[----:B------:R-:W2:Y:S02]  /*8860*/  LDG.E R2, desc[UR36][R2.64] ;  /* 0x0000002402027981 */ /* 0x000ea4000c1e1900 */
[----:B--2---:R-:W-:-:S04]  /*8870*/  I2FP.F32.U32 R0, R2 ;  /* 0x0000000200007245 */ /* 0x004fc80000201000 */
[----:B------:R-:W-:-:S07]  /*8880*/  F2FP.F16.F32.PACK_AB R0, RZ, R0 ;  /* 0x00000000ff00723e */ /* 0x000fce00000000ff */
.L_x_756:
        /* <DEDUP_REMOVED lines=21> */
.L_x_787:
[----:B------:R-:W-:-:S06]  /*89e0*/  HADD2.F32 R5, -RZ, R4.H0_H0 ;  /* 0x20000004ff057230 */ /* 0x000fcc0000004100 */
[----:B------:R-:W0:Y:S02]  /*89f0*/  F2I.S64.TRUNC R4, R5 ;  /* 0x0000000500047311 */ /* 0x000e24000020d900 */
[----:B0-----:R4:W-:Y:S01]  /*8a00*/  STG.E.U8 desc[UR36][R2.64], R4 ;  /* 0x0000000402007986 */ /* 0x0019e2000c101124 */
[----:B------:R-:W-:Y:S05]  /*8a10*/  BRA `(.L_x_789) ;  /* 0x0000000c006c7947 */ /* 0x000fea0003800000 */
.L_x_786:
        /* <DEDUP_REMOVED lines=10> */
.L_x_791:
[----:B------:R-:W-:-:S04]  /*8ac0*/  HADD2.F32 R4, -RZ, R4.H0_H0 ;  /* 0x20000004ff047230 */ /* 0x000fc80000004100 */
[----:B------:R-:W0:Y:S02]  /*8ad0*/  F2I.FTZ.TRUNC.NTZ R5, R4 ;  /* 0x0000000400057305 */ /* 0x000e24000021f100 */
[----:B0-----:R2:W-:Y:S01]  /*8ae0*/  STG.E desc[UR36][R2.64], R5 ;  /* 0x0000000502007986 */ /* 0x0015e2000c101924 */
[----:B------:R-:W-:Y:S05]  /*8af0*/  BRA `(.L_x_789) ;  /* 0x0000000c00347947 */ /* 0x000fea0003800000 */
.L_x_790:
[----:B------:R-:W-:-:S04]  /*8b00*/  HADD2.F32 R4, -RZ, R4.H0_H0 ;  /* 0x20000004ff047230 */ /* 0x000fc80000004100 */
[----:B------:R-:W0:Y:S02]  /*8b10*/  F2I.FTZ.TRUNC.NTZ R5, R4 ;  /* 0x0000000400057305 */ /* 0x000e24000021f100 */
[----:B0-----:R0:W-:Y:S01]  /*8b20*/  STG.E.U16 desc[UR36][R2.64], R5 ;  /* 0x0000000502007986 */ /* 0x0011e2000c101524 */
[----:B------:R-:W-:Y:S05]  /*8b30*/  BRA `(.L_x_789) ;  /* 0x0000000c00247947 */ /* 0x000fea0003800000 */
.L_x_785:
        /* <DEDUP_REMOVED lines=9> */
.L_x_793:
[----:B------:R0:W-:Y:S01]  /*8bd0*/  STG.E.U16 desc[UR36][R2.64], R4 ;  /* 0x0000000402007986 */ /* 0x0001e2000c101524 */
[----:B------:R-:W-:Y:S05]  /*8be0*/  BRA `(.L_x_789) ;  /* 0x0000000800f87947 */ /* 0x000fea0003800000 */
.L_x_792:
[----:B------:R-:W-:-:S09]  /*8bf0*/  UISETP.NE.AND UP0, UPT, UR4, 0x7, UPT ;  /* 0x000000070400788c */ /* 0x000fd2000bf05270 */
[----:B------:R-:W-:Y:S05]  /*8c00*/  BRA.U !UP0, `(.L_x_794) ;  /* 0x0000000108347547 */ /* 0x000fea000b800000 */
[----:B------:R-:W-:-:S09]  /*8c10*/  UISETP.NE.AND UP0, UPT, UR4, 0x8, UPT ;  /* 0x000000080400788c */ /* 0x000fd2000bf05270 */
[----:B------:R-:W-:Y:S05]  /*8c20*/  BRA.U !UP0, `(.L_x_795) ;  /* 0x0000000108187547 */ /* 0x000fea000b800000 */
[----:B------:R-:W-:-:S09]  /*8c30*/  UISETP.NE.AND UP0, UPT, UR4, 0x9, UPT ;  /* 0x000000090400788c */ /* 0x000fd2000bf05270 */
[----:B------:R-:W-:Y:S05]  /*8c40*/  BRA.U UP0, `(.L_x_788) ;  /* 0x0000000500fc7547 */ /* 0x000fea000b800000 */
[----:B------:R-:W-:Y:S02]  /*8c50*/  HADD2.F32 R4, -RZ, R4.H0_H0 ;  /* 0x20000004ff047230 */ /* 0x000fe40000004100 */
[----:B------:R-:W-:-:S05]  /*8c60*/  IMAD.MOV.U32 R5, RZ, RZ, RZ ;  /* 0x000000ffff057224 */ /* 0x000fca00078e00ff */
[----:B------:R0:W-:Y:S01]  /*8c70*/  STG.E.64 desc[UR36][R2.64], R4 ;  /* 0x0000000402007986 */ /* 0x0001e2000c101b24 */
[----:B------:R-:W-:Y:S05]  /*8c80*/  BRA `(.L_x_789) ;  /* 0x0000000800d07947 */ /* 0x000fea0003800000 */
.L_x_795:
[----:B------:R-:W-:-:S05]  /*8c90*/  HADD2.F32 R0, -RZ, R4.H0_H0 ;  /* 0x20000004ff007230 */ /* 0x000fca0000004100 */
[----:B------:R-:W-:-:S04]  /*8ca0*/  F2FP.F16.F32.PACK_AB R0, RZ, R0 ;  /* 0x00000000ff00723e */ /* 0x000fc800000000ff */
[----:B------:R-:W-:-:S05]  /*8cb0*/  PRMT R0, R0, 0x5410, RZ ;  /* 0x0000541000007816 */ /* 0x000fca00000000ff */
[----:B------:R0:W-:Y:S01]  /*8cc0*/  STG.E desc[UR36][R2.64], R0 ;  /* 0x0000000002007986 */ /* 0x0001e2000c101924 */
[----:B------:R-:W-:Y:S05]  /*8cd0*/  BRA `(.L_x_789) ;  /* 0x0000000800bc7947 */ /* 0x000fea0003800000 */
.L_x_794:
[----:B------:R-:W-:-:S05]  /*8ce0*/  HADD2.F32 R4, -RZ, R4.H0_H0 ;  /* 0x20000004ff047230 */ /* 0x000fca0000004100 */
[----:B------:R-:W-:-:S06]  /*8cf0*/  FMUL.FTZ R4, R4, 1 ;  /* 0x3f80000004047820 */ /* 0x000fcc0000410000 */
[----:B------:R-:W0:Y:S02]  /*8d00*/  F2F.F64.F32 R4, R4 ;  /* 0x0000000400047310 */ /* 0x000e240000201800 */
[----:B0-----:R0:W-:Y:S01]  /*8d10*/  STG.E.64 desc[UR36][R2.64], R4 ;  /* 0x0000000402007986 */ /* 0x0011e2000c101b24 */
[----:B------:R-:W-:Y:S05]  /*8d20*/  BRA `(.L_x_789) ;  /* 0x0000000800a87947 */ /* 0x000fea0003800000 */
.L_x_784:
        /* <DEDUP_REMOVED lines=14> */
.L_x_799:
[----:B------:R-:W-:Y:S01]  /*8e10*/  HADD2.F32 R5, -RZ, R4.H0_H0 ;  /* 0x20000004ff057230 */ /* 0x000fe20000004100 */
[----:B------:R-:W-:Y:S01]  /*8e20*/  BSSY.RECONVERGENT B0, `(.L_x_800) ;  /* 0x0000013000007945 */ /* 0x000fe20003800200 */
[----:B------:R-:W-:-:S03]  /*8e30*/  MOV R0, 0x80 ;  /* 0x0000008000007802 */ /* 0x000fc60000000f00 */
        /* <DEDUP_REMOVED lines=15> */
.L_x_802:
[----:B------:R-:W-:-:S04]  /*8f30*/  SHF.R.U32.HI R5, RZ, 0x18, R5 ;  /* 0x00000018ff057819 */ /* 0x000fc80000011605 */
[----:B------:R-:W-:-:S07]  /*8f40*/  LOP3.LUT R0, R0, 0x80, R5, 0xf8, !PT ;  /* 0x0000008000007812 */ /* 0x000fce00078ef805 */
.L_x_801:
[----:B------:R-:W-:Y:S05]  /*8f50*/  BSYNC.RECONVERGENT B0 ;  /* 0x0000000000007941 */ /* 0x000fea0003800200 */
.L_x_800:
[----:B------:R0:W-:Y:S01]  /*8f60*/  STG.E.U8 desc[UR36][R2.64], R0 ;  /* 0x0000000002007986 */ /* 0x0001e2000c101124 */
[----:B------:R-:W-:Y:S05]  /*8f70*/  BRA `(.L_x_789) ;  /* 0x0000000800147947 */ /* 0x000fea0003800000 */
.L_x_798:
        /* <DEDUP_REMOVED lines=18> */
.L_x_805:
[----:B------:R-:W-:-:S04]  /*90a0*/  SHF.R.U32.HI R5, RZ, 0x18, R5 ;  /* 0x00000018ff057819 */ /* 0x000fc80000011605 */
[----:B------:R-:W-:-:S07]  /*90b0*/  LOP3.LUT R0, R0, 0x80, R5, 0xf8, !PT ;  /* 0x0000008000007812 */ /* 0x000fce00078ef805 */
.L_x_804:
[----:B------:R-:W-:Y:S05]  /*90c0*/  BSYNC.RECONVERGENT B0 ;  /* 0x0000000000007941 */ /* 0x000fea0003800200 */
.L_x_803:
[----:B------:R0:W-:Y:S01]  /*90d0*/  STG.E.U8 desc[UR36][R2.64], R0 ;  /* 0x0000000002007986 */ /* 0x0001e2000c101124 */
[----:B------:R-:W-:Y:S05]  /*90e0*/  BRA `(.L_x_789) ;  /* 0x0000000400b87947 */ /* 0x000fea0003800000 */
.L_x_797:
        /* <DEDUP_REMOVED lines=18> */
[----:B------:R-:W-:-:S05]  /*9210*/  @!P0 IADD3 R0, PT, PT, R6, RZ, RZ ;  /* 0x000000ff06008210 */ /* 0x000fca0007ffe0ff */
[----:B------:R-:W-:-:S05]  /*9220*/  @P1 IMAD.MOV.U32 R5, RZ, RZ, R0 ;  /* 0x000000ffff051224 */ /* 0x000fca00078e0000 */
[----:B------:R0:W-:Y:S01]  /*9230*/  STG.E.U8 desc[UR36][R2.64], R5 ;  /* 0x0000000502007986 */ /* 0x0001e2000c101124 */
[----:B------:R-:W-:Y:S05]  /*9240*/  BRA `(.L_x_789) ;  /* 0x0000000400607947 */ /* 0x000fea0003800000 */
.L_x_807:
[----:B------:R-:W-:-:S06]  /*9250*/  HADD2.F32 R4, -RZ, R4.H0_H0 ;  /* 0x20000004ff047230 */ /* 0x000fcc0000004100 */
[----:B------:R-:W0:Y:S02]  /*9260*/  F2I.U64.TRUNC R4, R4 ;  /* 0x0000000400047311 */ /* 0x000e24000020d800 */
[----:B0-----:R0:W-:Y:S01]  /*9270*/  STG.E.64 desc[UR36][R2.64], R4 ;  /* 0x0000000402007986 */ /* 0x0011e2000c101b24 */
[----:B------:R-:W-:Y:S05]  /*9280*/  BRA `(.L_x_789) ;  /* 0x0000000400507947 */ /* 0x000fea0003800000 */
.L_x_806:
[----:B------:R-:W-:-:S04]  /*9290*/  HADD2.F32 R4, -RZ, R4.H0_H0 ;  /* 0x20000004ff047230 */ /* 0x000fc80000004100 */
[----:B------:R-:W0:Y:S02]  /*92a0*/  F2I.FTZ.U32.TRUNC.NTZ R5, R4 ;  /* 0x0000000400057305 */ /* 0x000e24000021f000 */
[----:B0-----:R0:W-:Y:S01]  /*92b0*/  STG.E desc[UR36][R2.64], R5 ;  /* 0x0000000502007986 */ /* 0x0011e2000c101924 */
[----:B------:R-:W-:Y:S05]  /*92c0*/  BRA `(.L_x_789) ;  /* 0x0000000400407947 */ /* 0x000fea0003800000 */
.L_x_796:
        /* <DEDUP_REMOVED lines=11> */
.L_x_809:
[----:B------:R-:W-:Y:S01]  /*9380*/  HADD2.F32 R4, -RZ, R4.H0_H0 ;  /* 0x20000004ff047230 */ /* 0x000fe20000004100 */
[----:B------:R-:W-:-:S04]  /*9390*/  CS2R R6, SRZ ;  /* 0x0000000000067805 */ /* 0x000fc8000001ff00 */
[----:B------:R-:W-:-:S06]  /*93a0*/  FMUL.FTZ R4, R4, 1 ;  /* 0x3f80000004047820 */ /* 0x000fcc0000410000 */
[----:B------:R-:W0:Y:S02]  /*93b0*/  F2F.F64.F32 R4, R4 ;  /* 0x0000000400047310 */ /* 0x000e240000201800 */
[----:B0-----:R0:W-:Y:S01]  /*93c0*/  STG.E.128 desc[UR36][R2.64], R4 ;  /* 0x0000000402007986 */ /* 0x0011e2000c101d24 */
[----:B------:R-:W-:Y:S05]  /*93d0*/  BRA `(.L_x_789) ;  /* 0x0000000000fc7947 */ /* 0x000fea0003800000 */
.L_x_808:
[----:B------:R-:W-:-:S09]  /*93e0*/  UISETP.NE.AND UP0, UPT, UR4, 0xf, UPT ;  /* 0x0000000f0400788c */ /* 0x000fd2000bf05270 */
[----:B------:R-:W-:Y:S05]  /*93f0*/  BRA.U !UP0, `(.L_x_810) ;  /* 0x0000000108e87547 */ /* 0x000fea000b800000 */
[----:B------:R-:W-:-:S09]  /*9400*/  UISETP.NE.AND UP0, UPT, UR4, 0x17, UPT ;  /* 0x000000170400788c */ /* 0x000fd2000bf05270 */
[----:B------:R-:W-:Y:S05]  /*9410*/  BRA.U !UP0, `(.L_x_811) ;  /* 0x0000000108907547 */ /* 0x000fea000b800000 */
[----:B------:R-:W-:-:S09]  /*9420*/  UISETP.NE.AND UP0, UPT, UR4, 0x18, UPT ;  /* 0x000000180400788c */ /* 0x000fd2000bf05270 */
[----:B------:R-:W-:Y:S05]  /*9430*/  BRA.U !UP0, `(.L_x_812) ;  /* 0x0000000108447547 */ /* 0x000fea000b800000 */
.L_x_788:
        /* <DEDUP_REMOVED lines=16> */
.L_x_813:
[----:B------:R-:W-:Y:S05]  /*9540*/  BRA `(.L_x_789) ;  /* 0x0000000000a07947 */ /* 0x000fea0003800000 */
.L_x_812:
[----:B------:R-:W-:Y:S01]  /*9550*/  HADD2.F32 R7, -RZ, R4.H0_H0 ;  /* 0x20000004ff077230 */ /* 0x000fe20000004100 */
        /* <DEDUP_REMOVED lines=12> */
.L_x_815:
[----:B------:R-:W-:Y:S05]  /*9620*/  BSYNC.RECONVERGENT B0 ;  /* 0x0000000000007941 */ /* 0x000fea0003800200 */
.L_x_814:
[----:B------:R-:W-:-:S05]  /*9630*/  LOP3.LUT R5, R0, 0x80, R5, 0xf8, !PT ;  /* 0x0000008000057812 */ /* 0x000fca00078ef805 */
[----:B------:R0:W-:Y:S01]  /*9640*/  STG.E.U8 desc[UR36][R2.64], R5 ;  /* 0x0000000502007986 */ /* 0x0001e2000c101124 */
[----:B------:R-:W-:Y:S05]  /*9650*/  BRA `(.L_x_789) ;  /* 0x00000000005c7947 */ /* 0x000fea0003800000 */
.L_x_811:
        /* <DEDUP_REMOVED lines=12> */
.L_x_817:
[----:B------:R-:W-:Y:S02]  /*9720*/  ISETP.GT.U32.AND P0, PT, R4, 0x7f800000, PT ;  /* 0x7f8000000400780c */ /* 0x000fe40003f04070 */
[----:B------:R-:W-:-:S04]  /*9730*/  MOV R0, 0x7f ;  /* 0x0000007f00007802 */ /* 0x000fc80000000f00 */
[----:B------:R-:W-:-:S07]  /*9740*/  SEL R0, R0, 0x7c, P0 ;  /* 0x0000007c00007807 */ /* 0x000fce0000000000 */
.L_x_818:
[----:B------:R-:W-:Y:S05]  /*9750*/  BSYNC.RECONVERGENT B0 ;  /* 0x0000000000007941 */ /* 0x000fea0003800200 */
.L_x_816:
[----:B------:R-:W-:-:S04]  /*9760*/  SHF.R.U32.HI R5, RZ, 0x18, R5 ;  /* 0x00000018ff057819 */ /* 0x000fc80000011605 */
[----:B------:R-:W-:-:S05]  /*9770*/  LOP3.LUT R5, R0, 0x80, R5, 0xf8, !PT ;  /* 0x0000008000057812 */ /* 0x000fca00078ef805 */
[----:B------:R0:W-:Y:S01]  /*9780*/  STG.E.U8 desc[UR36][R2.64], R5 ;  /* 0x0000000502007986 */ /* 0x0001e2000c101124 */
[----:B------:R-:W-:Y:S05]  /*9790*/  BRA `(.L_x_789) ;  /* 0x00000000000c7947 */ /* 0x000fea0003800000 */
.L_x_810:
[----:B------:R-:W-:-:S05]  /*97a0*/  HADD2.F32 R0, -RZ, R4.H0_H0 ;  /* 0x20000004ff007230 */ /* 0x000fca0000004100 */
[----:B------:R-:W-:-:S05]  /*97b0*/  F2FP.BF16.F32.PACK_AB R0, RZ, R0 ;  /* 0x00000000ff00723e */ /* 0x000fca00000010ff */
[----:B------:R0:W-:Y:S02]  /*97c0*/  STG.E.U16 desc[UR36][R2.64], R0 ;  /* 0x0000000002007986 */ /* 0x0001e4000c101524 */
.L_x_789:
[----:B------:R-:W-:-:S07]  /*97d0*/  VIADD R17, R17, 0x80 ;  /* 0x0000008011117836 */ /* 0x000fce0000000000 */
.L_x_749:
[----:B------:R-:W-:Y:S05]  /*97e0*/  BSYNC.RECONVERGENT B6 ;  /* 0x0000000000067941 */ /* 0x000fea0003800200 */
.L_x_748:
[----:B------:R-:W5:Y:S02]  /*97f0*/  LDCU UR4, c[0x0][0x380] ;  /* 0x00007000ff0477ac */ /* 0x000f640008000800 */
[----:B-----5:R-:W-:-:S13]  /*9800*/  ISETP.GE.AND P0, PT, R17, UR4, PT ;  /* 0x0000000411007c0c */ /* 0x020fda000bf06270 */
[----:B------:R-:W-:Y:S05]  /*9810*/  @P0 EXIT ;  /* 0x000000000000094d */ /* 0x000fea0003800000 */
[----:B------:R-:W5:Y:S01]  /*9820*/  LDCU UR4, c[0x0][0x388] ;  /* 0x00007100ff0477ac */ /* 0x000f620008000800 */
[----:B------:R-:W-:Y:S02]  /*9830*/  HFMA2 R16, -RZ, RZ, 0, 0 ;  /* 0x00000000ff107431 */ /* 0x000fe400000001ff */
[----:B0-----:R-:W-:Y:S01]  /*9840*/  IMAD.MOV.U32 R0, RZ, RZ, RZ ;  /* 0x000000ffff007224 */ /* 0x001fe200078e00ff */
        /* <DEDUP_REMOVED lines=300> */
.L_x_819:
        /* <DEDUP_REMOVED lines=20> */
.L_x_823:
[----:B------:R-:W2:Y:S02]  /*ac50*/  LDG.E.U8 R2, desc[UR36][R2.64] ;  /* 0x0000002402027981 */ /* 0x000ea4000c1e1100 */
[----:B--2---:R-:W-:-:S04]  /*ac60*/  I2FP.F32.U32 R0, R2 ;  /* 0x0000000200007245 */ /* 0x004fc80000201000 */
[----:B------:R-:W-:Y:S01]  /*ac70*/  F2FP.F16.F32.PACK_AB R0, RZ, R0 ;  /* 0x00000000ff00723e */ /* 0x000fe200000000ff */
[----:B------:R-:W-:Y:S06]  /*ac80*/  BRA `(.L_x_825) ;  /* 0x0000000c009c7947 */ /* 0x000fec0003800000 */
.L_x_822:
        /* <DEDUP_REMOVED lines=10> */
.L_x_827:
[----:B------:R-:W2:Y:S02]  /*ad30*/  LDG.E R2, desc[UR36][R2.64] ;  /* 0x0000002402027981 */ /* 0x000ea4000c1e1900 */
[----:B--2---:R-:W-:-:S04]  /*ad40*/  I2FP.F32.S32 R0, R2 ;  /* 0x0000000200007245 */ /* 0x004fc80000201400 */
[----:B------:R-:W-:Y:S01]  /*ad50*/  F2FP.F16.F32.PACK_AB R0, RZ, R0 ;  /* 0x00000000ff00723e */ /* 0x000fe200000000ff */
[----:B------:R-:W-:Y:S06]  /*ad60*/  BRA `(.L_x_825) ;  /* 0x0000000c00647947 */ /* 0x000fec0003800000 */
.L_x_826:
[----:B------:R-:W2:Y:S02]  /*ad70*/  LDG.E.U16 R2, desc[UR36][R2.64] ;  /* 0x0000002402027981 */ /* 0x000ea4000c1e1500 */
[----:B--2---:R-:W0:Y:S02]  /*ad80*/  I2F.S16 R0, R2 ;  /* 0x0000000200007306 */ /* 0x004e240000101400 */
[----:B0-----:R-:W-:Y:S01]  /*ad90*/  F2FP.F16.F32.PACK_AB R0, RZ, R0 ;  /* 0x00000000ff00723e */ /* 0x001fe200000000ff */
[----:B------:R-:W-:Y:S06]  /*ada0*/  BRA `(.L_x_825) ;  /* 0x0000000c00547947 */ /* 0x000fec0003800000 */
.L_x_821:
        /* <DEDUP_REMOVED lines=9> */
.L_x_829:
[----:B------:R1:W5:Y:S01]  /*ae40*/  LDG.E.U16 R0, desc[UR36][R2.64] ;  /* 0x0000002402007981 */ /* 0x000362000c1e1500 */
[----:B------:R-:W-:Y:S05]  /*ae50*/  BRA `(.L_x_825) ;  /* 0x0000000c00287947 */ /* 0x000fea0003800000 */
.L_x_828:
        /* <DEDUP_REMOVED lines=9> */
.L_x_831:
[----:B------:R0:W5:Y:S01]  /*aef0*/  LDG.E.U16 R0, desc[UR36][R2.64] ;  /* 0x0000002402007981 */ /* 0x000162000c1e1500 */
[----:B------:R-:W-:Y:S05]  /*af00*/  BRA `(.L_x_825) ;  /* 0x0000000800fc7947 */ /* 0x000fea0003800000 */
.L_x_830:
        /* <DEDUP_REMOVED lines=12> */
.L_x_820:
        /* <DEDUP_REMOVED lines=13> */
.L_x_834:
        /* <DEDUP_REMOVED lines=12> */
.L_x_833:
        /* <DEDUP_REMOVED lines=13> */
[----:B------:R-:W-:-:S04]  /*b230*/  VIADDMNMX.U32 R5, R5, R6, 0x4, !PT ;  /* 0x0000000405057446 */ /* 0x000fc80007800006 */
[----:B------:R-:W-:-:S04]  /*b240*/  IADD3 R5, PT, PT, R5, -0x4, RZ ;  /* 0xfffffffc05057810 */ /* 0x000fc80007ffe0ff */
[C---:B------:R-:W-:Y:S01]  /*b250*/  SHF.L.U32 R6, R4.reuse, R5, RZ ;  /* 0x0000000504067219 */ /* 0x040fe200000006ff */
[----:B------:R-:W-:Y:S01]  /*b260*/  IMAD.SHL.U32 R7, R5, 0x800000, RZ ;  /* 0x0080000005077824 */ /* 0x000fe200078e00ff */
[----:B------:R-:W-:-:S04]  /*b270*/  IADD3 R5, PT, PT, R4, 0x1000000, RZ ;  /* 0x0100000004057810 */ /* 0x000fc80007ffe0ff */
        /* <DEDUP_REMOVED lines=9> */
.L_x_836:
        /* <DEDUP_REMOVED lines=13> */
.L_x_835:
[----:B------:R-:W2:Y:S02]  /*b3e0*/  LDG.E.U16 R0, desc[UR36][R2.64] ;  /* 0x0000002402007981 */ /* 0x000ea4000c1e1500 */
[----:B--2---:R-:W-:-:S04]  /*b3f0*/  SHF.L.U32 R0, R0, 0x10, RZ ;  /* 0x0000001000007819 */ /* 0x004fc800000006ff */
[----:B------:R-:W-:Y:S01]  /*b400*/  F2FP.F16.F32.PACK_AB R0, RZ, R0 ;  /* 0x00000000ff00723e */ /* 0x000fe200000000ff */
[----:B------:R-:W-:Y:S06]  /*b410*/  BRA `(.L_x_825) ;  /* 0x0000000400b87947 */ /* 0x000fec0003800000 */
.L_x_832:
        /* <DEDUP_REMOVED lines=12> */
.L_x_839:
        /* <DEDUP_REMOVED lines=21> */
.L_x_843:
[----:B------:R-:W-:Y:S05]  /*b630*/  BSYNC.RECONVERGENT B1 ;  /* 0x0000000000017941 */ /* 0x000fea0003800200 */
.L_x_842:
[----:B------:R-:W-:Y:S01]  /*b640*/  IMAD.SHL.U32 R0, R0, 0x100000, RZ ;  /* 0x0010000000007824 */ /* 0x000fe200078e00ff */
[----:B------:R-:W-:-:S04]  /*b650*/  LEA R2, R2, 0x3b800000, 0x17 ;  /* 0x3b80000002027811 */ /* 0x000fc800078eb8ff */
[----:B------:R-:W-:-:S07]  /*b660*/  LOP3.LUT R0, R2, R0, R7, 0xfe, !PT ;  /* 0x0000000002007212 */ /* 0x000fce00078efe07 */
.L_x_841:
[----:B------:R-:W-:Y:S05]  /*b670*/  BSYNC.RECONVERGENT B0 ;  /* 0x0000000000007941 */ /* 0x000fea0003800200 */
.L_x_840:
[----:B------:R-:W-:Y:S01]  /*b680*/  F2FP.F16.F32.PACK_AB R0, RZ, R0 ;  /* 0x00000000ff00723e */ /* 0x000fe200000000ff */
[----:B------:R-:W-:Y:S06]  /*b690*/  BRA `(.L_x_825) ;  /* 0x0000000400187947 */ /* 0x000fec0003800000 */
.L_x_838:
        /* <DEDUP_REMOVED lines=21> */
.L_x_847:
[----:B------:R-:W-:Y:S05]  /*b7f0*/  BSYNC.RECONVERGENT B1 ;  /* 0x0000000000017941 */ /* 0x000fea0003800200 */
.L_x_846:
[----:B------:R-:W-:Y:S02]  /*b800*/  SHF.L.U32 R0, R0, 0x15, RZ ;  /* 0x0000001500007819 */ /* 0x000fe400000006ff */
[----:B------:R-:W-:-:S04]  /*b810*/  LEA R2, R2, 0x37800000, 0x17 ;  /* 0x3780000002027811 */ /* 0x000fc800078eb8ff */
[----:B------:R-:W-:-:S07]  /*b820*/  LOP3.LUT R0, R2, R0, R7, 0xfe, !PT ;  /* 0x0000000002007212 */ /* 0x000fce00078efe07 */
.L_x_845:
[----:B------:R-:W-:Y:S05]  /*b830*/  BSYNC.RECONVERGENT B0 ;  /* 0x0000000000007941 */ /* 0x000fea0003800200 */
.L_x_844:
[----:B------:R-:W-:Y:S01]  /*b840*/  F2FP.F16.F32.PACK_AB R0, RZ, R0 ;  /* 0x00000000ff00723e */ /* 0x000fe200000000ff */
[----:B------:R-:W-:Y:S06]  /*b850*/  BRA `(.L_x_825) ;  /* 0x0000000000a87947 */ /* 0x000fec0003800000 */
.L_x_837:
        /* <DEDUP_REMOVED lines=14> */
.L_x_851:
[----:B------:R-:W-:Y:S05]  /*b940*/  BSYNC.RECONVERGENT B0 ;  /* 0x0000000000007941 */ /* 0x000fea0003800200 */
.L_x_850:
[----:B------:R-:W-:Y:S01]  /*b950*/  F2FP.F16.F32.PACK_AB R0, RZ, R0 ;  /* 0x00000000ff00723e */ /* 0x000fe200000000ff */
[----:B------:R-:W-:Y:S06]  /*b960*/  BRA `(.L_x_825) ;  /* 0x0000000000647947 */ /* 0x000fec0003800000 */
.L_x_824:
[----:B------:R-:W-:Y:S01]  /*b970*/  MOV R0, 0x0 ;  /* 0x0000000000007802 */ /* 0x000fe20000000f00 */
[----:B------:R-:W0:Y:S01]  /*b980*/  LDCU.64 UR4, c[0x4][0x148] ;  /* 0x01002900ff0477ac */ /* 0x000e220008000a00 */
[----:B------:R-:W-:Y:S02]  /*b990*/  HFMA2 R8, -RZ, RZ, 0, 4.64916229248046875e-06 ;  /* 0x0000004eff087431 */ /* 0x000fe400000001ff */
[----:B------:R-:W-:Y:S01]  /*b9a0*/  IMAD.MOV.U32 R12, RZ, RZ, 0x1 ;  /* 0x00000001ff0c7424 */ /* 0x000fe200078e00ff */
[----:B------:R1:W2:Y:S01]  /*b9b0*/  LDC.64 R2, c[0x4][R0] ;  /* 0x0100000000027b82 */ /* 0x0002a20000000a00 */
[----:B------:R-:W3:Y:S01]  /*b9c0*/  LDCU.64 UR6, c[0x4][0x150] ;  /* 0x01002a00ff0677ac */ /* 0x000ee20008000a00 */
[----:B------:R-:W-:Y:S01]  /*b9d0*/  MOV R13, RZ ;  /* 0x000000ff000d7202 */ /* 0x000fe20000000f00 */
[----:B------:R-:W4:Y:S01]  /*b9e0*/  LDCU.64 UR8, c[0x4][0x28] ;  /* 0x01000500ff0877ac */ /* 0x000f220008000a00 */
[----:B0-----:R-:W-:Y:S01]  /*b9f0*/  MOV R4, UR4 ;  /* 0x0000000400047c02 */ /* 0x001fe20008000f00 */
[----:B------:R-:W-:Y:S01]  /*ba00*/  IMAD.U32 R5, RZ, RZ, UR5 ;  /* 0x00000005ff057e24 */ /* 0x000fe2000f8e00ff */
[----:B---3--:R-:W-:Y:S01]  /*ba10*/  MOV R6, UR6 ;  /* 0x0000000600067c02 */ /* 0x008fe20008000f00 */
[----:B------:R-:W-:Y:S01]  /*ba20*/  IMAD.U32 R7, RZ, RZ, UR7 ;  /* 0x00000007ff077e24 */ /* 0x000fe2000f8e00ff */
[----:B----4-:R-:W-:Y:S01]  /*ba30*/  MOV R10, UR8 ;  /* 0x00000008000a7c02 */ /* 0x010fe20008000f00 */
[----:B-1----:R-:W-:-:S07]  /*ba40*/  IMAD.U32 R11, RZ, RZ, UR9 ;  /* 0x00000009ff0b7e24 */ /* 0x002fce000f8e00ff */
[----:B------:R-:W-:-:S07]  /*ba50*/  LEPC R20, `(.L_x_852) ;  /* 0x000000001014794e */ /* 0x000fce0000000000 */
[----:B--2---:R-:W-:Y:S05]  /*ba60*/  CALL.ABS.NOINC R2 ;  /* 0x0000000002007343 */ /* 0x004fea0003c00000 */
.L_x_852:
[----:B------:R-:W-:Y:S01]  /*ba70*/  PRMT R0, RZ, 0x7610, R0 ;  /* 0x00007610ff007816 */ /* 0x000fe20000000000 */
[----:B------:R-:W-:Y:S06]  /*ba80*/  BRA `(.L_x_825) ;  /* 0x00000000001c7947 */ /* 0x000fec0003800000 */
.L_x_849:
[----:B------:R-:W2:Y:S02]  /*ba90*/  LDG.E.64 R2, desc[UR36][R2.64] ;  /* 0x0000002402027981 */ /* 0x000ea4000c1e1b00 */
[----:B--2---:R-:W0:Y:S02]  /*baa0*/  I2F.U64 R0, R2 ;  /* 0x0000000200007312 */ /* 0x004e240000301000 */
[----:B0-----:R-:W-:Y:S01]  /*bab0*/  F2FP.F16.F32.PACK_AB R0, RZ, R0 ;  /* 0x00000000ff00723e */ /* 0x001fe200000000ff */
[----:B------:R-:W-:Y:S06]  /*bac0*/  BRA `(.L_x_825) ;  /* 0x00000000000c7947 */ /* 0x000fec0003800000 */
.L_x_848:
[----:B------:R-:W2:Y:S02]  /*bad0*/  LDG.E R2, desc[UR36][R2.64] ;  /* 0x0000002402027981 */ /* 0x000ea4000c1e1900 */
[----:B--2---:R-:W-:-:S04]  /*bae0*/  I2FP.F32.U32 R0, R2 ;  /* 0x0000000200007245 */ /* 0x004fc80000201000 */
[----:B------:R-:W-:-:S07]  /*baf0*/  F2FP.F16.F32.PACK_AB R0, RZ, R0 ;  /* 0x00000000ff00723e */ /* 0x000fce00000000ff */
.L_x_825:
[----:B-----5:R-:W-:Y:S01]  /*bb00*/  HADD2.F32 R0, -RZ, R0.H0_H0 ;  /* 0x20000000ff007230 */ /* 0x020fe20000004100 */
[----:B------:R-:W-:-:S04]  /*bb10*/  UPRMT UR4, UR42, 0x9910, URZ ;  /* 0x000099102a047896 */ /* 0x000fc800080000ff */
[----:B------:R-:W-:Y:S01]  /*bb20*/  UISETP.GT.AND UP0, UPT, UR4, 0x9, UPT ;  /* 0x000000090400788c */ /* 0x000fe2000bf04270 */
[----:B------:R-:W0:Y:S02]  /*bb30*/  MUFU.LG2 R0, R0 ;  /* 0x0000000000007308 */ /* 0x000e240000000c00 */
[----:B01----:R-:W-:-:S06]  /*bb40*/  F2FP.F16.F32.PACK_AB R2, RZ, R0 ;  /* 0x00000000ff02723e */ /* 0x003fcc00000000ff */
        /* <DEDUP_REMOVED lines=11> */
[----:B0-----:R-:W-:Y:S01]  /*bc00*/  STG.E.U8 desc[UR36][R16.64], R3 ;  /* 0x0000000310007986 */ /* 0x001fe2000c101124 */
[----:B------:R-:W-:Y:S05]  /*bc10*/  EXIT ;  /* 0x000000000000794d */ /* 0x000fea0003800000 */
.L_x_856:
[----:B------:R-:W-:-:S06]  /*bc20*/  HADD2.F32 R3, -RZ, R2.H0_H0 ;  /* 0x20000002ff037230 */ /* 0x000fcc0000004100 */
[----:B------:R-:W0:Y:S02]  /*bc30*/  F2I.S64.TRUNC R2, R3 ;  /* 0x0000000300027311 */ /* 0x000e24000020d900 */
[----:B0-----:R-:W-:Y:S01]  /*bc40*/  STG.E.U8 desc[UR36][R16.64], R2 ;  /* 0x0000000210007986 */ /* 0x001fe2000c101124 */
[----:B------:R-:W-:Y:S05]  /*bc50*/  EXIT ;  /* 0x000000000000794d */ /* 0x000fea0003800000 */
.L_x_855:
        /* <DEDUP_REMOVED lines=8> */
[----:B0-----:R-:W-:Y:S01]  /*bce0*/  STG.E.64 desc[UR36][R16.64], R2 ;  /* 0x0000000210007986 */ /* 0x001fe2000c101b24 */
[----:B------:R-:W-:Y:S05]  /*bcf0*/  EXIT ;  /* 0x000000000000794d */ /* 0x000fea0003800000 */
.L_x_859:
[----:B------:R-:W-:-:S04]  /*bd00*/  HADD2.F32 R2, -RZ, R2.H0_H0 ;  /* 0x20000002ff027230 */ /* 0x000fc80000004100 */
[----:B------:R-:W0:Y:S02]  /*bd10*/  F2I.FTZ.TRUNC.NTZ R3, R2 ;  /* 0x0000000200037305 */ /* 0x000e24000021f100 */
[----:B0-----:R-:W-:Y:S01]  /*bd20*/  STG.E desc[UR36][R16.64], R3 ;  /* 0x0000000310007986 */ /* 0x001fe2000c101924 */
[----:B------:R-:W-:Y:S05]  /*bd30*/  EXIT ;  /* 0x000000000000794d */ /* 0x000fea0003800000 */
.L_x_858:
[----:B------:R-:W-:-:S04]  /*bd40*/  HADD2.F32 R2, -RZ, R2.H0_H0 ;  /* 0x20000002ff027230 */ /* 0x000fc80000004100 */
[----:B------:R-:W0:Y:S02]  /*bd50*/  F2I.FTZ.TRUNC.NTZ R3, R2 ;  /* 0x0000000200037305 */ /* 0x000e24000021f100 */
[----:B0-----:R-:W-:Y:S01]  /*bd60*/  STG.E.U16 desc[UR36][R16.64], R3 ;  /* 0x0000000310007986 */ /* 0x001fe2000c101524 */
[----:B------:R-:W-:Y:S05]  /*bd70*/  EXIT ;  /* 0x000000000000794d */ /* 0x000fea0003800000 */
.L_x_854:
[----:B------:R-:W-:-:S09]  /*bd80*/  UISETP.GT.AND UP0, UPT, UR4, 0x6, UPT ;  /* 0x000000060400788c */ /* 0x000fd2000bf04270 */
[----:B------:R-:W-:Y:S05]  /*bd90*/  BRA.U UP0, `(.L_x_860) ;  /* 0x0000000100247547 */ /* 0x000fea000b800000 */
[----:B------:R-:W-:-:S09]  /*bda0*/  UISETP.NE.AND UP0, UPT, UR4, 0x5, UPT ;  /* 0x000000050400788c */ /* 0x000fd2000bf05270 */
[----:B------:R-:W-:Y:S05]  /*bdb0*/  BRA.U !UP0, `(.L_x_861) ;  /* 0x0000000108147547 */ /* 0x000fea000b800000 */
[----:B------:R-:W-:-:S09]  /*bdc0*/  UISETP.NE.AND UP0, UPT, UR4, 0x6, UPT ;  /* 0x000000060400788c */ /* 0x000fd2000bf05270 */
[----:B------:R-:W-:Y:S05]  /*bdd0*/  BRA.U UP0, `(.L_x_857) ;  /* 0x0000000900287547 */ /* 0x000fea000b800000 */
[----:B------:R-:W-:-:S05]  /*bde0*/  HADD2.F32 R3, -RZ, R2.H0_H0 ;  /* 0x20000002ff037230 */ /* 0x000fca0000004100 */
[----:B------:R-:W-:Y:S01]  /*bdf0*/  STG.E desc[UR36][R16.64], R3 ;  /* 0x0000000310007986 */ /* 0x000fe2000c101924 */
[----:B------:R-:W-:Y:S05]  /*be00*/  EXIT ;  /* 0x000000000000794d */ /* 0x000fea0003800000 */
.L_x_861:
[----:B------:R-:W-:Y:S01]  /*be10*/  STG.E.U16 desc[UR36][R16.64], R2 ;  /* 0x0000000210007986 */ /* 0x000fe2000c101524 */
[----:B------:R-:W-:Y:S05]  /*be20*/  EXIT ;  /* 0x000000000000794d */ /* 0x000fea0003800000 */
.L_x_860:
        /* <DEDUP_REMOVED lines=8> */
[----:B------:R-:W-:Y:S01]  /*beb0*/  STG.E.64 desc[UR36][R16.64], R2 ;  /* 0x0000000210007986 */ /* 0x000fe2000c101b24 */
[----:B------:R-:W-:Y:S05]  /*bec0*/  EXIT ;  /* 0x000000000000794d */ /* 0x000fea0003800000 */
.L_x_863:
[----:B------:R-:W-:-:S05]  /*bed0*/  HADD2.F32 R0, -RZ, R2.H0_H0 ;  /* 0x20000002ff007230 */ /* 0x000fca0000004100 */
[----:B------:R-:W-:-:S04]  /*bee0*/  F2FP.F16.F32.PACK_AB R0, RZ, R0 ;  /* 0x00000000ff00723e */ /* 0x000fc800000000ff */
[----:B------:R-:W-:-:S05]  /*bef0*/  PRMT R0, R0, 0x5410, RZ ;  /* 0x0000541000007816 */ /* 0x000fca00000000ff */
[----:B------:R-:W-:Y:S01]  /*bf00*/  STG.E desc[UR36][R16.64], R0 ;  /* 0x0000000010007986 */ /* 0x000fe2000c101924 */
[----:B------:R-:W-:Y:S05]  /*bf10*/  EXIT ;  /* 0x000000000000794d */ /* 0x000fea0003800000 */
.L_x_862:
[----:B------:R-:W-:-:S05]  /*bf20*/  HADD2.F32 R2, -RZ, R2.H0_H0 ;  /* 0x20000002ff027230 */ /* 0x000fca0000004100 */
[----:B------:R-:W-:-:S06]  /*bf30*/  FMUL.FTZ R2, R2, 1 ;  /* 0x3f80000002027820 */ /* 0x000fcc0000410000 */
[----:B------:R-:W0:Y:S02]  /*bf40*/  F2F.F64.F32 R2, R2 ;  /* 0x0000000200027310 */ /* 0x000e240000201800 */
[----:B0-----:R-:W-:Y:S01]  /*bf50*/  STG.E.64 desc[UR36][R16.64], R2 ;  /* 0x0000000210007986 */ /* 0x001fe2000c101b24 */
[----:B------:R-:W-:Y:S05]  /*bf60*/  EXIT ;  /* 0x000000000000794d */ /* 0x000fea0003800000 */
.L_x_853:
        /* <DEDUP_REMOVED lines=12> */
[----:B0-----:R-:W-:Y:S01]  /*c030*/  STG.E.U16 desc[UR36][R16.64], R3 ;  /* 0x0000000310007986 */ /* 0x001fe2000c101524 */
[----:B------:R-:W-:Y:S05]  /*c040*/  EXIT ;  /* 0x000000000000794d */ /* 0x000fea0003800000 */
.L_x_867:
        /* <DEDUP_REMOVED lines=17> */
.L_x_870:
[----:B------:R-:W-:-:S04]  /*c160*/  SHF.R.U32.HI R3, RZ, 0x18, R3 ;  /* 0x00000018ff037819 */ /* 0x000fc80000011603 */
[----:B------:R-:W-:-:S04]  /*c170*/  LOP3.LUT R0, R0, 0x80, R3, 0xf8, !PT ;  /* 0x0000008000007812 */ /* 0x000fc800078ef803 */
[----:B------:R-:W-:-:S07]  /*c180*/  PRMT R8, R0, 0x7610, R8 ;  /* 0x0000761000087816 */ /* 0x000fce0000000008 */
.L_x_869:
[----:B------:R-:W-:Y:S05]  /*c190*/  BSYNC.RECONVERGENT B0 ;  /* 0x0000000000007941 */ /* 0x000fea0003800200 */
.L_x_868:
[----:B------:R-:W-:Y:S01]  /*c1a0*/  STG.E.U8 desc[UR36][R16.64], R8 ;  /* 0x0000000810007986 */ /* 0x000fe2000c101124 */
[----:B------:R-:W-:Y:S05]  /*c1b0*/  EXIT ;  /* 0x000000000000794d */ /* 0x000fea0003800000 */
.L_x_866:
        /* <DEDUP_REMOVED lines=17> */
.L_x_873:
[----:B------:R-:W-:-:S04]  /*c2d0*/  SHF.R.U32.HI R3, RZ, 0x18, R3 ;  /* 0x00000018ff037819 */ /* 0x000fc80000011603 */
[----:B------:R-:W-:-:S04]  /*c2e0*/  LOP3.LUT R0, R0, 0x80, R3, 0xf8, !PT ;  /* 0x0000008000007812 */ /* 0x000fc800078ef803 */
[----:B------:R-:W-:-:S07]  /*c2f0*/  PRMT R8, R0, 0x7610, R8 ;  /* 0x0000761000087816 */ /* 0x000fce0000000008 */
.L_x_872:
[----:B------:R-:W-:Y:S05]  /*c300*/  BSYNC.RECONVERGENT B0 ;  /* 0x0000000000007941 */ /* 0x000fea0003800200 */
.L_x_871:
[----:B------:R-:W-:Y:S01]  /*c310*/  STG.E.U8 desc[UR36][R16.64], R8 ;  /* 0x0000000810007986 */ /* 0x000fe2000c101124 */
[----:B------:R-:W-:Y:S05]  /*c320*/  EXIT ;  /* 0x000000000000794d */ /* 0x000fea0003800000 */
.L_x_865:
        /* <DEDUP_REMOVED lines=12> */
[----:B------:R-:W-:Y:S01]  /*c3f0*/  HFMA2 R3, -RZ, RZ, 0, 1.5199184417724609375e-05 ;  /* 0x000000ffff037431 */ /* 0x000fe200000001ff */
[----:B------:R-:W-:-:S04]  /*c400*/  @P1 LOP3.LUT R0, R0, 0x1, RZ, 0xc0, !PT ;  /* 0x0000000100001812 */ /* 0x000fc800078ec0ff */
[----:B------:R-:W-:Y:S01]  /*c410*/  @P1 ISETP.EQ.U32.AND P2, PT, R0, 0x1, P0 ;  /* 0x000000010000180c */ /* 0x000fe20000742070 */
[----:B------:R-:W-:Y:S01]  /*c420*/  @P1 VIADD R0, R4, 0x1 ;  /* 0x0000000104001836 */ /* 0x000fe20000000000 */
[----:B------:R-:W-:Y:S02]  /*c430*/  PLOP3.LUT P0, PT, PT, PT, PT, 0x80, 0x8 ;  /* 0x000000000008781c */ /* 0x000fe40003f0f070 */
[----:B------:R-:W-:-:S13]  /*c440*/  @P1 PLOP3.LUT P0, PT, P2, PT, PT, 0x80, 0x8 ;  /* 0x000000000008181c */ /* 0x000fda000170f070 */
[----:B------:R-:W-:-:S05]  /*c450*/  @!P0 IADD3 R0, PT, PT, R4, RZ, RZ ;  /* 0x000000ff04008210 */ /* 0x000fca0007ffe0ff */
[----:B------:R-:W-:-:S05]  /*c460*/  @P1 IMAD.MOV.U32 R3, RZ, RZ, R0 ;  /* 0x000000ffff031224 */ /* 0x000fca00078e0000 */
[----:B------:R-:W-:Y:S01]  /*c470*/  STG.E.U8 desc[UR36][R16.64], R3 ;  /* 0x0000000310007986 */ /* 0x000fe2000c101124 */
[----:B------:R-:W-:Y:S05]  /*c480*/  EXIT ;  /* 0x000000000000794d */ /* 0x000fea0003800000 */
.L_x_875:
[----:B------:R-:W-:-:S06]  /*c490*/  HADD2.F32 R2, -RZ, R2.H0_H0 ;  /* 0x20000002ff027230 */ /* 0x000fcc0000004100 */
[----:B------:R-:W0:Y:S02]  /*c4a0*/  F2I.U64.TRUNC R2, R2 ;  /* 0x0000000200027311 */ /* 0x000e24000020d800 */
[----:B0-----:R-:W-:Y:S01]  /*c4b0*/  STG.E.64 desc[UR36][R16.64], R2 ;  /* 0x0000000210007986 */ /* 0x001fe2000c101b24 */
[----:B------:R-:W-:Y:S05]  /*c4c0*/  EXIT ;  /* 0x000000000000794d */ /* 0x000fea0003800000 */
.L_x_874:
[----:B------:R-:W-:-:S04]  /*c4d0*/  HADD2.F32 R2, -RZ, R2.H0_H0 ;  /* 0x20000002ff027230 */ /* 0x000fc80000004100 */
[----:B------:R-:W0:Y:S02]  /*c4e0*/  F2I.FTZ.U32.TRUNC.NTZ R3, R2 ;  /* 0x0000000200037305 */ /* 0x000e24000021f000 */
[----:B0-----:R-:W-:Y:S01]  /*c4f0*/  STG.E desc[UR36][R16.64], R3 ;  /* 0x0000000310007986 */ /* 0x001fe2000c101924 */
[----:B------:R-:W-:Y:S05]  /*c500*/  EXIT ;  /* 0x000000000000794d */ /* 0x000fea0003800000 */
.L_x_864:
        /* <DEDUP_REMOVED lines=9> */
[----:B------:R-:W-:Y:S01]  /*c5a0*/  STG.E.U8 desc[UR36][R16.64], R3 ;  /* 0x0000000310007986 */ /* 0x000fe2000c101124 */
[----:B------:R-:W-:Y:S05]  /*c5b0*/  EXIT ;  /* 0x000000000000794d */ /* 0x000fea0003800000 */
.L_x_877:
[----:B------:R-:W-:Y:S01]  /*c5c0*/  HADD2.F32 R2, -RZ, R2.H0_H0 ;  /* 0x20000002ff027230 */ /* 0x000fe20000004100 */
[----:B------:R-:W-:-:S04]  /*c5d0*/  CS2R R6, SRZ ;  /* 0x0000000000067805 */ /* 0x000fc8000001ff00 */
[----:B------:R-:W-:-:S04]  /*c5e0*/  FMUL.FTZ R2, R2, 1 ;  /* 0x3f80000002027820 */ /* 0x000fc80000410000 */
[----:B------:R-:W0:Y:S02]  /*c5f0*/  F2F.F64.F32 R4, R2 ;  /* 0x0000000200047310 */ /* 0x000e240000201800 */
[----:B0-----:R-:W-:Y:S01]  /*c600*/  STG.E.128 desc[UR36][R16.64], R4 ;  /* 0x0000000410007986 */ /* 0x001fe2000c101d24 */
[----:B------:R-:W-:Y:S05]  /*c610*/  EXIT ;  /* 0x000000000000794d */ /* 0x000fea0003800000 */
.L_x_876:
[----:B------:R-:W-:-:S09]  /*c620*/  UISETP.NE.AND UP0, UPT, UR4, 0xf, UPT ;  /* 0x0000000f0400788c */ /* 0x000fd2000bf05270 */
[----:B------:R-:W-:Y:S05]  /*c630*/  BRA.U !UP0, `(.L_x_878) ;  /* 0x0000000108e87547 */ /* 0x000fea000b800000 */
[----:B------:R-:W-:-:S09]  /*c640*/  UISETP.NE.AND UP0, UPT, UR4, 0x17, UPT ;  /* 0x000000170400788c */ /* 0x000fd2000bf05270 */
[----:B------:R-:W-:Y:S05]  /*c650*/  BRA.U !UP0, `(.L_x_879) ;  /* 0x0000000108907547 */ /* 0x000fea000b800000 */
[----:B------:R-:W-:-:S09]  /*c660*/  UISETP.NE.AND UP0, UPT, UR4, 0x18, UPT ;  /* 0x000000180400788c */ /* 0x000fd2000bf05270 */
[----:B------:R-:W-:Y:S05]  /*c670*/  BRA.U !UP0, `(.L_x_880) ;  /* 0x0000000108447547 */ /* 0x000fea000b800000 */
.L_x_857:
[----:B------:R-:W-:Y:S01]  /*c680*/  MOV R0, 0x0 ;  /* 0x0000000000007802 */ /* 0x000fe20000000f00 */
[----:B------:R-:W0:Y:S01]  /*c690*/  LDCU.64 UR4, c[0x4][0x148] ;  /* 0x01002900ff0477ac */ /* 0x000e220008000a00 */
[----:B------:R-:W-:Y:S02]  /*c6a0*/  HFMA2 R8, -RZ, RZ, 0, 6.020069122314453125e-06 ;  /* 0x00000065ff087431 */ /* 0x000fe400000001ff */
        /* <DEDUP_REMOVED lines=13> */
.L_x_881:
[----:B------:R-:W-:Y:S05]  /*c780*/  EXIT ;  /* 0x000000000000794d */ /* 0x000fea0003800000 */
.L_x_880:
        /* <DEDUP_REMOVED lines=13> */
.L_x_883:
[----:B------:R-:W-:Y:S05]  /*c860*/  BSYNC.RECONVERGENT B0 ;  /* 0x0000000000007941 */ /* 0x000fea0003800200 */
.L_x_882:
[----:B------:R-:W-:-:S05]  /*c870*/  LOP3.LUT R3, R0, 0x80, R3, 0xf8, !PT ;  /* 0x0000008000037812 */ /* 0x000fca00078ef803 */
[----:B------:R-:W-:Y:S01]  /*c880*/  STG.E.U8 desc[UR36][R16.64], R3 ;  /* 0x0000000310007986 */ /* 0x000fe2000c101124 */
[----:B------:R-:W-:Y:S05]  /*c890*/  EXIT ;  /* 0x000000000000794d */ /* 0x000fea0003800000 */
.L_x_879:
        /* <DEDUP_REMOVED lines=12> */
.L_x_885:
[----:B------:R-:W-:Y:S01]  /*c960*/  HFMA2 R0, -RZ, RZ, 0, 7.569789886474609375e-06 ;  /* 0x0000007fff007431 */ /* 0x000fe200000001ff */
[----:B------:R-:W-:-:S04]  /*c970*/  ISETP.GT.U32.AND P0, PT, R2, 0x7f800000, PT ;  /* 0x7f8000000200780c */ /* 0x000fc80003f04070 */
[----:B------:R-:W-:-:S09]  /*c980*/  SEL R0, R0, 0x7c, P0 ;  /* 0x0000007c00007807 */ /* 0x000fd20000000000 */
.L_x_886:
[----:B------:R-:W-:Y:S05]  /*c990*/  BSYNC.RECONVERGENT B0 ;  /* 0x0000000000007941 */ /* 0x000fea0003800200 */
.L_x_884:
[----:B------:R-:W-:-:S04]  /*c9a0*/  SHF.R.U32.HI R3, RZ, 0x18, R3 ;  /* 0x00000018ff037819 */ /* 0x000fc80000011603 */
[----:B------:R-:W-:-:S05]  /*c9b0*/  LOP3.LUT R3, R0, 0x80, R3, 0xf8, !PT ;  /* 0x0000008000037812 */ /* 0x000fca00078ef803 */
[----:B------:R-:W-:Y:S01]  /*c9c0*/  STG.E.U8 desc[UR36][R16.64], R3 ;  /* 0x0000000310007986 */ /* 0x000fe2000c101124 */
[----:B------:R-:W-:Y:S05]  /*c9d0*/  EXIT ;  /* 0x000000000000794d */ /* 0x000fea0003800000 */
.L_x_878:
[----:B------:R-:W-:-:S05]  /*c9e0*/  HADD2.F32 R0, -RZ, R2.H0_H0 ;  /* 0x20000002ff007230 */ /* 0x000fca0000004100 */
[----:B------:R-:W-:-:S05]  /*c9f0*/  F2FP.BF16.F32.PACK_AB R0, RZ, R0 ;  /* 0x00000000ff00723e */ /* 0x000fca00000010ff */
[----:B------:R-:W-:Y:S01]  /*ca00*/  STG.E.U16 desc[UR36][R16.64], R0 ;  /* 0x0000000010007986 */ /* 0x000fe2000c101524 */
[----:B------:R-:W-:Y:S05]  /*ca10*/  EXIT ;  /* 0x000000000000794d */ /* 0x000fea0003800000 */
.L_x_887:
        /* <DEDUP_REMOVED lines=14> */
.L_x_12168:


//--------------------- .text._ZN2at6native27unrolled_elementwise_kernelIZZZNS0_16log2_kernel_cudaERNS_18TensorIteratorBaseEENKUlvE0_clEvENKUlvE1_clEvEUlN3c104HalfEE_St5arrayIPcLm2EELi4E23TrivialOffsetCalculatorILi1EjESD_NS0_6memory12LoadWithCastILi1EEENSE_13StoreWithCastILi1EEEEEviT_T0_T2_T3_T4_T5_ --------------------------
	.section	.text._ZN2at6native27unrolled_elementwise_kernelIZZZNS0_16log2_kernel_cudaERNS_18TensorIteratorBaseEENKUlvE0_clEvENKUlvE1_clEvEUlN3c104HalfEE_St5arrayIPcLm2EELi4E23TrivialOffsetCalculatorILi1EjESD_NS0_6memory12LoadWithCastILi1EEENSE_13StoreWithCastILi1EEEEEviT_T0_T2_T3_T4_T5_,"ax",@progbits
	.align	128
        .global         _ZN2at6native27unrolled_elementwise_kernelIZZZNS0_16log2_kernel_cudaERNS_18TensorIteratorBaseEENKUlvE0_clEvENKUlvE1_clEvEUlN3c104HalfEE_St5arrayIPcLm2EELi4E23TrivialOffsetCalculatorILi1EjESD_NS0_6memory12LoadWithCastILi1EEENSE_13StoreWithCastILi1EEEEEviT_T0_T2_T3_T4_T5_
        .type           _ZN2at6native27unrolled_elementwise_kernelIZZZNS0_16log2_kernel_cudaERNS_18TensorIteratorBaseEENKUlvE0_clEvENKUlvE1_clEvEUlN3c104HalfEE_St5arrayIPcLm2EELi4E23TrivialOffsetCalculatorILi1EjESD_NS0_6memory12LoadWithCastILi1EEENSE_13StoreWithCastILi1EEEEEviT_T0_T2_T3_T4_T5_,@function
        .size           _ZN2at6native27unrolled_elementwise_kernelIZZZNS0_16log2_kernel_cudaERNS_18TensorIteratorBaseEENKUlvE0_clEvENKUlvE1_clEvEUlN3c104HalfEE_St5arrayIPcLm2EELi4E23TrivialOffsetCalculatorILi1EjESD_NS0_6memory12LoadWithCastILi1EEENSE_13StoreWithCastILi1EEEEEviT_T0_T2_T3_T4_T5_,(.L_x_12169 - _ZN2at6native27unrolled_elementwise_kernelIZZZNS0_16log2_kernel_cudaERNS_18TensorIteratorBaseEENKUlvE0_clEvENKUlvE1_clEvEUlN3c104HalfEE_St5arrayIPcLm2EELi4E23TrivialOffsetCalculatorILi1EjESD_NS0_6memory12LoadWithCastILi1EEENSE_13StoreWithCastILi1EEEEEviT_T0_T2_T3_T4_T5_)
        .other          _ZN2at6native27unrolled_elementwise_kernelIZZZNS0_16log2_kernel_cudaERNS_18TensorIteratorBaseEENKUlvE0_clEvENKUlvE1_clEvEUlN3c104HalfEE_St5arrayIPcLm2EELi4E23TrivialOffsetCalculatorILi1EjESD_NS0_6memory12LoadWithCastILi1EEENSE_13StoreWithCastILi1EEEEEviT_T0_T2_T3_T4_T5_,@"STO_CUDA_ENTRY STV_DEFAULT"
_ZN2at6native27unrolled_elementwise_kernelIZZZNS0_16log2_kernel_cudaERNS_18TensorIteratorBaseEENKUlvE0_clEvENKUlvE1_clEvEUlN3c104HalfEE_St5arrayIPcLm2EELi4E23TrivialOffsetCalculatorILi1EjESD_NS0_6memory12LoadWithCastILi1EEENSE_13StoreWithCastILi1EEEEEviT_T0_T2_T3_T4_T5_:
.text._ZN2at6native27unrolled_elementwise_kernelIZZZNS0_16log2_kernel_cudaERNS_18TensorIteratorBaseEENKUlvE0_clEvENKUlvE1_clEvEUlN3c104HalfEE_St5arrayIPcLm2EELi4E23TrivialOffsetCalculatorILi1EjESD_NS0_6memory12LoadWithCastILi1EEENSE_13StoreWithCastILi1EEEEEviT_T0_T2_T3_T4_T5_:
        /* <DEDUP_REMOVED lines=31> */
[----:B0-----:R-:W-:-:S04]  /*01f0*/  F2FP.F16.F32.PACK_AB R0, RZ, R0 ;  /* 0x00000000ff00723e */ /* 0x001fc800000000ff */
[----:B------:R-:W-:Y:S01]  /*0200*/  PRMT R16, R0, 0x7610, R16 ;  /* 0x0000761000107816 */ /* 0x000fe20000000010 */
[----:B------:R-:W-:Y:S06]  /*0210*/  BRA `(.L_x_895) ;  /* 0x0000000c00e87947 */ /* 0x000fec0003800000 */
.L_x_893:
[----:B------:R-:W2:Y:S02]  /*0220*/  LDG.E.U8 R2, desc[UR36][R2.64] ;  /* 0x0000002402027981 */ /* 0x000ea4000c1e1100 */
[----:B--2---:R-:W-:-:S04]  /*0230*/  I2FP.F32.U32 R0, R2 ;  /* 0x0000000200007245 */ /* 0x004fc80000201000 */
[----:B------:R-:W-:-:S04]  /*0240*/  F2FP.F16.F32.PACK_AB R0, RZ, R0 ;  /* 0x00000000ff00723e */ /* 0x000fc800000000ff */
[----:B------:R-:W-:Y:S01]  /*0250*/  PRMT R16, R0, 0x7610, R16 ;  /* 0x0000761000107816 */ /* 0x000fe20000000010 */
[----:B------:R-:W-:Y:S06]  /*0260*/  BRA `(.L_x_895) ;  /* 0x0000000c00d47947 */ /* 0x000fec0003800000 */
.L_x_892:
        /* <DEDUP_REMOVED lines=8> */
[----:B0-----:R-:W-:-:S04]  /*02f0*/  F2FP.F16.F32.PACK_AB R0, RZ, R0 ;  /* 0x00000000ff00723e */ /* 0x001fc800000000ff */
[----:B------:R-:W-:Y:S01]  /*0300*/  PRMT R16, R0, 0x7610, R16 ;  /* 0x0000761000107816 */ /* 0x000fe20000000010 */
[----:B------:R-:W-:Y:S06]  /*0310*/  BRA `(.L_x_895) ;  /* 0x0000000c00a87947 */ /* 0x000fec0003800000 */
.L_x_897:
[----:B------:R-:W2:Y:S02]  /*0320*/  LDG.E R2, desc[UR36][R2.64] ;  /* 0x0000002402027981 */ /* 0x000ea4000c1e1900 */
[----:B--2---:R-:W-:-:S04]  /*0330*/  I2FP.F32.S32 R0, R2 ;  /* 0x0000000200007245 */ /* 0x004fc80000201400 */
[----:B------:R-:W-:-:S04]  /*0340*/  F2FP.F16.F32.PACK_AB R0, RZ, R0 ;  /* 0x00000000ff00723e */ /* 0x000fc800000000ff */
[----:B------:R-:W-:Y:S01]  /*0350*/  PRMT R16, R0, 0x7610, R16 ;  /* 0x0000761000107816 */ /* 0x000fe20000000010 */
[----:B------:R-:W-:Y:S06]  /*0360*/  BRA `(.L_x_895) ;  /* 0x0000000c00947947 */ /* 0x000fec0003800000 */
.L_x_896:
[----:B------:R-:W2:Y:S02]  /*0370*/  LDG.E.U16 R2, desc[UR36][R2.64] ;  /* 0x0000002402027981 */ /* 0x000ea4000c1e1500 */
[----:B--2---:R-:W0:Y:S02]  /*0380*/  I2F.S16 R0, R2 ;  /* 0x0000000200007306 */ /* 0x004e240000101400 */
[----:B0-----:R-:W-:-:S04]  /*0390*/  F2FP.F16.F32.PACK_AB R0, RZ, R0 ;  /* 0x00000000ff00723e */ /* 0x001fc800000000ff */
[----:B------:R-:W-:Y:S01]  /*03a0*/  PRMT R16, R0, 0x7610, R16 ;  /* 0x0000761000107816 */ /* 0x000fe20000000010 */
[----:B------:R-:W-:Y:S06]  /*03b0*/  BRA `(.L_x_895) ;  /* 0x0000000c00807947 */ /* 0x000fec0003800000 */
.L_x_891:
        /* <DEDUP_REMOVED lines=9> */
.L_x_899:
[----:B------:R1:W5:Y:S01]  /*0450*/  LDG.E.U16 R16, desc[UR36][R2.64] ;  /* 0x0000002402107981 */ /* 0x000362000c1e1500 */
[----:B------:R-:W-:Y:S05]  /*0460*/  BRA `(.L_x_895) ;  /* 0x0000000c00547947 */ /* 0x000fea0003800000 */
.L_x_898:
        /* <DEDUP_REMOVED lines=9> */
.L_x_901:
[----:B------:R0:W5:Y:S01]  /*0500*/  LDG.E.U16 R16, desc[UR36][R2.64] ;  /* 0x0000002402107981 */ /* 0x000162000c1e1500 */
[----:B------:R-:W-:Y:S05]  /*0510*/  BRA `(.L_x_895) ;  /* 0x0000000c00287947 */ /* 0x000fea0003800000 */
.L_x_900:
        /* <DEDUP_REMOVED lines=10> */
[----:B------:R-:W-:-:S04]  /*05c0*/  F2FP.F16.F32.PACK_AB R0, RZ, R0 ;  /* 0x00000000ff00723e */ /* 0x000fc800000000ff */
[----:B------:R-:W-:Y:S01]  /*05d0*/  PRMT R16, R0, 0x7610, R16 ;  /* 0x0000761000107816 */ /* 0x000fe20000000010 */
[----:B------:R-:W-:Y:S06]  /*05e0*/  BRA `(.L_x_895) ;  /* 0x0000000800f47947 */ /* 0x000fec0003800000 */
.L_x_890:
        /* <DEDUP_REMOVED lines=11> */
[----:B------:R-:W-:-:S04]  /*06a0*/  F2FP.F16.F32.PACK_AB R0, RZ, R0 ;  /* 0x00000000ff00723e */ /* 0x000fc800000000ff */
[----:B------:R-:W-:Y:S01]  /*06b0*/  PRMT R16, R0, 0x7610, R16 ;  /* 0x0000761000107816 */ /* 0x000fe20000000010 */
[----:B------:R-:W-:Y:S06]  /*06c0*/  BRA `(.L_x_895) ;  /* 0x0000000800bc7947 */ /* 0x000fec0003800000 */
.L_x_904:
        /* <DEDUP_REMOVED lines=13> */
.L_x_903:
        /* <DEDUP_REMOVED lines=27> */
.L_x_906:
        /* <DEDUP_REMOVED lines=11> */
[----:B------:R-:W-:-:S04]  /*0a00*/  F2FP.F16.F32.PACK_AB R0, RZ, R0 ;  /* 0x00000000ff00723e */ /* 0x000fc800000000ff */
[----:B------:R-:W-:Y:S01]  /*0a10*/  PRMT R16, R0, 0x7610, R16 ;  /* 0x0000761000107816 */ /* 0x000fe20000000010 */
[----:B------:R-:W-:Y:S06]  /*0a20*/  BRA `(.L_x_895) ;  /* 0x0000000400e47947 */ /* 0x000fec0003800000 */
.L_x_905:
[----:B------:R-:W2:Y:S02]  /*0a30*/  LDG.E.U16 R0, desc[UR36][R2.64] ;  /* 0x0000002402007981 */ /* 0x000ea4000c1e1500 */
[----:B--2---:R-:W-:-:S05]  /*0a40*/  IMAD.U32 R0, R0, 0x10000, RZ ;  /* 0x0001000000007824 */ /* 0x004fca00078e00ff */
[----:B------:R-:W-:-:S04]  /*0a50*/  F2FP.F16.F32.PACK_AB R0, RZ, R0 ;  /* 0x00000000ff00723e */ /* 0x000fc800000000ff */
[----:B------:R-:W-:Y:S01]  /*0a60*/  PRMT R16, R0, 0x7610, R16 ;  /* 0x0000761000107816 */ /* 0x000fe20000000010 */
[----:B------:R-:W-:Y:S06]  /*0a70*/  BRA `(.L_x_895) ;  /* 0x0000000400d07947 */ /* 0x000fec0003800000 */
.L_x_902:
        /* <DEDUP_REMOVED lines=10> */
[----:B------:R-:W-:-:S04]  /*0b20*/  F2FP.F16.F32.PACK_AB R0, RZ, R0 ;  /* 0x00000000ff00723e */ /* 0x000fc800000000ff */
[----:B------:R-:W-:Y:S01]  /*0b30*/  PRMT R16, R0, 0x7610, R16 ;  /* 0x0000761000107816 */ /* 0x000fe20000000010 */
[----:B------:R-:W-:Y:S06]  /*0b40*/  BRA `(.L_x_895) ;  /* 0x00000004009c7947 */ /* 0x000fec0003800000 */
.L_x_909:
        /* <DEDUP_REMOVED lines=21> */
.L_x_913:
[----:B------:R-:W-:Y:S05]  /*0ca0*/  BSYNC.RECONVERGENT B1 ;  /* 0x0000000000017941 */ /* 0x000fea0003800200 */
.L_x_912:
[----:B------:R-:W-:Y:S01]  /*0cb0*/  IMAD.SHL.U32 R0, R0, 0x100000, RZ ;  /* 0x0010000000007824 */ /* 0x000fe200078e00ff */
[----:B------:R-:W-:-:S04]  /*0cc0*/  LEA R2, R2, 0x3b800000, 0x17 ;  /* 0x3b80000002027811 */ /* 0x000fc800078eb8ff */
[----:B------:R-:W-:-:S07]  /*0cd0*/  LOP3.LUT R0, R2, R0, R7, 0xfe, !PT ;  /* 0x0000000002007212 */ /* 0x000fce00078efe07 */
.L_x_911:
[----:B------:R-:W-:Y:S05]  /*0ce0*/  BSYNC.RECONVERGENT B0 ;  /* 0x0000000000007941 */ /* 0x000fea0003800200 */
.L_x_910:
[----:B------:R-:W-:-:S04]  /*0cf0*/  F2FP.F16.F32.PACK_AB R0, RZ, R0 ;  /* 0x00000000ff00723e */ /* 0x000fc800000000ff */
[----:B------:R-:W-:Y:S01]  /*0d00*/  PRMT R16, R0, 0x7610, R16 ;  /* 0x0000761000107816 */ /* 0x000fe20000000010 */
[----:B------:R-:W-:Y:S06]  /*0d10*/  BRA `(.L_x_895) ;  /* 0x0000000400287947 */ /* 0x000fec0003800000 */
.L_x_908:
        /* <DEDUP_REMOVED lines=21> */
.L_x_917:
[----:B------:R-:W-:Y:S05]  /*0e70*/  BSYNC.RECONVERGENT B1 ;  /* 0x0000000000017941 */ /* 0x000fea0003800200 */
.L_x_916:
[----:B------:R-:W-:Y:S01]  /*0e80*/  IMAD.SHL.U32 R0, R0, 0x200000, RZ ;  /* 0x0020000000007824 */ /* 0x000fe200078e00ff */
[----:B------:R-:W-:-:S04]  /*0e90*/  LEA R2, R2, 0x37800000, 0x17 ;  /* 0x3780000002027811 */ /* 0x000fc800078eb8ff */
[----:B------:R-:W-:-:S07]  /*0ea0*/  LOP3.LUT R0, R2, R0, R7, 0xfe, !PT ;  /* 0x0000000002007212 */ /* 0x000fce00078efe07 */
.L_x_915:
[----:B------:R-:W-:Y:S05]  /*0eb0*/  BSYNC.RECONVERGENT B0 ;  /* 0x0000000000007941 */ /* 0x000fea0003800200 */
.L_x_914:
[----:B------:R-:W-:-:S04]  /*0ec0*/  F2FP.F16.F32.PACK_AB R0, RZ, R0 ;  /* 0x00000000ff00723e */ /* 0x000fc800000000ff */
[----:B------:R-:W-:Y:S01]  /*0ed0*/  PRMT R16, R0, 0x7610, R16 ;  /* 0x0000761000107816 */ /* 0x000fe20000000010 */
[----:B------:R-:W-:Y:S06]  /*0ee0*/  BRA `(.L_x_895) ;  /* 0x0000000000b47947 */ /* 0x000fec0003800000 */
.L_x_907:
[----:B------:R-:W-:-:S09]  /*0ef0*/  UISETP.NE.AND UP0, UPT, UR4, 0x1c, UPT ;  /* 0x0000001c0400788c */ /* 0x000fd2000bf05270 */
[----:B------:R-:W-:Y:S05]  /*0f00*/  BRA.U !UP0, `(.L_x_918) ;  /* 0x00000001089c7547 */ /* 0x000fea000b800000 */
[----:B------:R-:W-:-:S09]  /*0f10*/  UISETP.NE.AND UP0, UPT, UR4, 0x1d, UPT ;  /* 0x0000001d0400788c */ /* 0x000fd2000bf05270 */
[----:B------:R-:W-:Y:S05]  /*0f20*/  BRA.U !UP0, `(.L_x_919) ;  /* 0x0000000108807547 */ /* 0x000fea000b800000 */
[----:B------:R-:W-:-:S09]  /*0f30*/  UISETP.NE.AND UP0, UPT, UR4, 0x2c, UPT ;  /* 0x0000002c0400788c */ /* 0x000fd2000bf05270 */
[----:B------:R-:W-:Y:S05]  /*0f40*/  BRA.U !UP0, `(.L_x_920) ;  /* 0x0000000108487547 */ /* 0x000fea000b800000 */
.L_x_894:
        /* <DEDUP_REMOVED lines=16> */
.L_x_921:
[----:B------:R-:W-:Y:S01]  /*1050*/  PRMT R16, RZ, 0x7610, R16 ;  /* 0x00007610ff107816 */ /* 0x000fe20000000010 */
[----:B------:R-:W-:Y:S06]  /*1060*/  BRA `(.L_x_895) ;  /* 0x0000000000547947 */ /* 0x000fec0003800000 */
.L_x_920:
        /* <DEDUP_REMOVED lines=8> */
.L_x_923:
[----:B------:R-:W-:Y:S05]  /*10f0*/  BSYNC.RECONVERGENT B0 ;  /* 0x0000000000007941 */ /* 0x000fea0003800200 */
.L_x_922:
[----:B------:R-:W-:-:S04]  /*1100*/  F2FP.F16.F32.PACK_AB R0, RZ, R0 ;  /* 0x00000000ff00723e */ /* 0x000fc800000000ff */
[----:B------:R-:W-:Y:S01]  /*1110*/  PRMT R16, R0, 0x7610, R16 ;  /* 0x0000761000107816 */ /* 0x000fe20000000010 */
[----:B------:R-:W-:Y:S06]  /*1120*/  BRA `(.L_x_895) ;  /* 0x0000000000247947 */ /* 0x000fec0003800000 */
.L_x_919:
[----:B------:R-:W2:Y:S02]  /*1130*/  LDG.E.64 R2, desc[UR36][R2.64] ;  /* 0x0000002402027981 */ /* 0x000ea4000c1e1b00 */
[----:B--2---:R-:W0:Y:S02]  /*1140*/  I2F.U64 R0, R2 ;  /* 0x0000000200007312 */ /* 0x004e240000301000 */
[----:B0-----:R-:W-:-:S04]  /*1150*/  F2FP.F16.F32.PACK_AB R0, RZ, R0 ;  /* 0x00000000ff00723e */ /* 0x001fc800000000ff */
[----:B------:R-:W-:Y:S01]  /*1160*/  PRMT R16, R0, 0x7610, R16 ;  /* 0x0000761000107816 */ /* 0x000fe20000000010 */
[----:B------:R-:W-:Y:S06]  /*1170*/  BRA `(.L_x_895) ;  /* 0x0000000000107947 */ /* 0x000fec0003800000 */
.L_x_918:
[----:B------:R-:W2:Y:S02]  /*1180*/  LDG.E R2, desc[UR36][R2.64] ;  /* 0x0000002402027981 */ /* 0x000ea4000c1e1900 */
[----:B--2---:R-:W-:-:S04]  /*1190*/  I2FP.F32.U32 R0, R2 ;  /* 0x0000000200007245 */ /* 0x004fc80000201000 */
[----:B------:R-:W-:-:S04]  /*11a0*/  F2FP.F16.F32.PACK_AB R0, RZ, R0 ;  /* 0x00000000ff00723e */ /* 0x000fc800000000ff */
[----:B------:R-:W-:-:S07]  /*11b0*/  PRMT R16, R0, 0x7610, R16 ;  /* 0x0000761000107816 */ /* 0x000fce0000000010 */
.L_x_895:
[----:B------:R-:W-:-:S07]  /*11c0*/  VIADD R22, R19, 0x80 ;  /* 0x0000008013167836 */ /* 0x000fce0000000000 */
.L_x_889:
[----:B------:R-:W-:Y:S05]  /*11d0*/  BSYNC.RECONVERGENT B6 ;  /* 0x0000000000067941 */ /* 0x000fea0003800200 */
.L_x_888:
[----:B------:R-:W-:Y:S01]  /*11e0*/  ISETP.GE.AND P0, PT, R22, R17, PT ;  /* 0x000000111600720c */ /* 0x000fe20003f06270 */
[----:B------:R-:W-:Y:S01]  /*11f0*/  BSSY.RECONVERGENT B6, `(.L_x_924) ;  /* 0x0000114000067945 */ /* 0x000fe20003800200 */
[----:B------:R-:W-:-:S11]  /*1200*/  PRMT R23, RZ, 0x7610, R23 ;  /* 0x00007610ff177816 */ /* 0x000fd60000000017 */
[----:B------:R-:W-:Y:S05]  /*1210*/  @P0 BRA `(.L_x_925) ;  /* 0x0000001000440947 */ /* 0x000fea0003800000 */
[----:B01----:R-:W0:Y:S01]  /*1220*/  LDC.64 R2, c[0x0][0x390] ;  /* 0x0000e400ff027b82 */ /* 0x003e220000000a00 */
        /* <DEDUP_REMOVED lines=21> */
.L_x_929:
[----:B------:R-:W2:Y:S02]  /*1380*/  LDG.E.U8 R2, desc[UR36][R2.64] ;  /* 0x0000002402027981 */ /* 0x000ea4000c1e1100 */
[----:B--2---:R-:W-:-:S04]  /*1390*/  I2FP.F32.U32 R0, R2 ;  /* 0x0000000200007245 */ /* 0x004fc80000201000 */
[----:B------:R-:W-:-:S04]  /*13a0*/  F2FP.F16.F32.PACK_AB R0, RZ, R0 ;  /* 0x00000000ff00723e */ /* 0x000fc800000000ff */
[----:B------:R-:W-:Y:S01]  /*13b0*/  PRMT R23, R0, 0x7610, R23 ;  /* 0x0000761000177816 */ /* 0x000fe20000000017 */
[----:B------:R-:W-:Y:S06]  /*13c0*/  BRA `(.L_x_931) ;  /* 0x0000000c00d47947 */ /* 0x000fec0003800000 */
.L_x_928:
        /* <DEDUP_REMOVED lines=11> */
.L_x_933:
[----:B------:R-:W2:Y:S02]  /*1480*/  LDG.E R2, desc[UR36][R2.64] ;  /* 0x0000002402027981 */ /* 0x000ea4000c1e1900 */
[----:B--2---:R-:W-:-:S04]  /*1490*/  I2FP.F32.S32 R0, R2 ;  /* 0x0000000200007245 */ /* 0x004fc80000201400 */
[----:B------:R-:W-:-:S04]  /*14a0*/  F2FP.F16.F32.PACK_AB R0, RZ, R0 ;  /* 0x00000000ff00723e */ /* 0x000fc800000000ff */
[----:B------:R-:W-:Y:S01]  /*14b0*/  PRMT R23, R0, 0x7610, R23 ;  /* 0x0000761000177816 */ /* 0x000fe20000000017 */
[----:B------:R-:W-:Y:S06]  /*14c0*/  BRA `(.L_x_931) ;  /* 0x0000000c00947947 */ /* 0x000fec0003800000 */
.L_x_932:
[----:B------:R-:W2:Y:S02]  /*14d0*/  LDG.E.U16 R2, desc[UR36][R2.64] ;  /* 0x0000002402027981 */ /* 0x000ea4000c1e1500 */
[----:B--2---:R-:W0:Y:S02]  /*14e0*/  I2F.S16 R0, R2 ;  /* 0x0000000200007306 */ /* 0x004e240000101400 */
[----:B0-----:R-:W-:-:S04]  /*14f0*/  F2FP.F16.F32.PACK_AB R0, RZ, R0 ;  /* 0x00000000ff00723e */ /* 0x001fc800000000ff */
[----:B------:R-:W-:Y:S01]  /*1500*/  PRMT R23, R0, 0x7610, R23 ;  /* 0x0000761000177816 */ /* 0x000fe20000000017 */
[----:B------:R-:W-:Y:S06]  /*1510*/  BRA `(.L_x_931) ;  /* 0x0000000c00807947 */ /* 0x000fec0003800000 */
.L_x_927:
        /* <DEDUP_REMOVED lines=9> */
.L_x_935:
[----:B------:R0:W5:Y:S01]  /*15b0*/  LDG.E.U16 R23, desc[UR36][R2.64] ;  /* 0x0000002402177981 */ /* 0x000162000c1e1500 */
[----:B------:R-:W-:Y:S05]  /*15c0*/  BRA `(.L_x_931) ;  /* 0x0000000c00547947 */ /* 0x000fea0003800000 */
.L_x_934:
        /* <DEDUP_REMOVED lines=9> */
.L_x_937:
[----:B------:R1:W5:Y:S01]  /*1660*/  LDG.E.U16 R23, desc[UR36][R2.64] ;  /* 0x0000002402177981 */ /* 0x000362000c1e1500 */
[----:B------:R-:W-:Y:S05]  /*1670*/  BRA `(.L_x_931) ;  /* 0x0000000c00287947 */ /* 0x000fea0003800000 */
.L_x_936:
        /* <DEDUP_REMOVED lines=13> */
.L_x_926:
        /* <DEDUP_REMOVED lines=14> */
.L_x_940:
        /* <DEDUP_REMOVED lines=13> */
.L_x_939:
        /* <DEDUP_REMOVED lines=27> */
.L_x_942:
        /* <DEDUP_REMOVED lines=11> */
[----:B------:R-:W-:-:S04]  /*1b60*/  F2FP.F16.F32.PACK_AB R0, RZ, R0 ;  /* 0x00000000ff00723e */ /* 0x000fc800000000ff */
[----:B------:R-:W-:Y:S01]  /*1b70*/  PRMT R23, R0, 0x7610, R23 ;  /* 0x0000761000177816 */ /* 0x000fe20000000017 */
[----:B------:R-:W-:Y:S06]  /*1b80*/  BRA `(.L_x_931) ;  /* 0x0000000400e47947 */ /* 0x000fec0003800000 */
.L_x_941:
[----:B------:R-:W2:Y:S02]  /*1b90*/  LDG.E.U16 R0, desc[UR36][R2.64] ;  /* 0x0000002402007981 */ /* 0x000ea4000c1e1500 */
[----:B--2---:R-:W-:-:S05]  /*1ba0*/  IMAD.U32 R0, R0, 0x10000, RZ ;  /* 0x0001000000007824 */ /* 0x004fca00078e00ff */
[----:B------:R-:W-:-:S04]  /*1bb0*/  F2FP.F16.F32.PACK_AB R0, RZ, R0 ;  /* 0x00000000ff00723e */ /* 0x000fc800000000ff */
[----:B------:R-:W-:Y:S01]  /*1bc0*/  PRMT R23, R0, 0x7610, R23 ;  /* 0x0000761000177816 */ /* 0x000fe20000000017 */
[----:B------:R-:W-:Y:S06]  /*1bd0*/  BRA `(.L_x_931) ;  /* 0x0000000400d07947 */ /* 0x000fec0003800000 */
.L_x_938:
        /* <DEDUP_REMOVED lines=13> */
.L_x_945:
        /* <DEDUP_REMOVED lines=21> */
.L_x_949:
[----:B------:R-:W-:Y:S05]  /*1e00*/  BSYNC.RECONVERGENT B1 ;  /* 0x0000000000017941 */ /* 0x000fea0003800200 */
.L_x_948:
[----:B------:R-:W-:Y:S01]  /*1e10*/  IMAD.SHL.U32 R0, R0, 0x100000, RZ ;  /* 0x0010000000007824 */ /* 0x000fe200078e00ff */
[----:B------:R-:W-:-:S04]  /*1e20*/  LEA R2, R2, 0x3b800000, 0x17 ;  /* 0x3b80000002027811 */ /* 0x000fc800078eb8ff */
[----:B------:R-:W-:-:S07]  /*1e30*/  LOP3.LUT R0, R2, R0, R7, 0xfe, !PT ;  /* 0x0000000002007212 */ /* 0x000fce00078efe07 */
.L_x_947:
[----:B------:R-:W-:Y:S05]  /*1e40*/  BSYNC.RECONVERGENT B0 ;  /* 0x0000000000007941 */ /* 0x000fea0003800200 */
.L_x_946:
[----:B------:R-:W-:-:S04]  /*1e50*/  F2FP.F16.F32.PACK_AB R0, RZ, R0 ;  /* 0x00000000ff00723e */ /* 0x000fc800000000ff */
[----:B------:R-:W-:Y:S01]  /*1e60*/  PRMT R23, R0, 0x7610, R23 ;  /* 0x0000761000177816 */ /* 0x000fe20000000017 */
[----:B------:R-:W-:Y:S06]  /*1e70*/  BRA `(.L_x_931) ;  /* 0x0000000400287947 */ /* 0x000fec0003800000 */
.L_x_944:
        /* <DEDUP_REMOVED lines=21> */
.L_x_953:
[----:B------:R-:W-:Y:S05]  /*1fd0*/  BSYNC.RECONVERGENT B1 ;  /* 0x0000000000017941 */ /* 0x000fea0003800200 */
.L_x_952:
[----:B------:R-:W-:Y:S01]  /*1fe0*/  IMAD.SHL.U32 R0, R0, 0x200000, RZ ;  /* 0x0020000000007824 */ /* 0x000fe200078e00ff */
[----:B------:R-:W-:-:S04]  /*1ff0*/  LEA R2, R2, 0x37800000, 0x17 ;  /* 0x3780000002027811 */ /* 0x000fc800078eb8ff */
[----:B------:R-:W-:-:S07]  /*2000*/  LOP3.LUT R0, R2, R0, R7, 0xfe, !PT ;  /* 0x0000000002007212 */ /* 0x000fce00078efe07 */
.L_x_951:
[----:B------:R-:W-:Y:S05]  /*2010*/  BSYNC.RECONVERGENT B0 ;  /* 0x0000000000007941 */ /* 0x000fea0003800200 */
.L_x_950:
[----:B------:R-:W-:-:S04]  /*2020*/  F2FP.F16.F32.PACK_AB R0, RZ, R0 ;  /* 0x00000000ff00723e */ /* 0x000fc800000000ff */
[----:B------:R-:W-:Y:S01]  /*2030*/  PRMT R23, R0, 0x7610, R23 ;  /* 0x0000761000177816 */ /* 0x000fe20000000017 */
[----:B------:R-:W-:Y:S06]  /*2040*/  BRA `(.L_x_931) ;  /* 0x0000000000b47947 */ /* 0x000fec0003800000 */
.L_x_943:
        /* <DEDUP_REMOVED lines=14> */
.L_x_957:
[----:B------:R-:W-:Y:S05]  /*2130*/  BSYNC.RECONVERGENT B0 ;  /* 0x0000000000007941 */ /* 0x000fea0003800200 */
.L_x_956:
[----:B------:R-:W-:-:S04]  /*2140*/  F2FP.F16.F32.PACK_AB R0, RZ, R0 ;  /* 0x00000000ff00723e */ /* 0x000fc800000000ff */
[----:B------:R-:W-:Y:S01]  /*2150*/  PRMT R23, R0, 0x7610, R23 ;  /* 0x0000761000177816 */ /* 0x000fe20000000017 */
[----:B------:R-:W-:Y:S06]  /*2160*/  BRA `(.L_x_931) ;  /* 0x00000000006c7947 */ /* 0x000fec0003800000 */
.L_x_930:
        /* <DEDUP_REMOVED lines=16> */
.L_x_958:
[----:B------:R-:W-:Y:S01]  /*2270*/  PRMT R23, RZ, 0x7610, R23 ;  /* 0x00007610ff177816 */ /* 0x000fe20000000017 */
[----:B------:R-:W-:Y:S06]  /*2280*/  BRA `(.L_x_931) ;  /* 0x0000000000247947 */ /* 0x000fec0003800000 */
.L_x_955:
[----:B------:R-:W2:Y:S02]  /*2290*/  LDG.E.64 R2, desc[UR36][R2.64] ;  /* 0x0000002402027981 */ /* 0x000ea4000c1e1b00 */
[----:B--2---:R-:W0:Y:S02]  /*22a0*/  I2F.U64 R0, R2 ;  /* 0x0000000200007312 */ /* 0x004e240000301000 */
[----:B0-----:R-:W-:-:S04]  /*22b0*/  F2FP.F16.F32.PACK_AB R0, RZ, R0 ;  /* 0x00000000ff00723e */ /* 0x001fc800000000ff */
[----:B------:R-:W-:Y:S01]  /*22c0*/  PRMT R23, R0, 0x7610, R23 ;  /* 0x0000761000177816 */ /* 0x000fe20000000017 */
[----:B------:R-:W-:Y:S06]  /*22d0*/  BRA `(.L_x_931) ;  /* 0x0000000000107947 */ /* 0x000fec0003800000 */
.L_x_954:
[----:B------:R-:W2:Y:S02]  /*22e0*/  LDG.E R2, desc[UR36][R2.64] ;  /* 0x0000002402027981 */ /* 0x000ea4000c1e1900 */
[----:B--2---:R-:W-:-:S04]  /*22f0*/  I2FP.F32.U32 R0, R2 ;  /* 0x0000000200007245 */ /* 0x004fc80000201000 */
[----:B------:R-:W-:-:S04]  /*2300*/  F2FP.F16.F32.PACK_AB R0, RZ, R0 ;  /* 0x00000000ff00723e */ /* 0x000fc800000000ff */
[----:B------:R-:W-:-:S07]  /*2310*/  PRMT R23, R0, 0x7610, R23 ;  /* 0x0000761000177816 */ /* 0x000fce0000000017 */
.L_x_931:
[----:B------:R-:W-:-:S07]  /*2320*/  VIADD R22, R22, 0x80 ;  /* 0x0000008016167836 */ /* 0x000fce0000000000 */
.L_x_925:
[----:B------:R-:W-:Y:S05]  /*2330*/  BSYNC.RECONVERGENT B6 ;  /* 0x0000000000067941 */ /* 0x000fea0003800200 */
.L_x_924:
        /* <DEDUP_REMOVED lines=26> */
.L_x_964:
[----:B------:R-:W2:Y:S02]  /*24e0*/  LDG.E.U8 R2, desc[UR36][R2.64] ;  /* 0x0000002402027981 */ /* 0x000ea4000c1e1100 */
[----:B--2---:R-:W-:-:S04]  /*24f0*/  I2FP.F32.U32 R0, R2 ;  /* 0x0000000200007245 */ /* 0x004fc80000201000 */
[----:B------:R-:W-:-:S04]  /*2500*/  F2FP.F16.F32.PACK_AB R0, RZ, R0 ;  /* 0x00000000ff00723e */ /* 0x000fc800000000ff */
[----:B------:R-:W-:Y:S01]  /*2510*/  PRMT R24, R0, 0x7610, R24 ;  /* 0x0000761000187816 */ /* 0x000fe20000000018 */
[----:B------:R-:W-:Y:S06]  /*2520*/  BRA `(.L_x_966) ;  /* 0x0000000c00d47947 */ /* 0x000fec0003800000 */
.L_x_963:
        /* <DEDUP_REMOVED lines=11> */
.L_x_968:
[----:B------:R-:W2:Y:S02]  /*25e0*/  LDG.E R2, desc[UR36][R2.64] ;  /* 0x0000002402027981 */ /* 0x000ea4000c1e1900 */
[----:B--2---:R-:W-:-:S04]  /*25f0*/  I2FP.F32.S32 R0, R2 ;  /* 0x0000000200007245 */ /* 0x004fc80000201400 */
[----:B------:R-:W-:-:S04]  /*2600*/  F2FP.F16.F32.PACK_AB R0, RZ, R0 ;  /* 0x00000000ff00723e */ /* 0x000fc800000000ff */
[----:B------:R-:W-:Y:S01]  /*2610*/  PRMT R24, R0, 0x7610, R24 ;  /* 0x0000761000187816 */ /* 0x000fe20000000018 */
[----:B------:R-:W-:Y:S06]  /*2620*/  BRA `(.L_x_966) ;  /* 0x0000000c00947947 */ /* 0x000fec0003800000 */
.L_x_967:
[----:B------:R-:W2:Y:S02]  /*2630*/  LDG.E.U16 R2, desc[UR36][R2.64] ;  /* 0x0000002402027981 */ /* 0x000ea4000c1e1500 */
[----:B--2---:R-:W0:Y:S02]  /*2640*/  I2F.S16 R0, R2 ;  /* 0x0000000200007306 */ /* 0x004e240000101400 */
[----:B0-----:R-:W-:-:S04]  /*2650*/  F2FP.F16.F32.PACK_AB R0, RZ, R0 ;  /* 0x00000000ff00723e */ /* 0x001fc800000000ff */
[----:B------:R-:W-:Y:S01]  /*2660*/  PRMT R24, R0, 0x7610, R24 ;  /* 0x0000761000187816 */ /* 0x000fe20000000018 */
[----:B------:R-:W-:Y:S06]  /*2670*/  BRA `(.L_x_966) ;  /* 0x0000000c00807947 */ /* 0x000fec0003800000 */
.L_x_962:
        /* <DEDUP_REMOVED lines=9> */
.L_x_970:
[----:B------:R0:W5:Y:S01]  /*2710*/  LDG.E.U16 R24, desc[UR36][R2.64] ;  /* 0x0000002402187981 */ /* 0x000162000c1e1500 */
[----:B------:R-:W-:Y:S05]  /*2720*/  BRA `(.L_x_966) ;  /* 0x0000000c00547947 */ /* 0x000fea0003800000 */
.L_x_969:
        /* <DEDUP_REMOVED lines=9> */
.L_x_972:
[----:B------:R1:W5:Y:S01]  /*27c0*/  LDG.E.U16 R24, desc[UR36][R2.64] ;  /* 0x0000002402187981 */ /* 0x000362000c1e1500 */
[----:B------:R-:W-:Y:S05]  /*27d0*/  BRA `(.L_x_966) ;  /* 0x0000000c00287947 */ /* 0x000fea0003800000 */
.L_x_971:
        /* <DEDUP_REMOVED lines=13> */
.L_x_961:
        /* <DEDUP_REMOVED lines=14> */
.L_x_975:
        /* <DEDUP_REMOVED lines=13> */
.L_x_974:
        /* <DEDUP_REMOVED lines=27> */
.L_x_977:
        /* <DEDUP_REMOVED lines=14> */
.L_x_976:
[----:B------:R-:W2:Y:S02]  /*2cf0*/  LDG.E.U16 R0, desc[UR36][R2.64] ;  /* 0x0000002402007981 */ /* 0x000ea4000c1e1500 */
[----:B--2---:R-:W-:-:S05]  /*2d00*/  IMAD.U32 R0, R0, 0x10000, RZ ;  /* 0x0001000000007824 */ /* 0x004fca00078e00ff */
[----:B------:R-:W-:-:S04]  /*2d10*/  F2FP.F16.F32.PACK_AB R0, RZ, R0 ;  /* 0x00000000ff00723e */ /* 0x000fc800000000ff */
[----:B------:R-:W-:Y:S01]  /*2d20*/  PRMT R24, R0, 0x7610, R24 ;  /* 0x0000761000187816 */ /* 0x000fe20000000018 */
[----:B------:R-:W-:Y:S06]  /*2d30*/  BRA `(.L_x_966) ;  /* 0x0000000400d07947 */ /* 0x000fec0003800000 */
.L_x_973:
        /* <DEDUP_REMOVED lines=13> */
.L_x_980:
        /* <DEDUP_REMOVED lines=21> */
.L_x_984:
[----:B------:R-:W-:Y:S05]  /*2f60*/  BSYNC.RECONVERGENT B1 ;  /* 0x0000000000017941 */ /* 0x000fea0003800200 */
.L_x_983:
[----:B------:R-:W-:Y:S01]  /*2f70*/  IMAD.SHL.U32 R0, R0, 0x100000, RZ ;  /* 0x0010000000007824 */ /* 0x000fe200078e00ff */
[----:B------:R-:W-:-:S04]  /*2f80*/  LEA R2, R2, 0x3b800000, 0x17 ;  /* 0x3b80000002027811 */ /* 0x000fc800078eb8ff */
[----:B------:R-:W-:-:S07]  /*2f90*/  LOP3.LUT R0, R2, R0, R7, 0xfe, !PT ;  /* 0x0000000002007212 */ /* 0x000fce00078efe07 */
.L_x_982:
[----:B------:R-:W-:Y:S05]  /*2fa0*/  BSYNC.RECONVERGENT B0 ;  /* 0x0000000000007941 */ /* 0x000fea0003800200 */
.L_x_981:
[----:B------:R-:W-:-:S04]  /*2fb0*/  F2FP.F16.F32.PACK_AB R0, RZ, R0 ;  /* 0x00000000ff00723e */ /* 0x000fc800000000ff */
[----:B------:R-:W-:Y:S01]  /*2fc0*/  PRMT R24, R0, 0x7610, R24 ;  /* 0x0000761000187816 */ /* 0x000fe20000000018 */
[----:B------:R-:W-:Y:S06]  /*2fd0*/  BRA `(.L_x_966) ;  /* 0x0000000400287947 */ /* 0x000fec0003800000 */
.L_x_979:
        /* <DEDUP_REMOVED lines=21> */
.L_x_988:
[----:B------:R-:W-:Y:S05]  /*3130*/  BSYNC.RECONVERGENT B1 ;  /* 0x0000000000017941 */ /* 0x000fea0003800200 */
.L_x_987:
[----:B------:R-:W-:Y:S01]  /*3140*/  IMAD.SHL.U32 R0, R0, 0x200000, RZ ;  /* 0x0020000000007824 */ /* 0x000fe200078e00ff */
[----:B------:R-:W-:-:S04]  /*3150*/  LEA R2, R2, 0x37800000, 0x17 ;  /* 0x3780000002027811 */ /* 0x000fc800078eb8ff */
[----:B------:R-:W-:-:S07]  /*3160*/  LOP3.LUT R0, R2, R0, R7, 0xfe, !PT ;  /* 0x0000000002007212 */ /* 0x000fce00078efe07 */
.L_x_986:
[----:B------:R-:W-:Y:S05]  /*3170*/  BSYNC.RECONVERGENT B0 ;  /* 0x0000000000007941 */ /* 0x000fea0003800200 */
.L_x_985:
[----:B------:R-:W-:-:S04]  /*3180*/  F2FP.F16.F32.PACK_AB R0, RZ, R0 ;  /* 0x00000000ff00723e */ /* 0x000fc800000000ff */
[----:B------:R-:W-:Y:S01]  /*3190*/  PRMT R24, R0, 0x7610, R24 ;  /* 0x0000761000187816 */ /* 0x000fe20000000018 */
[----:B------:R-:W-:Y:S06]  /*31a0*/  BRA `(.L_x_966) ;  /* 0x0000000000b47947 */ /* 0x000fec0003800000 */
.L_x_978:
        /* <DEDUP_REMOVED lines=14> */
.L_x_992:
[----:B------:R-:W-:Y:S05]  /*3290*/  BSYNC.RECONVERGENT B0 ;  /* 0x0000000000007941 */ /* 0x000fea0003800200 */
.L_x_991:
[----:B------:R-:W-:-:S04]  /*32a0*/  F2FP.F16.F32.PACK_AB R0, RZ, R0 ;  /* 0x00000000ff00723e */ /* 0x000fc800000000ff */
[----:B------:R-:W-:Y:S01]  /*32b0*/  PRMT R24, R0, 0x7610, R24 ;  /* 0x0000761000187816 */ /* 0x000fe20000000018 */
[----:B------:R-:W-:Y:S06]  /*32c0*/  BRA `(.L_x_966) ;  /* 0x00000000006c7947 */ /* 0x000fec0003800000 */
.L_x_965:
        /* <DEDUP_REMOVED lines=16> */
.L_x_993:
[----:B------:R-:W-:Y:S01]  /*33d0*/  PRMT R24, RZ, 0x7610, R24 ;  /* 0x00007610ff187816 */ /* 0x000fe20000000018 */
[----:B------:R-:W-:Y:S06]  /*33e0*/  BRA `(.L_x_966) ;  /* 0x0000000000247947 */ /* 0x000fec0003800000 */
.L_x_990:
[----:B------:R-:W2:Y:S02]  /*33f0*/  LDG.E.64 R2, desc[UR36][R2.64] ;  /* 0x0000002402027981 */ /* 0x000ea4000c1e1b00 */
[----:B--2---:R-:W0:Y:S02]  /*3400*/  I2F.U64 R0, R2 ;  /* 0x0000000200007312 */ /* 0x004e240000301000 */
[----:B0-----:R-:W-:-:S04]  /*3410*/  F2FP.F16.F32.PACK_AB R0, RZ, R0 ;  /* 0x00000000ff00723e */ /* 0x001fc800000000ff */
[----:B------:R-:W-:Y:S01]  /*3420*/  PRMT R24, R0, 0x7610, R24 ;  /* 0x0000761000187816 */ /* 0x000fe20000000018 */
[----:B------:R-:W-:Y:S06]  /*3430*/  BRA `(.L_x_966) ;  /* 0x0000000000107947 */ /* 0x000fec0003800000 */
.L_x_989:
[----:B------:R-:W2:Y:S02]  /*3440*/  LDG.E R2, desc[UR36][R2.64] ;  /* 0x0000002402027981 */ /* 0x000ea4000c1e1900 */
[----:B--2---:R-:W-:-:S04]  /*3450*/  I2FP.F32.U32 R0, R2 ;  /* 0x0000000200007245 */ /* 0x004fc80000201000 */
[----:B------:R-:W-:-:S04]  /*3460*/  F2FP.F16.F32.PACK_AB R0, RZ, R0 ;  /* 0x00000000ff00723e */ /* 0x000fc800000000ff */
[----:B------:R-:W-:-:S07]  /*3470*/  PRMT R24, R0, 0x7610, R24 ;  /* 0x0000761000187816 */ /* 0x000fce0000000018 */
.L_x_966:
[----:B------:R-:W-:-:S07]  /*3480*/  VIADD R22, R22, 0x80 ;  /* 0x0000008016167836 */ /* 0x000fce0000000000 */
.L_x_960:
[----:B------:R-:W-:Y:S05]  /*3490*/  BSYNC.RECONVERGENT B6 ;  /* 0x0000000000067941 */ /* 0x000fea0003800200 */
.L_x_959:
        /* <DEDUP_REMOVED lines=25> */
.L_x_999:
[----:B------:R-:W2:Y:S02]  /*3630*/  LDG.E.U8 R2, desc[UR36][R2.64] ;  /* 0x0000002402027981 */ /* 0x000ea4000c1e1100 */
[----:B--2---:R-:W-:-:S04]  /*3640*/  I2FP.F32.U32 R0, R2 ;  /* 0x0000000200007245 */ /* 0x004fc80000201000 */
[----:B------:R-:W-:Y:S01]  /*3650*/  F2FP.F16.F32.PACK_AB R0, RZ, R0 ;  /* 0x00000000ff00723e */ /* 0x000fe200000000ff */
[----:B------:R-:W-:Y:S06]  /*3660*/  BRA `(.L_x_995) ;  /* 0x0000000c009c7947 */ /* 0x000fec0003800000 */
.L_x_998:
        /* <DEDUP_REMOVED lines=10> */
.L_x_1002:
[----:B------:R-:W2:Y:S02]  /*3710*/  LDG.E R2, desc[UR36][R2.64] ;  /* 0x0000002402027981 */ /* 0x000ea4000c1e1900 */
[----:B--2---:R-:W-:-:S04]  /*3720*/  I2FP.F32.S32 R0, R2 ;  /* 0x0000000200007245 */ /* 0x004fc80000201400 */
[----:B------:R-:W-:Y:S01]  /*3730*/  F2FP.F16.F32.PACK_AB R0, RZ, R0 ;  /* 0x00000000ff00723e */ /* 0x000fe200000000ff */
[----:B------:R-:W-:Y:S06]  /*3740*/  BRA `(.L_x_995) ;  /* 0x0000000c00647947 */ /* 0x000fec0003800000 */
.L_x_1001:
[----:B------:R-:W2:Y:S02]  /*3750*/  LDG.E.U16 R2, desc[UR36][R2.64] ;  /* 0x0000002402027981 */ /* 0x000ea4000c1e1500 */
[----:B--2---:R-:W0:Y:S02]  /*3760*/  I2F.S16 R0, R2 ;  /* 0x0000000200007306 */ /* 0x004e240000101400 */
[----:B0-----:R-:W-:Y:S01]  /*3770*/  F2FP.F16.F32.PACK_AB R0, RZ, R0 ;  /* 0x00000000ff00723e */ /* 0x001fe200000000ff */
[----:B------:R-:W-:Y:S06]  /*3780*/  BRA `(.L_x_995) ;  /* 0x0000000c00547947 */ /* 0x000fec0003800000 */
.L_x_997:
        /* <DEDUP_REMOVED lines=9> */
.L_x_1004:
[----:B------:R2:W5:Y:S01]  /*3820*/  LDG.E.U16 R0, desc[UR36][R2.64] ;  /* 0x0000002402007981 */ /* 0x000562000c1e1500 */
[----:B------:R-:W-:Y:S05]  /*3830*/  BRA `(.L_x_995) ;  /* 0x0000000c00287947 */ /* 0x000fea0003800000 */
.L_x_1003:
        /* <DEDUP_REMOVED lines=9> */
.L_x_1006:
[----:B------:R3:W5:Y:S01]  /*38d0*/  LDG.E.U16 R0, desc[UR36][R2.64] ;  /* 0x0000002402007981 */ /* 0x000762000c1e1500 */
[----:B------:R-:W-:Y:S05]  /*38e0*/  BRA `(.L_x_995) ;  /* 0x0000000800fc7947 */ /* 0x000fea0003800000 */
.L_x_1005:
        /* <DEDUP_REMOVED lines=12> */
.L_x_996:
        /* <DEDUP_REMOVED lines=13> */
.L_x_1009:
        /* <DEDUP_REMOVED lines=12> */
.L_x_1008:
        /* <DEDUP_REMOVED lines=27> */
.L_x_1011:
        /* <DEDUP_REMOVED lines=13> */
.L_x_1010:
[----:B------:R-:W2:Y:S02]  /*3dc0*/  LDG.E.U16 R0, desc[UR36][R2.64] ;  /* 0x0000002402007981 */ /* 0x000ea4000c1e1500 */
[----:B--2---:R-:W-:-:S05]  /*3dd0*/  IMAD.U32 R0, R0, 0x10000, RZ ;  /* 0x0001000000007824 */ /* 0x004fca00078e00ff */
[----:B------:R-:W-:Y:S01]  /*3de0*/  F2FP.F16.F32.PACK_AB R0, RZ, R0 ;  /* 0x00000000ff00723e */ /* 0x000fe200000000ff */
[----:B------:R-:W-:Y:S06]  /*3df0*/  BRA `(.L_x_995) ;  /* 0x0000000400b87947 */ /* 0x000fec0003800000 */
.L_x_1007:
        /* <DEDUP_REMOVED lines=12> */
.L_x_1014:
        /* <DEDUP_REMOVED lines=21> */
.L_x_1018:
[----:B------:R-:W-:Y:S05]  /*4010*/  BSYNC.RECONVERGENT B1 ;  /* 0x0000000000017941 */ /* 0x000fea0003800200 */
.L_x_1017:
[----:B------:R-:W-:Y:S01]  /*4020*/  IMAD.SHL.U32 R0, R0, 0x100000, RZ ;  /* 0x0010000000007824 */ /* 0x000fe200078e00ff */
[----:B------:R-:W-:-:S04]  /*4030*/  LEA R2, R2, 0x3b800000, 0x17 ;  /* 0x3b80000002027811 */ /* 0x000fc800078eb8ff */
[----:B------:R-:W-:-:S07]  /*4040*/  LOP3.LUT R0, R2, R0, R7, 0xfe, !PT ;  /* 0x0000000002007212 */ /* 0x000fce00078efe07 */
.L_x_1016:
[----:B------:R-:W-:Y:S05]  /*4050*/  BSYNC.RECONVERGENT B0 ;  /* 0x0000000000007941 */ /* 0x000fea0003800200 */
.L_x_1015:
[----:B------:R-:W-:Y:S01]  /*4060*/  F2FP.F16.F32.PACK_AB R0, RZ, R0 ;  /* 0x00000000ff00723e */ /* 0x000fe200000000ff */
[----:B------:R-:W-:Y:S06]  /*4070*/  BRA `(.L_x_995) ;  /* 0x0000000400187947 */ /* 0x000fec0003800000 */
.L_x_1013:
        /* <DEDUP_REMOVED lines=21> */
.L_x_1022:
[----:B------:R-:W-:Y:S05]  /*41d0*/  BSYNC.RECONVERGENT B1 ;  /* 0x0000000000017941 */ /* 0x000fea0003800200 */
.L_x_1021:
[----:B------:R-:W-:Y:S01]  /*41e0*/  IMAD.SHL.U32 R0, R0, 0x200000, RZ ;  /* 0x0020000000007824 */ /* 0x000fe200078e00ff */
[----:B------:R-:W-:-:S04]  /*41f0*/  LEA R2, R2, 0x37800000, 0x17 ;  /* 0x3780000002027811 */ /* 0x000fc800078eb8ff */
[----:B------:R-:W-:-:S07]  /*4200*/  LOP3.LUT R0, R2, R0, R7, 0xfe, !PT ;  /* 0x0000000002007212 */ /* 0x000fce00078efe07 */
.L_x_1020:
[----:B------:R-:W-:Y:S05]  /*4210*/  BSYNC.RECONVERGENT B0 ;  /* 0x0000000000007941 */ /* 0x000fea0003800200 */
.L_x_1019:
[----:B------:R-:W-:Y:S01]  /*4220*/  F2FP.F16.F32.PACK_AB R0, RZ, R0 ;  /* 0x00000000ff00723e */ /* 0x000fe200000000ff */
[----:B------:R-:W-:Y:S06]  /*4230*/  BRA `(.L_x_995) ;  /* 0x0000000000a87947 */ /* 0x000fec0003800000 */
.L_x_1012:
        /* <DEDUP_REMOVED lines=14> */
.L_x_1026:
[----:B------:R-:W-:Y:S05]  /*4320*/  BSYNC.RECONVERGENT B0 ;  /* 0x0000000000007941 */ /* 0x000fea0003800200 */
.L_x_1025:
[----:B------:R-:W-:Y:S01]  /*4330*/  F2FP.F16.F32.PACK_AB R0, RZ, R0 ;  /* 0x00000000ff00723e */ /* 0x000fe200000000ff */
[----:B------:R-:W-:Y:S06]  /*4340*/  BRA `(.L_x_995) ;  /* 0x0000000000647947 */ /* 0x000fec0003800000 */
.L_x_1000:
        /* <DEDUP_REMOVED lines=16> */
.L_x_1027:
[----:B------:R-:W-:Y:S01]  /*4450*/  PRMT R0, RZ, 0x7610, R0 ;  /* 0x00007610ff007816 */ /* 0x000fe20000000000 */
[----:B------:R-:W-:Y:S06]  /*4460*/  BRA `(.L_x_995) ;  /* 0x00000000001c7947 */ /* 0x000fec0003800000 */
.L_x_1024:
[----:B------:R-:W2:Y:S02]  /*4470*/  LDG.E.64 R2, desc[UR36][R2.64] ;  /* 0x0000002402027981 */ /* 0x000ea4000c1e1b00 */
[----:B--2---:R-:W0:Y:S02]  /*4480*/  I2F.U64 R0, R2 ;  /* 0x0000000200007312 */ /* 0x004e240000301000 */
[----:B0-----:R-:W-:Y:S01]  /*4490*/  F2FP.F16.F32.PACK_AB R0, RZ, R0 ;  /* 0x00000000ff00723e */ /* 0x001fe200000000ff */
[----:B------:R-:W-:Y:S06]  /*44a0*/  BRA `(.L_x_995) ;  /* 0x00000000000c7947 */ /* 0x000fec0003800000 */
.L_x_1023:
[----:B------:R-:W2:Y:S02]  /*44b0*/  LDG.E R2, desc[UR36][R2.64] ;  /* 0x0000002402027981 */ /* 0x000ea4000c1e1900 */
[----:B--2---:R-:W-:-:S04]  /*44c0*/  I2FP.F32.U32 R0, R2 ;  /* 0x0000000200007245 */ /* 0x004fc80000201000 */
[----:B------:R-:W-:-:S07]  /*44d0*/  F2FP.F16.F32.PACK_AB R0, RZ, R0 ;  /* 0x00000000ff00723e */ /* 0x000fce00000000ff */
.L_x_995:
[----:B------:R-:W-:Y:S05]  /*44e0*/  BSYNC.RECONVERGENT B6 ;  /* 0x0000000000067941 */ /* 0x000fea0003800200 */
.L_x_994:
[C---:B0123--:R-:W-:Y:S01]  /*44f0*/  VIADD R2, R19.reuse, 0x100 ;  /* 0x0000010013027836 */ /* 0x04ffe20000000000 */
[CC--:B------:R-:W-:Y:S01]  /*4500*/  ISETP.GE.AND P0, PT, R19.reuse, R17.reuse, PT ;  /* 0x000000111300720c */ /* 0x0c0fe20003f06270 */
[C---:B------:R-:W-:Y:S01]  /*4510*/  VIADD R4, R19.reuse, 0x180 ;  /* 0x0000018013047836 */ /* 0x040fe20000000000 */
[----:B------:R-:W-:Y:S01]  /*4520*/  BSSY.RECONVERGENT B6, `(.L_x_1028) ;  /* 0x000011f000067945 */ /* 0x000fe20003800200 */
[----:B------:R-:W-:Y:S01]  /*4530*/  VIADD R22, R19, 0x80 ;  /* 0x0000008013167836 */ /* 0x000fe20000000000 */
[-C--:B------:R-:W-:Y:S02]  /*4540*/  ISETP.GE.AND P2, PT, R2, R17.reuse, PT ;  /* 0x000000110200720c */ /* 0x080fe40003f46270 */
[-C--:B------:R-:W-:Y:S02]  /*4550*/  ISETP.GE.AND P3, PT, R4, R17.reuse, PT ;  /* 0x000000110400720c */ /* 0x080fe40003f66270 */
[----:B------:R-:W-:-:S05]  /*4560*/  ISETP.GE.AND P1, PT, R22, R17, PT ;  /* 0x000000111600720c */ /* 0x000fca0003f26270 */
[----:B-----5:R-:W-:Y:S02]  /*4570*/  @!P0 HADD2.F32 R2, -RZ, R16.H0_H0 ;  /* 0x20000010ff028230 */ /* 0x020fe40000004100 */
[----:B------:R-:W0:Y:S02]  /*4580*/  LDC.U8 R16, c[0x0][0x3a4] ;  /* 0x0000e900ff107b82 */ /* 0x000e240000000000 */
[----:B------:R-:W-:Y:S02]  /*4590*/  @!P2 HADD2.F32 R4, -RZ, R24.H0_H0 ;  /* 0x20000018ff04a230 */ /* 0x000fe40000004100 */
[----:B------:R-:W-:Y:S01]  /*45a0*/  @!P3 HADD2.F32 R5, -RZ, R0.H0_H0 ;  /* 0x20000000ff05b230 */ /* 0x000fe20000004100 */
[----:B------:R-:W1:Y:S01]  /*45b0*/  @!P0 MUFU.LG2 R2, R2 ;  /* 0x0000000200028308 */ /* 0x000e620000000c00 */
[----:B------:R-:W-:-:S07]  /*45c0*/  @!P1 HADD2.F32 R3, -RZ, R23.H0_H0 ;  /* 0x20000017ff039230 */ /* 0x000fce0000004100 */
[----:B------:R-:W2:Y:S08]  /*45d0*/  @!P2 MUFU.LG2 R4, R4 ;  /* 0x000000040004a308 */ /* 0x000eb00000000c00 */
[----:B------:R-:W3:Y:S01]  /*45e0*/  @!P3 MUFU.LG2 R5, R5 ;  /* 0x000000050005b308 */ /* 0x000ee20000000c00 */
[----:B-1----:R-:W-:-:S07]  /*45f0*/  @!P0 F2FP.F16.F32.PACK_AB R0, RZ, R2 ;  /* 0x00000002ff00823e */ /* 0x002fce00000000ff */
[----:B------:R-:W1:Y:S01]  /*4600*/  @!P1 MUFU.LG2 R3, R3 ;  /* 0x0000000300039308 */ /* 0x000e620000000c00 */
[----:B--2---:R-:W-:Y:S02]  /*4610*/  @!P2 F2FP.F16.F32.PACK_AB R24, RZ, R4 ;  /* 0x00000004ff18a23e */ /* 0x004fe400000000ff */
[----:B---3--:R-:W-:Y:S02]  /*4620*/  @!P3 F2FP.F16.F32.PACK_AB R23, RZ, R5 ;  /* 0x00000005ff17b23e */ /* 0x008fe400000000ff */
[----:B-1----:R-:W-:Y:S01]  /*4630*/  @!P1 F2FP.F16.F32.PACK_AB R25, RZ, R3 ;  /* 0x00000003ff19923e */ /* 0x002fe200000000ff */
[----:B0-----:R-:W-:Y:S06]  /*4640*/  @P0 BRA `(.L_x_1029) ;  /* 0x0000001000300947 */ /* 0x001fec0003800000 */
[----:B------:R-:W0:Y:S01]  /*4650*/  LDCU UR4, c[0x0][0x3a8] ;  /* 0x00007500ff0477ac */ /* 0x000e220008000800 */
[----:B------:R-:W1:Y:S01]  /*4660*/  LDC.64 R2, c[0x0][0x388] ;  /* 0x0000e200ff027b82 */ /* 0x000e620000000a00 */
[----:B------:R-:W-:Y:S01]  /*4670*/  IMAD R4, R18, 0x200, R19 ;  /* 0x0000020012047824 */ /* 0x000fe200078e0213 */
[----:B------:R-:W-:-:S03]  /*4680*/  PRMT R6, R16, 0x9910, RZ ;  /* 0x0000991010067816 */ /* 0x000fc600000000ff */
[----:B0-----:R-:W-:Y:S02]  /*4690*/  IMAD R5, R4, UR4, RZ ;  /* 0x0000000404057c24 */ /* 0x001fe4000f8e02ff */
[----:B------:R-:W-:-:S05]  /*46a0*/  IMAD.MOV.U32 R4, RZ, RZ, R6 ;  /* 0x000000ffff047224 */ /* 0x000fca00078e0006 */
[----:B------:R-:W-:Y:S02]  /*46b0*/  ISETP.GT.AND P0, PT, R4, 0x9, PT ;  /* 0x000000090400780c */ /* 0x000fe40003f04270 */
[----:B-1----:R-:W-:-:S05]  /*46c0*/  IADD3 R2, P1, PT, R5, R2, RZ ;  /* 0x0000000205027210 */ /* 0x002fca0007f3e0ff */
        /* <DEDUP_REMOVED lines=10> */
[----:B------:R-:W-:Y:S02]  /*4770*/  HADD2.F32 R0, -RZ, R0.H0_H0 ;  /* 0x20000000ff007230 */ /* 0x000fe40000004100 */
[----:B------:R-:W-:Y:S02]  /*4780*/  IMAD.MOV.U32 R19, RZ, RZ, R22 ;  /* 0x000000ffff137224 */ /* 0x000fe400078e0016 */
[----:B------:R-:W0:Y:S02]  /*4790*/  F2I.FTZ.TRUNC.NTZ R5, R0 ;  /* 0x0000000000057305 */ /* 0x000e24000021f100 */
[----:B0-----:R0:W-:Y:S01]  /*47a0*/  STG.E.U8 desc[UR36][R2.64], R5 ;  /* 0x0000000502007986 */ /* 0x0011e2000c101124 */
[----:B------:R-:W-:Y:S05]  /*47b0*/  BRA `(.L_x_1029) ;  /* 0x0000000c00d47947 */ /* 0x000fea0003800000 */
.L_x_1033:
[----:B------:R-:W-:Y:S02]  /*47c0*/  HADD2.F32 R5, -RZ, R0.H0_H0 ;  /* 0x20000000ff057230 */ /* 0x000fe40000004100 */
[----:B------:R-:W-:-:S04]  /*47d0*/  IMAD.MOV.U32 R19, RZ, RZ, R22 ;  /* 0x000000ffff137224 */ /* 0x000fc800078e0016 */
[----:B------:R-:W0:Y:S02]  /*47e0*/  F2I.S64.TRUNC R4, R5 ;  /* 0x0000000500047311 */ /* 0x000e24000020d900 */
[----:B0-----:R0:W-:Y:S01]  /*47f0*/  STG.E.U8 desc[UR36][R2.64], R4 ;  /* 0x0000000402007986 */ /* 0x0011e2000c101124 */
[----:B------:R-:W-:Y:S05]  /*4800*/  BRA `(.L_x_1029) ;  /* 0x0000000c00c07947 */ /* 0x000fea0003800000 */
.L_x_1032:
[----:B------:R-:W-:-:S13]  /*4810*/  ISETP.NE.AND P0, PT, R4, 0x2, PT ;  /* 0x000000020400780c */ /* 0x000fda0003f05270 */
[----:B------:R-:W-:Y:S05]  /*4820*/  @!P0 BRA `(.L_x_1035) ;  /* 0x0000000000388947 */ /* 0x000fea0003800000 */
[----:B------:R-:W-:-:S13]  /*4830*/  ISETP.NE.AND P0, PT, R4, 0x3, PT ;  /* 0x000000030400780c */ /* 0x000fda0003f05270 */
[----:B------:R-:W-:Y:S05]  /*4840*/  @!P0 BRA `(.L_x_1036) ;  /* 0x00000000001c8947 */ /* 0x000fea0003800000 */
[----:B------:R-:W-:-:S13]  /*4850*/  ISETP.NE.AND P0, PT, R4, 0x4, PT ;  /* 0x000000040400780c */ /* 0x000fda0003f05270 */
[----:B------:R-:W-:Y:S05]  /*4860*/  @P0 BRA `(.L_x_1034) ;  /* 0x0000000800f80947 */ /* 0x000fea0003800000 */
[----:B------:R-:W-:Y:S02]  /*4870*/  HADD2.F32 R4, -RZ, R0.H0_H0 ;  /* 0x20000000ff047230 */ /* 0x000fe40000004100 */
[----:B------:R-:W-:-:S04]  /*4880*/  IMAD.MOV.U32 R19, RZ, RZ, R22 ;  /* 0x000000ffff137224 */ /* 0x000fc800078e0016 */
[----:B------:R-:W0:Y:S02]  /*4890*/  F2I.S64.TRUNC R4, R4 ;  /* 0x0000000400047311 */ /* 0x000e24000020d900 */
[----:B0-----:R0:W-:Y:S01]  /*48a0*/  STG.E.64 desc[UR36][R2.64], R4 ;  /* 0x0000000402007986 */ /* 0x0011e2000c101b24 */
[----:B------:R-:W-:Y:S05]  /*48b0*/  BRA `(.L_x_1029) ;  /* 0x0000000c00947947 */ /* 0x000fea0003800000 */
.L_x_1036:
[----:B------:R-:W-:Y:S02]  /*48c0*/  HADD2.F32 R0, -RZ, R0.H0_H0 ;  /* 0x20000000ff007230 */ /* 0x000fe40000004100 */
[----:B------:R-:W-:Y:S02]  /*48d0*/  IMAD.MOV.U32 R19, RZ, RZ, R22 ;  /* 0x000000ffff137224 */ /* 0x000fe400078e0016 */
[----:B------:R-:W0:Y:S02]  /*48e0*/  F2I.FTZ.TRUNC.NTZ R5, R0 ;  /* 0x0000000000057305 */ /* 0x000e24000021f100 */
[----:B0-----:R0:W-:Y:S01]  /*48f0*/  STG.E desc[UR36][R2.64], R5 ;  /* 0x0000000502007986 */ /* 0x0011e2000c101924 */
[----:B------:R-:W-:Y:S05]  /*4900*/  BRA `(.L_x_1029) ;  /* 0x0000000c00807947 */ /* 0x000fea0003800000 */
.L_x_1035:
[----:B------:R-:W-:Y:S02]  /*4910*/  HADD2.F32 R0, -RZ, R0.H0_H0 ;  /* 0x20000000ff007230 */ /* 0x000fe40000004100 */
[----:B------:R-:W-:Y:S02]  /*4920*/  IMAD.MOV.U32 R19, RZ, RZ, R22 ;  /* 0x000000ffff137224 */ /* 0x000fe400078e0016 */
[----:B------:R-:W0:Y:S02]  /*4930*/  F2I.FTZ.TRUNC.NTZ R5, R0 ;  /* 0x0000000000057305 */ /* 0x000e24000021f100 */
[----:B0-----:R0:W-:Y:S01]  /*4940*/  STG.E.U16 desc[UR36][R2.64], R5 ;  /* 0x0000000502007986 */ /* 0x0011e2000c101524 */
[----:B------:R-:W-:Y:S05]  /*4950*/  BRA `(.L_x_1029) ;  /* 0x0000000c006c7947 */ /* 0x000fea0003800000 */
.L_x_1031:
[----:B------:R-:W-:-:S13]  /*4960*/  ISETP.GT.AND P0, PT, R4, 0x6, PT ;  /* 0x000000060400780c */ /* 0x000fda0003f04270 */
[----:B------:R-:W-:Y:S05]  /*4970*/  @P0 BRA `(.L_x_1037) ;  /* 0x00000000002c0947 */ /* 0x000fea0003800000 */
[----:B------:R-:W-:-:S13]  /*4980*/  ISETP.NE.AND P0, PT, R4, 0x5, PT ;  /* 0x000000050400780c */ /* 0x000fda0003f05270 */
[----:B------:R-:W-:Y:S05]  /*4990*/  @!P0 BRA `(.L_x_1038) ;  /* 0x0000000000188947 */ /* 0x000fea0003800000 */
[----:B------:R-:W-:-:S13]  /*49a0*/  ISETP.NE.AND P0, PT, R4, 0x6, PT ;  /* 0x000000060400780c */ /* 0x000fda0003f05270 */
[----:B------:R-:W-:Y:S05]  /*49b0*/  @P0 BRA `(.L_x_1034) ;  /* 0x0000000800a40947 */ /* 0x000fea0003800000 */
[----:B------:R-:W-:Y:S02]  /*49c0*/  HADD2.F32 R5, -RZ, R0.H0_H0 ;  /* 0x20000000ff057230 */ /* 0x000fe40000004100 */
[----:B------:R-:W-:-:S03]  /*49d0*/  IMAD.MOV.U32 R19, RZ, RZ, R22 ;  /* 0x000000ffff137224 */ /* 0x000fc600078e0016 */
[----:B------:R0:W-:Y:S01]  /*49e0*/  STG.E desc[UR36][R2.64], R5 ;  /* 0x0000000502007986 */ /* 0x0001e2000c101924 */
[----:B------:R-:W-:Y:S05]  /*49f0*/  BRA `(.L_x_1029) ;  /* 0x0000000c00447947 */ /* 0x000fea0003800000 */
.L_x_1038:
[----:B------:R0:W-:Y:S01]  /*4a00*/  STG.E.U16 desc[UR36][R2.64], R0 ;  /* 0x0000000002007986 */ /* 0x0001e2000c101524 */
[----:B------:R-:W-:Y:S01]  /*4a10*/  IMAD.MOV.U32 R19, RZ, RZ, R22 ;  /* 0x000000ffff137224 */ /* 0x000fe200078e0016 */
[----:B------:R-:W-:Y:S06]  /*4a20*/  BRA `(.L_x_1029) ;  /* 0x0000000c00387947 */ /* 0x000fec0003800000 */
.L_x_1037:
[----:B------:R-:W-:-:S13]  /*4a30*/  ISETP.NE.AND P0, PT, R4, 0x7, PT ;  /* 0x000000070400780c */ /* 0x000fda0003f05270 */
[----:B------:R-:W-:Y:S05]  /*4a40*/  @!P0 BRA `(.L_x_1039) ;  /* 0x00000000003c8947 */ /* 0x000fea0003800000 */
[----:B------:R-:W-:-:S13]  /*4a50*/  ISETP.NE.AND P0, PT, R4, 0x8, PT ;  /* 0x000000080400780c */ /* 0x000fda0003f05270 */
[----:B------:R-:W-:Y:S05]  /*4a60*/  @!P0 BRA `(.L_x_1040) ;  /* 0x00000000001c8947 */ /* 0x000fea0003800000 */
[----:B------:R-:W-:-:S13]  /*4a70*/  ISETP.NE.AND P0, PT, R4, 0x9, PT ;  /* 0x000000090400780c */ /* 0x000fda0003f05270 */
[----:B------:R-:W-:Y:S05]  /*4a80*/  @P0 BRA `(.L_x_1034) ;  /* 0x0000000800700947 */ /* 0x000fea0003800000 */
[----:B------:R-:W-:Y:S02]  /*4a90*/  HADD2.F32 R4, -RZ, R0.H0_H0 ;  /* 0x20000000ff047230 */ /* 0x000fe40000004100 */
[----:B------:R-:W-:Y:S02]  /*4aa0*/  IMAD.MOV.U32 R5, RZ, RZ, RZ ;  /* 0x000000ffff057224 */ /* 0x000fe400078e00ff */
[----:B------:R-:W-:-:S03]  /*4ab0*/  IMAD.MOV.U32 R19, RZ, RZ, R22 ;  /* 0x000000ffff137224 */ /* 0x000fc600078e0016 */
[----:B------:R0:W-:Y:S01]  /*4ac0*/  STG.E.64 desc[UR36][R2.64], R4 ;  /* 0x0000000402007986 */ /* 0x0001e2000c101b24 */
[----:B------:R-:W-:Y:S05]  /*4ad0*/  BRA `(.L_x_1029) ;  /* 0x0000000c000c7947 */ /* 0x000fea0003800000 */
.L_x_1040:
[----:B------:R-:W-:Y:S02]  /*4ae0*/  HADD2.F32 R0, -RZ, R0.H0_H0 ;  /* 0x20000000ff007230 */ /* 0x000fe40000004100 */
[----:B------:R-:W-:-:S03]  /*4af0*/  IMAD.MOV.U32 R19, RZ, RZ, R22 ;  /* 0x000000ffff137224 */ /* 0x000fc600078e0016 */
[----:B------:R-:W-:-:S04]  /*4b00*/  F2FP.F16.F32.PACK_AB R0, RZ, R0 ;  /* 0x00000000ff00723e */ /* 0x000fc800000000ff */
[----:B------:R-:W-:-:S05]  /*4b10*/  PRMT R0, R0, 0x5410, RZ ;  /* 0x0000541000007816 */ /* 0x000fca00000000ff */
[----:B------:R0:W-:Y:S01]  /*4b20*/  STG.E desc[UR36][R2.64], R0 ;  /* 0x0000000002007986 */ /* 0x0001e2000c101924 */
[----:B------:R-:W-:Y:S05]  /*4b30*/  BRA `(.L_x_1029) ;  /* 0x0000000800f47947 */ /* 0x000fea0003800000 */
.L_x_1039:
[----:B------:R-:W-:Y:S02]  /*4b40*/  HADD2.F32 R4, -RZ, R0.H0_H0 ;  /* 0x20000000ff047230 */ /* 0x000fe40000004100 */
[----:B------:R-:W-:-:S03]  /*4b50*/  IMAD.MOV.U32 R19, RZ, RZ, R22 ;  /* 0x000000ffff137224 */ /* 0x000fc600078e0016 */
[----:B------:R-:W-:-:S06]  /*4b60*/  FMUL.FTZ R4, R4, 1 ;  /* 0x3f80000004047820 */ /* 0x000fcc0000410000 */
[----:B------:R-:W0:Y:S02]  /*4b70*/  F2F.F64.F32 R4, R4 ;  /* 0x0000000400047310 */ /* 0x000e240000201800 */
[----:B0-----:R0:W-:Y:S01]  /*4b80*/  STG.E.64 desc[UR36][R2.64], R4 ;  /* 0x0000000402007986 */ /* 0x0011e2000c101b24 */
[----:B------:R-:W-:Y:S05]  /*4b90*/  BRA `(.L_x_1029) ;  /* 0x0000000800dc7947 */ /* 0x000fea0003800000 */
.L_x_1030:
        /* <DEDUP_REMOVED lines=10> */
[----:B------:R-:W-:-:S04]  /*4c40*/  FSETP.NEU.FTZ.AND P0, PT, R0, RZ, PT ;  /* 0x000000ff0000720b */ /* 0x000fc80003f1d000 */
[----:B------:R-:W-:-:S05]  /*4c50*/  SEL R5, RZ, 0x1, !P0 ;  /* 0x00000001ff057807 */ /* 0x000fca0004000000 */
[----:B------:R4:W-:Y:S01]  /*4c60*/  STG.E.U8 desc[UR36][R2.64], R5 ;  /* 0x0000000502007986 */ /* 0x0009e2000c101124 */
[----:B------:R-:W-:Y:S05]  /*4c70*/  BRA `(.L_x_1029) ;  /* 0x0000000800a47947 */ /* 0x000fea0003800000 */
.L_x_1043:
[----:B------:R-:W-:Y:S01]  /*4c80*/  HADD2.F32 R0, -RZ, R0.H0_H0 ;  /* 0x20000000ff007230 */ /* 0x000fe20000004100 */
[----:B------:R-:W-:Y:S01]  /*4c90*/  CS2R R6, SRZ ;  /* 0x0000000000067805 */ /* 0x000fe2000001ff00 */
[----:B------:R-:W-:-:S03]  /*4ca0*/  IMAD.MOV.U32 R19, RZ, RZ, R22 ;  /* 0x000000ffff137224 */ /* 0x000fc600078e0016 */
[----:B------:R-:W-:-:S04]  /*4cb0*/  FMUL.FTZ R0, R0, 1 ;  /* 0x3f80000000007820 */ /* 0x000fc80000410000 */
[----:B------:R-:W0:Y:S02]  /*4cc0*/  F2F.F64.F32 R4, R0 ;  /* 0x0000000000047310 */ /* 0x000e240000201800 */
[----:B0-----:R3:W-:Y:S01]  /*4cd0*/  STG.E.128 desc[UR36][R2.64], R4 ;  /* 0x0000000402007986 */ /* 0x0017e2000c101d24 */
[----:B------:R-:W-:Y:S05]  /*4ce0*/  BRA `(.L_x_1029) ;  /* 0x0000000800887947 */ /* 0x000fea0003800000 */
.L_x_1042:
[----:B------:R-:W-:-:S13]  /*4cf0*/  ISETP.NE.AND P0, PT, R4, 0xf, PT ;  /* 0x0000000f0400780c */ /* 0x000fda0003f05270 */
[----:B------:R-:W-:Y:S05]  /*4d00*/  @!P0 BRA `(.L_x_1044) ;  /* 0x0000000000a88947 */ /* 0x000fea0003800000 */
[----:B------:R-:W-:-:S13]  /*4d10*/  ISETP.NE.AND P0, PT, R4, 0x17, PT ;  /* 0x000000170400780c */ /* 0x000fda0003f05270 */
[----:B------:R-:W-:Y:S05]  /*4d20*/  @!P0 BRA `(.L_x_1045) ;  /* 0x0000000000508947 */ /* 0x000fea0003800000 */
[----:B------:R-:W-:-:S13]  /*4d30*/  ISETP.NE.AND P0, PT, R4, 0x18, PT ;  /* 0x000000180400780c */ /* 0x000fda0003f05270 */
[----:B------:R-:W-:Y:S05]  /*4d40*/  @P0 BRA `(.L_x_1034) ;  /* 0x0000000400c00947 */ /* 0x000fea0003800000 */
        /* <DEDUP_REMOVED lines=13> */
.L_x_1047:
[----:B------:R-:W-:Y:S05]  /*4e20*/  BSYNC.RECONVERGENT B0 ;  /* 0x0000000000007941 */ /* 0x000fea0003800200 */
.L_x_1046:
[----:B------:R-:W-:Y:S01]  /*4e30*/  LOP3.LUT R5, R0, 0x80, R5, 0xf8, !PT ;  /* 0x0000008000057812 */ /* 0x000fe200078ef805 */
[----:B------:R-:W-:-:S04]  /*4e40*/  IMAD.MOV.U32 R19, RZ, RZ, R22 ;  /* 0x000000ffff137224 */ /* 0x000fc800078e0016 */
[----:B------:R2:W-:Y:S01]  /*4e50*/  STG.E.U8 desc[UR36][R2.64], R5 ;  /* 0x0000000502007986 */ /* 0x0005e2000c101124 */
[----:B------:R-:W-:Y:S05]  /*4e60*/  BRA `(.L_x_1029) ;  /* 0x0000000800287947 */ /* 0x000fea0003800000 */
.L_x_1045:
        /* <DEDUP_REMOVED lines=15> */
.L_x_1049:
[----:B------:R-:W-:Y:S05]  /*4f60*/  BSYNC.RECONVERGENT B0 ;  /* 0x0000000000007941 */ /* 0x000fea0003800200 */
.L_x_1048:
[----:B------:R-:W-:Y:S01]  /*4f70*/  LOP3.LUT R5, R0, 0x80, R5, 0xf8, !PT ;  /* 0x0000008000057812 */ /* 0x000fe200078ef805 */
[----:B------:R-:W-:-:S04]  /*4f80*/  IMAD.MOV.U32 R19, RZ, RZ, R22 ;  /* 0x000000ffff137224 */ /* 0x000fc800078e0016 */
[----:B------:R1:W-:Y:S01]  /*4f90*/  STG.E.U8 desc[UR36][R2.64], R5 ;  /* 0x0000000502007986 */ /* 0x0003e2000c101124 */
[----:B------:R-:W-:Y:S05]  /*4fa0*/  BRA `(.L_x_1029) ;  /* 0x0000000400d87947 */ /* 0x000fea0003800000 */
.L_x_1044:
[----:B------:R-:W-:Y:S02]  /*4fb0*/  HADD2.F32 R0, -RZ, R0.H0_H0 ;  /* 0x20000000ff007230 */ /* 0x000fe40000004100 */
[----:B------:R-:W-:-:S03]  /*4fc0*/  IMAD.MOV.U32 R19, RZ, RZ, R22 ;  /* 0x000000ffff137224 */ /* 0x000fc600078e0016 */
[----:B------:R-:W-:-:S05]  /*4fd0*/  F2FP.BF16.F32.PACK_AB R0, RZ, R0 ;  /* 0x00000000ff00723e */ /* 0x000fca00000010ff */
[----:B------:R0:W-:Y:S01]  /*4fe0*/  STG.E.U16 desc[UR36][R2.64], R0 ;  /* 0x0000000002007986 */ /* 0x0001e2000c101524 */
[----:B------:R-:W-:Y:S05]  /*4ff0*/  BRA `(.L_x_1029) ;  /* 0x0000000400c47947 */ /* 0x000fea0003800000 */
.L_x_1041:
        /* <DEDUP_REMOVED lines=10> */
[----:B------:R-:W0:Y:S02]  /*50a0*/  F2I.FTZ.U32.TRUNC.NTZ R5, R5 ;  /* 0x0000000500057305 */ /* 0x000e24000021f000 */
[----:B0-----:R0:W-:Y:S01]  /*50b0*/  STG.E.U16 desc[UR36][R2.64], R5 ;  /* 0x0000000502007986 */ /* 0x0011e2000c101524 */
[----:B------:R-:W-:Y:S05]  /*50c0*/  BRA `(.L_x_1029) ;  /* 0x0000000400907947 */ /* 0x000fea0003800000 */
.L_x_1052:
        /* <DEDUP_REMOVED lines=13> */
.L_x_1055:
[----:B------:R-:W-:-:S04]  /*51a0*/  SHF.R.U32.HI R0, RZ, 0x14, R5 ;  /* 0x00000014ff007819 */ /* 0x000fc80000011605 */
[----:B------:R-:W-:-:S04]  /*51b0*/  LOP3.LUT R0, R0, 0x1, RZ, 0xc0, !PT ;  /* 0x0000000100007812 */ /* 0x000fc800078ec0ff */
[----:B------:R-:W-:-:S04]  /*51c0*/  IADD3 R0, PT, PT, R5, 0x487ffff, R0 ;  /* 0x0487ffff05007810 */ /* 0x000fc80007ffe000 */
[----:B------:R-:W-:-:S04]  /*51d0*/  SHF.R.U32.HI R0, RZ, 0x14, R0 ;  /* 0x00000014ff007819 */ /* 0x000fc80000011600 */
[----:B------:R-:W-:-:S07]  /*51e0*/  LOP3.LUT R4, R0, 0xff, RZ, 0xc0, !PT ;  /* 0x000000ff00047812 */ /* 0x000fce00078ec0ff */
.L_x_1056:
[----:B------:R-:W-:-:S04]  /*51f0*/  SHF.R.U32.HI R5, RZ, 0x18, R5 ;  /* 0x00000018ff057819 */ /* 0x000fc80000011605 */
[----:B------:R-:W-:-:S04]  /*5200*/  LOP3.LUT R4, R4, 0x80, R5, 0xf8, !PT ;  /* 0x0000008004047812 */ /* 0x000fc800078ef805 */
[----:B------:R-:W-:-:S07]  /*5210*/  PRMT R0, R4, 0x7610, R0 ;  /* 0x0000761004007816 */ /* 0x000fce0000000000 */
.L_x_1054:
[----:B------:R-:W-:Y:S05]  /*5220*/  BSYNC.RECONVERGENT B0 ;  /* 0x0000000000007941 */ /* 0x000fea0003800200 */
.L_x_1053:
[----:B------:R0:W-:Y:S01]  /*5230*/  STG.E.U8 desc[UR36][R2.64], R0 ;  /* 0x0000000002007986 */ /* 0x0001e2000c101124 */
[----:B------:R-:W-:Y:S01]  /*5240*/  IMAD.MOV.U32 R19, RZ, RZ, R22 ;  /* 0x000000ffff137224 */ /* 0x000fe200078e0016 */
[----:B------:R-:W-:Y:S06]  /*5250*/  BRA `(.L_x_1029) ;  /* 0x00000004002c7947 */ /* 0x000fec0003800000 */
.L_x_1051:
        /* <DEDUP_REMOVED lines=13> */
.L_x_1059:
[----:B------:R-:W-:-:S04]  /*5330*/  SHF.R.U32.HI R0, RZ, 0x15, R5 ;  /* 0x00000015ff007819 */ /* 0x000fc80000011605 */
[----:B------:R-:W-:-:S04]  /*5340*/  LOP3.LUT R0, R0, 0x1, RZ, 0xc0, !PT ;  /* 0x0000000100007812 */ /* 0x000fc800078ec0ff */
[----:B------:R-:W-:-:S04]  /*5350*/  IADD3 R0, PT, PT, R5, 0x88fffff, R0 ;  /* 0x088fffff05007810 */ /* 0x000fc80007ffe000 */
[----:B------:R-:W-:-:S04]  /*5360*/  SHF.R.U32.HI R0, RZ, 0x15, R0 ;  /* 0x00000015ff007819 */ /* 0x000fc80000011600 */
[----:B------:R-:W-:-:S07]  /*5370*/  LOP3.LUT R4, R0, 0xff, RZ, 0xc0, !PT ;  /* 0x000000ff00047812 */ /* 0x000fce00078ec0ff */
.L_x_1060:
[----:B------:R-:W-:-:S04]  /*5380*/  SHF.R.U32.HI R5, RZ, 0x18, R5 ;  /* 0x00000018ff057819 */ /* 0x000fc80000011605 */
[----:B------:R-:W-:-:S04]  /*5390*/  LOP3.LUT R4, R4, 0x80, R5, 0xf8, !PT ;  /* 0x0000008004047812 */ /* 0x000fc800078ef805 */
[----:B------:R-:W-:-:S07]  /*53a0*/  PRMT R0, R4, 0x7610, R0 ;  /* 0x0000761004007816 */ /* 0x000fce0000000000 */
.L_x_1058:
[----:B------:R-:W-:Y:S05]  /*53b0*/  BSYNC.RECONVERGENT B0 ;  /* 0x0000000000007941 */ /* 0x000fea0003800200 */
.L_x_1057:
[----:B------:R0:W-:Y:S01]  /*53c0*/  STG.E.U8 desc[UR36][R2.64], R0 ;  /* 0x0000000002007986 */ /* 0x0001e2000c101124 */
[----:B------:R-:W-:Y:S01]  /*53d0*/  IMAD.MOV.U32 R19, RZ, RZ, R22 ;  /* 0x000000ffff137224 */ /* 0x000fe200078e0016 */
[----:B------:R-:W-:Y:S06]  /*53e0*/  BRA `(.L_x_1029) ;  /* 0x0000000000c87947 */ /* 0x000fec0003800000 */
.L_x_1050:
[----:B------:R-:W-:-:S13]  /*53f0*/  ISETP.NE.AND P0, PT, R4, 0x1c, PT ;  /* 0x0000001c0400780c */ /* 0x000fda0003f05270 */
[----:B------:R-:W-:Y:S05]  /*5400*/  @!P0 BRA `(.L_x_1061) ;  /* 0x0000000000b08947 */ /* 0x000fea0003800000 */
[----:B------:R-:W-:-:S13]  /*5410*/  ISETP.NE.AND P0, PT, R4, 0x1d, PT ;  /* 0x0000001d0400780c */ /* 0x000fda0003f05270 */
[----:B------:R-:W-:Y:S05]  /*5420*/  @!P0 BRA `(.L_x_1062) ;  /* 0x0000000000948947 */ /* 0x000fea0003800000 */
[----:B------:R-:W-:-:S13]  /*5430*/  ISETP.NE.AND P0, PT, R4, 0x2c, PT ;  /* 0x0000002c0400780c */ /* 0x000fda0003f05270 */
[----:B------:R-:W-:Y:S05]  /*5440*/  @!P0 BRA `(.L_x_1063) ;  /* 0x0000000000488947 */ /* 0x000fea0003800000 */
.L_x_1034:
        /* <DEDUP_REMOVED lines=16> */
.L_x_1064:
[----:B------:R-:W-:Y:S01]  /*5550*/  IMAD.MOV.U32 R19, RZ, RZ, R22 ;  /* 0x000000ffff137224 */ /* 0x000fe200078e0016 */
[----:B------:R-:W-:Y:S06]  /*5560*/  BRA `(.L_x_1029) ;  /* 0x0000000000687947 */ /* 0x000fec0003800000 */
.L_x_1063:
[----:B------:R-:W-:Y:S02]  /*5570*/  HADD2.F32 R5, -RZ, R0.H0_H0 ;  /* 0x20000000ff057230 */ /* 0x000fe40000004100 */
        /* <DEDUP_REMOVED lines=16> */
.L_x_1062:
[----:B------:R-:W-:Y:S02]  /*5680*/  HADD2.F32 R4, -RZ, R0.H0_H0 ;  /* 0x20000000ff047230 */ /* 0x000fe40000004100 */
[----:B------:R-:W-:-:S04]  /*5690*/  IMAD.MOV.U32 R19, RZ, RZ, R22 ;  /* 0x000000ffff137224 */ /* 0x000fc800078e0016 */
[----:B------:R-:W0:Y:S02]  /*56a0*/  F2I.U64.TRUNC R4, R4 ;  /* 0x0000000400047311 */ /* 0x000e24000020d800 */
[----:B0-----:R0:W-:Y:S01]  /*56b0*/  STG.E.64 desc[UR36][R2.64], R4 ;  /* 0x0000000402007986 */ /* 0x0011e2000c101b24 */
[----:B------:R-:W-:Y:S05]  /*56c0*/  BRA `(.L_x_1029) ;  /* 0x0000000000107947 */ /* 0x000fea0003800000 */
.L_x_1061:
[----:B------:R-:W-:Y:S02]  /*56d0*/  HADD2.F32 R0, -RZ, R0.H0_H0 ;  /* 0x20000000ff007230 */ /* 0x000fe40000004100 */
[----:B------:R-:W-:Y:S02]  /*56e0*/  IMAD.MOV.U32 R19, RZ, RZ, R22 ;  /* 0x000000ffff137224 */ /* 0x000fe400078e0016 */
[----:B------:R-:W0:Y:S02]  /*56f0*/  F2I.FTZ.U32.TRUNC.NTZ R5, R0 ;  /* 0x0000000000057305 */ /* 0x000e24000021f000 */
[----:B0-----:R0:W-:Y:S03]  /*5700*/  STG.E desc[UR36][R2.64], R5 ;  /* 0x0000000502007986 */ /* 0x0011e6000c101924 */
.L_x_1029:
[----:B------:R-:W-:Y:S05]  /*5710*/  BSYNC.RECONVERGENT B6 ;  /* 0x0000000000067941 */ /* 0x000fea0003800200 */
.L_x_1028:
[----:B------:R-:W-:Y:S01]  /*5720*/  ISETP.GE.AND P0, PT, R19, R17, PT ;  /* 0x000000111300720c */ /* 0x000fe20003f06270 */
[----:B------:R-:W-:-:S12]  /*5730*/  BSSY.RECONVERGENT B6, `(.L_x_1065) ;  /* 0x00001f0000067945 */ /* 0x000fd80003800200 */
[----:B------:R-:W-:Y:S05]  /*5740*/  @P0 BRA `(.L_x_1066) ;  /* 0x0000001c00b80947 */ /* 0x000fea0003800000 */
[----:B------:R-:W5:Y:S01]  /*5750*/  LDCU UR4, c[0x0][0x3a8] ;  /* 0x00007500ff0477ac */ /* 0x000f620008000800 */
[----:B01234-:R-:W0:Y:S01]  /*5760*/  LDC.64 R2, c[0x0][0x388] ;  /* 0x0000e200ff027b82 */ /* 0x01fe220000000a00 */
        /* <DEDUP_REMOVED lines=16> */
[----:B------:R-:W-:-:S06]  /*5870*/  HADD2.F32 R25, -RZ, R25.H0_H0 ;  /* 0x20000019ff197230 */ /* 0x000fcc0000004100 */
[----:B------:R-:W0:Y:S02]  /*5880*/  F2I.FTZ.TRUNC.NTZ R25, R25 ;  /* 0x0000001900197305 */ /* 0x000e24000021f100 */
[----:B0-----:R0:W-:Y:S01]  /*5890*/  STG.E.U8 desc[UR36][R2.64], R25 ;  /* 0x0000001902007986 */ /* 0x0011e2000c101124 */
[----:B------:R-:W-:Y:S05]  /*58a0*/  BRA `(.L_x_1072) ;  /* 0x0000000c007c7947 */ /* 0x000fea0003800000 */
.L_x_1070:
[----:B------:R-:W-:-:S06]  /*58b0*/  HADD2.F32 R5, -RZ, R25.H0_H0 ;  /* 0x20000019ff057230 */ /* 0x000fcc0000004100 */
[----:B------:R-:W0:Y:S02]  /*58c0*/  F2I.S64.TRUNC R4, R5 ;  /* 0x0000000500047311 */ /* 0x000e24000020d900 */
[----:B0-----:R0:W-:Y:S01]  /*58d0*/  STG.E.U8 desc[UR36][R2.64], R4 ;  /* 0x0000000402007986 */ /* 0x0011e2000c101124 */
[----:B------:R-:W-:Y:S05]  /*58e0*/  BRA `(.L_x_1072) ;  /* 0x0000000c006c7947 */ /* 0x000fea0003800000 */
.L_x_1069:
[----:B------:R-:W-:-:S13]  /*58f0*/  ISETP.NE.AND P0, PT, R0, 0x2, PT ;  /* 0x000000020000780c */ /* 0x000fda0003f05270 */
[----:B------:R-:W-:Y:S05]  /*5900*/  @!P0 BRA `(.L_x_1073) ;  /* 0x0000000000308947 */ /* 0x000fea0003800000 */
[----:B------:R-:W-:-:S13]  /*5910*/  ISETP.NE.AND P0, PT, R0, 0x3, PT ;  /* 0x000000030000780c */ /* 0x000fda0003f05270 */
[----:B------:R-:W-:Y:S05]  /*5920*/  @!P0 BRA `(.L_x_1074) ;  /* 0x0000000000188947 */ /* 0x000fea0003800000 */
[----:B------:R-:W-:-:S13]  /*5930*/  ISETP.NE.AND P0, PT, R0, 0x4, PT ;  /* 0x000000040000780c */ /* 0x000fda0003f05270 */
[----:B------:R-:W-:Y:S05]  /*5940*/  @P0 BRA `(.L_x_1071) ;  /* 0x0000000800700947 */ /* 0x000fea0003800000 */
[----:B------:R-:W-:-:S06]  /*5950*/  HADD2.F32 R4, -RZ, R25.H0_H0 ;  /* 0x20000019ff047230 */ /* 0x000fcc0000004100 */
[----:B------:R-:W0:Y:S02]  /*5960*/  F2I.S64.TRUNC R4, R4 ;  /* 0x0000000400047311 */ /* 0x000e24000020d900 */
[----:B0-----:R0:W-:Y:S01]  /*5970*/  STG.E.64 desc[UR36][R2.64], R4 ;  /* 0x0000000402007986 */ /* 0x0011e2000c101b24 */
[----:B------:R-:W-:Y:S05]  /*5980*/  BRA `(.L_x_1072) ;  /* 0x0000000c00447947 */ /* 0x000fea0003800000 */
.L_x_1074:
[----:B------:R-:W-:-:S06]  /*5990*/  HADD2.F32 R25, -RZ, R25.H0_H0 ;  /* 0x20000019ff197230 */ /* 0x000fcc0000004100 */
[----:B------:R-:W0:Y:S02]  /*59a0*/  F2I.FTZ.TRUNC.NTZ R25, R25 ;  /* 0x0000001900197305 */ /* 0x000e24000021f100 */
[----:B0-----:R0:W-:Y:S01]  /*59b0*/  STG.E desc[UR36][R2.64], R25 ;  /* 0x0000001902007986 */ /* 0x0011e2000c101924 */
[----:B------:R-:W-:Y:S05]  /*59c0*/  BRA `(.L_x_1072) ;  /* 0x0000000c00347947 */ /* 0x000fea0003800000 */
.L_x_1073:
[----:B------:R-:W-:-:S06]  /*59d0*/  HADD2.F32 R25, -RZ, R25.H0_H0 ;  /* 0x20000019ff197230 */ /* 0x000fcc0000004100 */
[----:B------:R-:W0:Y:S02]  /*59e0*/  F2I.FTZ.TRUNC.NTZ R25, R25 ;  /* 0x0000001900197305 */ /* 0x000e24000021f100 */
[----:B0-----:R0:W-:Y:S01]  /*59f0*/  STG.E.U16 desc[UR36][R2.64], R25 ;  /* 0x0000001902007986 */ /* 0x0011e2000c101524 */
[----:B------:R-:W-:Y:S05]  /*5a00*/  BRA `(.L_x_1072) ;  /* 0x0000000c00247947 */ /* 0x000fea0003800000 */
.L_x_1068:
[----:B------:R-:W-:-:S13]  /*5a10*/  ISETP.GT.AND P0, PT, R0, 0x6, PT ;  /* 0x000000060000780c */ /* 0x000fda0003f04270 */
[----:B------:R-:W-:Y:S05]  /*5a20*/  @P0 BRA `(.L_x_1075) ;  /* 0x0000000000240947 */ /* 0x000fea0003800000 */
[----:B------:R-:W-:-:S13]  /*5a30*/  ISETP.NE.AND P0, PT, R0, 0x5, PT ;  /* 0x000000050000780c */ /* 0x000fda0003f05270 */
[----:B------:R-:W-:Y:S05]  /*5a40*/  @!P0 BRA `(.L_x_1076) ;  /* 0x0000000000148947 */ /* 0x000fea0003800000 */
[----:B------:R-:W-:-:S13]  /*5a50*/  ISETP.NE.AND P0, PT, R0, 0x6, PT ;  /* 0x000000060000780c */ /* 0x000fda0003f05270 */
[----:B------:R-:W-:Y:S05]  /*5a60*/  @P0 BRA `(.L_x_1071) ;  /* 0x0000000800280947 */ /* 0x000fea0003800000 */
[----:B------:R-:W-:-:S05]  /*5a70*/  HADD2.F32 R25, -RZ, R25.H0_H0 ;  /* 0x20000019ff197230 */ /* 0x000fca0000004100 */
[----:B------:R0:W-:Y:S01]  /*5a80*/  STG.E desc[UR36][R2.64], R25 ;  /* 0x0000001902007986 */ /* 0x0001e2000c101924 */
[----:B------:R-:W-:Y:S05]  /*5a90*/  BRA `(.L_x_1072) ;  /* 0x0000000c00007947 */ /* 0x000fea0003800000 */
.L_x_1076:
[----:B------:R0:W-:Y:S01]  /*5aa0*/  STG.E.U16 desc[UR36][R2.64], R25 ;  /* 0x0000001902007986 */ /* 0x0001e2000c101524 */
[----:B------:R-:W-:Y:S05]  /*5ab0*/  BRA `(.L_x_1072) ;  /* 0x0000000800f87947 */ /* 0x000fea0003800000 */
.L_x_1075:
[----:B------:R-:W-:-:S13]  /*5ac0*/  ISETP.NE.AND P0, PT, R0, 0x7, PT ;  /* 0x000000070000780c */ /* 0x000fda0003f05270 */
[----:B------:R-:W-:Y:S05]  /*5ad0*/  @!P0 BRA `(.L_x_1077) ;  /* 0x0000000000348947 */ /* 0x000fea0003800000 */
[----:B------:R-:W-:-:S13]  /*5ae0*/  ISETP.NE.AND P0, PT, R0, 0x8, PT ;  /* 0x000000080000780c */ /* 0x000fda0003f05270 */
[----:B------:R-:W-:Y:S05]  /*5af0*/  @!P0 BRA `(.L_x_1078) ;  /* 0x0000000000188947 */ /* 0x000fea0003800000 */
[----:B------:R-:W-:-:S13]  /*5b00*/  ISETP.NE.AND P0, PT, R0, 0x9, PT ;  /* 0x000000090000780c */ /* 0x000fda0003f05270 */
[----:B------:R-:W-:Y:S05]  /*5b10*/  @P0 BRA `(.L_x_1071) ;  /* 0x0000000400fc0947 */ /* 0x000fea0003800000 */
[----:B------:R-:W-:Y:S02]  /*5b20*/  HADD2.F32 R4, -RZ, R25.H0_H0 ;  /* 0x20000019ff047230 */ /* 0x000fe40000004100 */
[----:B------:R-:W-:-:S05]  /*5b30*/  IMAD.MOV.U32 R5, RZ, RZ, RZ ;  /* 0x000000ffff057224 */ /* 0x000fca00078e00ff */
[----:B------:R0:W-:Y:S01]  /*5b40*/  STG.E.64 desc[UR36][R2.64], R4 ;  /* 0x0000000402007986 */ /* 0x0001e2000c101b24 */
[----:B------:R-:W-:Y:S05]  /*5b50*/  BRA `(.L_x_1072) ;  /* 0x0000000800d07947 */ /* 0x000fea0003800000 */
.L_x_1078:
[----:B------:R-:W-:-:S05]  /*5b60*/  HADD2.F32 R0, -RZ, R25.H0_H0 ;  /* 0x20000019ff007230 */ /* 0x000fca0000004100 */
[----:B------:R-:W-:-:S04]  /*5b70*/  F2FP.F16.F32.PACK_AB R0, RZ, R0 ;  /* 0x00000000ff00723e */ /* 0x000fc800000000ff */
[----:B------:R-:W-:-:S05]  /*5b80*/  PRMT R0, R0, 0x5410, RZ ;  /* 0x0000541000007816 */ /* 0x000fca00000000ff */
[----:B------:R0:W-:Y:S01]  /*5b90*/  STG.E desc[UR36][R2.64], R0 ;  /* 0x0000000002007986 */ /* 0x0001e2000c101924 */
[----:B------:R-:W-:Y:S05]  /*5ba0*/  BRA `(.L_x_1072) ;  /* 0x0000000800bc7947 */ /* 0x000fea0003800000 */
.L_x_1077:
[----:B------:R-:W-:-:S05]  /*5bb0*/  HADD2.F32 R4, -RZ, R25.H0_H0 ;  /* 0x20000019ff047230 */ /* 0x000fca0000004100 */
[----:B------:R-:W-:-:S06]  /*5bc0*/  FMUL.FTZ R4, R4, 1 ;  /* 0x3f80000004047820 */ /* 0x000fcc0000410000 */
[----:B------:R-:W0:Y:S02]  /*5bd0*/  F2F.F64.F32 R4, R4 ;  /* 0x0000000400047310 */ /* 0x000e240000201800 */
[----:B0-----:R0:W-:Y:S01]  /*5be0*/  STG.E.64 desc[UR36][R2.64], R4 ;  /* 0x0000000402007986 */ /* 0x0011e2000c101b24 */
[----:B------:R-:W-:Y:S05]  /*5bf0*/  BRA `(.L_x_1072) ;  /* 0x0000000800a87947 */ /* 0x000fea0003800000 */
.L_x_1067:
        /* <DEDUP_REMOVED lines=10> */
[----:B------:R-:W-:-:S06]  /*5ca0*/  HADD2.F32 R5, -RZ, R25.H0_H0 ;  /* 0x20000019ff057230 */ /* 0x000fcc0000004100 */
[----:B------:R-:W0:Y:S02]  /*5cb0*/  F2I.FTZ.U32.TRUNC.NTZ R5, R5 ;  /* 0x0000000500057305 */ /* 0x000e24000021f000 */
[----:B0-----:R0:W-:Y:S01]  /*5cc0*/  STG.E.U16 desc[UR36][R2.64], R5 ;  /* 0x0000000502007986 */ /* 0x0011e2000c101524 */
[----:B------:R-:W-:Y:S05]  /*5cd0*/  BRA `(.L_x_1072) ;  /* 0x0000000800707947 */ /* 0x000fea0003800000 */
.L_x_1082:
        /* <DEDUP_REMOVED lines=18> */
.L_x_1085:
[----:B------:R-:W-:-:S04]  /*5e00*/  SHF.R.U32.HI R5, RZ, 0x18, R5 ;  /* 0x00000018ff057819 */ /* 0x000fc80000011605 */
[----:B------:R-:W-:-:S07]  /*5e10*/  LOP3.LUT R0, R0, 0x80, R5, 0xf8, !PT ;  /* 0x0000008000007812 */ /* 0x000fce00078ef805 */
.L_x_1084:
[----:B------:R-:W-:Y:S05]  /*5e20*/  BSYNC.RECONVERGENT B0 ;  /* 0x0000000000007941 */ /* 0x000fea0003800200 */
.L_x_1083:
[----:B------:R0:W-:Y:S01]  /*5e30*/  STG.E.U8 desc[UR36][R2.64], R0 ;  /* 0x0000000002007986 */ /* 0x0001e2000c101124 */
[----:B------:R-:W-:Y:S05]  /*5e40*/  BRA `(.L_x_1072) ;  /* 0x0000000800147947 */ /* 0x000fea0003800000 */
.L_x_1081:
        /* <DEDUP_REMOVED lines=18> */
.L_x_1088:
[----:B------:R-:W-:-:S04]  /*5f70*/  SHF.R.U32.HI R5, RZ, 0x18, R5 ;  /* 0x00000018ff057819 */ /* 0x000fc80000011605 */
[----:B------:R-:W-:-:S07]  /*5f80*/  LOP3.LUT R0, R0, 0x80, R5, 0xf8, !PT ;  /* 0x0000008000007812 */ /* 0x000fce00078ef805 */
.L_x_1087:
[----:B------:R-:W-:Y:S05]  /*5f90*/  BSYNC.RECONVERGENT B0 ;  /* 0x0000000000007941 */ /* 0x000fea0003800200 */
.L_x_1086:
[----:B------:R0:W-:Y:S01]  /*5fa0*/  STG.E.U8 desc[UR36][R2.64], R0 ;  /* 0x0000000002007986 */ /* 0x0001e2000c101124 */
[----:B------:R-:W-:Y:S05]  /*5fb0*/  BRA `(.L_x_1072) ;  /* 0x0000000400b87947 */ /* 0x000fea0003800000 */
.L_x_1080:
[----:B------:R-:W-:-:S13]  /*5fc0*/  ISETP.NE.AND P0, PT, R0, 0x1c, PT ;  /* 0x0000001c0000780c */ /* 0x000fda0003f05270 */
[----:B------:R-:W-:Y:S05]  /*5fd0*/  @!P0 BRA `(.L_x_1089) ;  /* 0x0000000000608947 */ /* 0x000fea0003800000 */
[----:B------:R-:W-:-:S13]  /*5fe0*/  ISETP.NE.AND P0, PT, R0, 0x1d, PT ;  /* 0x0000001d0000780c */ /* 0x000fda0003f05270 */
[----:B------:R-:W-:Y:S05]  /*5ff0*/  @!P0 BRA `(.L_x_1090) ;  /* 0x0000000000488947 */ /* 0x000fea0003800000 */
[----:B------:R-:W-:-:S13]  /*6000*/  ISETP.NE.AND P0, PT, R0, 0x2c, PT ;  /* 0x0000002c0000780c */ /* 0x000fda0003f05270 */
[----:B------:R-:W-:Y:S05]  /*6010*/  @P0 BRA `(.L_x_1071) ;  /* 0x0000000000bc0947 */ /* 0x000fea0003800000 */
[----:B------:R-:W-:Y:S02]  /*6020*/  HADD2.F32 R25, -RZ, R25.H0_H0 ;  /* 0x20000019ff197230 */ /* 0x000fe40000004100 */
        /* <DEDUP_REMOVED lines=15> */
.L_x_1090:
[----:B------:R-:W-:-:S06]  /*6120*/  HADD2.F32 R4, -RZ, R25.H0_H0 ;  /* 0x20000019ff047230 */ /* 0x000fcc0000004100 */
[----:B------:R-:W0:Y:S02]  /*6130*/  F2I.U64.TRUNC R4, R4 ;  /* 0x0000000400047311 */ /* 0x000e24000020d800 */
[----:B0-----:R0:W-:Y:S01]  /*6140*/  STG.E.64 desc[UR36][R2.64], R4 ;  /* 0x0000000402007986 */ /* 0x0011e2000c101b24 */
[----:B------:R-:W-:Y:S05]  /*6150*/  BRA `(.L_x_1072) ;  /* 0x0000000400507947 */ /* 0x000fea0003800000 */
.L_x_1089:
[----:B------:R-:W-:-:S06]  /*6160*/  HADD2.F32 R25, -RZ, R25.H0_H0 ;  /* 0x20000019ff197230 */ /* 0x000fcc0000004100 */
[----:B------:R-:W0:Y:S02]  /*6170*/  F2I.FTZ.U32.TRUNC.NTZ R25, R25 ;  /* 0x0000001900197305 */ /* 0x000e24000021f000 */
[----:B0-----:R0:W-:Y:S01]  /*6180*/  STG.E desc[UR36][R2.64], R25 ;  /* 0x0000001902007986 */ /* 0x0011e2000c101924 */
[----:B------:R-:W-:Y:S05]  /*6190*/  BRA `(.L_x_1072) ;  /* 0x0000000400407947 */ /* 0x000fea0003800000 */
.L_x_1079:
[----:B------:R-:W-:-:S13]  /*61a0*/  ISETP.GT.AND P0, PT, R0, 0xe, PT ;  /* 0x0000000e0000780c */ /* 0x000fda0003f04270 */
[----:B------:R-:W-:Y:S05]  /*61b0*/  @P0 BRA `(.L_x_1091) ;  /* 0x00000000003c0947 */ /* 0x000fea0003800000 */
[----:B------:R-:W-:-:S13]  /*61c0*/  ISETP.NE.AND P0, PT, R0, 0xa, PT ;  /* 0x0000000a0000780c */ /* 0x000fda0003f05270 */
[----:B------:R-:W-:Y:S05]  /*61d0*/  @!P0 BRA `(.L_x_1092) ;  /* 0x00000000001c8947 */ /* 0x000fea0003800000 */
[----:B------:R-:W-:-:S13]  /*61e0*/  ISETP.NE.AND P0, PT, R0, 0xb, PT ;  /* 0x0000000b0000780c */ /* 0x000fda0003f05270 */
[----:B------:R-:W-:Y:S05]  /*61f0*/  @P0 BRA `(.L_x_1071) ;  /* 0x0000000000440947 */ /* 0x000fea0003800000 */
[----:B------:R-:W-:-:S05]  /*6200*/  HADD2.F32 R25, -RZ, R25.H0_H0 ;  /* 0x20000019ff197230 */ /* 0x000fca0000004100 */
[----:B------:R-:W-:-:S04]  /*6210*/  FSETP.NEU.FTZ.AND P0, PT, R25, RZ, PT ;  /* 0x000000ff1900720b */ /* 0x000fc80003f1d000 */
[----:B------:R-:W-:-:S05]  /*6220*/  SEL R5, RZ, 0x1, !P0 ;  /* 0x00000001ff057807 */ /* 0x000fca0004000000 */
[----:B------:R1:W-:Y:S01]  /*6230*/  STG.E.U8 desc[UR36][R2.64], R5 ;  /* 0x0000000502007986 */ /* 0x0003e2000c101124 */
[----:B------:R-:W-:Y:S05]  /*6240*/  BRA `(.L_x_1072) ;  /* 0x0000000400147947 */ /* 0x000fea0003800000 */
.L_x_1092:
[----:B------:R-:W-:Y:S01]  /*6250*/  HADD2.F32 R25, -RZ, R25.H0_H0 ;  /* 0x20000019ff197230 */ /* 0x000fe20000004100 */
[----:B------:R-:W-:-:S04]  /*6260*/  CS2R R6, SRZ ;  /* 0x0000000000067805 */ /* 0x000fc8000001ff00 */
[----:B------:R-:W-:-:S06]  /*6270*/  FMUL.FTZ R4, R25, 1 ;  /* 0x3f80000019047820 */ /* 0x000fcc0000410000 */
[----:B------:R-:W0:Y:S02]  /*6280*/  F2F.F64.F32 R4, R4 ;  /* 0x0000000400047310 */ /* 0x000e240000201800 */
[----:B0-----:R0:W-:Y:S01]  /*6290*/  STG.E.128 desc[UR36][R2.64], R4 ;  /* 0x0000000402007986 */ /* 0x0011e2000c101d24 */
[----:B------:R-:W-:Y:S05]  /*62a0*/  BRA `(.L_x_1072) ;  /* 0x0000000000fc7947 */ /* 0x000fea0003800000 */
.L_x_1091:
[----:B------:R-:W-:-:S13]  /*62b0*/  ISETP.NE.AND P0, PT, R0, 0xf, PT ;  /* 0x0000000f0000780c */ /* 0x000fda0003f05270 */
[----:B------:R-:W-:Y:S05]  /*62c0*/  @!P0 BRA `(.L_x_1093) ;  /* 0x0000000000e88947 */ /* 0x000fea0003800000 */
[----:B------:R-:W-:-:S13]  /*62d0*/  ISETP.NE.AND P0, PT, R0, 0x17, PT ;  /* 0x000000170000780c */ /* 0x000fda0003f05270 */
[----:B------:R-:W-:Y:S05]  /*62e0*/  @!P0 BRA `(.L_x_1094) ;  /* 0x0000000000908947 */ /* 0x000fea0003800000 */
[----:B------:R-:W-:-:S13]  /*62f0*/  ISETP.NE.AND P0, PT, R0, 0x18, PT ;  /* 0x000000180000780c */ /* 0x000fda0003f05270 */
[----:B------:R-:W-:Y:S05]  /*6300*/  @!P0 BRA `(.L_x_1095) ;  /* 0x0000000000448947 */ /* 0x000fea0003800000 */
.L_x_1071:
        /* <DEDUP_REMOVED lines=16> */
.L_x_1096:
[----:B------:R-:W-:Y:S05]  /*6410*/  BRA `(.L_x_1072) ;  /* 0x0000000000a07947 */ /* 0x000fea0003800000 */
.L_x_1095:
        /* <DEDUP_REMOVED lines=13> */
.L_x_1098:
[----:B------:R-:W-:Y:S05]  /*64f0*/  BSYNC.RECONVERGENT B0 ;  /* 0x0000000000007941 */ /* 0x000fea0003800200 */
.L_x_1097:
[----:B------:R-:W-:-:S05]  /*6500*/  LOP3.LUT R5, R0, 0x80, R5, 0xf8, !PT ;  /* 0x0000008000057812 */ /* 0x000fca00078ef805 */
[----:B------:R3:W-:Y:S01]  /*6510*/  STG.E.U8 desc[UR36][R2.64], R5 ;  /* 0x0000000502007986 */ /* 0x0007e2000c101124 */
[----:B------:R-:W-:Y:S05]  /*6520*/  BRA `(.L_x_1072) ;  /* 0x00000000005c7947 */ /* 0x000fea0003800000 */
.L_x_1094:
        /* <DEDUP_REMOVED lines=12> */
.L_x_1100:
[----:B------:R-:W-:Y:S01]  /*65f0*/  IMAD.MOV.U32 R0, RZ, RZ, 0x7f ;  /* 0x0000007fff007424 */ /* 0x000fe200078e00ff */
[----:B------:R-:W-:-:S04]  /*6600*/  ISETP.GT.U32.AND P0, PT, R4, 0x7f800000, PT ;  /* 0x7f8000000400780c */ /* 0x000fc80003f04070 */
[----:B------:R-:W-:-:S09]  /*6610*/  SEL R0, R0, 0x7c, P0 ;  /* 0x0000007c00007807 */ /* 0x000fd20000000000 */
.L_x_1101:
[----:B------:R-:W-:Y:S05]  /*6620*/  BSYNC.RECONVERGENT B0 ;  /* 0x0000000000007941 */ /* 0x000fea0003800200 */
.L_x_1099:
[----:B------:R-:W-:-:S04]  /*6630*/  SHF.R.U32.HI R5, RZ, 0x18, R5 ;  /* 0x00000018ff057819 */ /* 0x000fc80000011605 */
[----:B------:R-:W-:-:S05]  /*6640*/  LOP3.LUT R5, R0, 0x80, R5, 0xf8, !PT ;  /* 0x0000008000057812 */ /* 0x000fca00078ef805 */
[----:B------:R2:W-:Y:S01]  /*6650*/  STG.E.U8 desc[UR36][R2.64], R5 ;  /* 0x0000000502007986 */ /* 0x0005e2000c101124 */
[----:B------:R-:W-:Y:S05]  /*6660*/  BRA `(.L_x_1072) ;  /* 0x00000000000c7947 */ /* 0x000fea0003800000 */
.L_x_1093:
[----:B------:R-:W-:-:S05]  /*6670*/  HADD2.F32 R0, -RZ, R25.H0_H0 ;  /* 0x20000019ff007230 */ /* 0x000fca0000004100 */
[----:B------:R-:W-:-:S05]  /*6680*/  F2FP.BF16.F32.PACK_AB R0, RZ, R0 ;  /* 0x00000000ff00723e */ /* 0x000fca00000010ff */
[----:B------:R4:W-:Y:S02]  /*6690*/  STG.E.U16 desc[UR36][R2.64], R0 ;  /* 0x0000000002007986 */ /* 0x0009e4000c101524 */
.L_x_1072:
[----:B------:R-:W-:-:S05]  /*66a0*/  VIADD R19, R19, 0x80 ;  /* 0x0000008013137836 */ /* 0x000fca0000000000 */
[----:B------:R-:W-:-:S13]  /*66b0*/  ISETP.GE.AND P0, PT, R19, R17, PT ;  /* 0x000000111300720c */ /* 0x000fda0003f06270 */
        /* <DEDUP_REMOVED lines=19> */
[----:B------:R-:W-:-:S04]  /*67f0*/  HADD2.F32 R24, -RZ, R24.H0_H0 ;  /* 0x20000018ff187230 */ /* 0x000fc80000004100 */
[----:B------:R-:W0:Y:S02]  /*6800*/  F2I.FTZ.TRUNC.NTZ R5, R24 ;  /* 0x0000001800057305 */ /* 0x000e24000021f100 */
[----:B0-----:R3:W-:Y:S01]  /*6810*/  STG.E.U8 desc[UR36][R2.64], R5 ;  /* 0x0000000502007986 */ /* 0x0017e2000c101124 */
[----:B------:R-:W-:Y:S05]  /*6820*/  BRA `(.L_x_1107) ;  /* 0x0000000c007c7947 */ /* 0x000fea0003800000 */
.L_x_1105:
[----:B------:R-:W-:-:S06]  /*6830*/  HADD2.F32 R5, -RZ, R24.H0_H0 ;  /* 0x20000018ff057230 */ /* 0x000fcc0000004100 */
[----:B------:R-:W0:Y:S02]  /*6840*/  F2I.S64.TRUNC R4, R5 ;  /* 0x0000000500047311 */ /* 0x000e24000020d900 */
[----:B0-----:R4:W-:Y:S01]  /*6850*/  STG.E.U8 desc[UR36][R2.64], R4 ;  /* 0x0000000402007986 */ /* 0x0019e2000c101124 */
[----:B------:R-:W-:Y:S05]  /*6860*/  BRA `(.L_x_1107) ;  /* 0x0000000c006c7947 */ /* 0x000fea0003800000 */
.L_x_1104:
        /* <DEDUP_REMOVED lines=10> */
.L_x_1109:
[----:B------:R-:W-:-:S04]  /*6910*/  HADD2.F32 R24, -RZ, R24.H0_H0 ;  /* 0x20000018ff187230 */ /* 0x000fc80000004100 */
[----:B------:R-:W0:Y:S02]  /*6920*/  F2I.FTZ.TRUNC.NTZ R5, R24 ;  /* 0x0000001800057305 */ /* 0x000e24000021f100 */
[----:B0-----:R2:W-:Y:S01]  /*6930*/  STG.E desc[UR36][R2.64], R5 ;  /* 0x0000000502007986 */ /* 0x0015e2000c101924 */
[----:B------:R-:W-:Y:S05]  /*6940*/  BRA `(.L_x_1107) ;  /* 0x0000000c00347947 */ /* 0x000fea0003800000 */
.L_x_1108:
[----:B------:R-:W-:-:S04]  /*6950*/  HADD2.F32 R24, -RZ, R24.H0_H0 ;  /* 0x20000018ff187230 */ /* 0x000fc80000004100 */
[----:B------:R-:W0:Y:S02]  /*6960*/  F2I.FTZ.TRUNC.NTZ R5, R24 ;  /* 0x0000001800057305 */ /* 0x000e24000021f100 */
[----:B0-----:R0:W-:Y:S01]  /*6970*/  STG.E.U16 desc[UR36][R2.64], R5 ;  /* 0x0000000502007986 */ /* 0x0011e2000c101524 */
[----:B------:R-:W-:Y:S05]  /*6980*/  BRA `(.L_x_1107) ;  /* 0x0000000c00247947 */ /* 0x000fea0003800000 */
.L_x_1103:
        /* <DEDUP_REMOVED lines=9> */
.L_x_1111:
[----:B------:R0:W-:Y:S01]  /*6a20*/  STG.E.U16 desc[UR36][R2.64], R24 ;  /* 0x0000001802007986 */ /* 0x0001e2000c101524 */
[----:B------:R-:W-:Y:S05]  /*6a30*/  BRA `(.L_x_1107) ;  /* 0x0000000800f87947 */ /* 0x000fea0003800000 */
.L_x_1110:
        /* <DEDUP_REMOVED lines=10> */
.L_x_1113:
[----:B------:R-:W-:-:S05]  /*6ae0*/  HADD2.F32 R0, -RZ, R24.H0_H0 ;  /* 0x20000018ff007230 */ /* 0x000fca0000004100 */
[----:B------:R-:W-:-:S04]  /*6af0*/  F2FP.F16.F32.PACK_AB R0, RZ, R0 ;  /* 0x00000000ff00723e */ /* 0x000fc800000000ff */
[----:B------:R-:W-:-:S05]  /*6b00*/  PRMT R0, R0, 0x5410, RZ ;  /* 0x0000541000007816 */ /* 0x000fca00000000ff */
[----:B------:R0:W-:Y:S01]  /*6b10*/  STG.E desc[UR36][R2.64], R0 ;  /* 0x0000000002007986 */ /* 0x0001e2000c101924 */
[----:B------:R-:W-:Y:S05]  /*6b20*/  BRA `(.L_x_1107) ;  /* 0x0000000800bc7947 */ /* 0x000fea0003800000 */
.L_x_1112:
[----:B------:R-:W-:-:S05]  /*6b30*/  HADD2.F32 R4, -RZ, R24.H0_H0 ;  /* 0x20000018ff047230 */ /* 0x000fca0000004100 */
[----:B------:R-:W-:-:S06]  /*6b40*/  FMUL.FTZ R4, R4, 1 ;  /* 0x3f80000004047820 */ /* 0x000fcc0000410000 */
[----:B------:R-:W0:Y:S02]  /*6b50*/  F2F.F64.F32 R4, R4 ;  /* 0x0000000400047310 */ /* 0x000e240000201800 */
[----:B0-----:R0:W-:Y:S01]  /*6b60*/  STG.E.64 desc[UR36][R2.64], R4 ;  /* 0x0000000402007986 */ /* 0x0011e2000c101b24 */
[----:B------:R-:W-:Y:S05]  /*6b70*/  BRA `(.L_x_1107) ;  /* 0x0000000800a87947 */ /* 0x000fea0003800000 */
.L_x_1102:
        /* <DEDUP_REMOVED lines=14> */
.L_x_1117:
        /* <DEDUP_REMOVED lines=18> */
.L_x_1120:
[----:B------:R-:W-:-:S04]  /*6d80*/  SHF.R.U32.HI R5, RZ, 0x18, R5 ;  /* 0x00000018ff057819 */ /* 0x000fc80000011605 */
[----:B------:R-:W-:-:S07]  /*6d90*/  LOP3.LUT R0, R0, 0x80, R5, 0xf8, !PT ;  /* 0x0000008000007812 */ /* 0x000fce00078ef805 */
.L_x_1119:
[----:B------:R-:W-:Y:S05]  /*6da0*/  BSYNC.RECONVERGENT B0 ;  /* 0x0000000000007941 */ /* 0x000fea0003800200 */
.L_x_1118:
[----:B------:R0:W-:Y:S01]  /*6db0*/  STG.E.U8 desc[UR36][R2.64], R0 ;  /* 0x0000000002007986 */ /* 0x0001e2000c101124 */
[----:B------:R-:W-:Y:S05]  /*6dc0*/  BRA `(.L_x_1107) ;  /* 0x0000000800147947 */ /* 0x000fea0003800000 */
.L_x_1116:
        /* <DEDUP_REMOVED lines=18> */
.L_x_1123:
[----:B------:R-:W-:-:S04]  /*6ef0*/  SHF.R.U32.HI R5, RZ, 0x18, R5 ;  /* 0x00000018ff057819 */ /* 0x000fc80000011605 */
[----:B------:R-:W-:-:S07]  /*6f00*/  LOP3.LUT R0, R0, 0x80, R5, 0xf8, !PT ;  /* 0x0000008000007812 */ /* 0x000fce00078ef805 */
.L_x_1122:
[----:B------:R-:W-:Y:S05]  /*6f10*/  BSYNC.RECONVERGENT B0 ;  /* 0x0000000000007941 */ /* 0x000fea0003800200 */
.L_x_1121:
[----:B------:R0:W-:Y:S01]  /*6f20*/  STG.E.U8 desc[UR36][R2.64], R0 ;  /* 0x0000000002007986 */ /* 0x0001e2000c101124 */
[----:B------:R-:W-:Y:S05]  /*6f30*/  BRA `(.L_x_1107) ;  /* 0x0000000400b87947 */ /* 0x000fea0003800000 */
.L_x_1115:
[----:B------:R-:W-:-:S13]  /*6f40*/  ISETP.NE.AND P0, PT, R0, 0x1c, PT ;  /* 0x0000001c0000780c */ /* 0x000fda0003f05270 */
[----:B------:R-:W-:Y:S05]  /*6f50*/  @!P0 BRA `(.L_x_1124) ;  /* 0x0000000000608947 */ /* 0x000fea0003800000 */
[----:B------:R-:W-:-:S13]  /*6f60*/  ISETP.NE.AND P0, PT, R0, 0x1d, PT ;  /* 0x0000001d0000780c */ /* 0x000fda0003f05270 */
[----:B------:R-:W-:Y:S05]  /*6f70*/  @!P0 BRA `(.L_x_1125) ;  /* 0x0000000000488947 */ /* 0x000fea0003800000 */
[----:B------:R-:W-:-:S13]  /*6f80*/  ISETP.NE.AND P0, PT, R0, 0x2c, PT ;  /* 0x0000002c0000780c */ /* 0x000fda0003f05270 */
[----:B------:R-:W-:Y:S05]  /*6f90*/  @P0 BRA `(.L_x_1106) ;  /* 0x0000000000bc0947 */ /* 0x000fea0003800000 */
        /* <DEDUP_REMOVED lines=16> */
.L_x_1125:
[----:B------:R-:W-:-:S06]  /*70a0*/  HADD2.F32 R4, -RZ, R24.H0_H0 ;  /* 0x20000018ff047230 */ /* 0x000fcc0000004100 */
[----:B------:R-:W0:Y:S02]  /*70b0*/  F2I.U64.TRUNC R4, R4 ;  /* 0x0000000400047311 */ /* 0x000e24000020d800 */
[----:B0-----:R0:W-:Y:S01]  /*70c0*/  STG.E.64 desc[UR36][R2.64], R4 ;  /* 0x0000000402007986 */ /* 0x0011e2000c101b24 */
[----:B------:R-:W-:Y:S05]  /*70d0*/  BRA `(.L_x_1107) ;  /* 0x0000000400507947 */ /* 0x000fea0003800000 */
.L_x_1124:
[----:B------:R-:W-:-:S04]  /*70e0*/  HADD2.F32 R24, -RZ, R24.H0_H0 ;  /* 0x20000018ff187230 */ /* 0x000fc80000004100 */
[----:B------:R-:W0:Y:S02]  /*70f0*/  F2I.FTZ.U32.TRUNC.NTZ R5, R24 ;  /* 0x0000001800057305 */ /* 0x000e24000021f000 */
[----:B0-----:R0:W-:Y:S01]  /*7100*/  STG.E desc[UR36][R2.64], R5 ;  /* 0x0000000502007986 */ /* 0x0011e2000c101924 */
[----:B------:R-:W-:Y:S05]  /*7110*/  BRA `(.L_x_1107) ;  /* 0x0000000400407947 */ /* 0x000fea0003800000 */
.L_x_1114:
        /* <DEDUP_REMOVED lines=11> */
.L_x_1127:
[----:B------:R-:W-:Y:S01]  /*71d0*/  HADD2.F32 R24, -RZ, R24.H0_H0 ;  /* 0x20000018ff187230 */ /* 0x000fe20000004100 */
[----:B------:R-:W-:-:S04]  /*71e0*/  CS2R R6, SRZ ;  /* 0x0000000000067805 */ /* 0x000fc8000001ff00 */
[----:B------:R-:W-:-:S06]  /*71f0*/  FMUL.FTZ R4, R24, 1 ;  /* 0x3f80000018047820 */ /* 0x000fcc0000410000 */
[----:B------:R-:W0:Y:S02]  /*7200*/  F2F.F64.F32 R4, R4 ;  /* 0x0000000400047310 */ /* 0x000e240000201800 */
[----:B0-----:R0:W-:Y:S01]  /*7210*/  STG.E.128 desc[UR36][R2.64], R4 ;  /* 0x0000000402007986 */ /* 0x0011e2000c101d24 */
[----:B------:R-:W-:Y:S05]  /*7220*/  BRA `(.L_x_1107) ;  /* 0x0000000000fc7947 */ /* 0x000fea0003800000 */
.L_x_1126:
[----:B------:R-:W-:-:S13]  /*7230*/  ISETP.NE.AND P0, PT, R0, 0xf, PT ;  /* 0x0000000f0000780c */ /* 0x000fda0003f05270 */
[----:B------:R-:W-:Y:S05]  /*7240*/  @!P0 BRA `(.L_x_1128) ;  /* 0x0000000000e88947 */ /* 0x000fea0003800000 */
[----:B------:R-:W-:-:S13]  /*7250*/  ISETP.NE.AND P0, PT, R0, 0x17, PT ;  /* 0x000000170000780c */ /* 0x000fda0003f05270 */
[----:B------:R-:W-:Y:S05]  /*7260*/  @!P0 BRA `(.L_x_1129) ;  /* 0x0000000000908947 */ /* 0x000fea0003800000 */
[----:B------:R-:W-:-:S13]  /*7270*/  ISETP.NE.AND P0, PT, R0, 0x18, PT ;  /* 0x000000180000780c */ /* 0x000fda0003f05270 */
[----:B------:R-:W-:Y:S05]  /*7280*/  @!P0 BRA `(.L_x_1130) ;  /* 0x0000000000448947 */ /* 0x000fea0003800000 */
.L_x_1106:
        /* <DEDUP_REMOVED lines=16> */
.L_x_1131:
[----:B------:R-:W-:Y:S05]  /*7390*/  BRA `(.L_x_1107) ;  /* 0x0000000000a07947 */ /* 0x000fea0003800000 */
.L_x_1130:
        /* <DEDUP_REMOVED lines=13> */
.L_x_1133:
[----:B------:R-:W-:Y:S05]  /*7470*/  BSYNC.RECONVERGENT B0 ;  /* 0x0000000000007941 */ /* 0x000fea0003800200 */
.L_x_1132:
[----:B------:R-:W-:-:S05]  /*7480*/  LOP3.LUT R5, R0, 0x80, R5, 0xf8, !PT ;  /* 0x0000008000057812 */ /* 0x000fca00078ef805 */
[----:B------:R0:W-:Y:S01]  /*7490*/  STG.E.U8 desc[UR36][R2.64], R5 ;  /* 0x0000000502007986 */ /* 0x0001e2000c101124 */
[----:B------:R-:W-:Y:S05]  /*74a0*/  BRA `(.L_x_1107) ;  /* 0x00000000005c7947 */ /* 0x000fea0003800000 */
.L_x_1129:
        /* <DEDUP_REMOVED lines=12> */
.L_x_1135:
[----:B------:R-:W-:Y:S01]  /*7570*/  IMAD.MOV.U32 R0, RZ, RZ, 0x7f ;  /* 0x0000007fff007424 */ /* 0x000fe200078e00ff */
[----:B------:R-:W-:-:S04]  /*7580*/  ISETP.GT.U32.AND P0, PT, R4, 0x7f800000, PT ;  /* 0x7f8000000400780c */ /* 0x000fc80003f04070 */
[----:B------:R-:W-:-:S09]  /*7590*/  SEL R0, R0, 0x7c, P0 ;  /* 0x0000007c00007807 */ /* 0x000fd20000000000 */
.L_x_1136:
[----:B------:R-:W-:Y:S05]  /*75a0*/  BSYNC.RECONVERGENT B0 ;  /* 0x0000000000007941 */ /* 0x000fea0003800200 */
.L_x_1134:
[----:B------:R-:W-:-:S04]  /*75b0*/  SHF.R.U32.HI R5, RZ, 0x18, R5 ;  /* 0x00000018ff057819 */ /* 0x000fc80000011605 */
[----:B------:R-:W-:-:S05]  /*75c0*/  LOP3.LUT R5, R0, 0x80, R5, 0xf8, !PT ;  /* 0x0000008000057812 */ /* 0x000fca00078ef805 */
[----:B------:R0:W-:Y:S01]  /*75d0*/  STG.E.U8 desc[UR36][R2.64], R5 ;  /* 0x0000000502007986 */ /* 0x0001e2000c101124 */
[----:B------:R-:W-:Y:S05]  /*75e0*/  BRA `(.L_x_1107) ;  /* 0x00000000000c7947 */ /* 0x000fea0003800000 */
.L_x_1128:
[----:B------:R-:W-:-:S05]  /*75f0*/  HADD2.F32 R0, -RZ, R24.H0_H0 ;  /* 0x20000018ff007230 */ /* 0x000fca0000004100 */
[----:B------:R-:W-:-:S05]  /*7600*/  F2FP.BF16.F32.PACK_AB R0, RZ, R0 ;  /* 0x00000000ff00723e */ /* 0x000fca00000010ff */
[----:B------:R0:W-:Y:S02]  /*7610*/  STG.E.U16 desc[UR36][R2.64], R0 ;  /* 0x0000000002007986 */ /* 0x0001e4000c101524 */
.L_x_1107:
[----:B------:R-:W-:-:S07]  /*7620*/  VIADD R19, R19, 0x80 ;  /* 0x0000008013137836 */ /* 0x000fce0000000000 */
.L_x_1066:
[----:B------:R-:W-:Y:S05]  /*7630*/  BSYNC.RECONVERGENT B6 ;  /* 0x0000000000067941 */ /* 0x000fea0003800200 */
.L_x_1065:
[----:B------:R-:W-:-:S13]  /*7640*/  ISETP.GE.AND P0, PT, R19, R17, PT ;  /* 0x000000111300720c */ /* 0x000fda0003f06270 */
[----:B------:R-:W-:Y:S05]  /*7650*/  @P0 EXIT ;  /* 0x000000000000094d */ /* 0x000fea0003800000 */
[----:B01234-:R-:W0:Y:S01]  /*7660*/  LDC.64 R2, c[0x0][0x388] ;  /* 0x0000e200ff027b82 */ /* 0x01fe220000000a00 */
[----:B------:R-:W1:Y:S01]  /*7670*/  LDCU UR4, c[0x0][0x3a8] ;  /* 0x00007500ff0477ac */ /* 0x000e620008000800 */
[----:B------:R-:W-:Y:S01]  /*7680*/  PRMT R0, R16, 0x9910, RZ ;  /* 0x0000991010007816 */ /* 0x000fe200000000ff */
[----:B------:R-:W-:-:S03]  /*7690*/  IMAD R18, R18, 0x200, R19 ;  /* 0x0000020012127824 */ /* 0x000fc600078e0213 */
[----:B------:R-:W-:Y:S01]  /*76a0*/  ISETP.GT.AND P1, PT, R0, 0x9, PT ;  /* 0x000000090000780c */ /* 0x000fe20003f24270 */
[----:B-1----:R-:W-:-:S05]  /*76b0*/  IMAD R5, R18, UR4, RZ ;  /* 0x0000000412057c24 */ /* 0x002fca000f8e02ff */
        /* <DEDUP_REMOVED lines=13> */
[----:B0-----:R-:W-:Y:S01]  /*7790*/  STG.E.U8 desc[UR36][R2.64], R23 ;  /* 0x0000001702007986 */ /* 0x001fe2000c101124 */
[----:B------:R-:W-:Y:S05]  /*77a0*/  EXIT ;  /* 0x000000000000794d */ /* 0x000fea0003800000 */
.L_x_1140:
[----:B------:R-:W-:-:S06]  /*77b0*/  HADD2.F32 R5, -RZ, R23.H0_H0 ;  /* 0x20000017ff057230 */ /* 0x000fcc0000004100 */
[----:B------:R-:W0:Y:S02]  /*77c0*/  F2I.S64.TRUNC R4, R5 ;  /* 0x0000000500047311 */ /* 0x000e24000020d900 */
[----:B0-----:R-:W-:Y:S01]  /*77d0*/  STG.E.U8 desc[UR36][R2.64], R4 ;  /* 0x0000000402007986 */ /* 0x001fe2000c101124 */
[----:B------:R-:W-:Y:S05]  /*77e0*/  EXIT ;  /* 0x000000000000794d */ /* 0x000fea0003800000 */
.L_x_1139:
        /* <DEDUP_REMOVED lines=8> */
[----:B0-----:R-:W-:Y:S01]  /*7870*/  STG.E.64 desc[UR36][R2.64], R4 ;  /* 0x0000000402007986 */ /* 0x001fe2000c101b24 */
[----:B------:R-:W-:Y:S05]  /*7880*/  EXIT ;  /* 0x000000000000794d */ /* 0x000fea0003800000 */
.L_x_1143:
[----:B------:R-:W-:-:S06]  /*7890*/  HADD2.F32 R23, -RZ, R23.H0_H0 ;  /* 0x20000017ff177230 */ /* 0x000fcc0000004100 */
[----:B------:R-:W0:Y:S02]  /*78a0*/  F2I.FTZ.TRUNC.NTZ R23, R23 ;  /* 0x0000001700177305 */ /* 0x000e24000021f100 */
[----:B0-----:R-:W-:Y:S01]  /*78b0*/  STG.E desc[UR36][R2.64], R23 ;  /* 0x0000001702007986 */ /* 0x001fe2000c101924 */
[----:B------:R-:W-:Y:S05]  /*78c0*/  EXIT ;  /* 0x000000000000794d */ /* 0x000fea0003800000 */
.L_x_1142:
[----:B------:R-:W-:-:S06]  /*78d0*/  HADD2.F32 R23, -RZ, R23.H0_H0 ;  /* 0x20000017ff177230 */ /* 0x000fcc0000004100 */
[----:B------:R-:W0:Y:S02]  /*78e0*/  F2I.FTZ.TRUNC.NTZ R23, R23 ;  /* 0x0000001700177305 */ /* 0x000e24000021f100 */
[----:B0-----:R-:W-:Y:S01]  /*78f0*/  STG.E.U16 desc[UR36][R2.64], R23 ;  /* 0x0000001702007986 */ /* 0x001fe2000c101524 */
[----:B------:R-:W-:Y:S05]  /*7900*/  EXIT ;  /* 0x000000000000794d */ /* 0x000fea0003800000 */
.L_x_1138:
[----:B------:R-:W-:-:S13]  /*7910*/  ISETP.GT.AND P0, PT, R0, 0x6, PT ;  /* 0x000000060000780c */ /* 0x000fda0003f04270 */
[----:B------:R-:W-:Y:S05]  /*7920*/  @P0 BRA `(.L_x_1144) ;  /* 0x0000000000240947 */ /* 0x000fea0003800000 */
[----:B------:R-:W-:-:S13]  /*7930*/  ISETP.NE.AND P0, PT, R0, 0x5, PT ;  /* 0x000000050000780c */ /* 0x000fda0003f05270 */
[----:B------:R-:W-:Y:S05]  /*7940*/  @!P0 BRA `(.L_x_1145) ;  /* 0x0000000000148947 */ /* 0x000fea0003800000 */
[----:B------:R-:W-:-:S13]  /*7950*/  ISETP.NE.AND P0, PT, R0, 0x6, PT ;  /* 0x000000060000780c */ /* 0x000fda0003f05270 */
[----:B------:R-:W-:Y:S05]  /*7960*/  @P0 BRA `(.L_x_1141) ;  /* 0x0000000800280947 */ /* 0x000fea0003800000 */
[----:B------:R-:W-:-:S05]  /*7970*/  HADD2.F32 R23, -RZ, R23.H0_H0 ;  /* 0x20000017ff177230 */ /* 0x000fca0000004100 */
[----:B------:R-:W-:Y:S01]  /*7980*/  STG.E desc[UR36][R2.64], R23 ;  /* 0x0000001702007986 */ /* 0x000fe2000c101924 */
[----:B------:R-:W-:Y:S05]  /*7990*/  EXIT ;  /* 0x000000000000794d */ /* 0x000fea0003800000 */
.L_x_1145:
[----:B------:R-:W-:Y:S01]  /*79a0*/  STG.E.U16 desc[UR36][R2.64], R23 ;  /* 0x0000001702007986 */ /* 0x000fe2000c101524 */
[----:B------:R-:W-:Y:S05]  /*79b0*/  EXIT ;  /* 0x000000000000794d */ /* 0x000fea0003800000 */
.L_x_1144:
        /* <DEDUP_REMOVED lines=8> */
[----:B------:R-:W-:Y:S01]  /*7a40*/  STG.E.64 desc[UR36][R2.64], R4 ;  /* 0x0000000402007986 */ /* 0x000fe2000c101b24 */
[----:B------:R-:W-:Y:S05]  /*7a50*/  EXIT ;  /* 0x000000000000794d */ /* 0x000fea0003800000 */
.L_x_1147:
[----:B------:R-:W-:-:S05]  /*7a60*/  HADD2.F32 R0, -RZ, R23.H0_H0 ;  /* 0x20000017ff007230 */ /* 0x000fca0000004100 */
[----:B------:R-:W-:-:S04]  /*7a70*/  F2FP.F16.F32.PACK_AB R0, RZ, R0 ;  /* 0x00000000ff00723e */ /* 0x000fc800000000ff */
[----:B------:R-:W-:-:S05]  /*7a80*/  PRMT R0, R0, 0x5410, RZ ;  /* 0x0000541000007816 */ /* 0x000fca00000000ff */
[----:B------:R-:W-:Y:S01]  /*7a90*/  STG.E desc[UR36][R2.64], R0 ;  /* 0x0000000002007986 */ /* 0x000fe2000c101924 */
[----:B------:R-:W-:Y:S05]  /*7aa0*/  EXIT ;  /* 0x000000000000794d */ /* 0x000fea0003800000 */
.L_x_1146:
[----:B------:R-:W-:-:S05]  /*7ab0*/  HADD2.F32 R4, -RZ, R23.H0_H0 ;  /* 0x20000017ff047230 */ /* 0x000fca0000004100 */
[----:B------:R-:W-:-:S06]  /*7ac0*/  FMUL.FTZ R4, R4, 1 ;  /* 0x3f80000004047820 */ /* 0x000fcc0000410000 */
[----:B------:R-:W0:Y:S02]  /*7ad0*/  F2F.F64.F32 R4, R4 ;  /* 0x0000000400047310 */ /* 0x000e240000201800 */
[----:B0-----:R-:W-:Y:S01]  /*7ae0*/  STG.E.64 desc[UR36][R2.64], R4 ;  /* 0x0000000402007986 */ /* 0x001fe2000c101b24 */
[----:B------:R-:W-:Y:S05]  /*7af0*/  EXIT ;  /* 0x000000000000794d */ /* 0x000fea0003800000 */
.L_x_1137:
        /* <DEDUP_REMOVED lines=12> */
[----:B0-----:R-:W-:Y:S01]  /*7bc0*/  STG.E.U16 desc[UR36][R2.64], R5 ;  /* 0x0000000502007986 */ /* 0x001fe2000c101524 */
[----:B------:R-:W-:Y:S05]  /*7bd0*/  EXIT ;  /* 0x000000000000794d */ /* 0x000fea0003800000 */
.L_x_1151:
        /* <DEDUP_REMOVED lines=18> */
.L_x_1154:
[----:B------:R-:W-:-:S04]  /*7d00*/  SHF.R.U32.HI R5, RZ, 0x18, R5 ;  /* 0x00000018ff057819 */ /* 0x000fc80000011605 */
[----:B------:R-:W-:-:S07]  /*7d10*/  LOP3.LUT R0, R0, 0x80, R5, 0xf8, !PT ;  /* 0x0000008000007812 */ /* 0x000fce00078ef805 */
.L_x_1153:
[----:B------:R-:W-:Y:S05]  /*7d20*/  BSYNC.RECONVERGENT B0 ;  /* 0x0000000000007941 */ /* 0x000fea0003800200 */
.L_x_1152:
[----:B------:R-:W-:Y:S01]  /*7d30*/  STG.E.U8 desc[UR36][R2.64], R0 ;  /* 0x0000000002007986 */ /* 0x000fe2000c101124 */
[----:B------:R-:W-:Y:S05]  /*7d40*/  EXIT ;  /* 0x000000000000794d */ /* 0x000fea0003800000 */
.L_x_1150:
        /* <DEDUP_REMOVED lines=18> */
.L_x_1157:
[----:B------:R-:W-:-:S04]  /*7e70*/  SHF.R.U32.HI R5, RZ, 0x18, R5 ;  /* 0x00000018ff057819 */ /* 0x000fc80000011605 */
[----:B------:R-:W-:-:S07]  /*7e80*/  LOP3.LUT R0, R0, 0x80, R5, 0xf8, !PT ;  /* 0x0000008000007812 */ /* 0x000fce00078ef805 */
.L_x_1156:
[----:B------:R-:W-:Y:S05]  /*7e90*/  BSYNC.RECONVERGENT B0 ;  /* 0x0000000000007941 */ /* 0x000fea0003800200 */
.L_x_1155:
[----:B------:R-:W-:Y:S01]  /*7ea0*/  STG.E.U8 desc[UR36][R2.64], R0 ;  /* 0x0000000002007986 */ /* 0x000fe2000c101124 */
[----:B------:R-:W-:Y:S05]  /*7eb0*/  EXIT ;  /* 0x000000000000794d */ /* 0x000fea0003800000 */
.L_x_1149:
        /* <DEDUP_REMOVED lines=22> */
.L_x_1159:
[----:B------:R-:W-:-:S06]  /*8020*/  HADD2.F32 R4, -RZ, R23.H0_H0 ;  /* 0x20000017ff047230 */ /* 0x000fcc0000004100 */
[----:B------:R-:W0:Y:S02]  /*8030*/  F2I.U64.TRUNC R4, R4 ;  /* 0x0000000400047311 */ /* 0x000e24000020d800 */
[----:B0-----:R-:W-:Y:S01]  /*8040*/  STG.E.64 desc[UR36][R2.64], R4 ;  /* 0x0000000402007986 */ /* 0x001fe2000c101b24 */
[----:B------:R-:W-:Y:S05]  /*8050*/  EXIT ;  /* 0x000000000000794d */ /* 0x000fea0003800000 */
.L_x_1158:
[----:B------:R-:W-:-:S06]  /*8060*/  HADD2.F32 R23, -RZ, R23.H0_H0 ;  /* 0x20000017ff177230 */ /* 0x000fcc0000004100 */
[----:B------:R-:W0:Y:S02]  /*8070*/  F2I.FTZ.U32.TRUNC.NTZ R23, R23 ;  /* 0x0000001700177305 */ /* 0x000e24000021f000 */
[----:B0-----:R-:W-:Y:S01]  /*8080*/  STG.E desc[UR36][R2.64], R23 ;  /* 0x0000001702007986 */ /* 0x001fe2000c101924 */
[----:B------:R-:W-:Y:S05]  /*8090*/  EXIT ;  /* 0x000000000000794d */ /* 0x000fea0003800000 */
.L_x_1148:
        /* <DEDUP_REMOVED lines=9> */
[----:B------:R-:W-:Y:S01]  /*8130*/  STG.E.U8 desc[UR36][R2.64], R5 ;  /* 0x0000000502007986 */ /* 0x000fe2000c101124 */
[----:B------:R-:W-:Y:S05]  /*8140*/  EXIT ;  /* 0x000000000000794d */ /* 0x000fea0003800000 */
.L_x_1161:
[----:B------:R-:W-:Y:S01]  /*8150*/  HADD2.F32 R23, -RZ, R23.H0_H0 ;  /* 0x20000017ff177230 */ /* 0x000fe20000004100 */
[----:B------:R-:W-:-:S04]  /*8160*/  CS2R R6, SRZ ;  /* 0x0000000000067805 */ /* 0x000fc8000001ff00 */
[----:B------:R-:W-:-:S06]  /*8170*/  FMUL.FTZ R4, R23, 1 ;  /* 0x3f80000017047820 */ /* 0x000fcc0000410000 */
[----:B------:R-:W0:Y:S02]  /*8180*/  F2F.F64.F32 R4, R4 ;  /* 0x0000000400047310 */ /* 0x000e240000201800 */
[----:B0-----:R-:W-:Y:S01]  /*8190*/  STG.E.128 desc[UR36][R2.64], R4 ;  /* 0x0000000402007986 */ /* 0x001fe2000c101d24 */
[----:B------:R-:W-:Y:S05]  /*81a0*/  EXIT ;  /* 0x000000000000794d */ /* 0x000fea0003800000 */
.L_x_1160:
[----:B------:R-:W-:-:S13]  /*81b0*/  ISETP.NE.AND P0, PT, R0, 0xf, PT ;  /* 0x0000000f0000780c */ /* 0x000fda0003f05270 */
[----:B------:R-:W-:Y:S05]  /*81c0*/  @!P0 BRA `(.L_x_1162) ;  /* 0x0000000000e88947 */ /* 0x000fea0003800000 */
[----:B------:R-:W-:-:S13]  /*81d0*/  ISETP.NE.AND P0, PT, R0, 0x17, PT ;  /* 0x000000170000780c */ /* 0x000fda0003f05270 */
[----:B------:R-:W-:Y:S05]  /*81e0*/  @!P0 BRA `(.L_x_1163) ;  /* 0x0000000000908947 */ /* 0x000fea0003800000 */
[----:B------:R-:W-:-:S13]  /*81f0*/  ISETP.NE.AND P0, PT, R0, 0x18, PT ;  /* 0x000000180000780c */ /* 0x000fda0003f05270 */
[----:B------:R-:W-:Y:S05]  /*8200*/  @!P0 BRA `(.L_x_1164) ;  /* 0x0000000000448947 */ /* 0x000fea0003800000 */
.L_x_1141:
[----:B------:R-:W-:Y:S01]  /*8210*/  MOV R0, 0x0 ;  /* 0x0000000000007802 */ /* 0x000fe20000000f00 */
[----:B------:R-:W0:Y:S01]  /*8220*/  LDCU.64 UR4, c[0x4][0x148] ;  /* 0x01002900ff0477ac */ /* 0x000e220008000a00 */
[----:B------:R-:W-:Y:S02]  /*8230*/  IMAD.MOV.U32 R8, RZ, RZ, 0x65 ;  /* 0x00000065ff087424 */ /* 0x000fe400078e00ff */
[----:B------:R1:W2:Y:S01]  /*8240*/  LDC.64 R2, c[0x4][R0] ;  /* 0x0100000000027b82 */ /* 0x0002a20000000a00 */
[----:B------:R-:W3:Y:S01]  /*8250*/  LDCU.64 UR6, c[0x4][0x150] ;  /* 0x01002a00ff0677ac */ /* 0x000ee20008000a00 */
[----:B------:R-:W-:Y:S02]  /*8260*/  IMAD.MOV.U32 R12, RZ, RZ, 0x1 ;  /* 0x00000001ff0c7424 */ /* 0x000fe400078e00ff */
[----:B------:R-:W-:Y:S01]  /*8270*/  IMAD.MOV.U32 R13, RZ, RZ, RZ ;  /* 0x000000ffff0d7224 */ /* 0x000fe200078e00ff */
[----:B------:R-:W4:Y:S01]  /*8280*/  LDCU.64 UR8, c[0x4][0x30] ;  /* 0x01000600ff0877ac */ /* 0x000f220008000a00 */
[----:B0-----:R-:W-:-:S02]  /*8290*/  IMAD.U32 R4, RZ, RZ, UR4 ;  /* 0x00000004ff047e24 */ /* 0x001fc4000f8e00ff */
[----:B------:R-:W-:Y:S02]  /*82a0*/  IMAD.U32 R5, RZ, RZ, UR5 ;  /* 0x00000005ff057e24 */ /* 0x000fe4000f8e00ff */
[----:B---3--:R-:W-:Y:S02]  /*82b0*/  IMAD.U32 R6, RZ, RZ, UR6 ;  /* 0x00000006ff067e24 */ /* 0x008fe4000f8e00ff */
[----:B------:R-:W-:Y:S02]  /*82c0*/  IMAD.U32 R7, RZ, RZ, UR7 ;  /* 0x00000007ff077e24 */ /* 0x000fe4000f8e00ff */
[----:B----4-:R-:W-:Y:S02]  /*82d0*/  IMAD.U32 R10, RZ, RZ, UR8 ;  /* 0x00000008ff0a7e24 */ /* 0x010fe4000f8e00ff */
[----:B-1----:R-:W-:-:S07]  /*82e0*/  IMAD.U32 R11, RZ, RZ, UR9 ;  /* 0x00000009ff0b7e24 */ /* 0x002fce000f8e00ff */
[----:B------:R-:W-:-:S07]  /*82f0*/  LEPC R20, `(.L_x_1165) ;  /* 0x000000001014794e */ /* 0x000fce0000000000 */
[----:B--2---:R-:W-:Y:S05]  /*8300*/  CALL.ABS.NOINC R2 ;  /* 0x0000000002007343 */ /* 0x004fea0003c00000 */
.L_x_1165:
[----:B------:R-:W-:Y:S05]  /*8310*/  EXIT ;  /* 0x000000000000794d */ /* 0x000fea0003800000 */
.L_x_1164:
        /* <DEDUP_REMOVED lines=13> */
.L_x_1167:
[----:B------:R-:W-:Y:S05]  /*83f0*/  BSYNC.RECONVERGENT B0 ;  /* 0x0000000000007941 */ /* 0x000fea0003800200 */
.L_x_1166:
[----:B------:R-:W-:-:S05]  /*8400*/  LOP3.LUT R5, R0, 0x80, R5, 0xf8, !PT ;  /* 0x0000008000057812 */ /* 0x000fca00078ef805 */
[----:B------:R-:W-:Y:S01]  /*8410*/  STG.E.U8 desc[UR36][R2.64], R5 ;  /* 0x0000000502007986 */ /* 0x000fe2000c101124 */
[----:B------:R-:W-:Y:S05]  /*8420*/  EXIT ;  /* 0x000000000000794d */ /* 0x000fea0003800000 */
.L_x_1163:
        /* <DEDUP_REMOVED lines=12> */
.L_x_1169:
[----:B------:R-:W-:Y:S01]  /*84f0*/  IMAD.MOV.U32 R0, RZ, RZ, 0x7f ;  /* 0x0000007fff007424 */ /* 0x000fe200078e00ff */
[----:B------:R-:W-:-:S04]  /*8500*/  ISETP.GT.U32.AND P0, PT, R4, 0x7f800000, PT ;  /* 0x7f8000000400780c */ /* 0x000fc80003f04070 */
[----:B------:R-:W-:-:S09]  /*8510*/  SEL R0, R0, 0x7c, P0 ;  /* 0x0000007c00007807 */ /* 0x000fd20000000000 */
.L_x_1170:
[----:B------:R-:W-:Y:S05]  /*8520*/  BSYNC.RECONVERGENT B0 ;  /* 0x0000000000007941 */ /* 0x000fea0003800200 */
.L_x_1168:
[----:B------:R-:W-:-:S04]  /*8530*/  SHF.R.U32.HI R5, RZ, 0x18, R5 ;  /* 0x00000018ff057819 */ /* 0x000fc80000011605 */
[----:B------:R-:W-:-:S05]  /*8540*/  LOP3.LUT R5, R0, 0x80, R5, 0xf8, !PT ;  /* 0x0000008000057812 */ /* 0x000fca00078ef805 */
[----:B------:R-:W-:Y:S01]  /*8550*/  STG.E.U8 desc[UR36][R2.64], R5 ;  /* 0x0000000502007986 */ /* 0x000fe2000c101124 */
[----:B------:R-:W-:Y:S05]  /*8560*/  EXIT ;  /* 0x000000000000794d */ /* 0x000fea0003800000 */
.L_x_1162:
[----:B------:R-:W-:-:S05]  /*8570*/  HADD2.F32 R0, -RZ, R23.H0_H0 ;  /* 0x20000017ff007230 */ /* 0x000fca0000004100 */
[----:B------:R-:W-:-:S05]  /*8580*/  F2FP.BF16.F32.PACK_AB R0, RZ, R0 ;  /* 0x00000000ff00723e */ /* 0x000fca00000010ff */
[----:B------:R-:W-:Y:S01]  /*8590*/  STG.E.U16 desc[UR36][R2.64], R0 ;  /* 0x0000000002007986 */ /* 0x000fe2000c101524 */
[----:B------:R-:W-:Y:S05]  /*85a0*/  EXIT ;  /* 0x000000000000794d */ /* 0x000fea0003800000 */
.L_x_1171:
        /* <DEDUP_REMOVED lines=13> */
.L_x_12169:


//--------------------- .text._ZN2at6native18elementwise_kernelILi128ELi4EZNS0_22gpu_kernel_impl_nocastIZZZNS0_16log2_kernel_cudaERNS_18TensorIteratorBaseEENKUlvE0_clEvENKUlvE1_clEvEUlN3c104HalfEE_EEvS4_RKT_EUliE_EEviT1_ --------------------------
	.section	.text._ZN2at6native18elementwise_kernelILi128ELi4EZNS0_22gpu_kernel_impl_nocastIZZZNS0_16log2_kernel_cudaERNS_18TensorIteratorBaseEENKUlvE0_clEvENKUlvE1_clEvEUlN3c104HalfEE_EEvS4_RKT_EUliE_EEviT1_,"ax",@progbits
	.align	128
        .global         _ZN2at6native18elementwise_kernelILi128ELi4EZNS0_22gpu_kernel_impl_nocastIZZZNS0_16log2_kernel_cudaERNS_18TensorIteratorBaseEENKUlvE0_clEvENKUlvE1_clEvEUlN3c104HalfEE_EEvS4_RKT_EUliE_EEviT1_
        .type           _ZN2at6native18elementwise_kernelILi128ELi4EZNS0_22gpu_kernel_impl_nocastIZZZNS0_16log2_kernel_cudaERNS_18TensorIteratorBaseEENKUlvE0_clEvENKUlvE1_clEvEUlN3c104HalfEE_EEvS4_RKT_EUliE_EEviT1_,@function
        .size           _ZN2at6native18elementwise_kernelILi128ELi4EZNS0_22gpu_kernel_impl_nocastIZZZNS0_16log2_kernel_cudaERNS_18TensorIteratorBaseEENKUlvE0_clEvENKUlvE1_clEvEUlN3c104HalfEE_EEvS4_RKT_EUliE_EEviT1_,(.L_x_12170 - _ZN2at6native18elementwise_kernelILi128ELi4EZNS0_22gpu_kernel_impl_nocastIZZZNS0_16log2_kernel_cudaERNS_18TensorIteratorBaseEENKUlvE0_clEvENKUlvE1_clEvEUlN3c104HalfEE_EEvS4_RKT_EUliE_EEviT1_)
        .other          _ZN2at6native18elementwise_kernelILi128ELi4EZNS0_22gpu_kernel_impl_nocastIZZZNS0_16log2_kernel_cudaERNS_18TensorIteratorBaseEENKUlvE0_clEvENKUlvE1_clEvEUlN3c104HalfEE_EEvS4_RKT_EUliE_EEviT1_,@"STO_CUDA_ENTRY STV_DEFAULT"
_ZN2at6native18elementwise_kernelILi128ELi4EZNS0_22gpu_kernel_impl_nocastIZZZNS0_16log2_kernel_cudaERNS_18TensorIteratorBaseEENKUlvE0_clEvENKUlvE1_clEvEUlN3c104HalfEE_EEvS4_RKT_EUliE_EEviT1_:
.text._ZN2at6native18elementwise_kernelILi128ELi4EZNS0_22gpu_kernel_impl_nocastIZZZNS0_16log2_kernel_cudaERNS_18TensorIteratorBaseEENKUlvE0_clEvENKUlvE1_clEvEUlN3c104HalfEE_EEvS4_RKT_EUliE_EEviT1_:
        /* <DEDUP_REMOVED lines=20> */
[----:B--2---:R-:W-:-:S06]  /*0140*/  HADD2.F32 R0, -RZ, R4.H0_H0 ;  /* 0x20000004ff007230 */ /* 0x004fcc0000004100 */
[----:B------:R-:W1:Y:S02]  /*0150*/  MUFU.LG2 R0, R0 ;  /* 0x0000000000007308 */ /* 0x000e640000000c00 */
[----:B-1----:R-:W-:-:S05]  /*0160*/  F2FP.F16.F32.PACK_AB R2, RZ, R0 ;  /* 0x00000000ff02723e */ /* 0x002fca00000000ff */
[----:B0-----:R0:W-:Y:S01]  /*0170*/  STG.E.U16 desc[UR6][R6.64], R2 ;  /* 0x0000000206007986 */ /* 0x0011e2000c101506 */
[----:B------:R-:W-:Y:S05]  /*0180*/  @P0 BRA `(.L_x_1176) ;  /* 0x0000000000500947 */ /* 0x000fea0003800000 */
[----:B------:R-:W1:Y:S02]  /*0190*/  LDC.64 R4, c[0x0][0x588] ;  /* 0x00016200ff047b82 */ /* 0x000e640000000a00 */
[----:B-1----:R-:W2:Y:S06]  /*01a0*/  LDG.E.U16 R4, desc[UR6][R4.64] ;  /* 0x0000000604047981 */ /* 0x002eac000c1e1500 */
[----:B0-----:R-:W0:Y:S01]  /*01b0*/  LDC.64 R6, c[0x0][0x580] ;  /* 0x00016000ff067b82 */ /* 0x001e220000000a00 */
[----:B------:R-:W-:Y:S01]  /*01c0*/  IADD3 R3, PT, PT, R3, 0x80, RZ ;  /* 0x0000008003037810 */ /* 0x000fe20007ffe0ff */
[----:B--2---:R-:W-:-:S06]  /*01d0*/  HADD2.F32 R0, -RZ, R4.H0_H0 ;  /* 0x20000004ff007230 */ /* 0x004fcc0000004100 */
[----:B------:R-:W1:Y:S02]  /*01e0*/  MUFU.LG2 R0, R0 ;  /* 0x0000000000007308 */ /* 0x000e640000000c00 */
[----:B-1----:R-:W-:-:S05]  /*01f0*/  F2FP.F16.F32.PACK_AB R2, RZ, R0 ;  /* 0x00000000ff02723e */ /* 0x002fca00000000ff */
[----:B0-----:R0:W-:Y:S02]  /*0200*/  STG.E.U16 desc[UR6][R6.64], R2 ;  /* 0x0000000206007986 */ /* 0x0011e4000c101506 */
.L_x_1175:
[----:B------:R-:W-:-:S13]  /*0210*/  ISETP.GE.AND P0, PT, R3, UR4, PT ;  /* 0x0000000403007c0c */ /* 0x000fda000bf06270 */
[----:B------:R-:W-:Y:S05]  /*0220*/  @P0 BREAK.RELIABLE B1 ;  /* 0x0000000000010942 */ /* 0x000fea0003800100 */
[----:B------:R-:W-:Y:S05]  /*0230*/  @P0 BRA `(.L_x_1176) ;  /* 0x0000000000240947 */ /* 0x000fea0003800000 */
[----:B------:R-:W-:Y:S05]  /*0240*/  BSYNC.RELIABLE B1 ;  /* 0x0000000000017941 */ /* 0x000fea0003800100 */
.L_x_1174:
        /* <DEDUP_REMOVED lines=8> */
.L_x_1176:
[----:B------:R-:W-:Y:S05]  /*02d0*/  BSYNC.RECONVERGENT B0 ;  /* 0x0000000000007941 */ /* 0x000fea0003800200 */
.L_x_1173:
[----:B------:R-:W-:Y:S05]  /*02e0*/  WARPSYNC.ALL ;  /* 0x0000000000007948 */ /* 0x000fea0003800000 */
[----:B------:R-:W-:-:S13]  /*02f0*/  ISETP.GE.AND P0, PT, R3, UR4, PT ;  /* 0x0000000403007c0c */ /* 0x000fda000bf06270 */
[----:B------:R-:W-:Y:S05]  /*0300*/  @P0 EXIT ;  /* 0x000000000000094d */ /* 0x000fea0003800000 */
[----:B01----:R-:W0:Y:S02]  /*0310*/  LDC.64 R2, c[0x0][0x588] ;  /* 0x00016200ff027b82 */ /* 0x003e240000000a00 */
[----:B0-----:R-:W2:Y:S06]  /*0320*/  LDG.E.U16 R2, desc[UR6][R2.64] ;  /* 0x0000000602027981 */ /* 0x001eac000c1e1500 */
[----:B------:R-:W0:Y:S01]  /*0330*/  LDC.64 R4, c[0x0][0x580] ;  /* 0x00016000ff047b82 */ /* 0x000e220000000a00 */
[----:B--2---:R-:W-:-:S06]  /*0340*/  HADD2.F32 R0, -RZ, R2.H0_H0 ;  /* 0x20000002ff007230 */ /* 0x004fcc0000004100 */
[----:B------:R-:W1:Y:S02]  /*0350*/  MUFU.LG2 R0, R0 ;  /* 0x0000000000007308 */ /* 0x000e640000000c00 */
[----:B-1----:R-:W-:-:S05]  /*0360*/  F2FP.F16.F32.PACK_AB R3, RZ, R0 ;  /* 0x00000000ff03723e */ /* 0x002fca00000000ff */
[----:B0-----:R-:W-:Y:S01]  /*0370*/  STG.E.U16 desc[UR6][R4.64], R3 ;  /* 0x0000000304007986 */ /* 0x001fe2000c101506 */
[----:B------:R-:W-:Y:S05]  /*0380*/  EXIT ;  /* 0x000000000000794d */ /* 0x000fea0003800000 */
.L_x_1172:
[----:B------:R-:W0:Y:S01]  /*0390*/  LDCU UR4, c[0x0][0x380] ;  /* 0x00007000ff0477ac */ /* 0x000e220008000800 */
[----:B------:R-:W-:Y:S01]  /*03a0*/  IADD3 R2, PT, PT, R2, -0x1, RZ ;  /* 0xffffffff02027810 */ /* 0x000fe20007ffe0ff */
[----:B------:R-:W-:Y:S04]  /*03b0*/  BSSY.RECONVERGENT B0, `(.L_x_1177) ;  /* 0x00003ac000007945 */ /* 0x000fe80003800200 */
[----:B------:R-:W-:Y:S01]  /*03c0*/  BSSY.RELIABLE B1, `(.L_x_1178) ;  /* 0x0000275000017945 */ /* 0x000fe20003800100 */
[----:B------:R-:W-:-:S04]  /*03d0*/  VIMNMX.U32 R0, PT, PT, R2, 0x18, PT ;  /* 0x0000001802007848 */ /* 0x000fc80003fe0000 */
[----:B------:R-:W-:Y:S02]  /*03e0*/  IADD3 R0, PT, PT, R0, 0x1, RZ ;  /* 0x0000000100007810 */ /* 0x000fe40007ffe0ff */
        /* <DEDUP_REMOVED lines=300> */
.L_x_1180:
        /* <DEDUP_REMOVED lines=9> */
[----:B--2---:R-:W-:-:S06]  /*1740*/  HADD2.F32 R8, -RZ, R6.H0_H0 ;  /* 0x20000006ff087230 */ /* 0x004fcc0000004100 */
[----:B------:R-:W0:Y:S02]  /*1750*/  MUFU.LG2 R8, R8 ;  /* 0x0000000800087308 */ /* 0x000e240000000c00 */
[----:B0-----:R-:W-:-:S05]  /*1760*/  F2FP.F16.F32.PACK_AB R7, RZ, R8 ;  /* 0x00000008ff07723e */ /* 0x001fca00000000ff */
[----:B------:R0:W-:Y:S01]  /*1770*/  STG.E.U16 desc[UR6][R4.64], R7 ;  /* 0x0000000704007986 */ /* 0x0001e2000c101506 */
[----:B------:R-:W-:Y:S05]  /*1780*/  @P0 BRA `(.L_x_1181) ;  /* 0x0000002400b80947 */ /* 0x000fea0003800000 */
[----:B------:R-:W1:Y:S01]  /*1790*/  LDCU.64 UR8, c[0x0][0x390] ;  /* 0x00007200ff0877ac */ /* 0x000e620008000a00 */
[----:B0-----:R-:W-:Y:S01]  /*17a0*/  MOV R5, R3 ;  /* 0x0000000300057202 */ /* 0x001fe20000000f00 */
[----:B------:R-:W-:Y:S01]  /*17b0*/  IMAD.MOV.U32 R4, RZ, RZ, RZ ;  /* 0x000000ffff047224 */ /* 0x000fe200078e00ff */
        /* <DEDUP_REMOVED lines=295> */
.L_x_1182:
[----:B------:R-:W0:Y:S02]  /*2a30*/  LDCU.128 UR8, c[0x0][0x580] ;  /* 0x0000b000ff0877ac */ /* 0x000e240008000c00 */
[----:B0-----:R-:W-:-:S04]  /*2a40*/  IADD3 R6, P0, PT, R4, UR10, RZ ;  /* 0x0000000a04067c10 */ /* 0x001fc8000ff1e0ff */
[----:B------:R-:W-:-:S05]  /*2a50*/  IADD3.X R7, PT, PT, RZ, UR11, RZ, P0, !PT ;  /* 0x0000000bff077c10 */ /* 0x000fca00087fe4ff */
[----:B------:R-:W2:Y:S01]  /*2a60*/  LDG.E.U16 R6, desc[UR6][R6.64] ;  /* 0x0000000606067981 */ /* 0x000ea2000c1e1500 */
[----:B------:R-:W-:Y:S02]  /*2a70*/  IADD3 R4, P0, PT, R5, UR8, RZ ;  /* 0x0000000805047c10 */ /* 0x000fe4000ff1e0ff */
[----:B------:R-:W-:Y:S02]  /*2a80*/  IADD3 R3, PT, PT, R3, 0x80, RZ ;  /* 0x0000008003037810 */ /* 0x000fe40007ffe0ff */
[----:B------:R-:W-:Y:S01]  /*2a90*/  IADD3.X R5, PT, PT, RZ, UR9, RZ, P0, !PT ;  /* 0x00000009ff057c10 */ /* 0x000fe200087fe4ff */
[----:B--2---:R-:W-:-:S06]  /*2aa0*/  HADD2.F32 R8, -RZ, R6.H0_H0 ;  /* 0x20000006ff087230 */ /* 0x004fcc0000004100 */
[----:B------:R-:W0:Y:S02]  /*2ab0*/  MUFU.LG2 R8, R8 ;  /* 0x0000000800087308 */ /* 0x000e240000000c00 */
[----:B0-----:R-:W-:-:S05]  /*2ac0*/  F2FP.F16.F32.PACK_AB R7, RZ, R8 ;  /* 0x00000008ff07723e */ /* 0x001fca00000000ff */
[----:B------:R0:W-:Y:S02]  /*2ad0*/  STG.E.U16 desc[UR6][R4.64], R7 ;  /* 0x0000000704007986 */ /* 0x0001e4000c101506 */
.L_x_1179:
[----:B------:R-:W-:-:S13]  /*2ae0*/  ISETP.GE.AND P0, PT, R3, UR4, PT ;  /* 0x0000000403007c0c */ /* 0x000fda000bf06270 */
[----:B------:R-:W-:Y:S05]  /*2af0*/  @P0 BREAK.RELIABLE B1 ;  /* 0x0000000000010942 */ /* 0x000fea0003800100 */
[----:B------:R-:W-:Y:S05]  /*2b00*/  @P0 BRA `(.L_x_1181) ;  /* 0x0000001000d80947 */ /* 0x000fea0003800000 */
[----:B------:R-:W-:Y:S05]  /*2b10*/  BSYNC.RELIABLE B1 ;  /* 0x0000000000017941 */ /* 0x000fea0003800100 */
.L_x_1178:
[----:B------:R-:W1:Y:S01]  /*2b20*/  LDCU.64 UR8, c[0x0][0x390] ;  /* 0x00007200ff0877ac */ /* 0x000e620008000a00 */
[----:B0-----:R-:W-:Y:S02]  /*2b30*/  MOV R4, RZ ;  /* 0x000000ff00047202 */ /* 0x001fe40000000f00 */
[----:B------:R-:W-:Y:S01]  /*2b40*/  MOV R5, R3 ;  /* 0x0000000300057202 */ /* 0x000fe20000000f00 */
[----:B------:R-:W0:Y:S01]  /*2b50*/  LDCU UR5, c[0x0][0x38c] ;  /* 0x00007180ff0577ac */ /* 0x000e220008000800 */
[----:B------:R-:W-:Y:S01]  /*2b60*/  ISETP.NE.AND P0, PT, R2, RZ, PT ;  /* 0x000000ff0200720c */ /* 0x000fe20003f05270 */
        /* <DEDUP_REMOVED lines=293> */
.L_x_1183:
        /* <DEDUP_REMOVED lines=11> */
.L_x_1181:
[----:B------:R-:W-:Y:S05]  /*3e70*/  BSYNC.RECONVERGENT B0 ;  /* 0x0000000000007941 */ /* 0x000fea0003800200 */
.L_x_1177:
[----:B------:R-:W-:Y:S05]  /*3e80*/  WARPSYNC.ALL ;  /* 0x0000000000007948 */ /* 0x000fea0003800000 */
[----:B------:R-:W-:-:S13]  /*3e90*/  ISETP.GE.AND P0, PT, R3, UR4, PT ;  /* 0x0000000403007c0c */ /* 0x000fda000bf06270 */
[----:B------:R-:W-:Y:S05]  /*3ea0*/  @P0 EXIT ;  /* 0x000000000000094d */ /* 0x000fea0003800000 */
[----:B------:R-:W2:Y:S01]  /*3eb0*/  LDCU.64 UR4, c[0x0][0x390] ;  /* 0x00007200ff0477ac */ /* 0x000ea20008000a00 */
[----:B01----:R-:W-:Y:S01]  /*3ec0*/  MOV R4, RZ ;  /* 0x000000ff00047202 */ /* 0x003fe20000000f00 */
[----:B------:R-:W-:Y:S01]  /*3ed0*/  IMAD.MOV.U32 R5, RZ, RZ, R3 ;  /* 0x000000ffff057224 */ /* 0x000fe200078e0003 */
        /* <DEDUP_REMOVED lines=295> */
.L_x_1184:
[----:B------:R-:W0:Y:S02]  /*5150*/  LDCU.128 UR8, c[0x0][0x580] ;  /* 0x0000b000ff0877ac */ /* 0x000e240008000c00 */
[----:B0-----:R-:W-:-:S04]  /*5160*/  IADD3 R4, P0, PT, R2, UR10, RZ ;  /* 0x0000000a02047c10 */ /* 0x001fc8000ff1e0ff */
[----:B------:R-:W-:-:S05]  /*5170*/  IADD3.X R5, PT, PT, RZ, UR11, RZ, P0, !PT ;  /* 0x0000000bff057c10 */ /* 0x000fca00087fe4ff */
[----:B------:R-:W2:Y:S01]  /*5180*/  LDG.E.U16 R4, desc[UR6][R4.64] ;  /* 0x0000000604047981 */ /* 0x000ea2000c1e1500 */
[----:B------:R-:W-:-:S04]  /*5190*/  IADD3 R2, P0, PT, R3, UR8, RZ ;  /* 0x0000000803027c10 */ /* 0x000fc8000ff1e0ff */
[----:B------:R-:W-:Y:S01]  /*51a0*/  IADD3.X R3, PT, PT, RZ, UR9, RZ, P0, !PT ;  /* 0x00000009ff037c10 */ /* 0x000fe200087fe4ff */
[----:B--2---:R-:W-:-:S06]  /*51b0*/  HADD2.F32 R0, -RZ, R4.H0_H0 ;  /* 0x20000004ff007230 */ /* 0x004fcc0000004100 */
[----:B------:R-:W0:Y:S02]  /*51c0*/  MUFU.LG2 R0, R0 ;  /* 0x0000000000007308 */ /* 0x000e240000000c00 */
[----:B0-----:R-:W-:-:S05]  /*51d0*/  F2FP.F16.F32.PACK_AB R5, RZ, R0 ;  /* 0x00000000ff05723e */ /* 0x001fca00000000ff */
[----:B------:R-:W-:Y:S01]  /*51e0*/  STG.E.U16 desc[UR6][R2.64], R5 ;  /* 0x0000000502007986 */ /* 0x000fe2000c101506 */
[----:B------:R-:W-:Y:S05]  /*51f0*/  EXIT ;  /* 0x000000000000794d */ /* 0x000fea0003800000 */
.L_x_1185:
        /* <DEDUP_REMOVED lines=16> */
.L_x_12170:


//--------------------- .text._ZN2at6native27unrolled_elementwise_kernelIZZZNS0_16log2_kernel_cudaERNS_18TensorIteratorBaseEENKUlvE0_clEvENKUlvE1_clEvEUlN3c104HalfEE_St5arrayIPcLm2EELi4E23TrivialOffsetCalculatorILi1EjESD_NS0_6memory15LoadWithoutCastENSE_16StoreWithoutCastEEEviT_T0_T2_T3_T4_T5_ --------------------------
	.section	.text._ZN2at6native27unrolled_elementwise_kernelIZZZNS0_16log2_kernel_cudaERNS_18TensorIteratorBaseEENKUlvE0_clEvENKUlvE1_clEvEUlN3c104HalfEE_St5arrayIPcLm2EELi4E23TrivialOffsetCalculatorILi1EjESD_NS0_6memory15LoadWithoutCastENSE_16StoreWithoutCastEEEviT_T0_T2_T3_T4_T5_,"ax",@progbits
	.align	128
        .global         _ZN2at6native27unrolled_elementwise_kernelIZZZNS0_16log2_kernel_cudaERNS_18TensorIteratorBaseEENKUlvE0_clEvENKUlvE1_clEvEUlN3c104HalfEE_St5arrayIPcLm2EELi4E23TrivialOffsetCalculatorILi1EjESD_NS0_6memory15LoadWithoutCastENSE_16StoreWithoutCastEEEviT_T0_T2_T3_T4_T5_
        .type           _ZN2at6native27unrolled_elementwise_kernelIZZZNS0_16log2_kernel_cudaERNS_18TensorIteratorBaseEENKUlvE0_clEvENKUlvE1_clEvEUlN3c104HalfEE_St5arrayIPcLm2EELi4E23TrivialOffsetCalculatorILi1EjESD_NS0_6memory15LoadWithoutCastENSE_16StoreWithoutCastEEEviT_T0_T2_T3_T4_T5_,@function
        .size           _ZN2at6native27unrolled_elementwise_kernelIZZZNS0_16log2_kernel_cudaERNS_18TensorIteratorBaseEENKUlvE0_clEvENKUlvE1_clEvEUlN3c104HalfEE_St5arrayIPcLm2EELi4E23TrivialOffsetCalculatorILi1EjESD_NS0_6memory15LoadWithoutCastENSE_16StoreWithoutCastEEEviT_T0_T2_T3_T4_T5_,(.L_x_12171 - _ZN2at6native27unrolled_elementwise_kernelIZZZNS0_16log2_kernel_cudaERNS_18TensorIteratorBaseEENKUlvE0_clEvENKUlvE1_clEvEUlN3c104HalfEE_St5arrayIPcLm2EELi4E23TrivialOffsetCalculatorILi1EjESD_NS0_6memory15LoadWithoutCastENSE_16StoreWithoutCastEEEviT_T0_T2_T3_T4_T5_)
        .other          _ZN2at6native27unrolled_elementwise_kernelIZZZNS0_16log2_kernel_cudaERNS_18TensorIteratorBaseEENKUlvE0_clEvENKUlvE1_clEvEUlN3c104HalfEE_St5arrayIPcLm2EELi4E23TrivialOffsetCalculatorILi1EjESD_NS0_6memory15LoadWithoutCastENSE_16StoreWithoutCastEEEviT_T0_T2_T3_T4_T5_,@"STO_CUDA_ENTRY STV_DEFAULT"
_ZN2at6native27unrolled_elementwise_kernelIZZZNS0_16log2_kernel_cudaERNS_18TensorIteratorBaseEENKUlvE0_clEvENKUlvE1_clEvEUlN3c104HalfEE_St5arrayIPcLm2EELi4E23TrivialOffsetCalculatorILi1EjESD_NS0_6memory15LoadWithoutCastENSE_16StoreWithoutCastEEEviT_T0_T2_T3_T4_T5_:
.text._ZN2at6native27unrolled_elementwise_kernelIZZZNS0_16log2_kernel_cudaERNS_18TensorIteratorBaseEENKUlvE0_clEvENKUlvE1_clEvEUlN3c104HalfEE_St5arrayIPcLm2EELi4E23TrivialOffsetCalculatorILi1EjESD_NS0_6memory15LoadWithoutCastENSE_16StoreWithoutCastEEEviT_T0_T2_T3_T4_T5_:
        /* <DEDUP_REMOVED lines=12> */
[----:B------:R-:W-:Y:S01]  /*00c0*/  @!P1 LEA R15, R3, R18, 0x9 ;  /* 0x00000012030f9211 */ /* 0x000fe200078e48ff */
[----:B------:R-:W-:Y:S01]  /*00d0*/  @!P1 VIADD R18, R18, 0x80 ;  /* 0x0000008012129836 */ /* 0x000fe20000000000 */
[----:B------:R-:W2:Y:S04]  /*00e0*/  @!P1 LDC.64 R10, c[0x0][0x390] ;  /* 0x0000e400ff0a9b82 */ /* 0x000ea80000000a00 */
[----:B------:R-:W-:Y:S01]  /*00f0*/  ISETP.GE.AND P2, PT, R18, R5, PT ;  /* 0x000000051200720c */ /* 0x000fe20003f46270 */
[----:B0-----:R-:W-:Y:S01]  /*0100*/  @!P0 IMAD.WIDE.U32 R12, R7, 0x2, R12 ;  /* 0x00000002070c8825 */ /* 0x001fe200078e000c */
[----:B------:R-:W-:-:S06]  /*0110*/  PRMT R7, RZ, 0x7610, R7 ;  /* 0x00007610ff077816 */ /* 0x000fcc0000000007 */
[----:B-1----:R0:W3:Y:S05]  /*0120*/  @!P0 LDG.E.U16 R7, desc[UR4][R12.64] ;  /* 0x000000040c078981 */ /* 0x0020ea000c1e1500 */
[----:B------:R-:W1:Y:S01]  /*0130*/  @!P2 LDC.64 R8, c[0x0][0x390] ;  /* 0x0000e400ff08ab82 */ /* 0x000e620000000a00 */
[----:B------:R-:W-:Y:S01]  /*0140*/  @!P2 LEA R17, R3, R18, 0x9 ;  /* 0x000000120311a211 */ /* 0x000fe200078e48ff */
[----:B------:R-:W-:Y:S01]  /*0150*/  @!P2 VIADD R18, R18, 0x80 ;  /* 0x000000801212a836 */ /* 0x000fe20000000000 */
[----:B------:R-:W-:Y:S01]  /*0160*/  PRMT R19, RZ, 0x7610, R19 ;  /* 0x00007610ff137816 */ /* 0x000fe20000000013 */
[----:B--2---:R-:W-:Y:S01]  /*0170*/  @!P1 IMAD.WIDE.U32 R14, R15, 0x2, R10 ;  /* 0x000000020f0e9825 */ /* 0x004fe200078e000a */
[----:B------:R-:W-:-:S06]  /*0180*/  PRMT R11, RZ, 0x7610, R11 ;  /* 0x00007610ff0b7816 */ /* 0x000fcc000000000b */
[----:B------:R-:W2:Y:S01]  /*0190*/  @!P1 LDG.E.U16 R11, desc[UR4][R14.64] ;  /* 0x000000040e0b9981 */ /* 0x000ea2000c1e1500 */
[----:B-1----:R-:W-:-:S05]  /*01a0*/  @!P2 IMAD.WIDE.U32 R8, R17, 0x2, R8 ;  /* 0x000000021108a825 */ /* 0x002fca00078e0008 */
[----:B------:R1:W4:Y:S01]  /*01b0*/  @!P2 LDG.E.U16 R19, desc[UR4][R8.64] ;  /* 0x000000040813a981 */ /* 0x000322000c1e1500 */
[-C--:B------:R-:W-:Y:S02]  /*01c0*/  ISETP.GE.AND P0, PT, R18, R5.reuse, PT ;  /* 0x000000051200720c */ /* 0x080fe40003f06270 */
[C---:B------:R-:W-:Y:S01]  /*01d0*/  ISETP.GE.AND P1, PT, R0.reuse, R5, PT ;  /* 0x000000050000720c */ /* 0x040fe20003f26270 */
[----:B0-----:R-:W-:-:S10]  /*01e0*/  VIADD R12, R0, 0x100 ;  /* 0x00000100000c7836 */ /* 0x001fd40000000000 */
[----:B------:R-:W0:Y:S01]  /*01f0*/  @!P0 LDC.64 R16, c[0x0][0x390] ;  /* 0x0000e400ff108b82 */ /* 0x000e220000000a00 */
[----:B------:R-:W-:-:S07]  /*0200*/  @!P0 IMAD R21, R3, 0x200, R18 ;  /* 0x0000020003158824 */ /* 0x000fce00078e0212 */
[----:B-1----:R-:W1:Y:S01]  /*0210*/  @!P1 LDC.64 R8, c[0x0][0x388] ;  /* 0x0000e200ff089b82 */ /* 0x002e620000000a00 */
[----:B------:R-:W-:Y:S02]  /*0220*/  IADD3 R18, PT, PT, R0, 0x80, RZ ;  /* 0x0000008000127810 */ /* 0x000fe40007ffe0ff */
[-C--:B------:R-:W-:Y:S02]  /*0230*/  ISETP.GE.AND P3, PT, R12, R5.reuse, PT ;  /* 0x000000050c00720c */ /* 0x080fe40003f66270 */
[----:B------:R-:W-:Y:S02]  /*0240*/  ISETP.GE.AND P2, PT, R18, R5, PT ;  /* 0x000000051200720c */ /* 0x000fe40003f46270 */
[----:B------:R-:W-:Y:S02]  /*0250*/  @!P1 LEA R13, R3, R0, 0x9 ;  /* 0x00000000030d9211 */ /* 0x000fe400078e48ff */
[----:B------:R-:W-:Y:S01]  /*0260*/  PRMT R10, RZ, 0x7610, R10 ;  /* 0x00007610ff0a7816 */ /* 0x000fe2000000000a */
[----:B------:R-:W-:-:S02]  /*0270*/  VIADD R12, R0, 0x180 ;  /* 0x00000180000c7836 */ /* 0x000fc40000000000 */
[----:B0-----:R-:W-:-:S04]  /*0280*/  @!P0 IMAD.WIDE.U32 R16, R21, 0x2, R16 ;  /* 0x0000000215108825 */ /* 0x001fc800078e0010 */
[----:B-1----:R-:W-:Y:S01]  /*0290*/  @!P1 IMAD.WIDE.U32 R8, R13, 0x2, R8 ;  /* 0x000000020d089825 */ /* 0x002fe200078e0008 */
[----:B------:R0:W5:Y:S03]  /*02a0*/  @!P0 LDG.E.U16 R10, desc[UR4][R16.64] ;  /* 0x00000004100a8981 */ /* 0x000166000c1e1500 */
[----:B------:R-:W-:-:S05]  /*02b0*/  @!P1 IMAD.MOV.U32 R0, RZ, RZ, R18 ;  /* 0x000000ffff009224 */ /* 0x000fca00078e0012 */
[-C--:B------:R-:W-:Y:S01]  /*02c0*/  ISETP.GE.AND P4, PT, R0, R5.reuse, PT ;  /* 0x000000050000720c */ /* 0x080fe20003f86270 */
[----:B------:R-:W-:Y:S01]  /*02d0*/  BSSY.RECONVERGENT B0, `(.L_x_1186) ;  /* 0x0000017000007945 */ /* 0x000fe20003800200 */
[----:B------:R-:W-:Y:S01]  /*02e0*/  ISETP.GE.AND P0, PT, R12, R5, PT ;  /* 0x000000050c00720c */ /* 0x000fe20003f06270 */
[----:B---3--:R-:W-:-:S06]  /*02f0*/  @!P1 HADD2.F32 R7, -RZ, R7.H0_H0 ;  /* 0x20000007ff079230 */ /* 0x008fcc0000004100 */
[----:B------:R-:W1:Y:S01]  /*0300*/  @!P1 MUFU.LG2 R7, R7 ;  /* 0x0000000700079308 */ /* 0x000e620000000c00 */
[----:B--2---:R-:W-:Y:S01]  /*0310*/  @!P2 HADD2.F32 R11, -RZ, R11.H0_H0 ;  /* 0x2000000bff0ba230 */ /* 0x004fe20000004100 */
[----:B-1----:R-:W-:-:S06]  /*0320*/  @!P1 F2FP.F16.F32.PACK_AB R6, RZ, R7 ;  /* 0x00000007ff06923e */ /* 0x002fcc00000000ff */
[----:B------:R-:W1:Y:S01]  /*0330*/  @!P2 MUFU.LG2 R11, R11 ;  /* 0x0000000b000ba308 */ /* 0x000e620000000c00 */
[----:B------:R0:W-:Y:S01]  /*0340*/  @!P1 STG.E.U16 desc[UR4][R8.64], R6 ;  /* 0x0000000608009986 */ /* 0x0001e2000c101504 */
[----:B----4-:R-:W-:-:S06]  /*0350*/  @!P3 HADD2.F32 R19, -RZ, R19.H0_H0 ;  /* 0x20000013ff13b230 */ /* 0x010fcc0000004100 */
[----:B------:R-:W2:Y:S01]  /*0360*/  @!P3 MUFU.LG2 R19, R19 ;  /* 0x000000130013b308 */ /* 0x000ea20000000c00 */
[----:B-1----:R-:W-:Y:S02]  /*0370*/  @!P2 F2FP.F16.F32.PACK_AB R2, RZ, R11 ;  /* 0x0000000bff02a23e */ /* 0x002fe400000000ff */
[----:B--2---:R-:W-:Y:S01]  /*0380*/  @!P3 F2FP.F16.F32.PACK_AB R4, RZ, R19 ;  /* 0x00000013ff04b23e */ /* 0x004fe200000000ff */
[----:B0-----:R-:W-:Y:S06]  /*0390*/  @P4 BRA `(.L_x_1187) ;  /* 0x0000000000284947 */ /* 0x001fec0003800000 */
[----:B------:R-:W0:Y:S01]  /*03a0*/  LDC.64 R6, c[0x0][0x388] ;  /* 0x0000e200ff067b82 */ /* 0x000e220000000a00 */
[----:B------:R-:W-:Y:S01]  /*03b0*/  LEA R9, R3, R0, 0x9 ;  /* 0x0000000003097211 */ /* 0x000fe200078e48ff */
        /* <DEDUP_REMOVED lines=8> */
.L_x_1187:
[----:B------:R-:W-:Y:S05]  /*0440*/  BSYNC.RECONVERGENT B0 ;  /* 0x0000000000007941 */ /* 0x000fea0003800200 */
.L_x_1186:
[----:B-----5:R-:W-:Y:S01]  /*0450*/  @!P0 HADD2.F32 R10, -RZ, R10.H0_H0 ;  /* 0x2000000aff0a8230 */ /* 0x020fe20000004100 */
[----:B------:R-:W-:-:S05]  /*0460*/  ISETP.GE.AND P1, PT, R0, R5, PT ;  /* 0x000000050000720c */ /* 0x000fca0003f26270 */
[----:B------:R-:W1:Y:S08]  /*0470*/  @!P0 MUFU.LG2 R10, R10 ;  /* 0x0000000a000a8308 */ /* 0x000e700000000c00 */
[----:B------:R-:W-:Y:S05]  /*0480*/  @P1 EXIT ;  /* 0x000000000000194d */ /* 0x000fea0003800000 */
[----:B0-----:R-:W0:Y:S01]  /*0490*/  LDC.64 R4, c[0x0][0x388] ;  /* 0x0000e200ff047b82 */ /* 0x001e220000000a00 */
[----:B-1----:R-:W-:Y:S02]  /*04a0*/  @!P0 F2FP.F16.F32.PACK_AB R2, RZ, R10 ;  /* 0x0000000aff02823e */ /* 0x002fe400000000ff */
[----:B------:R-:W-:Y:S02]  /*04b0*/  LEA R3, R3, R0, 0x9 ;  /* 0x0000000003037211 */ /* 0x000fe400078e48ff */
[----:B------:R-:W-:-:S03]  /*04c0*/  PRMT R0, R2, 0x7610, R0 ;  /* 0x0000761002007816 */ /* 0x000fc60000000000 */
[----:B0-----:R-:W-:-:S05]  /*04d0*/  IMAD.WIDE.U32 R2, R3, 0x2, R4 ;  /* 0x0000000203027825 */ /* 0x001fca00078e0004 */
[----:B------:R-:W-:Y:S01]  /*04e0*/  STG.E.U16 desc[UR4][R2.64], R0 ;  /* 0x0000000002007986 */ /* 0x000fe2000c101504 */
[----:B------:R-:W-:Y:S05]  /*04f0*/  EXIT ;  /* 0x000000000000794d */ /* 0x000fea0003800000 */
.L_x_1188:
        /* <DEDUP_REMOVED lines=16> */
.L_x_12171:


//--------------------- .text._ZN2at6native29vectorized_elementwise_kernelILi2EZZZNS0_16log2_kernel_cudaERNS_18TensorIteratorBaseEENKUlvE0_clEvENKUlvE1_clEvEUlN3c104HalfEE_St5arrayIPcLm2EEEEviT0_T1_ --------------------------
	.section	.text._ZN2at6native29vectorized_elementwise_kernelILi2EZZZNS0_16log2_kernel_cudaERNS_18TensorIteratorBaseEENKUlvE0_clEvENKUlvE1_clEvEUlN3c104HalfEE_St5arrayIPcLm2EEEEviT0_T1_,"ax",@progbits
	.align	128
        .global         _ZN2at6native29vectorized_elementwise_kernelILi2EZZZNS0_16log2_kernel_cudaERNS_18TensorIteratorBaseEENKUlvE0_clEvENKUlvE1_clEvEUlN3c104HalfEE_St5arrayIPcLm2EEEEviT0_T1_
        .type           _ZN2at6native29vectorized_elementwise_kernelILi2EZZZNS0_16log2_kernel_cudaERNS_18TensorIteratorBaseEENKUlvE0_clEvENKUlvE1_clEvEUlN3c104HalfEE_St5arrayIPcLm2EEEEviT0_T1_,@function
        .size           _ZN2at6native29vectorized_elementwise_kernelILi2EZZZNS0_16log2_kernel_cudaERNS_18TensorIteratorBaseEENKUlvE0_clEvENKUlvE1_clEvEUlN3c104HalfEE_St5arrayIPcLm2EEEEviT0_T1_,(.L_x_12172 - _ZN2at6native29vectorized_elementwise_kernelILi2EZZZNS0_16log2_kernel_cudaERNS_18TensorIteratorBaseEENKUlvE0_clEvENKUlvE1_clEvEUlN3c104HalfEE_St5arrayIPcLm2EEEEviT0_T1_)
        .other          _ZN2at6native29vectorized_elementwise_kernelILi2EZZZNS0_16log2_kernel_cudaERNS_18TensorIteratorBaseEENKUlvE0_clEvENKUlvE1_clEvEUlN3c104HalfEE_St5arrayIPcLm2EEEEviT0_T1_,@"STO_CUDA_ENTRY STV_DEFAULT"
_ZN2at6native29vectorized_elementwise_kernelILi2EZZZNS0_16log2_kernel_cudaERNS_18TensorIteratorBaseEENKUlvE0_clEvENKUlvE1_clEvEUlN3c104HalfEE_St5arrayIPcLm2EEEEviT0_T1_:
.text._ZN2at6native29vectorized_elementwise_kernelILi2EZZZNS0_16log2_kernel_cudaERNS_18TensorIteratorBaseEENKUlvE0_clEvENKUlvE1_clEvEUlN3c104HalfEE_St5arrayIPcLm2EEEEviT0_T1_:
        /* <DEDUP_REMOVED lines=13> */
[----:B------:R-:W-:Y:S01]  /*00d0*/  @!P5 IADD3 R0, PT, PT, R2, 0x80, RZ ;  /* 0x000000800200d810 */ /* 0x000fe20007ffe0ff */
[----:B------:R-:W0:Y:S01]  /*00e0*/  @!P5 LDC.64 R30, c[0x0][0x390] ;  /* 0x0000e400ff1edb82 */ /* 0x000e220000000a00 */
[----:B------:R-:W-:Y:S02]  /*00f0*/  @!P5 IMAD.IADD R11, R3, 0x1, R2 ;  /* 0x00000001030bd824 */ /* 0x000fe400078e0202 */
[----:B------:R-:W-:-:S13]  /*0100*/  ISETP.GE.U32.AND P0, PT, R0, R5, PT ;  /* 0x000000050000720c */ /* 0x000fda0003f06070 */
[----:B------:R-:W-:Y:S01]  /*0110*/  @!P0 IMAD.IADD R15, R3, 0x1, R0 ;  /* 0x00000001030f8824 */ /* 0x000fe200078e0200 */
[----:B------:R-:W1:Y:S01]  /*0120*/  @!P0 LDC.64 R18, c[0x0][0x390] ;  /* 0x0000e400ff128b82 */ /* 0x000e620000000a00 */
[----:B------:R-:W-:-:S05]  /*0130*/  @!P0 VIADD R0, R0, 0x80 ;  /* 0x0000008000008836 */ /* 0x000fca0000000000 */
[----:B------:R-:W-:Y:S01]  /*0140*/  ISETP.GE.U32.AND P6, PT, R0, R5, PT ;  /* 0x000000050000720c */ /* 0x000fe20003fc6070 */
[----:B0-----:R-:W-:-:S05]  /*0150*/  @!P5 IMAD.WIDE.U32 R30, R11, 0x2, R30 ;  /* 0x000000020b1ed825 */ /* 0x001fca00078e001e */
[----:B------:R-:W2:Y:S07]  /*0160*/  @!P5 LDG.E.U16 R24, desc[UR4][R30.64] ;  /* 0x000000041e18d981 */ /* 0x000eae000c1e1500 */
[----:B------:R-:W-:Y:S01]  /*0170*/  @!P6 IADD3 R27, PT, PT, R3, R0, RZ ;  /* 0x00000000031be210 */ /* 0x000fe20007ffe0ff */
[----:B------:R-:W-:Y:S01]  /*0180*/  @!P6 VIADD R0, R0, 0x80 ;  /* 0x000000800000e836 */ /* 0x000fe20000000000 */
[----:B------:R-:W0:Y:S04]  /*0190*/  @!P6 LDC.64 R12, c[0x0][0x390] ;  /* 0x0000e400ff0ceb82 */ /* 0x000e280000000a00 */
[----:B------:R-:W-:-:S13]  /*01a0*/  ISETP.GE.U32.AND P1, PT, R0, R5, PT ;  /* 0x000000050000720c */ /* 0x000fda0003f26070 */
[----:B------:R-:W-:Y:S01]  /*01b0*/  @!P1 IMAD.IADD R29, R3, 0x1, R0 ;  /* 0x00000001031d9824 */ /* 0x000fe200078e0200 */
[----:B------:R-:W-:Y:S01]  /*01c0*/  @!P1 IADD3 R0, PT, PT, R0, 0x80, RZ ;  /* 0x0000008000009810 */ /* 0x000fe20007ffe0ff */
[----:B-1----:R-:W-:Y:S01]  /*01d0*/  @!P0 IMAD.WIDE.U32 R18, R15, 0x2, R18 ;  /* 0x000000020f128825 */ /* 0x002fe200078e0012 */
[----:B------:R-:W-:Y:S01]  /*01e0*/  PRMT R28, RZ, 0x7610, R28 ;  /* 0x00007610ff1c7816 */ /* 0x000fe2000000001c */
[----:B------:R-:W1:Y:S01]  /*01f0*/  @!P1 LDC.64 R16, c[0x0][0x390] ;  /* 0x0000e400ff109b82 */ /* 0x000e620000000a00 */
[----:B------:R-:W-:Y:S01]  /*0200*/  ISETP.GE.U32.AND P2, PT, R0, R5, PT ;  /* 0x000000050000720c */ /* 0x000fe20003f46070 */
[----:B0-----:R-:W-:-:S03]  /*0210*/  @!P6 IMAD.WIDE.U32 R12, R27, 0x2, R12 ;  /* 0x000000021b0ce825 */ /* 0x001fc600078e000c */
[----:B------:R-:W3:Y:S04]  /*0220*/  @!P0 LDG.E.U16 R28, desc[UR4][R18.64] ;  /* 0x00000004121c8981 */ /* 0x000ee8000c1e1500 */
[----:B------:R0:W4:Y:S05]  /*0230*/  @!P6 LDG.E.U16 R26, desc[UR4][R12.64] ;  /* 0x000000040c1ae981 */ /* 0x00012a000c1e1500 */
        /* <DEDUP_REMOVED lines=8> */
[----:B------:R-:W-:Y:S01]  /*02c0*/  @!P4 IADD3 R27, PT, PT, R3, R0, RZ ;  /* 0x00000000031bc210 */ /* 0x000fe20007ffe0ff */
[----:B------:R-:W-:Y:S01]  /*02d0*/  @!P4 VIADD R0, R0, 0x80 ;  /* 0x000000800000c836 */ /* 0x000fe20000000000 */
[----:B------:R-:W0:Y:S04]  /*02e0*/  @!P4 LDC.64 R14, c[0x0][0x390] ;  /* 0x0000e400ff0ecb82 */ /* 0x000e280000000a00 */
        /* <DEDUP_REMOVED lines=18> */
[----:B0-----:R-:W-:-:S04]  /*0410*/  IADD3 R10, PT, PT, R2, 0x100, RZ ;  /* 0x00000100020a7810 */ /* 0x001fc80007ffe0ff */
[-C--:B------:R-:W-:Y:S01]  /*0420*/  ISETP.GE.U32.AND P5, PT, R10, R5.reuse, PT ;  /* 0x000000050a00720c */ /* 0x080fe20003fa6070 */
[C---:B------:R-:W-:Y:S01]  /*0430*/  VIADD R10, R2.reuse, 0x180 ;  /* 0x00000180020a7836 */ /* 0x040fe20000000000 */
[----:B------:R-:W-:-:S04]  /*0440*/  ISETP.GE.U32.AND P0, PT, R2, R5, PT ;  /* 0x000000050200720c */ /* 0x000fc80003f06070 */
[----:B------:R-:W-:Y:S02]  /*0450*/  ISETP.GE.U32.AND P2, PT, R10, R5, PT ;  /* 0x000000050a00720c */ /* 0x000fe40003f46070 */
[----:B------:R-:W-:-:S04]  /*0460*/  IADD3 R10, PT, PT, R2, 0x200, RZ ;  /* 0x00000200020a7810 */ /* 0x000fc80007ffe0ff */
[----:B------:R-:W-:Y:S01]  /*0470*/  ISETP.GE.U32.AND P3, PT, R10, R5, PT ;  /* 0x000000050a00720c */ /* 0x000fe20003f66070 */
[C---:B------:R-:W-:Y:S01]  /*0480*/  VIADD R10, R2.reuse, 0x280 ;  /* 0x00000280020a7836 */ /* 0x040fe20000000000 */
[----:B-1----:R-:W-:-:S04]  /*0490*/  IADD3 R18, PT, PT, R2, 0x300, RZ ;  /* 0x0000030002127810 */ /* 0x002fc80007ffe0ff */
[-C--:B------:R-:W-:Y:S02]  /*04a0*/  ISETP.GE.U32.AND P4, PT, R10, R5.reuse, PT ;  /* 0x000000050a00720c */ /* 0x080fe40003f86070 */
[----:B------:R-:W0:Y:S01]  /*04b0*/  @!P0 LDC.64 R10, c[0x0][0x388] ;  /* 0x0000e200ff0a8b82 */ /* 0x000e220000000a00 */
[----:B------:R-:W-:Y:S01]  /*04c0*/  ISETP.GE.U32.AND P6, PT, R18, R5, PT ;  /* 0x000000051200720c */ /* 0x000fe20003fc6070 */
[C---:B------:R-:W-:Y:S02]  /*04d0*/  VIADD R12, R2.reuse, 0x80 ;  /* 0x00000080020c7836 */ /* 0x040fe40000000000 */
[----:B------:R-:W-:-:S03]  /*04e0*/  VIADD R18, R2, 0x380 ;  /* 0x0000038002127836 */ /* 0x000fc60000000000 */
[----:B------:R-:W-:Y:S02]  /*04f0*/  ISETP.GE.U32.AND P1, PT, R12, R5, PT ;  /* 0x000000050c00720c */ /* 0x000fe40003f26070 */
[----:B------:R-:W-:Y:S01]  /*0500*/  @!P0 IADD3 R17, PT, PT, R3, R2, RZ ;  /* 0x0000000203118210 */ /* 0x000fe20007ffe0ff */
[----:B------:R-:W-:-:S04]  /*0510*/  @!P0 IMAD.MOV.U32 R2, RZ, RZ, R12 ;  /* 0x000000ffff028224 */ /* 0x000fc800078e000c */
[----:B0-----:R-:W-:Y:S01]  /*0520*/  @!P0 IMAD.WIDE.U32 R10, R17, 0x2, R10 ;  /* 0x00000002110a8825 */ /* 0x001fe200078e000a */
[----:B------:R-:W-:Y:S04]  /*0530*/  BSSY.RECONVERGENT B0, `(.L_x_1190) ;  /* 0x0000047000007945 */ /* 0x000fe80003800200 */
[----:B------:R-:W-:Y:S01]  /*0540*/  BSSY.RELIABLE B1, `(.L_x_1191) ;  /* 0x000003f000017945 */ /* 0x000fe20003800100 */
[----:B--2---:R-:W-:-:S06]  /*0550*/  @!P0 HADD2.F32 R14, -RZ, R24.H0_H0 ;  /* 0x20000018ff0e8230 */ /* 0x004fcc0000004100 */
[----:B------:R-:W-:Y:S01]  /*0560*/  @!P0 MUFU.LG2 R14, R14 ;  /* 0x0000000e000e8308 */ /* 0x000fe20000000c00 */
[----:B----4-:R-:W-:-:S07]  /*0570*/  @!P5 HADD2.F32 R13, -RZ, R26.H0_H0 ;  /* 0x2000001aff0dd230 */ /* 0x010fce0000004100 */
[----:B------:R-:W0:Y:S01]  /*0580*/  @!P5 MUFU.LG2 R13, R13 ;  /* 0x0000000d000dd308 */ /* 0x000e220000000c00 */
[----:B---3--:R-:W-:Y:S01]  /*0590*/  @!P1 HADD2.F32 R15, -RZ, R28.H0_H0 ;  /* 0x2000001cff0f9230 */ /* 0x008fe20000004100 */
[----:B0-----:R-:W-:Y:S02]  /*05a0*/  @!P5 F2FP.F16.F32.PACK_AB R4, RZ, R13 ;  /* 0x0000000dff04d23e */ /* 0x001fe400000000ff */
[-C--:B------:R-:W-:Y:S02]  /*05b0*/  ISETP.GE.U32.AND P5, PT, R18, R5.reuse, PT ;  /* 0x000000051200720c */ /* 0x080fe40003fa6070 */
[----:B------:R-:W-:Y:S02]  /*05c0*/  @!P0 F2FP.F16.F32.PACK_AB R22, RZ, R14 ;  /* 0x0000000eff16823e */ /* 0x000fe400000000ff */
[----:B------:R-:W0:Y:S03]  /*05d0*/  @!P1 MUFU.LG2 R15, R15 ;  /* 0x0000000f000f9308 */ /* 0x000e260000000c00 */
[----:B------:R1:W-:Y:S01]  /*05e0*/  @!P0 STG.E.U16 desc[UR4][R10.64], R22 ;  /* 0x000000160a008986 */ /* 0x0003e2000c101504 */
[----:B------:R-:W-:-:S02]  /*05f0*/  ISETP.GE.U32.AND P0, PT, R2, R5, PT ;  /* 0x000000050200720c */ /* 0x000fc40003f06070 */
[----:B0-----:R-:W-:Y:S01]  /*0600*/  @!P1 F2FP.F16.F32.PACK_AB R6, RZ, R15 ;  /* 0x0000000fff06923e */ /* 0x001fe200000000ff */
[----:B-----5:R-:W-:Y:S02]  /*0610*/  @!P2 HADD2.F32 R16, -RZ, R29.H0_H0 ;  /* 0x2000001dff10a230 */ /* 0x020fe40000004100 */
[----:B------:R-:W-:Y:S02]  /*0620*/  @!P3 HADD2.F32 R13, -RZ, R23.H0_H0 ;  /* 0x20000017ff0db230 */ /* 0x000fe40000004100 */
[----:B------:R-:W-:Y:S02]  /*0630*/  @!P4 HADD2.F32 R25, -RZ, R25.H0_H0 ;  /* 0x20000019ff19c230 */ /* 0x000fe40000004100 */
[----:B------:R-:W-:Y:S01]  /*0640*/  @!P6 HADD2.F32 R27, -RZ, R27.H0_H0 ;  /* 0x2000001bff1be230 */ /* 0x000fe20000004100 */
[----:B------:R-:W0:Y:S01]  /*0650*/  @!P2 MUFU.LG2 R16, R16 ;  /* 0x000000100010a308 */ /* 0x000e220000000c00 */
[----:B------:R-:W-:-:S07]  /*0660*/  @!P5 HADD2.F32 R0, -RZ, R0.H0_H0 ;  /* 0x20000000ff00d230 */ /* 0x000fce0000004100 */
[----:B------:R-:W2:Y:S08]  /*0670*/  @!P3 MUFU.LG2 R13, R13 ;  /* 0x0000000d000db308 */ /* 0x000eb00000000c00 */
[----:B------:R-:W3:Y:S08]  /*0680*/  @!P4 MUFU.LG2 R25, R25 ;  /* 0x000000190019c308 */ /* 0x000ef00000000c00 */
[----:B------:R-:W4:Y:S08]  /*0690*/  @!P6 MUFU.LG2 R27, R27 ;  /* 0x0000001b001be308 */ /* 0x000f300000000c00 */
[----:B------:R-:W5:Y:S01]  /*06a0*/  @!P5 MUFU.LG2 R0, R0 ;  /* 0x000000000000d308 */ /* 0x000f620000000c00 */
[----:B0-----:R-:W-:-:S02]  /*06b0*/  @!P2 F2FP.F16.F32.PACK_AB R7, RZ, R16 ;  /* 0x00000010ff07a23e */ /* 0x001fc400000000ff */
[----:B--2---:R-:W-:Y:S02]  /*06c0*/  @!P3 F2FP.F16.F32.PACK_AB R8, RZ, R13 ;  /* 0x0000000dff08b23e */ /* 0x004fe400000000ff */
[----:B---3--:R-:W-:Y:S02]  /*06d0*/  @!P4 F2FP.F16.F32.PACK_AB R9, RZ, R25 ;  /* 0x00000019ff09c23e */ /* 0x008fe400000000ff */
[----:B----4-:R-:W-:Y:S02]  /*06e0*/  @!P6 F2FP.F16.F32.PACK_AB R20, RZ, R27 ;  /* 0x0000001bff14e23e */ /* 0x010fe400000000ff */
[----:B-----5:R-:W-:Y:S01]  /*06f0*/  @!P5 F2FP.F16.F32.PACK_AB R21, RZ, R0 ;  /* 0x00000000ff15d23e */ /* 0x020fe200000000ff */
[----:B-1----:R-:W-:Y:S06]  /*0700*/  @P0 BRA `(.L_x_1192) ;  /* 0x0000000000300947 */ /* 0x002fec0003800000 */
[----:B------:R-:W0:Y:S01]  /*0710*/  LDC.64 R10, c[0x0][0x388] ;  /* 0x0000e200ff0a7b82 */ /* 0x000e220000000a00 */
[----:B------:R-:W-:Y:S01]  /*0720*/  IADD3 R13, PT, PT, R3, R2, RZ ;  /* 0x00000002030d7210 */ /* 0x000fe20007ffe0ff */
[----:B------:R-:W-:-:S05]  /*0730*/  VIADD R2, R2, 0x80 ;  /* 0x0000008002027836 */ /* 0x000fca0000000000 */
[----:B------:R-:W-:Y:S01]  /*0740*/  ISETP.GE.U32.AND P0, PT, R2, R5, PT ;  /* 0x000000050200720c */ /* 0x000fe20003f06070 */
[----:B0-----:R-:W-:-:S05]  /*0750*/  IMAD.WIDE.U32 R10, R13, 0x2, R10 ;  /* 0x000000020d0a7825 */ /* 0x001fca00078e000a */
[----:B------:R0:W-:Y:S07]  /*0760*/  STG.E.U16 desc[UR4][R10.64], R6 ;  /* 0x000000060a007986 */ /* 0x0001ee000c101504 */
[----:B------:R-:W-:Y:S05]  /*0770*/  @P0 BRA `(.L_x_1193) ;  /* 0x0000000000300947 */ /* 0x000fea0003800000 */
[----:B0-----:R-:W0:Y:S01]  /*0780*/  LDC.64 R10, c[0x0][0x388] ;  /* 0x0000e200ff0a7b82 */ /* 0x001e220000000a00 */
[----:B------:R-:W-:Y:S01]  /*0790*/  IADD3 R13, PT, PT, R3, R2, RZ ;  /* 0x00000002030d7210 */ /* 0x000fe20007ffe0ff */
[----:B------:R-:W-:-:S04]  /*07a0*/  VIADD R2, R2, 0x80 ;  /* 0x0000008002027836 */ /* 0x000fc80000000000 */
[----:B0-----:R-:W-:-:S05]  /*07b0*/  IMAD.WIDE.U32 R10, R13, 0x2, R10 ;  /* 0x000000020d0a7825 */ /* 0x001fca00078e000a */
[----:B------:R0:W-:Y:S02]  /*07c0*/  STG.E.U16 desc[UR4][R10.64], R4 ;  /* 0x000000040a007986 */ /* 0x0001e4000c101504 */
.L_x_1192:
[----:B------:R-:W-:-:S13]  /*07d0*/  ISETP.GE.U32.AND P0, PT, R2, R5, PT ;  /* 0x000000050200720c */ /* 0x000fda0003f06070 */
[----:B------:R-:W-:Y:S05]  /*07e0*/  @P0 BRA `(.L_x_1194) ;  /* 0x0000000000300947 */ /* 0x000fea0003800000 */
[----:B0-----:R-:W0:Y:S01]  /*07f0*/  LDC.64 R10, c[0x0][0x388] ;  /* 0x0000e200ff0a7b82 */ /* 0x001e220000000a00 */
[----:B------:R-:W-:Y:S01]  /*0800*/  IADD3 R13, PT, PT, R3, R2, RZ ;  /* 0x00000002030d7210 */ /* 0x000fe20007ffe0ff */
[----:B------:R-:W-:-:S04]  /*0810*/  VIADD R2, R2, 0x80 ;  /* 0x0000008002027836 */ /* 0x000fc80000000000 */
[----:B0-----:R-:W-:-:S05]  /*0820*/  IMAD.WIDE.U32 R10, R13, 0x2, R10 ;  /* 0x000000020d0a7825 */ /* 0x001fca00078e000a */
[----:B------:R1:W-:Y:S02]  /*0830*/  STG.E.U16 desc[UR4][R10.64], R7 ;  /* 0x000000070a007986 */ /* 0x0003e4000c101504 */
.L_x_1193:
[----:B------:R-:W-:-:S13]  /*0840*/  ISETP.GE.U32.AND P0, PT, R2, R5, PT ;  /* 0x000000050200720c */ /* 0x000fda0003f06070 */
[----:B------:R-:W-:Y:S05]  /*0850*/  @P0 BRA `(.L_x_1195) ;  /* 0x0000000000340947 */ /* 0x000fea0003800000 */
[----:B01----:R-:W0:Y:S01]  /*0860*/  LDC.64 R6, c[0x0][0x388] ;  /* 0x0000e200ff067b82 */ /* 0x003e220000000a00 */
[----:B------:R-:W-:Y:S01]  /*0870*/  IADD3 R11, PT, PT, R3, R2, RZ ;  /* 0x00000002030b7210 */ /* 0x000fe20007ffe0ff */
[----:B------:R-:W-:-:S04]  /*0880*/  VIADD R2, R2, 0x80 ;  /* 0x0000008002027836 */ /* 0x000fc80000000000 */
[----:B0-----:R-:W-:-:S05]  /*0890*/  IMAD.WIDE.U32 R6, R11, 0x2, R6 ;  /* 0x000000020b067825 */ /* 0x001fca00078e0006 */
[----:B------:R1:W-:Y:S02]  /*08a0*/  STG.E.U16 desc[UR4][R6.64], R8 ;  /* 0x0000000806007986 */ /* 0x0003e4000c101504 */
.L_x_1194:
[----:B------:R-:W-:-:S13]  /*08b0*/  ISETP.GE.U32.AND P0, PT, R2, R5, PT ;  /* 0x000000050200720c */ /* 0x000fda0003f06070 */
[----:B------:R-:W-:Y:S05]  /*08c0*/  @P0 BREAK.RELIABLE B1 ;  /* 0x0000000000010942 */ /* 0x000fea0003800100 */
[----:B------:R-:W-:Y:S05]  /*08d0*/  @P0 BRA `(.L_x_1196) ;  /* 0x0000000000300947 */ /* 0x000fea0003800000 */
[----:B-1----:R-:W1:Y:S01]  /*08e0*/  LDC.64 R6, c[0x0][0x388] ;  /* 0x0000e200ff067b82 */ /* 0x002e620000000a00 */
[----:B0-----:R-:W-:Y:S01]  /*08f0*/  IADD3 R11, PT, PT, R3, R2, RZ ;  /* 0x00000002030b7210 */ /* 0x001fe20007ffe0ff */
[----:B------:R-:W-:-:S04]  /*0900*/  VIADD R2, R2, 0x80 ;  /* 0x0000008002027836 */ /* 0x000fc80000000000 */
[----:B-1----:R-:W-:-:S05]  /*0910*/  IMAD.WIDE.U32 R6, R11, 0x2, R6 ;  /* 0x000000020b067825 */ /* 0x002fca00078e0006 */
[----:B------:R2:W-:Y:S02]  /*0920*/  STG.E.U16 desc[UR4][R6.64], R9 ;  /* 0x0000000906007986 */ /* 0x0005e4000c101504 */
.L_x_1195:
[----:B------:R-:W-:Y:S05]  /*0930*/  BSYNC.RELIABLE B1 ;  /* 0x0000000000017941 */ /* 0x000fea0003800100 */
.L_x_1191:
[----:B------:R-:W-:-:S13]  /*0940*/  ISETP.GE.U32.AND P0, PT, R2, R5, PT ;  /* 0x000000050200720c */ /* 0x000fda0003f06070 */
[----:B012---:R-:W0:Y:S01]  /*0950*/  @!P0 LDC.64 R6, c[0x0][0x388] ;  /* 0x0000e200ff068b82 */ /* 0x007e220000000a00 */
[----:B------:R-:W-:Y:S01]  /*0960*/  @!P0 IADD3 R9, PT, PT, R3, R2, RZ ;  /* 0x0000000203098210 */ /* 0x000fe20007ffe0ff */
[----:B------:R-:W-:-:S04]  /*0970*/  @!P0 VIADD R2, R2, 0x80 ;  /* 0x0000008002028836 */ /* 0x000fc80000000000 */
[----:B0-----:R-:W-:-:S05]  /*0980*/  @!P0 IMAD.WIDE.U32 R6, R9, 0x2, R6 ;  /* 0x0000000209068825 */ /* 0x001fca00078e0006 */
[----:B------:R2:W-:Y:S02]  /*0990*/  @!P0 STG.E.U16 desc[UR4][R6.64], R20 ;  /* 0x0000001406008986 */ /* 0x0005e4000c101504 */
.L_x_1196:
[----:B------:R-:W-:Y:S05]  /*09a0*/  BSYNC.RECONVERGENT B0 ;  /* 0x0000000000007941 */ /* 0x000fea0003800200 */
.L_x_1190:
[----:B------:R-:W-:Y:S05]  /*09b0*/  WARPSYNC.ALL ;  /* 0x0000000000007948 */ /* 0x000fea0003800000 */
[----:B------:R-:W-:-:S13]  /*09c0*/  ISETP.GE.U32.AND P0, PT, R2, R5, PT ;  /* 0x000000050200720c */ /* 0x000fda0003f06070 */
[----:B------:R-:W-:Y:S05]  /*09d0*/  @P0 EXIT ;  /* 0x000000000000094d */ /* 0x000fea0003800000 */
[----:B0-----:R-:W0:Y:S01]  /*09e0*/  LDC.64 R4, c[0x0][0x388] ;  /* 0x0000e200ff047b82 */ /* 0x001e220000000a00 */
[----:B------:R-:W-:-:S05]  /*09f0*/  IADD3 R3, PT, PT, R3, R2, RZ ;  /* 0x0000000203037210 */ /* 0x000fca0007ffe0ff */
[----:B0-----:R-:W-:-:S05]  /*0a00*/  IMAD.WIDE.U32 R2, R3, 0x2, R4 ;  /* 0x0000000203027825 */ /* 0x001fca00078e0004 */
[----:B------:R-:W-:Y:S01]  /*0a10*/  STG.E.U16 desc[UR4][R2.64], R21 ;  /* 0x0000001502007986 */ /* 0x000fe2000c101504 */
[----:B------:R-:W-:Y:S05]  /*0a20*/  EXIT ;  /* 0x000000000000794d */ /* 0x000fea0003800000 */
.L_x_1189:
        /* <DEDUP_REMOVED lines=11> */
[--C-:B--2---:R-:W-:Y:S02]  /*0ae0*/  HADD2.F32 R9, -RZ, R2.reuse.H0_H0 ;  /* 0x20000002ff097230 */ /* 0x104fe40000004100 */
[----:B------:R-:W-:Y:S02]  /*0af0*/  HADD2.F32 R2, -RZ, R2.H1_H1 ;  /* 0x30000002ff027230 */ /* 0x000fe40000004100 */
[--C-:B---3--:R-:W-:Y:S02]  /*0b00*/  HADD2.F32 R12, -RZ, R7.reuse.H0_H0 ;  /* 0x20000007ff0c7230 */ /* 0x108fe40000004100 */
[----:B------:R-:W-:Y:S02]  /*0b10*/  HADD2.F32 R7, -RZ, R7.H1_H1 ;  /* 0x30000007ff077230 */ /* 0x000fe40000004100 */
[--C-:B----4-:R-:W-:Y:S02]  /*0b20*/  HADD2.F32 R13, -RZ, R8.reuse.H0_H0 ;  /* 0x20000008ff0d7230 */ /* 0x110fe40000004100 */
[----:B------:R-:W-:-:S02]  /*0b30*/  HADD2.F32 R8, -RZ, R8.H1_H1 ;  /* 0x30000008ff087230 */ /* 0x000fc40000004100 */
[--C-:B-----5:R-:W-:Y:S02]  /*0b40*/  HADD2.F32 R10, -RZ, R6.reuse.H0_H0 ;  /* 0x20000006ff0a7230 */ /* 0x120fe40000004100 */
[----:B------:R-:W-:Y:S01]  /*0b50*/  HADD2.F32 R6, -RZ, R6.H1_H1 ;  /* 0x30000006ff067230 */ /* 0x000fe20000004100 */
[----:B------:R-:W-:Y:S08]  /*0b60*/  MUFU.LG2 R9, R9 ;  /* 0x0000000900097308 */ /* 0x000ff00000000c00 */
[----:B------:R-:W0:Y:S08]  /*0b70*/  MUFU.LG2 R2, R2 ;  /* 0x0000000200027308 */ /* 0x000e300000000c00 */
[----:B------:R-:W-:Y:S08]  /*0b80*/  MUFU.LG2 R10, R10 ;  /* 0x0000000a000a7308 */ /* 0x000ff00000000c00 */
[----:B------:R-:W1:Y:S08]  /*0b90*/  MUFU.LG2 R11, R6 ;  /* 0x00000006000b7308 */ /* 0x000e700000000c00 */
[----:B------:R-:W-:Y:S08]  /*0ba0*/  MUFU.LG2 R12, R12 ;  /* 0x0000000c000c7308 */ /* 0x000ff00000000c00 */
[----:B------:R-:W2:Y:S08]  /*0bb0*/  MUFU.LG2 R7, R7 ;  /* 0x0000000700077308 */ /* 0x000eb00000000c00 */
[----:B------:R-:W-:Y:S08]  /*0bc0*/  MUFU.LG2 R13, R13 ;  /* 0x0000000d000d7308 */ /* 0x000ff00000000c00 */
[----:B------:R-:W3:Y:S01]  /*0bd0*/  MUFU.LG2 R8, R8 ;  /* 0x0000000800087308 */ /* 0x000ee20000000c00 */
[----:B0-----:R-:W-:-:S02]  /*0be0*/  F2FP.F16.F32.PACK_AB R9, R2, R9 ;  /* 0x000000090209723e */ /* 0x001fc400000000ff */
[----:B-1----:R-:W-:Y:S02]  /*0bf0*/  F2FP.F16.F32.PACK_AB R11, R11, R10 ;  /* 0x0000000a0b0b723e */ /* 0x002fe400000000ff */
[----:B--2---:R-:W-:Y:S01]  /*0c00*/  F2FP.F16.F32.PACK_AB R3, R7, R12 ;  /* 0x0000000c0703723e */ /* 0x004fe200000000ff */
[----:B------:R-:W-:Y:S04]  /*0c10*/  STG.E desc[UR4][R4.64], R9 ;  /* 0x0000000904007986 */ /* 0x000fe8000c101904 */
[----:B------:R-:W-:Y:S01]  /*0c20*/  STG.E desc[UR4][R4.64+0x200], R11 ;  /* 0x0002000b04007986 */ /* 0x000fe2000c101904 */
[----:B---3--:R-:W-:-:S03]  /*0c30*/  F2FP.F16.F32.PACK_AB R15, R8, R13 ;  /* 0x0000000d080f723e */ /* 0x008fc600000000ff */
[----:B------:R-:W-:Y:S04]  /*0c40*/  STG.E desc[UR4][R4.64+0x400], R3 ;  /* 0x0004000304007986 */ /* 0x000fe8000c101904 */
[----:B------:R-:W-:Y:S01]  /*0c50*/  STG.E desc[UR4][R4.64+0x600], R15 ;  /* 0x0006000f04007986 */ /* 0x000fe2000c101904 */
[----:B------:R-:W-:Y:S05]  /*0c60*/  EXIT ;  /* 0x000000000000794d */ /* 0x000fea0003800000 */
.L_x_1197:
        /* <DEDUP_REMOVED lines=9> */
.L_x_12172:


//--------------------- .text._ZN2at6native29vectorized_elementwise_kernelILi4EZZZNS0_16log2_kernel_cudaERNS_18TensorIteratorBaseEENKUlvE0_clEvENKUlvE1_clEvEUlN3c104HalfEE_St5arrayIPcLm2EEEEviT0_T1_ --------------------------
	.section	.text._ZN2at6native29vectorized_elementwise_kernelILi4EZZZNS0_16log2_kernel_cudaERNS_18TensorIteratorBaseEENKUlvE0_clEvENKUlvE1_clEvEUlN3c104HalfEE_St5arrayIPcLm2EEEEviT0_T1_,"ax",@progbits
	.align	128
        .global         _ZN2at6native29vectorized_elementwise_kernelILi4EZZZNS0_16log2_kernel_cudaERNS_18TensorIteratorBaseEENKUlvE0_clEvENKUlvE1_clEvEUlN3c104HalfEE_St5arrayIPcLm2EEEEviT0_T1_
        .type           _ZN2at6native29vectorized_elementwise_kernelILi4EZZZNS0_16log2_kernel_cudaERNS_18TensorIteratorBaseEENKUlvE0_clEvENKUlvE1_clEvEUlN3c104HalfEE_St5arrayIPcLm2EEEEviT0_T1_,@function
        .size           _ZN2at6native29vectorized_elementwise_kernelILi4EZZZNS0_16log2_kernel_cudaERNS_18TensorIteratorBaseEENKUlvE0_clEvENKUlvE1_clEvEUlN3c104HalfEE_St5arrayIPcLm2EEEEviT0_T1_,(.L_x_12173 - _ZN2at6native29vectorized_elementwise_kernelILi4EZZZNS0_16log2_kernel_cudaERNS_18TensorIteratorBaseEENKUlvE0_clEvENKUlvE1_clEvEUlN3c104HalfEE_St5arrayIPcLm2EEEEviT0_T1_)
        .other          _ZN2at6native29vectorized_elementwise_kernelILi4EZZZNS0_16log2_kernel_cudaERNS_18TensorIteratorBaseEENKUlvE0_clEvENKUlvE1_clEvEUlN3c104HalfEE_St5arrayIPcLm2EEEEviT0_T1_,@"STO_CUDA_ENTRY STV_DEFAULT"
_ZN2at6native29vectorized_elementwise_kernelILi4EZZZNS0_16log2_kernel_cudaERNS_18TensorIteratorBaseEENKUlvE0_clEvENKUlvE1_clEvEUlN3c104HalfEE_St5arrayIPcLm2EEEEviT0_T1_:
.text._ZN2at6native29vectorized_elementwise_kernelILi4EZZZNS0_16log2_kernel_cudaERNS_18TensorIteratorBaseEENKUlvE0_clEvENKUlvE1_clEvEUlN3c104HalfEE_St5arrayIPcLm2EEEEviT0_T1_:
        /* <DEDUP_REMOVED lines=125> */
.L_x_1201:
[----:B------:R-:W-:-:S13]  /*07d0*/  ISETP.GE.U32.AND P0, PT, R2, R5, PT ;  /* 0x000000050200720c */ /* 0x000fda0003f06070 */
[----:B------:R-:W-:Y:S05]  /*07e0*/  @P0 BRA `(.L_x_1203) ;  /* 0x0000000000300947 */ /* 0x000fea0003800000 */
[----:B0-----:R-:W0:Y:S01]  /*07f0*/  LDC.64 R10, c[0x0][0x388] ;  /* 0x0000e200ff0a7b82 */ /* 0x001e220000000a00 */
[----:B------:R-:W-:Y:S01]  /*0800*/  IADD3 R13, PT, PT, R3, R2, RZ ;  /* 0x00000002030d7210 */ /* 0x000fe20007ffe0ff */
[----:B------:R-:W-:-:S04]  /*0810*/  VIADD R2, R2, 0x80 ;  /* 0x0000008002027836 */ /* 0x000fc80000000000 */
[----:B0-----:R-:W-:-:S05]  /*0820*/  IMAD.WIDE.U32 R10, R13, 0x2, R10 ;  /* 0x000000020d0a7825 */ /* 0x001fca00078e000a */
[----:B------:R1:W-:Y:S02]  /*0830*/  STG.E.U16 desc[UR4][R10.64], R7 ;  /* 0x000000070a007986 */ /* 0x0003e4000c101504 */
.L_x_1202:
[----:B------:R-:W-:-:S13]  /*0840*/  ISETP.GE.U32.AND P0, PT, R2, R5, PT ;  /* 0x000000050200720c */ /* 0x000fda0003f06070 */
[----:B------:R-:W-:Y:S05]  /*0850*/  @P0 BRA `(.L_x_1204) ;  /* 0x0000000000340947 */ /* 0x000fea0003800000 */
[----:B01----:R-:W0:Y:S01]  /*0860*/  LDC.64 R6, c[0x0][0x388] ;  /* 0x0000e200ff067b82 */ /* 0x003e220000000a00 */
[----:B------:R-:W-:Y:S01]  /*0870*/  IADD3 R11, PT, PT, R3, R2, RZ ;  /* 0x00000002030b7210 */ /* 0x000fe20007ffe0ff */
[----:B------:R-:W-:-:S04]  /*0880*/  VIADD R2, R2, 0x80 ;  /* 0x0000008002027836 */ /* 0x000fc80000000000 */
[----:B0-----:R-:W-:-:S05]  /*0890*/  IMAD.WIDE.U32 R6, R11, 0x2, R6 ;  /* 0x000000020b067825 */ /* 0x001fca00078e0006 */
[----:B------:R1:W-:Y:S02]  /*08a0*/  STG.E.U16 desc[UR4][R6.64], R8 ;  /* 0x0000000806007986 */ /* 0x0003e4000c101504 */
.L_x_1203:
        /* <DEDUP_REMOVED lines=8> */
.L_x_1204:
[----:B------:R-:W-:Y:S05]  /*0930*/  BSYNC.RELIABLE B1 ;  /* 0x0000000000017941 */ /* 0x000fea0003800100 */
.L_x_1200:
[----:B------:R-:W-:-:S13]  /*0940*/  ISETP.GE.U32.AND P0, PT, R2, R5, PT ;  /* 0x000000050200720c */ /* 0x000fda0003f06070 */
[----:B012---:R-:W0:Y:S01]  /*0950*/  @!P0 LDC.64 R6, c[0x0][0x388] ;  /* 0x0000e200ff068b82 */ /* 0x007e220000000a00 */
[----:B------:R-:W-:Y:S01]  /*0960*/  @!P0 IADD3 R9, PT, PT, R3, R2, RZ ;  /* 0x0000000203098210 */ /* 0x000fe20007ffe0ff */
[----:B------:R-:W-:-:S04]  /*0970*/  @!P0 VIADD R2, R2, 0x80 ;  /* 0x0000008002028836 */ /* 0x000fc80000000000 */
[----:B0-----:R-:W-:-:S05]  /*0980*/  @!P0 IMAD.WIDE.U32 R6, R9, 0x2, R6 ;  /* 0x0000000209068825 */ /* 0x001fca00078e0006 */
[----:B------:R2:W-:Y:S02]  /*0990*/  @!P0 STG.E.U16 desc[UR4][R6.64], R20 ;  /* 0x0000001406008986 */ /* 0x0005e4000c101504 */
.L_x_1205:
[----:B------:R-:W-:Y:S05]  /*09a0*/  BSYNC.RECONVERGENT B0 ;  /* 0x0000000000007941 */ /* 0x000fea0003800200 */
.L_x_1199:
        /* <DEDUP_REMOVED lines=8> */
.L_x_1198:
        /* <DEDUP_REMOVED lines=9> */
[--C-:B--2---:R-:W-:Y:S02]  /*0ac0*/  HADD2.F32 R2, -RZ, R10.reuse.H0_H0 ;  /* 0x2000000aff027230 */ /* 0x104fe40000004100 */
[----:B------:R-:W-:Y:S02]  /*0ad0*/  HADD2.F32 R8, -RZ, R10.H1_H1 ;  /* 0x3000000aff087230 */ /* 0x000fe40000004100 */
[----:B------:R-:W-:Y:S02]  /*0ae0*/  HADD2.F32 R10, -RZ, R11.H0_H0 ;  /* 0x2000000bff0a7230 */ /* 0x000fe40000004100 */
[----:B---3--:R-:W-:Y:S01]  /*0af0*/  HADD2.F32 R12, -RZ, R4.H0_H0 ;  /* 0x20000004ff0c7230 */ /* 0x008fe20000004100 */
[----:B------:R-:W-:Y:S01]  /*0b00*/  MUFU.LG2 R2, R2 ;  /* 0x0000000200027308 */ /* 0x000fe20000000c00 */
[----:B------:R-:W-:Y:S02]  /*0b10*/  HADD2.F32 R14, -RZ, R5.H0_H0 ;  /* 0x20000005ff0e7230 */ /* 0x000fe40000004100 */
[----:B------:R-:W-:-:S02]  /*0b20*/  HADD2.F32 R11, -RZ, R11.H1_H1 ;  /* 0x3000000bff0b7230 */ /* 0x000fc40000004100 */
[----:B------:R-:W-:Y:S02]  /*0b30*/  HADD2.F32 R5, -RZ, R5.H1_H1 ;  /* 0x30000005ff057230 */ /* 0x000fe40000004100 */
[----:B------:R-:W-:Y:S01]  /*0b40*/  HADD2.F32 R4, -RZ, R4.H1_H1 ;  /* 0x30000004ff047230 */ /* 0x000fe20000004100 */
[----:B------:R-:W-:Y:S08]  /*0b50*/  MUFU.LG2 R12, R12 ;  /* 0x0000000c000c7308 */ /* 0x000ff00000000c00 */
[----:B------:R-:W0:Y:S08]  /*0b60*/  MUFU.LG2 R13, R4 ;  /* 0x00000004000d7308 */ /* 0x000e300000000c00 */
[----:B------:R-:W1:Y:S08]  /*0b70*/  MUFU.LG2 R9, R8 ;  /* 0x0000000800097308 */ /* 0x000e700000000c00 */
[----:B------:R-:W-:Y:S01]  /*0b80*/  MUFU.LG2 R10, R10 ;  /* 0x0000000a000a7308 */ /* 0x000fe20000000c00 */
[----:B0-----:R-:W-:-:S07]  /*0b90*/  F2FP.F16.F32.PACK_AB R12, R13, R12 ;  /* 0x0000000c0d0c723e */ /* 0x001fce00000000ff */
[----:B------:R-:W0:Y:S01]  /*0ba0*/  MUFU.LG2 R11, R11 ;  /* 0x0000000b000b7308 */ /* 0x000e220000000c00 */
[----:B-1----:R-:W-:-:S07]  /*0bb0*/  F2FP.F16.F32.PACK_AB R2, R9, R2 ;  /* 0x000000020902723e */ /* 0x002fce00000000ff */
[----:B------:R-:W-:Y:S08]  /*0bc0*/  MUFU.LG2 R14, R14 ;  /* 0x0000000e000e7308 */ /* 0x000ff00000000c00 */
[----:B------:R-:W1:Y:S01]  /*0bd0*/  MUFU.LG2 R5, R5 ;  /* 0x0000000500057308 */ /* 0x000e620000000c00 */
[----:B0-----:R-:W-:-:S05]  /*0be0*/  F2FP.F16.F32.PACK_AB R3, R11, R10 ;  /* 0x0000000a0b03723e */ /* 0x001fca00000000ff */
[----:B------:R-:W-:Y:S01]  /*0bf0*/  STG.E.64 desc[UR4][R6.64], R2 ;  /* 0x0000000206007986 */ /* 0x000fe2000c101b04 */
[----:B-1----:R-:W-:-:S05]  /*0c00*/  F2FP.F16.F32.PACK_AB R13, R5, R14 ;  /* 0x0000000e050d723e */ /* 0x002fca00000000ff */
[----:B------:R-:W-:Y:S01]  /*0c10*/  STG.E.64 desc[UR4][R6.64+0x400], R12 ;  /* 0x0004000c06007986 */ /* 0x000fe2000c101b04 */
[----:B------:R-:W-:Y:S05]  /*0c20*/  EXIT ;  /* 0x000000000000794d */ /* 0x000fea0003800000 */
.L_x_1206:
        /* <DEDUP_REMOVED lines=13> */
.L_x_12173:


//--------------------- .text._ZN2at6native29vectorized_elementwise_kernelILi8EZZZNS0_16log2_kernel_cudaERNS_18TensorIteratorBaseEENKUlvE0_clEvENKUlvE1_clEvEUlN3c104HalfEE_St5arrayIPcLm2EEEEviT0_T1_ --------------------------
	.section	.text._ZN2at6native29vectorized_elementwise_kernelILi8EZZZNS0_16log2_kernel_cudaERNS_18TensorIteratorBaseEENKUlvE0_clEvENKUlvE1_clEvEUlN3c104HalfEE_St5arrayIPcLm2EEEEviT0_T1_,"ax",@progbits
	.align	128
        .global         _ZN2at6native29vectorized_elementwise_kernelILi8EZZZNS0_16log2_kernel_cudaERNS_18TensorIteratorBaseEENKUlvE0_clEvENKUlvE1_clEvEUlN3c104HalfEE_St5arrayIPcLm2EEEEviT0_T1_
        .type           _ZN2at6native29vectorized_elementwise_kernelILi8EZZZNS0_16log2_kernel_cudaERNS_18TensorIteratorBaseEENKUlvE0_clEvENKUlvE1_clEvEUlN3c104HalfEE_St5arrayIPcLm2EEEEviT0_T1_,@function
        .size           _ZN2at6native29vectorized_elementwise_kernelILi8EZZZNS0_16log2_kernel_cudaERNS_18TensorIteratorBaseEENKUlvE0_clEvENKUlvE1_clEvEUlN3c104HalfEE_St5arrayIPcLm2EEEEviT0_T1_,(.L_x_12174 - _ZN2at6native29vectorized_elementwise_kernelILi8EZZZNS0_16log2_kernel_cudaERNS_18TensorIteratorBaseEENKUlvE0_clEvENKUlvE1_clEvEUlN3c104HalfEE_St5arrayIPcLm2EEEEviT0_T1_)
        .other          _ZN2at6native29vectorized_elementwise_kernelILi8EZZZNS0_16log2_kernel_cudaERNS_18TensorIteratorBaseEENKUlvE0_clEvENKUlvE1_clEvEUlN3c104HalfEE_St5arrayIPcLm2EEEEviT0_T1_,@"STO_CUDA_ENTRY STV_DEFAULT"
_ZN2at6native29vectorized_elementwise_kernelILi8EZZZNS0_16log2_kernel_cudaERNS_18TensorIteratorBaseEENKUlvE0_clEvENKUlvE1_clEvEUlN3c104HalfEE_St5arrayIPcLm2EEEEviT0_T1_:
.text._ZN2at6native29vectorized_elementwise_kernelILi8EZZZNS0_16log2_kernel_cudaERNS_18TensorIteratorBaseEENKUlvE0_clEvENKUlvE1_clEvEUlN3c104HalfEE_St5arrayIPcLm2EEEEviT0_T1_:
[----:B------:R-:W-:Y:S01]  /*0000*/  LDC R1, c[0x0][0x37c] ;  /* 0x0000df00ff017b82 */ /* 0x000fe20000000800 */
[----:B------:R-:W-:Y:S05]  /*0010*/  EXIT ;  /* 0x000000000000794d */ /* 0x000fea0003800000 */
.L_x_1207:
        /* <DEDUP_REMOVED lines=14> */
.L_x_12174:


//--------------------- .text._ZN2at6native18elementwise_kernelILi128ELi4EZNS0_15gpu_kernel_implIZZZNS0_16log2_kernel_cudaERNS_18TensorIteratorBaseEENKUlvE0_clEvENKUlvE0_clEvEUlfE_EEvS4_RKT_EUliE_EEviT1_ --------------------------
	.section	.text._ZN2at6native18elementwise_kernelILi128ELi4EZNS0_15gpu_kernel_implIZZZNS0_16log2_kernel_cudaERNS_18TensorIteratorBaseEENKUlvE0_clEvENKUlvE0_clEvEUlfE_EEvS4_RKT_EUliE_EEviT1_,"ax",@progbits
	.align	128
        .global         _ZN2at6native18elementwise_kernelILi128ELi4EZNS0_15gpu_kernel_implIZZZNS0_16log2_kernel_cudaERNS_18TensorIteratorBaseEENKUlvE0_clEvENKUlvE0_clEvEUlfE_EEvS4_RKT_EUliE_EEviT1_
        .type           _ZN2at6native18elementwise_kernelILi128ELi4EZNS0_15gpu_kernel_implIZZZNS0_16log2_kernel_cudaERNS_18TensorIteratorBaseEENKUlvE0_clEvENKUlvE0_clEvEUlfE_EEvS4_RKT_EUliE_EEviT1_,@function
        .size           _ZN2at6native18elementwise_kernelILi128ELi4EZNS0_15gpu_kernel_implIZZZNS0_16log2_kernel_cudaERNS_18TensorIteratorBaseEENKUlvE0_clEvENKUlvE0_clEvEUlfE_EEvS4_RKT_EUliE_EEviT1_,(.L_x_12175 - _ZN2at6native18elementwise_kernelILi128ELi4EZNS0_15gpu_kernel_implIZZZNS0_16log2_kernel_cudaERNS_18TensorIteratorBaseEENKUlvE0_clEvENKUlvE0_clEvEUlfE_EEvS4_RKT_EUliE_EEviT1_)
        .other          _ZN2at6native18elementwise_kernelILi128ELi4EZNS0_15gpu_kernel_implIZZZNS0_16log2_kernel_cudaERNS_18TensorIteratorBaseEENKUlvE0_clEvENKUlvE0_clEvEUlfE_EEvS4_RKT_EUliE_EEviT1_,@"STO_CUDA_ENTRY STV_DEFAULT"
_ZN2at6native18elementwise_kernelILi128ELi4EZNS0_15gpu_kernel_implIZZZNS0_16log2_kernel_cudaERNS_18TensorIteratorBaseEENKUlvE0_clEvENKUlvE0_clEvEUlfE_EEvS4_RKT_EUliE_EEviT1_:
.text._ZN2at6native18elementwise_kernelILi128ELi4EZNS0_15gpu_kernel_implIZZZNS0_16log2_kernel_cudaERNS_18TensorIteratorBaseEENKUlvE0_clEvENKUlvE0_clEvEUlfE_EEvS4_RKT_EUliE_EEviT1_:
        /* <DEDUP_REMOVED lines=319> */
.L_x_1210:
[----:B------:R-:W0:Y:S01]  /*13f0*/  LDCU.64 UR6, c[0x0][0x588] ;  /* 0x0000b100ff0677ac */ /* 0x000e220008000a00 */
[----:B------:R-:W-:Y:S01]  /*1400*/  BSSY.RECONVERGENT B6, `(.L_x_1211) ;  /* 0x00000e5000067945 */ /* 0x000fe20003800200 */
        /* <DEDUP_REMOVED lines=14> */
[----:B--2---:R4:W0:Y:S01]  /*14f0*/  I2F.S16 R4, R2 ;  /* 0x0000000200047306 */ /* 0x0048220000101400 */
[----:B------:R-:W-:Y:S05]  /*1500*/  BRA `(.L_x_1217) ;  /* 0x0000000c00507947 */ /* 0x000fea0003800000 */
.L_x_1215:
[----:B------:R-:W2:Y:S02]  /*1510*/  LDG.E.U8 R2, desc[UR36][R2.64] ;  /* 0x0000002402027981 */ /* 0x000ea4000c1e1100 */
[----:B--2---:R-:W-:Y:S01]  /*1520*/  I2FP.F32.U32 R4, R2 ;  /* 0x0000000200047245 */ /* 0x004fe20000201000 */
[----:B------:R-:W-:Y:S06]  /*1530*/  BRA `(.L_x_1217) ;  /* 0x0000000c00447947 */ /* 0x000fec0003800000 */
.L_x_1214:
[----:B------:R-:W-:-:S09]  /*1540*/  UISETP.NE.AND UP0, UPT, UR4, 0x2, UPT ;  /* 0x000000020400788c */ /* 0x000fd2000bf05270 */
[----:B------:R-:W-:Y:S05]  /*1550*/  BRA.U !UP0, `(.L_x_1218) ;  /* 0x0000000108287547 */ /* 0x000fea000b800000 */
[----:B------:R-:W-:-:S09]  /*1560*/  UISETP.NE.AND UP0, UPT, UR4, 0x3, UPT ;  /* 0x000000030400788c */ /* 0x000fd2000bf05270 */
[----:B------:R-:W-:Y:S05]  /*1570*/  BRA.U !UP0, `(.L_x_1219) ;  /* 0x0000000108147547 */ /* 0x000fea000b800000 */
[----:B------:R-:W-:-:S09]  /*1580*/  UISETP.NE.AND UP0, UPT, UR4, 0x4, UPT ;  /* 0x000000040400788c */ /* 0x000fd2000bf05270 */
[----:B------:R-:W-:Y:S05]  /*1590*/  BRA.U UP0, `(.L_x_1216) ;  /* 0x0000000900b07547 */ /* 0x000fea000b800000 */
[----:B------:R-:W2:Y:S02]  /*15a0*/  LDG.E.64 R2, desc[UR36][R2.64] ;  /* 0x0000002402027981 */ /* 0x000ea4000c1e1b00 */
[----:B--2---:R2:W3:Y:S02]  /*15b0*/  I2F.S64 R4, R2 ;  /* 0x0000000200047312 */ /* 0x0044e40000301400 */
[----:B--23--:R-:W-:Y:S05]  /*15c0*/  BRA `(.L_x_1217) ;  /* 0x0000000c00207947 */ /* 0x00cfea0003800000 */
.L_x_1219:
[----:B------:R-:W2:Y:S02]  /*15d0*/  LDG.E R2, desc[UR36][R2.64] ;  /* 0x0000002402027981 */ /* 0x000ea4000c1e1900 */
[----:B--2---:R-:W-:Y:S01]  /*15e0*/  I2FP.F32.S32 R4, R2 ;  /* 0x0000000200047245 */ /* 0x004fe20000201400 */
[----:B------:R-:W-:Y:S06]  /*15f0*/  BRA `(.L_x_1217) ;  /* 0x0000000c00147947 */ /* 0x000fec0003800000 */
.L_x_1218:
[----:B------:R-:W2:Y:S02]  /*1600*/  LDG.E.U16 R2, desc[UR36][R2.64] ;  /* 0x0000002402027981 */ /* 0x000ea4000c1e1500 */
[----:B--2---:R2:W3:Y:S01]  /*1610*/  I2F.S16 R4, R2 ;  /* 0x0000000200047306 */ /* 0x0044e20000101400 */
[----:B------:R-:W-:Y:S05]  /*1620*/  BRA `(.L_x_1217) ;  /* 0x0000000c00087947 */ /* 0x000fea0003800000 */
.L_x_1213:
[----:B------:R-:W-:-:S09]  /*1630*/  UISETP.GT.AND UP0, UPT, UR4, 0x6, UPT ;  /* 0x000000060400788c */ /* 0x000fd2000bf04270 */
[----:B------:R-:W-:Y:S05]  /*1640*/  BRA.U UP0, `(.L_x_1220) ;  /* 0x0000000100247547 */ /* 0x000fea000b800000 */
[----:B------:R-:W-:-:S09]  /*1650*/  UISETP.NE.AND UP0, UPT, UR4, 0x5, UPT ;  /* 0x000000050400788c */ /* 0x000fd2000bf05270 */
[----:B------:R-:W-:Y:S05]  /*1660*/  BRA.U !UP0, `(.L_x_1221) ;  /* 0x0000000108107547 */ /* 0x000fea000b800000 */
[----:B------:R-:W-:-:S09]  /*1670*/  UISETP.NE.AND UP0, UPT, UR4, 0x6, UPT ;  /* 0x000000060400788c */ /* 0x000fd2000bf05270 */
[----:B------:R-:W-:Y:S05]  /*1680*/  BRA.U UP0, `(.L_x_1216) ;  /* 0x0000000900747547 */ /* 0x000fea000b800000 */
[----:B------:R0:W5:Y:S01]  /*1690*/  LDG.E R4, desc[UR36][R2.64] ;  /* 0x0000002402047981 */ /* 0x000162000c1e1900 */
[----:B------:R-:W-:Y:S05]  /*16a0*/  BRA `(.L_x_1217) ;  /* 0x0000000800e87947 */ /* 0x000fea0003800000 */
.L_x_1221:
[----:B------:R-:W2:Y:S02]  /*16b0*/  LDG.E.U16 R2, desc[UR36][R2.64] ;  /* 0x0000002402027981 */ /* 0x000ea4000c1e1500 */
[----:B--2---:R-:W-:Y:S01]  /*16c0*/  HADD2.F32 R4, -RZ, R2.H0_H0 ;  /* 0x20000002ff047230 */ /* 0x004fe20000004100 */
[----:B------:R-:W-:Y:S06]  /*16d0*/  BRA `(.L_x_1217) ;  /* 0x0000000800dc7947 */ /* 0x000fec0003800000 */
.L_x_1220:
[----:B------:R-:W-:-:S09]  /*16e0*/  UISETP.NE.AND UP0, UPT, UR4, 0x7, UPT ;  /* 0x000000070400788c */ /* 0x000fd2000bf05270 */
[----:B------:R-:W-:Y:S05]  /*16f0*/  BRA.U !UP0, `(.L_x_1222) ;  /* 0x0000000108247547 */ /* 0x000fea000b800000 */
[----:B------:R-:W-:-:S09]  /*1700*/  UISETP.NE.AND UP0, UPT, UR4, 0x8, UPT ;  /* 0x000000080400788c */ /* 0x000fd2000bf05270 */
[----:B------:R-:W-:Y:S05]  /*1710*/  BRA.U !UP0, `(.L_x_1223) ;  /* 0x0000000108107547 */ /* 0x000fea000b800000 */
[----:B------:R-:W-:-:S09]  /*1720*/  UISETP.NE.AND UP0, UPT, UR4, 0x9, UPT ;  /* 0x000000090400788c */ /* 0x000fd2000bf05270 */
[----:B------:R-:W-:Y:S05]  /*1730*/  BRA.U UP0, `(.L_x_1216) ;  /* 0x0000000900487547 */ /* 0x000fea000b800000 */
[----:B------:R1:W5:Y:S01]  /*1740*/  LDG.E R4, desc[UR36][R2.64] ;  /* 0x0000002402047981 */ /* 0x000362000c1e1900 */
[----:B------:R-:W-:Y:S05]  /*1750*/  BRA `(.L_x_1217) ;  /* 0x0000000800bc7947 */ /* 0x000fea0003800000 */
.L_x_1223:
[----:B------:R-:W2:Y:S02]  /*1760*/  LDG.E.U16 R2, desc[UR36][R2.64] ;  /* 0x0000002402027981 */ /* 0x000ea4000c1e1500 */
[----:B--2---:R-:W-:Y:S01]  /*1770*/  HADD2.F32 R4, -RZ, R2.H0_H0 ;  /* 0x20000002ff047230 */ /* 0x004fe20000004100 */
[----:B------:R-:W-:Y:S06]  /*1780*/  BRA `(.L_x_1217) ;  /* 0x0000000800b07947 */ /* 0x000fec0003800000 */
.L_x_1222:
        /* <DEDUP_REMOVED lines=9> */
[----:B0-----:R-:W-:Y:S01]  /*1820*/  @!P0 FMUL R4, R4, 1.175494350822287508e-38 ;  /* 0x0080000004048820 */ /* 0x001fe20000400000 */
[----:B------:R-:W-:Y:S06]  /*1830*/  BRA `(.L_x_1217) ;  /* 0x0000000800847947 */ /* 0x000fec0003800000 */
.L_x_1212:
        /* <DEDUP_REMOVED lines=10> */
[----:B------:R-:W-:Y:S01]  /*18e0*/  FSEL R4, RZ, 1, !P0 ;  /* 0x3f800000ff047808 */ /* 0x000fe20004000000 */
[----:B------:R-:W-:Y:S08]  /*18f0*/  BRA `(.L_x_1217) ;  /* 0x0000000800547947 */ /* 0x000ff00003800000 */
.L_x_1226:
        /* <DEDUP_REMOVED lines=11> */
.L_x_1225:
        /* <DEDUP_REMOVED lines=23> */
[----:B------:R-:W-:Y:S01]  /*1b20*/  LOP3.LUT R4, R5, 0x80000000, R4, 0xf8, !PT ;  /* 0x8000000005047812 */ /* 0x000fe200078ef804 */
[----:B------:R-:W-:Y:S06]  /*1b30*/  BRA `(.L_x_1217) ;  /* 0x0000000400c47947 */ /* 0x000fec0003800000 */
.L_x_1228:
        /* <DEDUP_REMOVED lines=10> */
[----:B------:R-:W-:Y:S01]  /*1be0*/  LOP3.LUT R4, R0, 0x80000000, R5, 0xf8, !PT ;  /* 0x8000000000047812 */ /* 0x000fe200078ef805 */
[----:B------:R-:W-:Y:S06]  /*1bf0*/  BRA `(.L_x_1217) ;  /* 0x0000000400947947 */ /* 0x000fec0003800000 */
.L_x_1227:
[----:B------:R-:W2:Y:S02]  /*1c00*/  LDG.E.U16 R2, desc[UR36][R2.64] ;  /* 0x0000002402027981 */ /* 0x000ea4000c1e1500 */
[----:B--2---:R-:W-:Y:S01]  /*1c10*/  SHF.L.U32 R4, R2, 0x10, RZ ;  /* 0x0000001002047819 */ /* 0x004fe200000006ff */
[----:B------:R-:W-:Y:S06]  /*1c20*/  BRA `(.L_x_1217) ;  /* 0x0000000400887947 */ /* 0x000fec0003800000 */
.L_x_1224:
        /* <DEDUP_REMOVED lines=9> */
[----:B--2---:R-:W-:Y:S01]  /*1cc0*/  I2FP.F32.U32 R4, R2 ;  /* 0x0000000200047245 */ /* 0x004fe20000201000 */
[----:B------:R-:W-:Y:S06]  /*1cd0*/  BRA `(.L_x_1217) ;  /* 0x00000004005c7947 */ /* 0x000fec0003800000 */
.L_x_1231:
[----:B------:R-:W2:Y:S01]  /*1ce0*/  LDG.E.U8 R3, desc[UR36][R2.64] ;  /* 0x0000002402037981 */ /* 0x000ea2000c1e1100 */
        /* <DEDUP_REMOVED lines=19> */
.L_x_1233:
[----:B------:R-:W-:Y:S05]  /*1e20*/  BSYNC.RECONVERGENT B0 ;  /* 0x0000000000007941 */ /* 0x000fea0003800200 */
.L_x_1232:
[----:B------:R-:W-:Y:S01]  /*1e30*/  IMAD.SHL.U32 R0, R0, 0x100000, RZ ;  /* 0x0010000000007824 */ /* 0x000fe200078e00ff */
[----:B------:R-:W-:-:S04]  /*1e40*/  LEA R2, R2, 0x3b800000, 0x17 ;  /* 0x3b80000002027811 */ /* 0x000fc800078eb8ff */
[----:B------:R-:W-:Y:S01]  /*1e50*/  LOP3.LUT R4, R2, R0, R7, 0xfe, !PT ;  /* 0x0000000002047212 */ /* 0x000fe200078efe07 */
[----:B------:R-:W-:Y:S06]  /*1e60*/  BRA `(.L_x_1217) ;  /* 0x0000000000f87947 */ /* 0x000fec0003800000 */
.L_x_1230:
[----:B------:R-:W2:Y:S01]  /*1e70*/  LDG.E.U8 R3, desc[UR36][R2.64] ;  /* 0x0000002402037981 */ /* 0x000ea2000c1e1100 */
        /* <DEDUP_REMOVED lines=19> */
.L_x_1235:
[----:B------:R-:W-:Y:S05]  /*1fb0*/  BSYNC.RECONVERGENT B0 ;  /* 0x0000000000007941 */ /* 0x000fea0003800200 */
.L_x_1234:
[----:B------:R-:W-:Y:S01]  /*1fc0*/  IMAD.SHL.U32 R0, R0, 0x200000, RZ ;  /* 0x0020000000007824 */ /* 0x000fe200078e00ff */
[----:B------:R-:W-:-:S04]  /*1fd0*/  LEA R2, R2, 0x37800000, 0x17 ;  /* 0x3780000002027811 */ /* 0x000fc800078eb8ff */
[----:B------:R-:W-:Y:S01]  /*1fe0*/  LOP3.LUT R4, R2, R0, R7, 0xfe, !PT ;  /* 0x0000000002047212 */ /* 0x000fe200078efe07 */
[----:B------:R-:W-:Y:S06]  /*1ff0*/  BRA `(.L_x_1217) ;  /* 0x0000000000947947 */ /* 0x000fec0003800000 */
.L_x_1229:
[----:B------:R-:W-:-:S09]  /*2000*/  UISETP.NE.AND UP0, UPT, UR4, 0x1c, UPT ;  /* 0x0000001c0400788c */ /* 0x000fd2000bf05270 */
[----:B------:R-:W-:Y:S05]  /*2010*/  BRA.U !UP0, `(.L_x_1236) ;  /* 0x0000000108847547 */ /* 0x000fea000b800000 */
[----:B------:R-:W-:-:S09]  /*2020*/  UISETP.NE.AND UP0, UPT, UR4, 0x1d, UPT ;  /* 0x0000001d0400788c */ /* 0x000fd2000bf05270 */
[----:B------:R-:W-:Y:S05]  /*2030*/  BRA.U !UP0, `(.L_x_1237) ;  /* 0x0000000108707547 */ /* 0x000fea000b800000 */
[----:B------:R-:W-:-:S09]  /*2040*/  UISETP.NE.AND UP0, UPT, UR4, 0x2c, UPT ;  /* 0x0000002c0400788c */ /* 0x000fd2000bf05270 */
[----:B------:R-:W-:Y:S05]  /*2050*/  BRA.U !UP0, `(.L_x_1238) ;  /* 0x0000000108487547 */ /* 0x000fea000b800000 */
.L_x_1216:
        /* <DEDUP_REMOVED lines=16> */
.L_x_1239:
[----:B------:R-:W-:Y:S01]  /*2160*/  IMAD.MOV.U32 R4, RZ, RZ, RZ ;  /* 0x000000ffff047224 */ /* 0x000fe200078e00ff */
[----:B------:R-:W-:Y:S06]  /*2170*/  BRA `(.L_x_1217) ;  /* 0x0000000000347947 */ /* 0x000fec0003800000 */
.L_x_1238:
[----:B------:R-:W2:Y:S01]  /*2180*/  LDG.E.U8 R2, desc[UR36][R2.64] ;  /* 0x0000002402027981 */ /* 0x000ea2000c1e1100 */
[----:B------:R-:W-:Y:S02]  /*2190*/  MOV R4, 0x400000 ;  /* 0x0040000000047802 */ /* 0x000fe40000000f00 */
[----:B--2---:R-:W-:-:S13]  /*21a0*/  ISETP.NE.AND P0, PT, R2, RZ, PT ;  /* 0x000000ff0200720c */ /* 0x004fda0003f05270 */
[----:B------:R-:W-:Y:S05]  /*21b0*/  @!P0 BRA `(.L_x_1217) ;  /* 0x0000000000248947 */ /* 0x000fea0003800000 */
[----:B------:R-:W-:-:S13]  /*21c0*/  ISETP.NE.AND P0, PT, R2, 0xff, PT ;  /* 0x000000ff0200780c */ /* 0x000fda0003f05270 */
[----:B------:R-:W-:Y:S02]  /*21d0*/  @!P0 IMAD.MOV.U32 R4, RZ, RZ, 0x7f800001 ;  /* 0x7f800001ff048424 */ /* 0x000fe400078e00ff */
[----:B------:R-:W-:Y:S01]  /*21e0*/  @P0 IMAD.SHL.U32 R4, R2, 0x800000, RZ ;  /* 0x0080000002040824 */ /* 0x000fe200078e00ff */
[----:B------:R-:W-:Y:S06]  /*21f0*/  BRA `(.L_x_1217) ;  /* 0x0000000000147947 */ /* 0x000fec0003800000 */
.L_x_1237:
[----:B------:R-:W2:Y:S02]  /*2200*/  LDG.E.64 R2, desc[UR36][R2.64] ;  /* 0x0000002402027981 */ /* 0x000ea4000c1e1b00 */
[----:B--2---:R0:W1:Y:S02]  /*2210*/  I2F.U64 R4, R2 ;  /* 0x0000000200047312 */ /* 0x0040640000301000 */
[----:B01----:R-:W-:Y:S05]  /*2220*/  BRA `(.L_x_1217) ;  /* 0x0000000000087947 */ /* 0x003fea0003800000 */
.L_x_1236:
[----:B------:R-:W2:Y:S02]  /*2230*/  LDG.E R2, desc[UR36][R2.64] ;  /* 0x0000002402027981 */ /* 0x000ea4000c1e1900 */
[----:B--2---:R-:W-:-:S07]  /*2240*/  I2FP.F32.U32 R4, R2 ;  /* 0x0000000200047245 */ /* 0x004fce0000201000 */
.L_x_1217:
[----:B------:R-:W-:Y:S05]  /*2250*/  BSYNC.RECONVERGENT B6 ;  /* 0x0000000000067941 */ /* 0x000fea0003800200 */
.L_x_1211:
[----:B------:R-:W1:Y:S01]  /*2260*/  LDCU.64 UR6, c[0x0][0x580] ;  /* 0x0000b000ff0677ac */ /* 0x000e620008000a00 */
[----:B0--3-5:R-:W0:Y:S01]  /*2270*/  MUFU.LG2 R4, R4 ;  /* 0x0000000400047308 */ /* 0x029e220000000c00 */
[----:B------:R-:W-:-:S04]  /*2280*/  UPRMT UR4, UR42, 0x9910, URZ ;  /* 0x000099102a047896 */ /* 0x000fc800080000ff */
[----:B------:R-:W-:Y:S01]  /*2290*/  UISETP.GT.AND UP0, UPT, UR4, 0x9, UPT ;  /* 0x000000090400788c */ /* 0x000fe2000bf04270 */
[----:B-12-4-:R-:W-:-:S04]  /*22a0*/  IADD3 R2, P0, PT, R16, UR6, RZ ;  /* 0x0000000610027c10 */ /* 0x016fc8000ff1e0ff */
[----:B------:R-:W-:-:S04]  /*22b0*/  IADD3.X R3, PT, PT, RZ, UR7, RZ, P0, !PT ;  /* 0x00000007ff037c10 */ /* 0x000fc800087fe4ff */
[----:B0-----:R-:W-:Y:S05]  /*22c0*/  BRA.U UP0, `(.L_x_1240) ;  /* 0x0000000100e87547 */ /* 0x001fea000b800000 */
        /* <DEDUP_REMOVED lines=8> */
[----:B------:R-:W0:Y:S02]  /*2350*/  F2I.FTZ.TRUNC.NTZ R5, R4 ;  /* 0x0000000400057305 */ /* 0x000e24000021f100 */
[----:B0-----:R0:W-:Y:S01]  /*2360*/  STG.E.U8 desc[UR36][R2.64], R5 ;  /* 0x0000000502007986 */ /* 0x0011e2000c101124 */
[----:B------:R-:W-:Y:S05]  /*2370*/  BRA `(.L_x_1245) ;  /* 0x0000000c003c7947 */ /* 0x000fea0003800000 */
.L_x_1243:
[----:B------:R-:W0:Y:S02]  /*2380*/  F2I.S64.TRUNC R4, R4 ;  /* 0x0000000400047311 */ /* 0x000e24000020d900 */
[----:B0-----:R-:W-:-:S05]  /*2390*/  IMAD.MOV.U32 R7, RZ, RZ, R4 ;  /* 0x000000ffff077224 */ /* 0x001fca00078e0004 */
[----:B------:R0:W-:Y:S01]  /*23a0*/  STG.E.U8 desc[UR36][R2.64], R7 ;  /* 0x0000000702007986 */ /* 0x0001e2000c101124 */
[----:B------:R-:W-:Y:S05]  /*23b0*/  BRA `(.L_x_1245) ;  /* 0x0000000c002c7947 */ /* 0x000fea0003800000 */
.L_x_1242:
[----:B------:R-:W-:-:S09]  /*23c0*/  UISETP.NE.AND UP0, UPT, UR4, 0x2, UPT ;  /* 0x000000020400788c */ /* 0x000fd2000bf05270 */
[----:B------:R-:W-:Y:S05]  /*23d0*/  BRA.U !UP0, `(.L_x_1246) ;  /* 0x0000000108287547 */ /* 0x000fea000b800000 */
[----:B------:R-:W-:-:S09]  /*23e0*/  UISETP.NE.AND UP0, UPT, UR4, 0x3, UPT ;  /* 0x000000030400788c */ /* 0x000fd2000bf05270 */
[----:B------:R-:W-:Y:S05]  /*23f0*/  BRA.U !UP0, `(.L_x_1247) ;  /* 0x0000000108147547 */ /* 0x000fea000b800000 */
[----:B------:R-:W-:-:S09]  /*2400*/  UISETP.NE.AND UP0, UPT, UR4, 0x4, UPT ;  /* 0x000000040400788c */ /* 0x000fd2000bf05270 */
[----:B------:R-:W-:Y:S05]  /*2410*/  BRA.U UP0, `(.L_x_1244) ;  /* 0x0000000900807547 */ /* 0x000fea000b800000 */
[----:B------:R-:W0:Y:S02]  /*2420*/  F2I.S64.TRUNC R4, R4 ;  /* 0x0000000400047311 */ /* 0x000e24000020d900 */
[----:B0-----:R0:W-:Y:S01]  /*2430*/  STG.E.64 desc[UR36][R2.64], R4 ;  /* 0x0000000402007986 */ /* 0x0011e2000c101b24 */
[----:B------:R-:W-:Y:S05]  /*2440*/  BRA `(.L_x_1245) ;  /* 0x0000000c00087947 */ /* 0x000fea0003800000 */
.L_x_1247:
[----:B------:R-:W0:Y:S02]  /*2450*/  F2I.FTZ.TRUNC.NTZ R5, R4 ;  /* 0x0000000400057305 */ /* 0x000e24000021f100 */
[----:B0-----:R0:W-:Y:S01]  /*2460*/  STG.E desc[UR36][R2.64], R5 ;  /* 0x0000000502007986 */ /* 0x0011e2000c101924 */
[----:B------:R-:W-:Y:S05]  /*2470*/  BRA `(.L_x_1245) ;  /* 0x0000000800fc7947 */ /* 0x000fea0003800000 */
.L_x_1246:
[----:B------:R-:W0:Y:S02]  /*2480*/  F2I.FTZ.TRUNC.NTZ R5, R4 ;  /* 0x0000000400057305 */ /* 0x000e24000021f100 */
[----:B0-----:R0:W-:Y:S01]  /*2490*/  STG.E.U16 desc[UR36][R2.64], R5 ;  /* 0x0000000502007986 */ /* 0x0011e2000c101524 */
[----:B------:R-:W-:Y:S05]  /*24a0*/  BRA `(.L_x_1245) ;  /* 0x0000000800f07947 */ /* 0x000fea0003800000 */
.L_x_1241:
[----:B------:R-:W-:-:S09]  /*24b0*/  UISETP.GT.AND UP0, UPT, UR4, 0x6, UPT ;  /* 0x000000060400788c */ /* 0x000fd2000bf04270 */
[----:B------:R-:W-:Y:S05]  /*24c0*/  BRA.U UP0, `(.L_x_1248) ;  /* 0x0000000100247547 */ /* 0x000fea000b800000 */
[----:B------:R-:W-:-:S09]  /*24d0*/  UISETP.NE.AND UP0, UPT, UR4, 0x5, UPT ;  /* 0x000000050400788c */ /* 0x000fd2000bf05270 */
[----:B------:R-:W-:Y:S05]  /*24e0*/  BRA.U !UP0, `(.L_x_1249) ;  /* 0x0000000108107547 */ /* 0x000fea000b800000 */
[----:B------:R-:W-:-:S09]  /*24f0*/  UISETP.NE.AND UP0, UPT, UR4, 0x6, UPT ;  /* 0x000000060400788c */ /* 0x000fd2000bf05270 */
[----:B------:R-:W-:Y:S05]  /*2500*/  BRA.U UP0, `(.L_x_1244) ;  /* 0x0000000900447547 */ /* 0x000fea000b800000 */
[----:B------:R0:W-:Y:S01]  /*2510*/  STG.E desc[UR36][R2.64], R4 ;  /* 0x0000000402007986 */ /* 0x0001e2000c101924 */
[----:B------:R-:W-:Y:S05]  /*2520*/  BRA `(.L_x_1245) ;  /* 0x0000000800d07947 */ /* 0x000fea0003800000 */
.L_x_1249:
[----:B------:R-:W-:-:S05]  /*2530*/  F2FP.F16.F32.PACK_AB R4, RZ, R4 ;  /* 0x00000004ff04723e */ /* 0x000fca00000000ff */
[----:B------:R0:W-:Y:S01]  /*2540*/  STG.E.U16 desc[UR36][R2.64], R4 ;  /* 0x0000000402007986 */ /* 0x0001e2000c101524 */
[----:B------:R-:W-:Y:S05]  /*2550*/  BRA `(.L_x_1245) ;  /* 0x0000000800c47947 */ /* 0x000fea0003800000 */
.L_x_1248:
[----:B------:R-:W-:-:S09]  /*2560*/  UISETP.NE.AND UP0, UPT, UR4, 0x7, UPT ;  /* 0x000000070400788c */ /* 0x000fd2000bf05270 */
[----:B------:R-:W-:Y:S05]  /*2570*/  BRA.U !UP0, `(.L_x_1250) ;  /* 0x00000001082c7547 */ /* 0x000fea000b800000 */
[----:B------:R-:W-:-:S09]  /*2580*/  UISETP.NE.AND UP0, UPT, UR4, 0x8, UPT ;  /* 0x000000080400788c */ /* 0x000fd2000bf05270 */
[----:B------:R-:W-:Y:S05]  /*2590*/  BRA.U !UP0, `(.L_x_1251) ;  /* 0x0000000108147547 */ /* 0x000fea000b800000 */
[----:B------:R-:W-:-:S09]  /*25a0*/  UISETP.NE.AND UP0, UPT, UR4, 0x9, UPT ;  /* 0x000000090400788c */ /* 0x000fd2000bf05270 */
[----:B------:R-:W-:Y:S05]  /*25b0*/  BRA.U UP0, `(.L_x_1244) ;  /* 0x0000000900187547 */ /* 0x000fea000b800000 */
[----:B------:R-:W-:-:S05]  /*25c0*/  IMAD.MOV.U32 R5, RZ, RZ, RZ ;  /* 0x000000ffff057224 */ /* 0x000fca00078e00ff */
[----:B------:R0:W-:Y:S01]  /*25d0*/  STG.E.64 desc[UR36][R2.64], R4 ;  /* 0x0000000402007986 */ /* 0x0001e2000c101b24 */
[----:B------:R-:W-:Y:S05]  /*25e0*/  BRA `(.L_x_1245) ;  /* 0x0000000800a07947 */ /* 0x000fea0003800000 */
.L_x_1251:
[----:B------:R-:W-:-:S04]  /*25f0*/  F2FP.F16.F32.PACK_AB R5, RZ, R4 ;  /* 0x00000004ff05723e */ /* 0x000fc800000000ff */
[----:B------:R-:W-:-:S05]  /*2600*/  PRMT R5, R5, 0x5410, RZ ;  /* 0x0000541005057816 */ /* 0x000fca00000000ff */
[----:B------:R0:W-:Y:S01]  /*2610*/  STG.E desc[UR36][R2.64], R5 ;  /* 0x0000000502007986 */ /* 0x0001e2000c101924 */
[----:B------:R-:W-:Y:S05]  /*2620*/  BRA `(.L_x_1245) ;  /* 0x0000000800907947 */ /* 0x000fea0003800000 */
.L_x_1250:
[----:B------:R-:W-:-:S06]  /*2630*/  FMUL.FTZ R4, R4, 1 ;  /* 0x3f80000004047820 */ /* 0x000fcc0000410000 */
[----:B------:R-:W0:Y:S02]  /*2640*/  F2F.F64.F32 R4, R4 ;  /* 0x0000000400047310 */ /* 0x000e240000201800 */
[----:B0-----:R0:W-:Y:S01]  /*2650*/  STG.E.64 desc[UR36][R2.64], R4 ;  /* 0x0000000402007986 */ /* 0x0011e2000c101b24 */
[----:B------:R-:W-:Y:S05]  /*2660*/  BRA `(.L_x_1245) ;  /* 0x0000000800807947 */ /* 0x000fea0003800000 */
.L_x_1240:
        /* <DEDUP_REMOVED lines=8> */
[----:B------:R-:W-:-:S04]  /*26f0*/  FSETP.NEU.FTZ.AND P0, PT, R4, RZ, PT ;  /* 0x000000ff0400720b */ /* 0x000fc80003f1d000 */
[----:B------:R-:W-:-:S05]  /*2700*/  SEL R5, RZ, 0x1, !P0 ;  /* 0x00000001ff057807 */ /* 0x000fca0004000000 */
[----:B------:R0:W-:Y:S01]  /*2710*/  STG.E.U8 desc[UR36][R2.64], R5 ;  /* 0x0000000502007986 */ /* 0x0001e2000c101124 */
[----:B------:R-:W-:Y:S05]  /*2720*/  BRA `(.L_x_1245) ;  /* 0x0000000800507947 */ /* 0x000fea0003800000 */
.L_x_1254:
[----:B------:R-:W-:Y:S01]  /*2730*/  FMUL.FTZ R4, R4, 1 ;  /* 0x3f80000004047820 */ /* 0x000fe20000410000 */
[----:B------:R-:W-:-:S05]  /*2740*/  CS2R R6, SRZ ;  /* 0x0000000000067805 */ /* 0x000fca000001ff00 */
[----:B------:R-:W0:Y:S02]  /*2750*/  F2F.F64.F32 R4, R4 ;  /* 0x0000000400047310 */ /* 0x000e240000201800 */
[----:B0-----:R0:W-:Y:S01]  /*2760*/  STG.E.128 desc[UR36][R2.64], R4 ;  /* 0x0000000402007986 */ /* 0x0011e2000c101d24 */
[----:B------:R-:W-:Y:S05]  /*2770*/  BRA `(.L_x_1245) ;  /* 0x00000008003c7947 */ /* 0x000fea0003800000 */
.L_x_1253:
[----:B------:R-:W-:-:S09]  /*2780*/  UISETP.NE.AND UP0, UPT, UR4, 0xf, UPT ;  /* 0x0000000f0400788c */ /* 0x000fd2000bf05270 */
[----:B------:R-:W-:Y:S05]  /*2790*/  BRA.U !UP0, `(.L_x_1255) ;  /* 0x0000000108987547 */ /* 0x000fea000b800000 */
[----:B------:R-:W-:-:S09]  /*27a0*/  UISETP.NE.AND UP0, UPT, UR4, 0x17, UPT ;  /* 0x000000170400788c */ /* 0x000fd2000bf05270 */
[----:B------:R-:W-:Y:S05]  /*27b0*/  BRA.U !UP0, `(.L_x_1256) ;  /* 0x0000000108487547 */ /* 0x000fea000b800000 */
[----:B------:R-:W-:-:S09]  /*27c0*/  UISETP.NE.AND UP0, UPT, UR4, 0x18, UPT ;  /* 0x000000180400788c */ /* 0x000fd2000bf05270 */
[----:B------:R-:W-:Y:S05]  /*27d0*/  BRA.U UP0, `(.L_x_1244) ;  /* 0x0000000500907547 */ /* 0x000fea000b800000 */
[----:B------:R-:W-:Y:S01]  /*27e0*/  LOP3.LUT R6, R4, 0x7fffffff, RZ, 0xc0, !PT ;  /* 0x7fffffff04067812 */ /* 0x000fe200078ec0ff */
[----:B------:R-:W-:Y:S01]  /*27f0*/  BSSY.RECONVERGENT B0, `(.L_x_1257) ;  /* 0x000000b000007945 */ /* 0x000fe20003800200 */
[----:B------:R-:W-:Y:S01]  /*2800*/  HFMA2 R0, -RZ, RZ, 0, 7.569789886474609375e-06 ;  /* 0x0000007fff007431 */ /* 0x000fe200000001ff */
        /* <DEDUP_REMOVED lines=9> */
.L_x_1258:
[----:B------:R-:W-:Y:S05]  /*28a0*/  BSYNC.RECONVERGENT B0 ;  /* 0x0000000000007941 */ /* 0x000fea0003800200 */
.L_x_1257:
[----:B------:R-:W-:-:S05]  /*28b0*/  LOP3.LUT R7, R0, 0x80, R7, 0xf8, !PT ;  /* 0x0000008000077812 */ /* 0x000fca00078ef807 */
[----:B------:R0:W-:Y:S01]  /*28c0*/  STG.E.U8 desc[UR36][R2.64], R7 ;  /* 0x0000000702007986 */ /* 0x0001e2000c101124 */
[----:B------:R-:W-:Y:S05]  /*28d0*/  BRA `(.L_x_1245) ;  /* 0x0000000400e47947 */ /* 0x000fea0003800000 */
.L_x_1256:
[----:B------:R-:W-:Y:S01]  /*28e0*/  LOP3.LUT R6, R4, 0x7fffffff, RZ, 0xc0, !PT ;  /* 0x7fffffff04067812 */ /* 0x000fe200078ec0ff */
[----:B------:R-:W-:Y:S01]  /*28f0*/  BSSY.RECONVERGENT B0, `(.L_x_1259) ;  /* 0x000000d000007945 */ /* 0x000fe20003800200 */
        /* <DEDUP_REMOVED lines=12> */
.L_x_1260:
[----:B------:R-:W-:Y:S05]  /*29c0*/  BSYNC.RECONVERGENT B0 ;  /* 0x0000000000007941 */ /* 0x000fea0003800200 */
.L_x_1259:
[----:B------:R-:W-:-:S05]  /*29d0*/  LOP3.LUT R5, R0, 0x80, R7, 0xf8, !PT ;  /* 0x0000008000057812 */ /* 0x000fca00078ef807 */
[----:B------:R0:W-:Y:S01]  /*29e0*/  STG.E.U8 desc[UR36][R2.64], R5 ;  /* 0x0000000502007986 */ /* 0x0001e2000c101124 */
[----:B------:R-:W-:Y:S05]  /*29f0*/  BRA `(.L_x_1245) ;  /* 0x00000004009c7947 */ /* 0x000fea0003800000 */
.L_x_1255:
[----:B------:R-:W-:-:S05]  /*2a00*/  F2FP.BF16.F32.PACK_AB R4, RZ, R4 ;  /* 0x00000004ff04723e */ /* 0x000fca00000010ff */
[----:B------:R0:W-:Y:S01]  /*2a10*/  STG.E.U16 desc[UR36][R2.64], R4 ;  /* 0x0000000402007986 */ /* 0x0001e2000c101524 */
[----:B------:R-:W-:Y:S05]  /*2a20*/  BRA `(.L_x_1245) ;  /* 0x0000000400907947 */ /* 0x000fea0003800000 */
.L_x_1252:
        /* <DEDUP_REMOVED lines=8> */
[----:B------:R-:W0:Y:S02]  /*2ab0*/  F2I.FTZ.U32.TRUNC.NTZ R5, R4 ;  /* 0x0000000400057305 */ /* 0x000e24000021f000 */
[----:B0-----:R0:W-:Y:S01]  /*2ac0*/  STG.E.U16 desc[UR36][R2.64], R5 ;  /* 0x0000000502007986 */ /* 0x0011e2000c101524 */
[----:B------:R-:W-:Y:S05]  /*2ad0*/  BRA `(.L_x_1245) ;  /* 0x0000000400647947 */ /* 0x000fea0003800000 */
.L_x_1263:
[----:B------:R-:W-:Y:S01]  /*2ae0*/  LOP3.LUT R5, R4, 0x7fffffff, RZ, 0xc0, !PT ;  /* 0x7fffffff04057812 */ /* 0x000fe200078ec0ff */
[----:B------:R-:W-:Y:S01]  /*2af0*/  BSSY.RECONVERGENT B0, `(.L_x_1264) ;  /* 0x0000013000007945 */ /* 0x000fe20003800200 */
[----:B------:R-:W-:Y:S02]  /*2b00*/  IMAD.MOV.U32 R0, RZ, RZ, 0x80 ;  /* 0x00000080ff007424 */ /* 0x000fe400078e00ff */
        /* <DEDUP_REMOVED lines=9> */
.L_x_1266:
[----:B------:R-:W-:-:S04]  /*2ba0*/  SHF.R.U32.HI R0, RZ, 0x14, R4 ;  /* 0x00000014ff007819 */ /* 0x000fc80000011604 */
[----:B------:R-:W-:-:S04]  /*2bb0*/  LOP3.LUT R5, R0, 0x1, RZ, 0xc0, !PT ;  /* 0x0000000100057812 */ /* 0x000fc800078ec0ff */
[----:B------:R-:W-:-:S04]  /*2bc0*/  IADD3 R0, PT, PT, R4, 0x487ffff, R5 ;  /* 0x0487ffff04007810 */ /* 0x000fc80007ffe005 */
[----:B------:R-:W-:-:S04]  /*2bd0*/  SHF.R.U32.HI R0, RZ, 0x14, R0 ;  /* 0x00000014ff007819 */ /* 0x000fc80000011600 */
[----:B------:R-:W-:-:S07]  /*2be0*/  LOP3.LUT R5, R0, 0xff, RZ, 0xc0, !PT ;  /* 0x000000ff00057812 */ /* 0x000fce00078ec0ff */
.L_x_1267:
[----:B------:R-:W-:-:S04]  /*2bf0*/  SHF.R.U32.HI R4, RZ, 0x18, R4 ;  /* 0x00000018ff047819 */ /* 0x000fc80000011604 */
[----:B------:R-:W-:-:S04]  /*2c00*/  LOP3.LUT R5, R5, 0x80, R4, 0xf8, !PT ;  /* 0x0000008005057812 */ /* 0x000fc800078ef804 */
[----:B------:R-:W-:-:S07]  /*2c10*/  PRMT R0, R5, 0x7610, R0 ;  /* 0x0000761005007816 */ /* 0x000fce0000000000 */
.L_x_1265:
[----:B------:R-:W-:Y:S05]  /*2c20*/  BSYNC.RECONVERGENT B0 ;  /* 0x0000000000007941 */ /* 0x000fea0003800200 */
.L_x_1264:
[----:B------:R4:W-:Y:S01]  /*2c30*/  STG.E.U8 desc[UR36][R2.64], R0 ;  /* 0x0000000002007986 */ /* 0x0009e2000c101124 */
[----:B------:R-:W-:Y:S05]  /*2c40*/  BRA `(.L_x_1245) ;  /* 0x0000000400087947 */ /* 0x000fea0003800000 */
.L_x_1262:
[----:B------:R-:W-:Y:S01]  /*2c50*/  LOP3.LUT R5, R4, 0x7fffffff, RZ, 0xc0, !PT ;  /* 0x7fffffff04057812 */ /* 0x000fe200078ec0ff */
[----:B------:R-:W-:Y:S01]  /*2c60*/  BSSY.RECONVERGENT B0, `(.L_x_1268) ;  /* 0x0000013000007945 */ /* 0x000fe20003800200 */
[----:B------:R-:W-:Y:S02]  /*2c70*/  MOV R0, 0x80 ;  /* 0x0000008000007802 */ /* 0x000fe40000000f00 */
        /* <DEDUP_REMOVED lines=9> */
.L_x_1270:
[----:B------:R-:W-:-:S04]  /*2d10*/  SHF.R.U32.HI R0, RZ, 0x15, R4 ;  /* 0x00000015ff007819 */ /* 0x000fc80000011604 */
[----:B------:R-:W-:-:S04]  /*2d20*/  LOP3.LUT R5, R0, 0x1, RZ, 0xc0, !PT ;  /* 0x0000000100057812 */ /* 0x000fc800078ec0ff */
[----:B------:R-:W-:-:S04]  /*2d30*/  IADD3 R0, PT, PT, R4, 0x88fffff, R5 ;  /* 0x088fffff04007810 */ /* 0x000fc80007ffe005 */
[----:B------:R-:W-:-:S04]  /*2d40*/  SHF.R.U32.HI R0, RZ, 0x15, R0 ;  /* 0x00000015ff007819 */ /* 0x000fc80000011600 */
[----:B------:R-:W-:-:S07]  /*2d50*/  LOP3.LUT R5, R0, 0xff, RZ, 0xc0, !PT ;  /* 0x000000ff00057812 */ /* 0x000fce00078ec0ff */
.L_x_1271:
[----:B------:R-:W-:-:S04]  /*2d60*/  SHF.R.U32.HI R4, RZ, 0x18, R4 ;  /* 0x00000018ff047819 */ /* 0x000fc80000011604 */
[----:B------:R-:W-:-:S04]  /*2d70*/  LOP3.LUT R5, R5, 0x80, R4, 0xf8, !PT ;  /* 0x0000008005057812 */ /* 0x000fc800078ef804 */
[----:B------:R-:W-:-:S07]  /*2d80*/  PRMT R0, R5, 0x7610, R0 ;  /* 0x0000761005007816 */ /* 0x000fce0000000000 */
.L_x_1269:
[----:B------:R-:W-:Y:S05]  /*2d90*/  BSYNC.RECONVERGENT B0 ;  /* 0x0000000000007941 */ /* 0x000fea0003800200 */
.L_x_1268:
[----:B------:R3:W-:Y:S01]  /*2da0*/  STG.E.U8 desc[UR36][R2.64], R0 ;  /* 0x0000000002007986 */ /* 0x0007e2000c101124 */
[----:B------:R-:W-:Y:S05]  /*2db0*/  BRA `(.L_x_1245) ;  /* 0x0000000000ac7947 */ /* 0x000fea0003800000 */
.L_x_1261:
[----:B------:R-:W-:-:S09]  /*2dc0*/  UISETP.NE.AND UP0, UPT, UR4, 0x1c, UPT ;  /* 0x0000001c0400788c */ /* 0x000fd2000bf05270 */
[----:B------:R-:W-:Y:S05]  /*2dd0*/  BRA.U !UP0, `(.L_x_1272) ;  /* 0x00000001089c7547 */ /* 0x000fea000b800000 */
[----:B------:R-:W-:-:S09]  /*2de0*/  UISETP.NE.AND UP0, UPT, UR4, 0x1d, UPT ;  /* 0x0000001d0400788c */ /* 0x000fd2000bf05270 */
[----:B------:R-:W-:Y:S05]  /*2df0*/  BRA.U !UP0, `(.L_x_1273) ;  /* 0x0000000108887547 */ /* 0x000fea000b800000 */
[----:B------:R-:W-:-:S09]  /*2e00*/  UISETP.NE.AND UP0, UPT, UR4, 0x2c, UPT ;  /* 0x0000002c0400788c */ /* 0x000fd2000bf05270 */
[----:B------:R-:W-:Y:S05]  /*2e10*/  BRA.U !UP0, `(.L_x_1274) ;  /* 0x0000000108447547 */ /* 0x000fea000b800000 */
.L_x_1244:
[----:B------:R-:W-:Y:S01]  /*2e20*/  MOV R0, 0x0 ;  /* 0x0000000000007802 */ /* 0x000fe20000000f00 */
[----:B------:R-:W0:Y:S01]  /*2e30*/  LDCU.64 UR6, c[0x4][0x148] ;  /* 0x01002900ff0677ac */ /* 0x000e220008000a00 */
[----:B------:R-:W-:Y:S02]  /*2e40*/  HFMA2 R13, -RZ, RZ, 0, 0 ;  /* 0x00000000ff0d7431 */ /* 0x000fe400000001ff */
[----:B------:R-:W-:Y:S01]  /*2e50*/  IMAD.MOV.U32 R8, RZ, RZ, 0x65 ;  /* 0x00000065ff087424 */ /* 0x000fe200078e00ff */
[----:B------:R1:W2:Y:S01]  /*2e60*/  LDC.64 R2, c[0x4][R0] ;  /* 0x0100000000027b82 */ /* 0x0002a20000000a00 */
        /* <DEDUP_REMOVED lines=11> */
.L_x_1275:
[----:B------:R-:W-:Y:S05]  /*2f20*/  BRA `(.L_x_1245) ;  /* 0x0000000000507947 */ /* 0x000fea0003800000 */
.L_x_1274:
        /* <DEDUP_REMOVED lines=15> */
.L_x_1273:
[----:B------:R-:W0:Y:S02]  /*3020*/  F2I.U64.TRUNC R4, R4 ;  /* 0x0000000400047311 */ /* 0x000e24000020d800 */
[----:B0-----:R1:W-:Y:S01]  /*3030*/  STG.E.64 desc[UR36][R2.64], R4 ;  /* 0x0000000402007986 */ /* 0x0013e2000c101b24 */
[----:B------:R-:W-:Y:S05]  /*3040*/  BRA `(.L_x_1245) ;  /* 0x0000000000087947 */ /* 0x000fea0003800000 */
.L_x_1272:
[----:B------:R-:W0:Y:S02]  /*3050*/  F2I.FTZ.U32.TRUNC.NTZ R5, R4 ;  /* 0x0000000400057305 */ /* 0x000e24000021f000 */
[----:B0-----:R0:W-:Y:S02]  /*3060*/  STG.E desc[UR36][R2.64], R5 ;  /* 0x0000000502007986 */ /* 0x0011e4000c101924 */
.L_x_1245:
[----:B------:R-:W-:-:S07]  /*3070*/  VIADD R17, R17, 0x80 ;  /* 0x0000008011117836 */ /* 0x000fce0000000000 */
.L_x_1209:
[----:B------:R-:W-:Y:S05]  /*3080*/  BSYNC.RECONVERGENT B7 ;  /* 0x0000000000077941 */ /* 0x000fea0003800200 */
.L_x_1208:
[----:B------:R-:W5:Y:S01]  /*3090*/  LDCU UR4, c[0x0][0x380] ;  /* 0x00007000ff0477ac */ /* 0x000f620008000800 */
[----:B------:R-:W-:Y:S01]  /*30a0*/  BSSY.RECONVERGENT B7, `(.L_x_1276) ;  /* 0x00002fa000077945 */ /* 0x000fe20003800200 */
[----:B-----5:R-:W-:-:S13]  /*30b0*/  ISETP.GE.AND P0, PT, R17, UR4, PT ;  /* 0x0000000411007c0c */ /* 0x020fda000bf06270 */
[----:B------:R-:W-:Y:S05]  /*30c0*/  @P0 BRA `(.L_x_1277) ;  /* 0x0000002c00dc0947 */ /* 0x000fea0003800000 */
[----:B------:R-:W5:Y:S01]  /*30d0*/  LDCU UR4, c[0x0][0x388] ;  /* 0x00007100ff0477ac */ /* 0x000f620008000800 */
[----:B---34-:R-:W-:Y:S02]  /*30e0*/  HFMA2 R0, -RZ, RZ, 0, 0 ;  /* 0x00000000ff007431 */ /* 0x018fe400000001ff */
[----:B------:R-:W-:Y:S01]  /*30f0*/  IMAD.MOV.U32 R16, RZ, RZ, RZ ;  /* 0x000000ffff107224 */ /* 0x000fe200078e00ff */
[----:B-----5:R-:W-:-:S09]  /*3100*/  UISETP.NE.AND UP0, UPT, UR4, URZ, UPT ;  /* 0x000000ff0400728c */ /* 0x020fd2000bf05270 */
[----:B------:R-:W-:Y:S05]  /*3110*/  BRA.U !UP0, `(.L_x_1278) ;  /* 0x0000001108a87547 */ /* 0x000fea000b800000 */
[----:B------:R-:W0:Y:S01]  /*3120*/  LDCU.64 UR4, c[0x0][0x390] ;  /* 0x00007200ff0477ac */ /* 0x000e220008000a00 */
[----:B------:R-:W-:Y:S01]  /*3130*/  IMAD.MOV.U32 R16, RZ, RZ, RZ ;  /* 0x000000ffff107224 */ /* 0x000fe200078e00ff */
[----:B------:R-:W3:Y:S01]  /*3140*/  LDCU UR6, c[0x0][0x38c] ;  /* 0x00007180ff0677ac */ /* 0x000ee20008000800 */
[----:B------:R-:W4:Y:S01]  /*3150*/  LDCU.64 UR8, c[0x0][0x4b8] ;  /* 0x00009700ff0877ac */ /* 0x000f220008000a00 */
[----:B------:R-:W-:Y:S01]  /*3160*/  UISETP.NE.AND UP0, UPT, UR40, URZ, UPT ;  /* 0x000000ff2800728c */ /* 0x000fe2000bf05270 */
[----:B012---:R-:W-:-:S05]  /*3170*/  IMAD.HI.U32 R2, R17, UR4, R16 ;  /* 0x0000000411027c27 */ /* 0x007fca000f8e0010 */
[----:B------:R-:W-:-:S04]  /*3180*/  SHF.R.U32.HI R3, RZ, UR5, R2 ;  /* 0x00000005ff037c19 */ /* 0x000fc80008011602 */
[----:B------:R-:W-:-:S05]  /*3190*/  IADD3 R0, PT, PT, -R3, RZ, RZ ;  /* 0x000000ff03007210 */ /* 0x000fca0007ffe1ff */
[----:B---3--:R-:W-:-:S04]  /*31a0*/  IMAD R0, R0, UR6, R17 ;  /* 0x0000000600007c24 */ /* 0x008fc8000f8e0211 */
[C---:B----4-:R-:W-:Y:S02]  /*31b0*/  IMAD R16, R0.reuse, UR8, RZ ;  /* 0x0000000800107c24 */ /* 0x050fe4000f8e02ff */
        /* <DEDUP_REMOVED lines=288> */
.L_x_1278:
[----:B------:R-:W0:Y:S01]  /*43c0*/  LDCU.64 UR6, c[0x0][0x588] ;  /* 0x0000b100ff0677ac */ /* 0x000e220008000a00 */
[----:B------:R-:W-:Y:S01]  /*43d0*/  BSSY.RECONVERGENT B6, `(.L_x_1279) ;  /* 0x00000e5000067945 */ /* 0x000fe20003800200 */
[----:B------:R-:W-:-:S04]  /*43e0*/  UPRMT UR4, UR41, 0x9910, URZ ;  /* 0x0000991029047896 */ /* 0x000fc800080000ff */
[----:B------:R-:W-:Y:S01]  /*43f0*/  UISETP.GT.AND UP0, UPT, UR4, 0x9, UPT ;  /* 0x000000090400788c */ /* 0x000fe2000bf04270 */
[----:B012---:R-:W-:-:S05]  /*4400*/  IADD3 R2, P0, PT, R0, UR6, RZ ;  /* 0x0000000600027c10 */ /* 0x007fca000ff1e0ff */
        /* <DEDUP_REMOVED lines=13> */
.L_x_1283:
[----:B------:R-:W2:Y:S02]  /*44e0*/  LDG.E.U8 R2, desc[UR36][R2.64] ;  /* 0x0000002402027981 */ /* 0x000ea4000c1e1100 */
[----:B--2---:R-:W-:Y:S01]  /*44f0*/  I2FP.F32.U32 R4, R2 ;  /* 0x0000000200047245 */ /* 0x004fe20000201000 */
[----:B------:R-:W-:Y:S06]  /*4500*/  BRA `(.L_x_1285) ;  /* 0x0000000c00447947 */ /* 0x000fec0003800000 */
.L_x_1282:
        /* <DEDUP_REMOVED lines=9> */
.L_x_1287:
[----:B------:R-:W2:Y:S02]  /*45a0*/  LDG.E R2, desc[UR36][R2.64] ;  /* 0x0000002402027981 */ /* 0x000ea4000c1e1900 */
[----:B--2---:R-:W-:Y:S01]  /*45b0*/  I2FP.F32.S32 R4, R2 ;  /* 0x0000000200047245 */ /* 0x004fe20000201400 */
[----:B------:R-:W-:Y:S06]  /*45c0*/  BRA `(.L_x_1285) ;  /* 0x0000000c00147947 */ /* 0x000fec0003800000 */
.L_x_1286:
[----:B------:R-:W2:Y:S02]  /*45d0*/  LDG.E.U16 R2, desc[UR36][R2.64] ;  /* 0x0000002402027981 */ /* 0x000ea4000c1e1500 */
[----:B--2---:R2:W3:Y:S01]  /*45e0*/  I2F.S16 R4, R2 ;  /* 0x0000000200047306 */ /* 0x0044e20000101400 */
[----:B------:R-:W-:Y:S05]  /*45f0*/  BRA `(.L_x_1285) ;  /* 0x0000000c00087947 */ /* 0x000fea0003800000 */
.L_x_1281:
        /* <DEDUP_REMOVED lines=8> */
.L_x_1289:
[----:B------:R-:W2:Y:S02]  /*4680*/  LDG.E.U16 R2, desc[UR36][R2.64] ;  /* 0x0000002402027981 */ /* 0x000ea4000c1e1500 */
[----:B--2---:R-:W-:Y:S01]  /*4690*/  HADD2.F32 R4, -RZ, R2.H0_H0 ;  /* 0x20000002ff047230 */ /* 0x004fe20000004100 */
[----:B------:R-:W-:Y:S06]  /*46a0*/  BRA `(.L_x_1285) ;  /* 0x0000000800dc7947 */ /* 0x000fec0003800000 */
.L_x_1288:
        /* <DEDUP_REMOVED lines=8> */
.L_x_1291:
[----:B------:R-:W2:Y:S02]  /*4730*/  LDG.E.U16 R2, desc[UR36][R2.64] ;  /* 0x0000002402027981 */ /* 0x000ea4000c1e1500 */
[----:B--2---:R-:W-:Y:S01]  /*4740*/  HADD2.F32 R4, -RZ, R2.H0_H0 ;  /* 0x20000002ff047230 */ /* 0x004fe20000004100 */
[----:B------:R-:W-:Y:S06]  /*4750*/  BRA `(.L_x_1285) ;  /* 0x0000000800b07947 */ /* 0x000fec0003800000 */
.L_x_1290:
        /* <DEDUP_REMOVED lines=11> */
.L_x_1280:
        /* <DEDUP_REMOVED lines=12> */
.L_x_1294:
        /* <DEDUP_REMOVED lines=11> */
.L_x_1293:
        /* <DEDUP_REMOVED lines=23> */
[----:B------:R-:W-:Y:S01]  /*4af0*/  LOP3.LUT R4, R5, 0x80000000, R4, 0xf8, !PT ;  /* 0x8000000005047812 */ /* 0x000fe200078ef804 */
[----:B------:R-:W-:Y:S06]  /*4b00*/  BRA `(.L_x_1285) ;  /* 0x0000000400c47947 */ /* 0x000fec0003800000 */
.L_x_1296:
        /* <DEDUP_REMOVED lines=10> */
[----:B------:R-:W-:Y:S01]  /*4bb0*/  LOP3.LUT R4, R0, 0x80000000, R5, 0xf8, !PT ;  /* 0x8000000000047812 */ /* 0x000fe200078ef805 */
[----:B------:R-:W-:Y:S06]  /*4bc0*/  BRA `(.L_x_1285) ;  /* 0x0000000400947947 */ /* 0x000fec0003800000 */
.L_x_1295:
[----:B------:R-:W2:Y:S02]  /*4bd0*/  LDG.E.U16 R2, desc[UR36][R2.64] ;  /* 0x0000002402027981 */ /* 0x000ea4000c1e1500 */
[----:B--2---:R-:W-:Y:S01]  /*4be0*/  IMAD.U32 R4, R2, 0x10000, RZ ;  /* 0x0001000002047824 */ /* 0x004fe200078e00ff */
[----:B------:R-:W-:Y:S06]  /*4bf0*/  BRA `(.L_x_1285) ;  /* 0x0000000400887947 */ /* 0x000fec0003800000 */
.L_x_1292:
        /* <DEDUP_REMOVED lines=11> */
.L_x_1299:
[----:B------:R-:W2:Y:S01]  /*4cb0*/  LDG.E.U8 R3, desc[UR36][R2.64] ;  /* 0x0000002402037981 */ /* 0x000ea2000c1e1100 */
        /* <DEDUP_REMOVED lines=19> */
.L_x_1301:
[----:B------:R-:W-:Y:S05]  /*4df0*/  BSYNC.RECONVERGENT B0 ;  /* 0x0000000000007941 */ /* 0x000fea0003800200 */
.L_x_1300:
[----:B------:R-:W-:Y:S01]  /*4e00*/  IMAD.SHL.U32 R0, R0, 0x100000, RZ ;  /* 0x0010000000007824 */ /* 0x000fe200078e00ff */
[----:B------:R-:W-:-:S04]  /*4e10*/  LEA R2, R2, 0x3b800000, 0x17 ;  /* 0x3b80000002027811 */ /* 0x000fc800078eb8ff */
[----:B------:R-:W-:Y:S01]  /*4e20*/  LOP3.LUT R4, R2, R0, R7, 0xfe, !PT ;  /* 0x0000000002047212 */ /* 0x000fe200078efe07 */
[----:B------:R-:W-:Y:S06]  /*4e30*/  BRA `(.L_x_1285) ;  /* 0x0000000000f87947 */ /* 0x000fec0003800000 */
.L_x_1298:
[----:B------:R-:W2:Y:S01]  /*4e40*/  LDG.E.U8 R3, desc[UR36][R2.64] ;  /* 0x0000002402037981 */ /* 0x000ea2000c1e1100 */
        /* <DEDUP_REMOVED lines=19> */
.L_x_1303:
[----:B------:R-:W-:Y:S05]  /*4f80*/  BSYNC.RECONVERGENT B0 ;  /* 0x0000000000007941 */ /* 0x000fea0003800200 */
.L_x_1302:
[----:B------:R-:W-:Y:S02]  /*4f90*/  SHF.L.U32 R0, R0, 0x15, RZ ;  /* 0x0000001500007819 */ /* 0x000fe400000006ff */
[----:B------:R-:W-:-:S04]  /*4fa0*/  LEA R2, R2, 0x37800000, 0x17 ;  /* 0x3780000002027811 */ /* 0x000fc800078eb8ff */
[----:B------:R-:W-:Y:S01]  /*4fb0*/  LOP3.LUT R4, R2, R0, R7, 0xfe, !PT ;  /* 0x0000000002047212 */ /* 0x000fe200078efe07 */
[----:B------:R-:W-:Y:S06]  /*4fc0*/  BRA `(.L_x_1285) ;  /* 0x0000000000947947 */ /* 0x000fec0003800000 */
.L_x_1297:
        /* <DEDUP_REMOVED lines=8> */
[----:B--2---:R-:W-:-:S13]  /*5050*/  ISETP.NE.AND P0, PT, R2, RZ, PT ;  /* 0x000000ff0200720c */ /* 0x004fda0003f05270 */
[----:B------:R-:W-:Y:S05]  /*5060*/  @!P0 BRA `(.L_x_1285) ;  /* 0x00000000006c8947 */ /* 0x000fea0003800000 */
[----:B------:R-:W-:-:S13]  /*5070*/  ISETP.NE.AND P0, PT, R2, 0xff, PT ;  /* 0x000000ff0200780c */ /* 0x000fda0003f05270 */
[----:B------:R-:W-:Y:S01]  /*5080*/  @!P0 IMAD.MOV.U32 R4, RZ, RZ, 0x7f800001 ;  /* 0x7f800001ff048424 */ /* 0x000fe200078e00ff */
[----:B------:R-:W-:Y:S01]  /*5090*/  @P0 SHF.L.U32 R4, R2, 0x17, RZ ;  /* 0x0000001702040819 */ /* 0x000fe200000006ff */
[----:B------:R-:W-:Y:S06]  /*50a0*/  BRA `(.L_x_1285) ;  /* 0x00000000005c7947 */ /* 0x000fec0003800000 */
.L_x_1284:
        /* <DEDUP_REMOVED lines=16> */
.L_x_1306:
[----:B------:R-:W-:Y:S01]  /*51b0*/  IMAD.MOV.U32 R4, RZ, RZ, RZ ;  /* 0x000000ffff047224 */ /* 0x000fe200078e00ff */
[----:B------:R-:W-:Y:S06]  /*51c0*/  BRA `(.L_x_1285) ;  /* 0x0000000000147947 */ /* 0x000fec0003800000 */
.L_x_1305:
[----:B------:R-:W2:Y:S02]  /*51d0*/  LDG.E.64 R2, desc[UR36][R2.64] ;  /* 0x0000002402027981 */ /* 0x000ea4000c1e1b00 */
[----:B--2---:R0:W1:Y:S02]  /*51e0*/  I2F.U64 R4, R2 ;  /* 0x0000000200047312 */ /* 0x0040640000301000 */
[----:B01----:R-:W-:Y:S05]  /*51f0*/  BRA `(.L_x_1285) ;  /* 0x0000000000087947 */ /* 0x003fea0003800000 */
.L_x_1304:
[----:B------:R-:W2:Y:S02]  /*5200*/  LDG.E R2, desc[UR36][R2.64] ;  /* 0x0000002402027981 */ /* 0x000ea4000c1e1900 */
[----:B--2---:R-:W-:-:S07]  /*5210*/  I2FP.F32.U32 R4, R2 ;  /* 0x0000000200047245 */ /* 0x004fce0000201000 */
.L_x_1285:
[----:B------:R-:W-:Y:S05]  /*5220*/  BSYNC.RECONVERGENT B6 ;  /* 0x0000000000067941 */ /* 0x000fea0003800200 */
.L_x_1279:
[----:B------:R-:W1:Y:S01]  /*5230*/  LDCU.64 UR6, c[0x0][0x580] ;  /* 0x0000b000ff0677ac */ /* 0x000e620008000a00 */
[----:B0--3-5:R-:W0:Y:S01]  /*5240*/  MUFU.LG2 R4, R4 ;  /* 0x0000000400047308 */ /* 0x029e220000000c00 */
[----:B------:R-:W-:-:S04]  /*5250*/  UPRMT UR4, UR42, 0x9910, URZ ;  /* 0x000099102a047896 */ /* 0x000fc800080000ff */
[----:B------:R-:W-:Y:S01]  /*5260*/  UISETP.GT.AND UP0, UPT, UR4, 0x9, UPT ;  /* 0x000000090400788c */ /* 0x000fe2000bf04270 */
[----:B-12-4-:R-:W-:-:S05]  /*5270*/  IADD3 R2, P0, PT, R16, UR6, RZ ;  /* 0x0000000610027c10 */ /* 0x016fca000ff1e0ff */
[----:B------:R-:W-:-:S03]  /*5280*/  IMAD.X R3, RZ, RZ, UR7, P0 ;  /* 0x00000007ff037e24 */ /* 0x000fc600080e06ff */
        /* <DEDUP_REMOVED lines=12> */
.L_x_1310:
[----:B------:R-:W0:Y:S02]  /*5350*/  F2I.S64.TRUNC R4, R4 ;  /* 0x0000000400047311 */ /* 0x000e24000020d900 */
[----:B0-----:R-:W-:-:S05]  /*5360*/  MOV R7, R4 ;  /* 0x0000000400077202 */ /* 0x001fca0000000f00 */
[----:B------:R3:W-:Y:S01]  /*5370*/  STG.E.U8 desc[UR36][R2.64], R7 ;  /* 0x0000000702007986 */ /* 0x0007e2000c101124 */
[----:B------:R-:W-:Y:S05]  /*5380*/  BRA `(.L_x_1312) ;  /* 0x0000000c00287947 */ /* 0x000fea0003800000 */
.L_x_1309:
        /* <DEDUP_REMOVED lines=9> */
.L_x_1314:
[----:B------:R-:W0:Y:S02]  /*5420*/  F2I.FTZ.TRUNC.NTZ R5, R4 ;  /* 0x0000000400057305 */ /* 0x000e24000021f100 */
[----:B0-----:R2:W-:Y:S01]  /*5430*/  STG.E desc[UR36][R2.64], R5 ;  /* 0x0000000502007986 */ /* 0x0015e2000c101924 */
[----:B------:R-:W-:Y:S05]  /*5440*/  BRA `(.L_x_1312) ;  /* 0x0000000800f87947 */ /* 0x000fea0003800000 */
.L_x_1313:
[----:B------:R-:W0:Y:S02]  /*5450*/  F2I.FTZ.TRUNC.NTZ R5, R4 ;  /* 0x0000000400057305 */ /* 0x000e24000021f100 */
[----:B0-----:R0:W-:Y:S01]  /*5460*/  STG.E.U16 desc[UR36][R2.64], R5 ;  /* 0x0000000502007986 */ /* 0x0011e2000c101524 */
[----:B------:R-:W-:Y:S05]  /*5470*/  BRA `(.L_x_1312) ;  /* 0x0000000800ec7947 */ /* 0x000fea0003800000 */
.L_x_1308:
        /* <DEDUP_REMOVED lines=8> */
.L_x_1316:
[----:B------:R-:W-:-:S05]  /*5500*/  F2FP.F16.F32.PACK_AB R4, RZ, R4 ;  /* 0x00000004ff04723e */ /* 0x000fca00000000ff */
[----:B------:R0:W-:Y:S01]  /*5510*/  STG.E.U16 desc[UR36][R2.64], R4 ;  /* 0x0000000402007986 */ /* 0x0001e2000c101524 */
[----:B------:R-:W-:Y:S05]  /*5520*/  BRA `(.L_x_1312) ;  /* 0x0000000800c07947 */ /* 0x000fea0003800000 */
.L_x_1315:
        /* <DEDUP_REMOVED lines=9> */
.L_x_1318:
[----:B------:R-:W-:-:S04]  /*55c0*/  F2FP.F16.F32.PACK_AB R5, RZ, R4 ;  /* 0x00000004ff05723e */ /* 0x000fc800000000ff */
[----:B------:R-:W-:-:S05]  /*55d0*/  PRMT R5, R5, 0x5410, RZ ;  /* 0x0000541005057816 */ /* 0x000fca00000000ff */
[----:B------:R0:W-:Y:S01]  /*55e0*/  STG.E desc[UR36][R2.64], R5 ;  /* 0x0000000502007986 */ /* 0x0001e2000c101924 */
[----:B------:R-:W-:Y:S05]  /*55f0*/  BRA `(.L_x_1312) ;  /* 0x00000008008c7947 */ /* 0x000fea0003800000 */
.L_x_1317:
[----:B------:R-:W-:-:S06]  /*5600*/  FMUL.FTZ R4, R4, 1 ;  /* 0x3f80000004047820 */ /* 0x000fcc0000410000 */
[----:B------:R-:W0:Y:S02]  /*5610*/  F2F.F64.F32 R4, R4 ;  /* 0x0000000400047310 */ /* 0x000e240000201800 */
[----:B0-----:R0:W-:Y:S01]  /*5620*/  STG.E.64 desc[UR36][R2.64], R4 ;  /* 0x0000000402007986 */ /* 0x0011e2000c101b24 */
[----:B------:R-:W-:Y:S05]  /*5630*/  BRA `(.L_x_1312) ;  /* 0x00000008007c7947 */ /* 0x000fea0003800000 */
.L_x_1307:
        /* <DEDUP_REMOVED lines=13> */
.L_x_1322:
[----:B------:R-:W-:Y:S01]  /*5710*/  LOP3.LUT R6, R4, 0x7fffffff, RZ, 0xc0, !PT ;  /* 0x7fffffff04067812 */ /* 0x000fe200078ec0ff */
[----:B------:R-:W-:Y:S01]  /*5720*/  BSSY.RECONVERGENT B0, `(.L_x_1323) ;  /* 0x0000012000007945 */ /* 0x000fe20003800200 */
[----:B------:R-:W-:Y:S02]  /*5730*/  IMAD.MOV.U32 R0, RZ, RZ, 0x80 ;  /* 0x00000080ff007424 */ /* 0x000fe400078e00ff */
        /* <DEDUP_REMOVED lines=13> */
.L_x_1325:
[----:B------:R-:W-:-:S04]  /*5810*/  SHF.R.U32.HI R4, RZ, 0x18, R4 ;  /* 0x00000018ff047819 */ /* 0x000fc80000011604 */
[----:B------:R-:W-:-:S04]  /*5820*/  LOP3.LUT R4, R5, 0x80, R4, 0xf8, !PT ;  /* 0x0000008005047812 */ /* 0x000fc800078ef804 */
[----:B------:R-:W-:-:S07]  /*5830*/  PRMT R0, R4, 0x7610, R0 ;  /* 0x0000761004007816 */ /* 0x000fce0000000000 */
.L_x_1324:
[----:B------:R-:W-:Y:S05]  /*5840*/  BSYNC.RECONVERGENT B0 ;  /* 0x0000000000007941 */ /* 0x000fea0003800200 */
.L_x_1323:
[----:B------:R0:W-:Y:S01]  /*5850*/  STG.E.U8 desc[UR36][R2.64], R0 ;  /* 0x0000000002007986 */ /* 0x0001e2000c101124 */
[----:B------:R-:W-:Y:S05]  /*5860*/  BRA `(.L_x_1312) ;  /* 0x0000000400f07947 */ /* 0x000fea0003800000 */
.L_x_1321:
[----:B------:R-:W-:Y:S01]  /*5870*/  LOP3.LUT R6, R4, 0x7fffffff, RZ, 0xc0, !PT ;  /* 0x7fffffff04067812 */ /* 0x000fe200078ec0ff */
[----:B------:R-:W-:Y:S01]  /*5880*/  BSSY.RECONVERGENT B0, `(.L_x_1326) ;  /* 0x0000012000007945 */ /* 0x000fe20003800200 */
[----:B------:R-:W-:Y:S02]  /*5890*/  HFMA2 R0, -RZ, RZ, 0, 7.62939453125e-06 ;  /* 0x00000080ff007431 */ /* 0x000fe400000001ff */
        /* <DEDUP_REMOVED lines=13> */
.L_x_1328:
[----:B------:R-:W-:-:S04]  /*5970*/  SHF.R.U32.HI R4, RZ, 0x18, R4 ;  /* 0x00000018ff047819 */ /* 0x000fc80000011604 */
[----:B------:R-:W-:-:S04]  /*5980*/  LOP3.LUT R5, R5, 0x80, R4, 0xf8, !PT ;  /* 0x0000008005057812 */ /* 0x000fc800078ef804 */
[----:B------:R-:W-:-:S07]  /*5990*/  PRMT R0, R5, 0x7610, R0 ;  /* 0x0000761005007816 */ /* 0x000fce0000000000 */
.L_x_1327:
[----:B------:R-:W-:Y:S05]  /*59a0*/  BSYNC.RECONVERGENT B0 ;  /* 0x0000000000007941 */ /* 0x000fea0003800200 */
.L_x_1326:
[----:B------:R0:W-:Y:S01]  /*59b0*/  STG.E.U8 desc[UR36][R2.64], R0 ;  /* 0x0000000002007986 */ /* 0x0001e2000c101124 */
[----:B------:R-:W-:Y:S05]  /*59c0*/  BRA `(.L_x_1312) ;  /* 0x0000000400987947 */ /* 0x000fea0003800000 */
.L_x_1320:
[----:B------:R-:W-:-:S09]  /*59d0*/  UISETP.NE.AND UP0, UPT, UR4, 0x1c, UPT ;  /* 0x0000001c0400788c */ /* 0x000fd2000bf05270 */
[----:B------:R-:W-:Y:S05]  /*59e0*/  BRA.U !UP0, `(.L_x_1329) ;  /* 0x0000000108587547 */ /* 0x000fea000b800000 */
[----:B------:R-:W-:-:S09]  /*59f0*/  UISETP.NE.AND UP0, UPT, UR4, 0x1d, UPT ;  /* 0x0000001d0400788c */ /* 0x000fd2000bf05270 */
[----:B------:R-:W-:Y:S05]  /*5a00*/  BRA.U !UP0, `(.L_x_1330) ;  /* 0x0000000108447547 */ /* 0x000fea000b800000 */
[----:B------:R-:W-:-:S09]  /*5a10*/  UISETP.NE.AND UP0, UPT, UR4, 0x2c, UPT ;  /* 0x0000002c0400788c */ /* 0x000fd2000bf05270 */
[----:B------:R-:W-:Y:S05]  /*5a20*/  BRA.U UP0, `(.L_x_1311) ;  /* 0x0000000100a87547 */ /* 0x000fea000b800000 */
        /* <DEDUP_REMOVED lines=15> */
.L_x_1330:
[----:B------:R-:W0:Y:S02]  /*5b20*/  F2I.U64.TRUNC R4, R4 ;  /* 0x0000000400047311 */ /* 0x000e24000020d800 */
[----:B0-----:R0:W-:Y:S01]  /*5b30*/  STG.E.64 desc[UR36][R2.64], R4 ;  /* 0x0000000402007986 */ /* 0x0011e2000c101b24 */
[----:B------:R-:W-:Y:S05]  /*5b40*/  BRA `(.L_x_1312) ;  /* 0x0000000400387947 */ /* 0x000fea0003800000 */
.L_x_1329:
[----:B------:R-:W0:Y:S02]  /*5b50*/  F2I.FTZ.U32.TRUNC.NTZ R5, R4 ;  /* 0x0000000400057305 */ /* 0x000e24000021f000 */
[----:B0-----:R0:W-:Y:S01]  /*5b60*/  STG.E desc[UR36][R2.64], R5 ;  /* 0x0000000502007986 */ /* 0x0011e2000c101924 */
[----:B------:R-:W-:Y:S05]  /*5b70*/  BRA `(.L_x_1312) ;  /* 0x00000004002c7947 */ /* 0x000fea0003800000 */
.L_x_1319:
        /* <DEDUP_REMOVED lines=10> */
.L_x_1332:
[----:B------:R-:W-:Y:S01]  /*5c20*/  FMUL.FTZ R4, R4, 1 ;  /* 0x3f80000004047820 */ /* 0x000fe20000410000 */
[----:B------:R-:W-:-:S05]  /*5c30*/  CS2R R6, SRZ ;  /* 0x0000000000067805 */ /* 0x000fca000001ff00 */
[----:B------:R-:W0:Y:S02]  /*5c40*/  F2F.F64.F32 R4, R4 ;  /* 0x0000000400047310 */ /* 0x000e240000201800 */
[----:B0-----:R0:W-:Y:S01]  /*5c50*/  STG.E.128 desc[UR36][R2.64], R4 ;  /* 0x0000000402007986 */ /* 0x0011e2000c101d24 */
[----:B------:R-:W-:Y:S05]  /*5c60*/  BRA `(.L_x_1312) ;  /* 0x0000000000f07947 */ /* 0x000fea0003800000 */
.L_x_1331:
[----:B------:R-:W-:-:S09]  /*5c70*/  UISETP.NE.AND UP0, UPT, UR4, 0xf, UPT ;  /* 0x0000000f0400788c */ /* 0x000fd2000bf05270 */
[----:B------:R-:W-:Y:S05]  /*5c80*/  BRA.U !UP0, `(.L_x_1333) ;  /* 0x0000000108e07547 */ /* 0x000fea000b800000 */
[----:B------:R-:W-:-:S09]  /*5c90*/  UISETP.NE.AND UP0, UPT, UR4, 0x17, UPT ;  /* 0x000000170400788c */ /* 0x000fd2000bf05270 */
[----:B------:R-:W-:Y:S05]  /*5ca0*/  BRA.U !UP0, `(.L_x_1334) ;  /* 0x00000001088c7547 */ /* 0x000fea000b800000 */
[----:B------:R-:W-:-:S09]  /*5cb0*/  UISETP.NE.AND UP0, UPT, UR4, 0x18, UPT ;  /* 0x000000180400788c */ /* 0x000fd2000bf05270 */
[----:B------:R-:W-:Y:S05]  /*5cc0*/  BRA.U !UP0, `(.L_x_1335) ;  /* 0x0000000108447547 */ /* 0x000fea000b800000 */
.L_x_1311:
        /* <DEDUP_REMOVED lines=16> */
.L_x_1336:
[----:B------:R-:W-:Y:S05]  /*5dd0*/  BRA `(.L_x_1312) ;  /* 0x0000000000947947 */ /* 0x000fea0003800000 */
.L_x_1335:
[----:B------:R-:W-:Y:S01]  /*5de0*/  LOP3.LUT R6, R4, 0x7fffffff, RZ, 0xc0, !PT ;  /* 0x7fffffff04067812 */ /* 0x000fe200078ec0ff */
[----:B------:R-:W-:Y:S01]  /*5df0*/  BSSY.RECONVERGENT B0, `(.L_x_1337) ;  /* 0x000000b000007945 */ /* 0x000fe20003800200 */
[----:B------:R-:W-:Y:S01]  /*5e00*/  SHF.R.U32.HI R7, RZ, 0x18, R4 ;  /* 0x00000018ff077819 */ /* 0x000fe20000011604 */
[----:B------:R-:W-:Y:S01]  /*5e10*/  IMAD.MOV.U32 R0, RZ, RZ, 0x7f ;  /* 0x0000007fff007424 */ /* 0x000fe200078e00ff */
        /* <DEDUP_REMOVED lines=8> */
.L_x_1338:
[----:B------:R-:W-:Y:S05]  /*5ea0*/  BSYNC.RECONVERGENT B0 ;  /* 0x0000000000007941 */ /* 0x000fea0003800200 */
.L_x_1337:
[----:B------:R-:W-:-:S05]  /*5eb0*/  LOP3.LUT R5, R0, 0x80, R7, 0xf8, !PT ;  /* 0x0000008000057812 */ /* 0x000fca00078ef807 */
[----:B------:R0:W-:Y:S01]  /*5ec0*/  STG.E.U8 desc[UR36][R2.64], R5 ;  /* 0x0000000502007986 */ /* 0x0001e2000c101124 */
[----:B------:R-:W-:Y:S05]  /*5ed0*/  BRA `(.L_x_1312) ;  /* 0x0000000000547947 */ /* 0x000fea0003800000 */
.L_x_1334:
[----:B------:R-:W-:Y:S01]  /*5ee0*/  LOP3.LUT R6, R4, 0x7fffffff, RZ, 0xc0, !PT ;  /* 0x7fffffff04067812 */ /* 0x000fe200078ec0ff */
[----:B------:R-:W-:Y:S03]  /*5ef0*/  BSSY.RECONVERGENT B0, `(.L_x_1339) ;  /* 0x000000d000007945 */ /* 0x000fe60003800200 */
        /* <DEDUP_REMOVED lines=9> */
.L_x_1340:
[----:B------:R-:W-:Y:S02]  /*5f90*/  ISETP.GT.U32.AND P0, PT, R6, 0x7f800000, PT ;  /* 0x7f8000000600780c */ /* 0x000fe40003f04070 */
[----:B------:R-:W-:-:S04]  /*5fa0*/  MOV R0, 0x7f ;  /* 0x0000007f00007802 */ /* 0x000fc80000000f00 */
[----:B------:R-:W-:-:S07]  /*5fb0*/  SEL R0, R0, 0x7c, P0 ;  /* 0x0000007c00007807 */ /* 0x000fce0000000000 */
.L_x_1341:
[----:B------:R-:W-:Y:S05]  /*5fc0*/  BSYNC.RECONVERGENT B0 ;  /* 0x0000000000007941 */ /* 0x000fea0003800200 */
.L_x_1339:
[----:B------:R-:W-:-:S04]  /*5fd0*/  SHF.R.U32.HI R5, RZ, 0x18, R4 ;  /* 0x00000018ff057819 */ /* 0x000fc80000011604 */
[----:B------:R-:W-:-:S05]  /*5fe0*/  LOP3.LUT R5, R0, 0x80, R5, 0xf8, !PT ;  /* 0x0000008000057812 */ /* 0x000fca00078ef805 */
[----:B------:R0:W-:Y:S01]  /*5ff0*/  STG.E.U8 desc[UR36][R2.64], R5 ;  /* 0x0000000502007986 */ /* 0x0001e2000c101124 */
[----:B------:R-:W-:Y:S05]  /*6000*/  BRA `(.L_x_1312) ;  /* 0x0000000000087947 */ /* 0x000fea0003800000 */
.L_x_1333:
[----:B------:R-:W-:-:S05]  /*6010*/  F2FP.BF16.F32.PACK_AB R4, RZ, R4 ;  /* 0x00000004ff04723e */ /* 0x000fca00000010ff */
[----:B------:R0:W-:Y:S02]  /*6020*/  STG.E.U16 desc[UR36][R2.64], R4 ;  /* 0x0000000402007986 */ /* 0x0001e4000c101524 */
.L_x_1312:
[----:B------:R-:W-:-:S07]  /*6030*/  VIADD R17, R17, 0x80 ;  /* 0x0000008011117836 */ /* 0x000fce0000000000 */
.L_x_1277:
[----:B------:R-:W-:Y:S05]  /*6040*/  BSYNC.RECONVERGENT B7 ;  /* 0x0000000000077941 */ /* 0x000fea0003800200 */
.L_x_1276:
[----:B------:R-:W5:Y:S01]  /*6050*/  LDCU UR4, c[0x0][0x380] ;  /* 0x00007000ff0477ac */ /* 0x000f620008000800 */
[----:B------:R-:W-:Y:S01]  /*6060*/  BSSY.RECONVERGENT B7, `(.L_x_1342) ;  /* 0x00002fa000077945 */ /* 0x000fe20003800200 */
[----:B-----5:R-:W-:-:S13]  /*6070*/  ISETP.GE.AND P0, PT, R17, UR4, PT ;  /* 0x0000000411007c0c */ /* 0x020fda000bf06270 */
[----:B------:R-:W-:Y:S05]  /*6080*/  @P0 BRA `(.L_x_1343) ;  /* 0x0000002c00dc0947 */ /* 0x000fea0003800000 */
[----:B------:R-:W5:Y:S01]  /*6090*/  LDCU UR4, c[0x0][0x388] ;  /* 0x00007100ff0477ac */ /* 0x000f620008000800 */
[----:B------:R-:W-:Y:S02]  /*60a0*/  HFMA2 R16, -RZ, RZ, 0, 0 ;  /* 0x00000000ff107431 */ /* 0x000fe400000001ff */
[----:B0--34-:R-:W-:Y:S01]  /*60b0*/  IMAD.MOV.U32 R0, RZ, RZ, RZ ;  /* 0x000000ffff007224 */ /* 0x019fe200078e00ff */
[----:B-----5:R-:W-:-:S09]  /*60c0*/  UISETP.NE.AND UP0, UPT, UR4, URZ, UPT ;  /* 0x000000ff0400728c */ /* 0x020fd2000bf05270 */
[----:B------:R-:W-:Y:S05]  /*60d0*/  BRA.U !UP0, `(.L_x_1344) ;  /* 0x0000001108a87547 */ /* 0x000fea000b800000 */
[----:B------:R-:W1:Y:S01]  /*60e0*/  LDCU.64 UR4, c[0x0][0x390] ;  /* 0x00007200ff0477ac */ /* 0x000e620008000a00 */
[----:B------:R-:W-:Y:S01]  /*60f0*/  IMAD.MOV.U32 R16, RZ, RZ, RZ ;  /* 0x000000ffff107224 */ /* 0x000fe200078e00ff */
[----:B------:R-:W0:Y:S01]  /*6100*/  LDCU UR6, c[0x0][0x38c] ;  /* 0x00007180ff0677ac */ /* 0x000e220008000800 */
[----:B------:R-:W3:Y:S01]  /*6110*/  LDCU.64 UR8, c[0x0][0x4b8] ;  /* 0x00009700ff0877ac */ /* 0x000ee20008000a00 */
[----:B------:R-:W-:Y:S01]  /*6120*/  UISETP.NE.AND UP0, UPT, UR40, URZ, UPT ;  /* 0x000000ff2800728c */ /* 0x000fe2000bf05270 */
[----:B-12---:R-:W-:-:S05]  /*6130*/  IMAD.HI.U32 R2, R17, UR4, R16 ;  /* 0x0000000411027c27 */ /* 0x006fca000f8e0010 */
[----:B------:R-:W-:-:S05]  /*6140*/  SHF.R.U32.HI R3, RZ, UR5, R2 ;  /* 0x00000005ff037c19 */ /* 0x000fca0008011602 */
[----:B------:R-:W-:-:S04]  /*6150*/  IMAD.MOV R0, RZ, RZ, -R3 ;  /* 0x000000ffff007224 */ /* 0x000fc800078e0a03 */
[----:B0-----:R-:W-:-:S04]  /*6160*/  IMAD R0, R0, UR6, R17 ;  /* 0x0000000600007c24 */ /* 0x001fc8000f8e0211 */
[C---:B---3--:R-:W-:Y:S02]  /*6170*/  IMAD R16, R0.reuse, UR8, RZ ;  /* 0x0000000800107c24 */ /* 0x048fe4000f8e02ff */
        /* <DEDUP_REMOVED lines=288> */
.L_x_1344:
[----:B------:R-:W1:Y:S01]  /*7380*/  LDCU.64 UR6, c[0x0][0x588] ;  /* 0x0000b100ff0677ac */ /* 0x000e620008000a00 */
[----:B------:R-:W-:Y:S01]  /*7390*/  BSSY.RECONVERGENT B6, `(.L_x_1345) ;  /* 0x00000e5000067945 */ /* 0x000fe20003800200 */
[----:B------:R-:W-:-:S04]  /*73a0*/  UPRMT UR4, UR41, 0x9910, URZ ;  /* 0x0000991029047896 */ /* 0x000fc800080000ff */
[----:B------:R-:W-:Y:S01]  /*73b0*/  UISETP.GT.AND UP0, UPT, UR4, 0x9, UPT ;  /* 0x000000090400788c */ /* 0x000fe2000bf04270 */
[----:B-12---:R-:W-:-:S04]  /*73c0*/  IADD3 R2, P0, PT, R0, UR6, RZ ;  /* 0x0000000600027c10 */ /* 0x006fc8000ff1e0ff */
        /* <DEDUP_REMOVED lines=11> */
[----:B--2---:R0:W1:Y:S01]  /*7480*/  I2F.S16 R4, R2 ;  /* 0x0000000200047306 */ /* 0x0040620000101400 */
[----:B------:R-:W-:Y:S05]  /*7490*/  BRA `(.L_x_1351) ;  /* 0x0000000c00507947 */ /* 0x000fea0003800000 */
.L_x_1349:
[----:B------:R-:W2:Y:S02]  /*74a0*/  LDG.E.U8 R2, desc[UR36][R2.64] ;  /* 0x0000002402027981 */ /* 0x000ea4000c1e1100 */
[----:B--2---:R-:W-:Y:S01]  /*74b0*/  I2FP.F32.U32 R4, R2 ;  /* 0x0000000200047245 */ /* 0x004fe20000201000 */
[----:B------:R-:W-:Y:S06]  /*74c0*/  BRA `(.L_x_1351) ;  /* 0x0000000c00447947 */ /* 0x000fec0003800000 */
.L_x_1348:
[----:B------:R-:W-:-:S09]  /*74d0*/  UISETP.NE.AND UP0, UPT, UR4, 0x2, UPT ;  /* 0x000000020400788c */ /* 0x000fd2000bf05270 */
[----:B------:R-:W-:Y:S05]  /*74e0*/  BRA.U !UP0, `(.L_x_1352) ;  /* 0x0000000108287547 */ /* 0x000fea000b800000 */
[----:B------:R-:W-:-:S09]  /*74f0*/  UISETP.NE.AND UP0, UPT, UR4, 0x3, UPT ;  /* 0x000000030400788c */ /* 0x000fd2000bf05270 */
[----:B------:R-:W-:Y:S05]  /*7500*/  BRA.U !UP0, `(.L_x_1353) ;  /* 0x0000000108147547 */ /* 0x000fea000b800000 */
[----:B------:R-:W-:-:S09]  /*7510*/  UISETP.NE.AND UP0, UPT, UR4, 0x4, UPT ;  /* 0x000000040400788c */ /* 0x000fd2000bf05270 */
[----:B------:R-:W-:Y:S05]  /*7520*/  BRA.U UP0, `(.L_x_1350) ;  /* 0x0000000900d07547 */ /* 0x000fea000b800000 */
[----:B------:R-:W2:Y:S02]  /*7530*/  LDG.E.64 R2, desc[UR36][R2.64] ;  /* 0x0000002402027981 */ /* 0x000ea4000c1e1b00 */
[----:B--2---:R4:W0:Y:S02]  /*7540*/  I2F.S64 R4, R2 ;  /* 0x0000000200047312 */ /* 0x0048240000301400 */
[----:B0---4-:R-:W-:Y:S05]  /*7550*/  BRA `(.L_x_1351) ;  /* 0x0000000c00207947 */ /* 0x011fea0003800000 */
.L_x_1353:
[----:B------:R-:W2:Y:S02]  /*7560*/  LDG.E R2, desc[UR36][R2.64] ;  /* 0x0000002402027981 */ /* 0x000ea4000c1e1900 */
[----:B--2---:R-:W-:Y:S01]  /*7570*/  I2FP.F32.S32 R4, R2 ;  /* 0x0000000200047245 */ /* 0x004fe20000201400 */
[----:B------:R-:W-:Y:S06]  /*7580*/  BRA `(.L_x_1351) ;  /* 0x0000000c00147947 */ /* 0x000fec0003800000 */
.L_x_1352:
[----:B------:R-:W2:Y:S02]  /*7590*/  LDG.E.U16 R2, desc[UR36][R2.64] ;  /* 0x0000002402027981 */ /* 0x000ea4000c1e1500 */
[----:B--2---:R2:W3:Y:S01]  /*75a0*/  I2F.S16 R4, R2 ;  /* 0x0000000200047306 */ /* 0x0044e20000101400 */
[----:B------:R-:W-:Y:S05]  /*75b0*/  BRA `(.L_x_1351) ;  /* 0x0000000c00087947 */ /* 0x000fea0003800000 */
.L_x_1347:
        /* <DEDUP_REMOVED lines=8> */
.L_x_1355:
[----:B------:R-:W2:Y:S02]  /*7640*/  LDG.E.U16 R2, desc[UR36][R2.64] ;  /* 0x0000002402027981 */ /* 0x000ea4000c1e1500 */
[----:B--2---:R-:W-:Y:S01]  /*7650*/  HADD2.F32 R4, -RZ, R2.H0_H0 ;  /* 0x20000002ff047230 */ /* 0x004fe20000004100 */
[----:B------:R-:W-:Y:S06]  /*7660*/  BRA `(.L_x_1351) ;  /* 0x0000000800dc7947 */ /* 0x000fec0003800000 */
.L_x_1354:
        /* <DEDUP_REMOVED lines=8> */
.L_x_1357:
[----:B------:R-:W2:Y:S02]  /*76f0*/  LDG.E.U16 R2, desc[UR36][R2.64] ;  /* 0x0000002402027981 */ /* 0x000ea4000c1e1500 */
[----:B--2---:R-:W-:Y:S01]  /*7700*/  HADD2.F32 R4, -RZ, R2.H0_H0 ;  /* 0x20000002ff047230 */ /* 0x004fe20000004100 */
[----:B------:R-:W-:Y:S06]  /*7710*/  BRA `(.L_x_1351) ;  /* 0x0000000800b07947 */ /* 0x000fec0003800000 */
.L_x_1356:
        /* <DEDUP_REMOVED lines=11> */
.L_x_1346:
        /* <DEDUP_REMOVED lines=12> */
.L_x_1360:
        /* <DEDUP_REMOVED lines=11> */
.L_x_1359:
        /* <DEDUP_REMOVED lines=23> */
[----:B------:R-:W-:Y:S01]  /*7ab0*/  LOP3.LUT R4, R5, 0x80000000, R4, 0xf8, !PT ;  /* 0x8000000005047812 */ /* 0x000fe200078ef804 */
[----:B------:R-:W-:Y:S06]  /*7ac0*/  BRA `(.L_x_1351) ;  /* 0x0000000400c47947 */ /* 0x000fec0003800000 */
.L_x_1362:
        /* <DEDUP_REMOVED lines=12> */
.L_x_1361:
[----:B------:R-:W2:Y:S02]  /*7b90*/  LDG.E.U16 R2, desc[UR36][R2.64] ;  /* 0x0000002402027981 */ /* 0x000ea4000c1e1500 */
[----:B--2---:R-:W-:Y:S01]  /*7ba0*/  IMAD.U32 R4, R2, 0x10000, RZ ;  /* 0x0001000002047824 */ /* 0x004fe200078e00ff */
[----:B------:R-:W-:Y:S06]  /*7bb0*/  BRA `(.L_x_1351) ;  /* 0x0000000400887947 */ /* 0x000fec0003800000 */
.L_x_1358:
        /* <DEDUP_REMOVED lines=11> */
.L_x_1365:
        /* <DEDUP_REMOVED lines=20> */
.L_x_1367:
[----:B------:R-:W-:Y:S05]  /*7db0*/  BSYNC.RECONVERGENT B0 ;  /* 0x0000000000007941 */ /* 0x000fea0003800200 */
.L_x_1366:
[----:B------:R-:W-:Y:S02]  /*7dc0*/  SHF.L.U32 R0, R0, 0x14, RZ ;  /* 0x0000001400007819 */ /* 0x000fe400000006ff */
[----:B------:R-:W-:-:S04]  /*7dd0*/  LEA R2, R2, 0x3b800000, 0x17 ;  /* 0x3b80000002027811 */ /* 0x000fc800078eb8ff */
[----:B------:R-:W-:Y:S01]  /*7de0*/  LOP3.LUT R4, R2, R0, R7, 0xfe, !PT ;  /* 0x0000000002047212 */ /* 0x000fe200078efe07 */
[----:B------:R-:W-:Y:S06]  /*7df0*/  BRA `(.L_x_1351) ;  /* 0x0000000000f87947 */ /* 0x000fec0003800000 */
.L_x_1364:
        /* <DEDUP_REMOVED lines=20> */
.L_x_1369:
[----:B------:R-:W-:Y:S05]  /*7f40*/  BSYNC.RECONVERGENT B0 ;  /* 0x0000000000007941 */ /* 0x000fea0003800200 */
.L_x_1368:
[----:B------:R-:W-:Y:S01]  /*7f50*/  IMAD.SHL.U32 R0, R0, 0x200000, RZ ;  /* 0x0020000000007824 */ /* 0x000fe200078e00ff */
[----:B------:R-:W-:-:S04]  /*7f60*/  LEA R2, R2, 0x37800000, 0x17 ;  /* 0x3780000002027811 */ /* 0x000fc800078eb8ff */
[----:B------:R-:W-:Y:S01]  /*7f70*/  LOP3.LUT R4, R2, R0, R7, 0xfe, !PT ;  /* 0x0000000002047212 */ /* 0x000fe200078efe07 */
[----:B------:R-:W-:Y:S06]  /*7f80*/  BRA `(.L_x_1351) ;  /* 0x0000000000947947 */ /* 0x000fec0003800000 */
.L_x_1363:
[----:B------:R-:W-:-:S09]  /*7f90*/  UISETP.NE.AND UP0, UPT, UR4, 0x1c, UPT ;  /* 0x0000001c0400788c */ /* 0x000fd2000bf05270 */
[----:B------:R-:W-:Y:S05]  /*7fa0*/  BRA.U !UP0, `(.L_x_1370) ;  /* 0x0000000108847547 */ /* 0x000fea000b800000 */
[----:B------:R-:W-:-:S09]  /*7fb0*/  UISETP.NE.AND UP0, UPT, UR4, 0x1d, UPT ;  /* 0x0000001d0400788c */ /* 0x000fd2000bf05270 */
[----:B------:R-:W-:Y:S05]  /*7fc0*/  BRA.U !UP0, `(.L_x_1371) ;  /* 0x0000000108707547 */ /* 0x000fea000b800000 */
[----:B------:R-:W-:-:S09]  /*7fd0*/  UISETP.NE.AND UP0, UPT, UR4, 0x2c, UPT ;  /* 0x0000002c0400788c */ /* 0x000fd2000bf05270 */
[----:B------:R-:W-:Y:S05]  /*7fe0*/  BRA.U UP0, `(.L_x_1350) ;  /* 0x0000000100207547 */ /* 0x000fea000b800000 */
[----:B------:R-:W2:Y:S01]  /*7ff0*/  LDG.E.U8 R2, desc[UR36][R2.64] ;  /* 0x0000002402027981 */ /* 0x000ea2000c1e1100 */
[----:B------:R-:W-:Y:S01]  /*8000*/  HFMA2 R4, -RZ, RZ, 3.814697265625e-06, 0 ;  /* 0x00400000ff047431 */ /* 0x000fe200000001ff */
[----:B--2---:R-:W-:-:S13]  /*8010*/  ISETP.NE.AND P0, PT, R2, RZ, PT ;  /* 0x000000ff0200720c */ /* 0x004fda0003f05270 */
[----:B------:R-:W-:Y:S05]  /*8020*/  @!P0 BRA `(.L_x_1351) ;  /* 0x00000000006c8947 */ /* 0x000fea0003800000 */
[----:B------:R-:W-:-:S13]  /*8030*/  ISETP.NE.AND P0, PT, R2, 0xff, PT ;  /* 0x000000ff0200780c */ /* 0x000fda0003f05270 */
[----:B------:R-:W-:Y:S02]  /*8040*/  @!P0 IMAD.MOV.U32 R4, RZ, RZ, 0x7f800001 ;  /* 0x7f800001ff048424 */ /* 0x000fe400078e00ff */
[----:B------:R-:W-:Y:S01]  /*8050*/  @P0 IMAD.SHL.U32 R4, R2, 0x800000, RZ ;  /* 0x0080000002040824 */ /* 0x000fe200078e00ff */
[----:B------:R-:W-:Y:S06]  /*8060*/  BRA `(.L_x_1351) ;  /* 0x00000000005c7947 */ /* 0x000fec0003800000 */
.L_x_1350:
        /* <DEDUP_REMOVED lines=16> */
.L_x_1372:
[----:B------:R-:W-:Y:S01]  /*8170*/  MOV R4, RZ ;  /* 0x000000ff00047202 */ /* 0x000fe20000000f00 */
[----:B------:R-:W-:Y:S06]  /*8180*/  BRA `(.L_x_1351) ;  /* 0x0000000000147947 */ /* 0x000fec0003800000 */
.L_x_1371:
[----:B------:R-:W2:Y:S02]  /*8190*/  LDG.E.64 R2, desc[UR36][R2.64] ;  /* 0x0000002402027981 */ /* 0x000ea4000c1e1b00 */
[----:B--2---:R0:W1:Y:S02]  /*81a0*/  I2F.U64 R4, R2 ;  /* 0x0000000200047312 */ /* 0x0040640000301000 */
[----:B01----:R-:W-:Y:S05]  /*81b0*/  BRA `(.L_x_1351) ;  /* 0x0000000000087947 */ /* 0x003fea0003800000 */
.L_x_1370:
[----:B------:R-:W2:Y:S02]  /*81c0*/  LDG.E R2, desc[UR36][R2.64] ;  /* 0x0000002402027981 */ /* 0x000ea4000c1e1900 */
[----:B--2---:R-:W-:-:S07]  /*81d0*/  I2FP.F32.U32 R4, R2 ;  /* 0x0000000200047245 */ /* 0x004fce0000201000 */
.L_x_1351:
[----:B------:R-:W-:Y:S05]  /*81e0*/  BSYNC.RECONVERGENT B6 ;  /* 0x0000000000067941 */ /* 0x000fea0003800200 */
.L_x_1345:
[----:B------:R-:W0:Y:S01]  /*81f0*/  LDCU.64 UR6, c[0x0][0x580] ;  /* 0x0000b000ff0677ac */ /* 0x000e220008000a00 */
[----:B-1-3-5:R-:W1:Y:S01]  /*8200*/  MUFU.LG2 R4, R4 ;  /* 0x0000000400047308 */ /* 0x02ae620000000c00 */
[----:B------:R-:W-:-:S04]  /*8210*/  UPRMT UR4, UR42, 0x9910, URZ ;  /* 0x000099102a047896 */ /* 0x000fc800080000ff */
[----:B------:R-:W-:Y:S01]  /*8220*/  UISETP.GT.AND UP0, UPT, UR4, 0x9, UPT ;  /* 0x000000090400788c */ /* 0x000fe2000bf04270 */
[----:B0-2-4-:R-:W-:-:S05]  /*8230*/  IADD3 R2, P0, PT, R16, UR6, RZ ;  /* 0x0000000610027c10 */ /* 0x015fca000ff1e0ff */
[----:B------:R-:W-:-:S03]  /*8240*/  IMAD.X R3, RZ, RZ, UR7, P0 ;  /* 0x00000007ff037e24 */ /* 0x000fc600080e06ff */
[----:B-1----:R-:W-:Y:S05]  /*8250*/  BRA.U UP0, `(.L_x_1373) ;  /* 0x0000000100e87547 */ /* 0x002fea000b800000 */
        /* <DEDUP_REMOVED lines=11> */
.L_x_1376:
[----:B------:R-:W0:Y:S02]  /*8310*/  F2I.S64.TRUNC R4, R4 ;  /* 0x0000000400047311 */ /* 0x000e24000020d900 */
[----:B0-----:R-:W-:-:S05]  /*8320*/  IMAD.MOV.U32 R7, RZ, RZ, R4 ;  /* 0x000000ffff077224 */ /* 0x001fca00078e0004 */
[----:B------:R0:W-:Y:S01]  /*8330*/  STG.E.U8 desc[UR36][R2.64], R7 ;  /* 0x0000000702007986 */ /* 0x0001e2000c101124 */
[----:B------:R-:W-:Y:S05]  /*8340*/  BRA `(.L_x_1378) ;  /* 0x0000000c00287947 */ /* 0x000fea0003800000 */
.L_x_1375:
        /* <DEDUP_REMOVED lines=9> */
.L_x_1380:
[----:B------:R-:W0:Y:S02]  /*83e0*/  F2I.FTZ.TRUNC.NTZ R5, R4 ;  /* 0x0000000400057305 */ /* 0x000e24000021f100 */
[----:B0-----:R0:W-:Y:S01]  /*83f0*/  STG.E desc[UR36][R2.64], R5 ;  /* 0x0000000502007986 */ /* 0x0011e2000c101924 */
[----:B------:R-:W-:Y:S05]  /*8400*/  BRA `(.L_x_1378) ;  /* 0x0000000800f87947 */ /* 0x000fea0003800000 */
.L_x_1379:
[----:B------:R-:W0:Y:S02]  /*8410*/  F2I.FTZ.TRUNC.NTZ R5, R4 ;  /* 0x0000000400057305 */ /* 0x000e24000021f100 */
[----:B0-----:R0:W-:Y:S01]  /*8420*/  STG.E.U16 desc[UR36][R2.64], R5 ;  /* 0x0000000502007986 */ /* 0x0011e2000c101524 */
[----:B------:R-:W-:Y:S05]  /*8430*/  BRA `(.L_x_1378) ;  /* 0x0000000800ec7947 */ /* 0x000fea0003800000 */
.L_x_1374:
        /* <DEDUP_REMOVED lines=8> */
.L_x_1382:
[----:B------:R-:W-:-:S05]  /*84c0*/  F2FP.F16.F32.PACK_AB R4, RZ, R4 ;  /* 0x00000004ff04723e */ /* 0x000fca00000000ff */
[----:B------:R0:W-:Y:S01]  /*84d0*/  STG.E.U16 desc[UR36][R2.64], R4 ;  /* 0x0000000402007986 */ /* 0x0001e2000c101524 */
[----:B------:R-:W-:Y:S05]  /*84e0*/  BRA `(.L_x_1378) ;  /* 0x0000000800c07947 */ /* 0x000fea0003800000 */
.L_x_1381:
[----:B------:R-:W-:-:S09]  /*84f0*/  UISETP.NE.AND UP0, UPT, UR4, 0x7, UPT ;  /* 0x000000070400788c */ /* 0x000fd2000bf05270 */
[----:B------:R-:W-:Y:S05]  /*8500*/  BRA.U !UP0, `(.L_x_1383) ;  /* 0x00000001082c7547 */ /* 0x000fea000b800000 */
[----:B------:R-:W-:-:S09]  /*8510*/  UISETP.NE.AND UP0, UPT, UR4, 0x8, UPT ;  /* 0x000000080400788c */ /* 0x000fd2000bf05270 */
[----:B------:R-:W-:Y:S05]  /*8520*/  BRA.U !UP0, `(.L_x_1384) ;  /* 0x0000000108147547 */ /* 0x000fea000b800000 */
[----:B------:R-:W-:-:S09]  /*8530*/  UISETP.NE.AND UP0, UPT, UR4, 0x9, UPT ;  /* 0x000000090400788c */ /* 0x000fd2000bf05270 */
[----:B------:R-:W-:Y:S05]  /*8540*/  BRA.U UP0, `(.L_x_1377) ;  /* 0x0000000500d07547 */ /* 0x000fea000b800000 */
[----:B------:R-:W-:-:S05]  /*8550*/  HFMA2 R5, -RZ, RZ, 0, 0 ;  /* 0x00000000ff057431 */ /* 0x000fca00000001ff */
[----:B------:R0:W-:Y:S01]  /*8560*/  STG.E.64 desc[UR36][R2.64], R4 ;  /* 0x0000000402007986 */ /* 0x0001e2000c101b24 */
[----:B------:R-:W-:Y:S05]  /*8570*/  BRA `(.L_x_1378) ;  /* 0x00000008009c7947 */ /* 0x000fea0003800000 */
.L_x_1384:
[----:B------:R-:W-:-:S04]  /*8580*/  F2FP.F16.F32.PACK_AB R5, RZ, R4 ;  /* 0x00000004ff05723e */ /* 0x000fc800000000ff */
[----:B------:R-:W-:-:S05]  /*8590*/  PRMT R5, R5, 0x5410, RZ ;  /* 0x0000541005057816 */ /* 0x000fca00000000ff */
[----:B------:R0:W-:Y:S01]  /*85a0*/  STG.E desc[UR36][R2.64], R5 ;  /* 0x0000000502007986 */ /* 0x0001e2000c101924 */
[----:B------:R-:W-:Y:S05]  /*85b0*/  BRA `(.L_x_1378) ;  /* 0x00000008008c7947 */ /* 0x000fea0003800000 */
.L_x_1383:
[----:B------:R-:W-:-:S06]  /*85c0*/  FMUL.FTZ R4, R4, 1 ;  /* 0x3f80000004047820 */ /* 0x000fcc0000410000 */
[----:B------:R-:W0:Y:S02]  /*85d0*/  F2F.F64.F32 R4, R4 ;  /* 0x0000000400047310 */ /* 0x000e240000201800 */
[----:B0-----:R0:W-:Y:S01]  /*85e0*/  STG.E.64 desc[UR36][R2.64], R4 ;  /* 0x0000000402007986 */ /* 0x0011e2000c101b24 */
[----:B------:R-:W-:Y:S05]  /*85f0*/  BRA `(.L_x_1378) ;  /* 0x00000008007c7947 */ /* 0x000fea0003800000 */
.L_x_1373:
        /* <DEDUP_REMOVED lines=13> */
.L_x_1388:
        /* <DEDUP_REMOVED lines=16> */
.L_x_1391:
[----:B------:R-:W-:-:S04]  /*87d0*/  SHF.R.U32.HI R4, RZ, 0x18, R4 ;  /* 0x00000018ff047819 */ /* 0x000fc80000011604 */
[----:B------:R-:W-:-:S04]  /*87e0*/  LOP3.LUT R4, R5, 0x80, R4, 0xf8, !PT ;  /* 0x0000008005047812 */ /* 0x000fc800078ef804 */
[----:B------:R-:W-:-:S07]  /*87f0*/  PRMT R0, R4, 0x7610, R0 ;  /* 0x0000761004007816 */ /* 0x000fce0000000000 */
.L_x_1390:
[----:B------:R-:W-:Y:S05]  /*8800*/  BSYNC.RECONVERGENT B0 ;  /* 0x0000000000007941 */ /* 0x000fea0003800200 */
.L_x_1389:
[----:B------:R0:W-:Y:S01]  /*8810*/  STG.E.U8 desc[UR36][R2.64], R0 ;  /* 0x0000000002007986 */ /* 0x0001e2000c101124 */
[----:B------:R-:W-:Y:S05]  /*8820*/  BRA `(.L_x_1378) ;  /* 0x0000000400f07947 */ /* 0x000fea0003800000 */
.L_x_1387:
        /* <DEDUP_REMOVED lines=16> */
.L_x_1394:
[----:B------:R-:W-:-:S04]  /*8930*/  SHF.R.U32.HI R4, RZ, 0x18, R4 ;  /* 0x00000018ff047819 */ /* 0x000fc80000011604 */
[----:B------:R-:W-:-:S04]  /*8940*/  LOP3.LUT R5, R5, 0x80, R4, 0xf8, !PT ;  /* 0x0000008005057812 */ /* 0x000fc800078ef804 */
[----:B------:R-:W-:-:S07]  /*8950*/  PRMT R0, R5, 0x7610, R0 ;  /* 0x0000761005007816 */ /* 0x000fce0000000000 */
.L_x_1393:
[----:B------:R-:W-:Y:S05]  /*8960*/  BSYNC.RECONVERGENT B0 ;  /* 0x0000000000007941 */ /* 0x000fea0003800200 */
.L_x_1392:
[----:B------:R0:W-:Y:S01]  /*8970*/  STG.E.U8 desc[UR36][R2.64], R0 ;  /* 0x0000000002007986 */ /* 0x0001e2000c101124 */
[----:B------:R-:W-:Y:S05]  /*8980*/  BRA `(.L_x_1378) ;  /* 0x0000000400987947 */ /* 0x000fea0003800000 */
.L_x_1386:
        /* <DEDUP_REMOVED lines=21> */
.L_x_1396:
[----:B------:R-:W0:Y:S02]  /*8ae0*/  F2I.U64.TRUNC R4, R4 ;  /* 0x0000000400047311 */ /* 0x000e24000020d800 */
[----:B0-----:R0:W-:Y:S01]  /*8af0*/  STG.E.64 desc[UR36][R2.64], R4 ;  /* 0x0000000402007986 */ /* 0x0011e2000c101b24 */
[----:B------:R-:W-:Y:S05]  /*8b00*/  BRA `(.L_x_1378) ;  /* 0x0000000400387947 */ /* 0x000fea0003800000 */
.L_x_1395:
[----:B------:R-:W0:Y:S02]  /*8b10*/  F2I.FTZ.U32.TRUNC.NTZ R5, R4 ;  /* 0x0000000400057305 */ /* 0x000e24000021f000 */
[----:B0-----:R0:W-:Y:S01]  /*8b20*/  STG.E desc[UR36][R2.64], R5 ;  /* 0x0000000502007986 */ /* 0x0011e2000c101924 */
[----:B------:R-:W-:Y:S05]  /*8b30*/  BRA `(.L_x_1378) ;  /* 0x00000004002c7947 */ /* 0x000fea0003800000 */
.L_x_1385:
        /* <DEDUP_REMOVED lines=10> */
.L_x_1398:
[----:B------:R-:W-:Y:S01]  /*8be0*/  FMUL.FTZ R4, R4, 1 ;  /* 0x3f80000004047820 */ /* 0x000fe20000410000 */
[----:B------:R-:W-:-:S05]  /*8bf0*/  CS2R R6, SRZ ;  /* 0x0000000000067805 */ /* 0x000fca000001ff00 */
[----:B------:R-:W0:Y:S02]  /*8c00*/  F2F.F64.F32 R4, R4 ;  /* 0x0000000400047310 */ /* 0x000e240000201800 */
[----:B0-----:R4:W-:Y:S01]  /*8c10*/  STG.E.128 desc[UR36][R2.64], R4 ;  /* 0x0000000402007986 */ /* 0x0019e2000c101d24 */
[----:B------:R-:W-:Y:S05]  /*8c20*/  BRA `(.L_x_1378) ;  /* 0x0000000000f07947 */ /* 0x000fea0003800000 */
.L_x_1397:
[----:B------:R-:W-:-:S09]  /*8c30*/  UISETP.NE.AND UP0, UPT, UR4, 0xf, UPT ;  /* 0x0000000f0400788c */ /* 0x000fd2000bf05270 */
[----:B------:R-:W-:Y:S05]  /*8c40*/  BRA.U !UP0, `(.L_x_1399) ;  /* 0x0000000108e07547 */ /* 0x000fea000b800000 */
[----:B------:R-:W-:-:S09]  /*8c50*/  UISETP.NE.AND UP0, UPT, UR4, 0x17, UPT ;  /* 0x000000170400788c */ /* 0x000fd2000bf05270 */
[----:B------:R-:W-:Y:S05]  /*8c60*/  BRA.U !UP0, `(.L_x_1400) ;  /* 0x00000001088c7547 */ /* 0x000fea000b800000 */
[----:B------:R-:W-:-:S09]  /*8c70*/  UISETP.NE.AND UP0, UPT, UR4, 0x18, UPT ;  /* 0x000000180400788c */ /* 0x000fd2000bf05270 */
[----:B------:R-:W-:Y:S05]  /*8c80*/  BRA.U !UP0, `(.L_x_1401) ;  /* 0x0000000108447547 */ /* 0x000fea000b800000 */
.L_x_1377:
        /* <DEDUP_REMOVED lines=16> */
.L_x_1402:
[----:B------:R-:W-:Y:S05]  /*8d90*/  BRA `(.L_x_1378) ;  /* 0x0000000000947947 */ /* 0x000fea0003800000 */
.L_x_1401:
        /* <DEDUP_REMOVED lines=12> */
.L_x_1404:
[----:B------:R-:W-:Y:S05]  /*8e60*/  BSYNC.RECONVERGENT B0 ;  /* 0x0000000000007941 */ /* 0x000fea0003800200 */
.L_x_1403:
[----:B------:R-:W-:-:S05]  /*8e70*/  LOP3.LUT R5, R0, 0x80, R7, 0xf8, !PT ;  /* 0x0000008000057812 */ /* 0x000fca00078ef807 */
[----:B------:R2:W-:Y:S01]  /*8e80*/  STG.E.U8 desc[UR36][R2.64], R5 ;  /* 0x0000000502007986 */ /* 0x0005e2000c101124 */
[----:B------:R-:W-:Y:S05]  /*8e90*/  BRA `(.L_x_1378) ;  /* 0x0000000000547947 */ /* 0x000fea0003800000 */
.L_x_1400:
        /* <DEDUP_REMOVED lines=11> */
.L_x_1406:
[----:B------:R-:W-:Y:S01]  /*8f50*/  IMAD.MOV.U32 R0, RZ, RZ, 0x7f ;  /* 0x0000007fff007424 */ /* 0x000fe200078e00ff */
[----:B------:R-:W-:-:S04]  /*8f60*/  ISETP.GT.U32.AND P0, PT, R6, 0x7f800000, PT ;  /* 0x7f8000000600780c */ /* 0x000fc80003f04070 */
[----:B------:R-:W-:-:S09]  /*8f70*/  SEL R0, R0, 0x7c, P0 ;  /* 0x0000007c00007807 */ /* 0x000fd20000000000 */
.L_x_1407:
[----:B------:R-:W-:Y:S05]  /*8f80*/  BSYNC.RECONVERGENT B0 ;  /* 0x0000000000007941 */ /* 0x000fea0003800200 */
.L_x_1405:
[----:B------:R-:W-:-:S04]  /*8f90*/  SHF.R.U32.HI R5, RZ, 0x18, R4 ;  /* 0x00000018ff057819 */ /* 0x000fc80000011604 */
[----:B------:R-:W-:-:S05]  /*8fa0*/  LOP3.LUT R5, R0, 0x80, R5, 0xf8, !PT ;  /* 0x0000008000057812 */ /* 0x000fca00078ef805 */
[----:B------:R1:W-:Y:S01]  /*8fb0*/  STG.E.U8 desc[UR36][R2.64], R5 ;  /* 0x0000000502007986 */ /* 0x0003e2000c101124 */
[----:B------:R-:W-:Y:S05]  /*8fc0*/  BRA `(.L_x_1378) ;  /* 0x0000000000087947 */ /* 0x000fea0003800000 */
.L_x_1399:
[----:B------:R-:W-:-:S05]  /*8fd0*/  F2FP.BF16.F32.PACK_AB R4, RZ, R4 ;  /* 0x00000004ff04723e */ /* 0x000fca00000010ff */
[----:B------:R0:W-:Y:S02]  /*8fe0*/  STG.E.U16 desc[UR36][R2.64], R4 ;  /* 0x0000000402007986 */ /* 0x0001e4000c101524 */
.L_x_1378:
[----:B------:R-:W-:-:S07]  /*8ff0*/  IADD3 R17, PT, PT, R17, 0x80, RZ ;  /* 0x0000008011117810 */ /* 0x000fce0007ffe0ff */
.L_x_1343:
[----:B------:R-:W-:Y:S05]  /*9000*/  BSYNC.RECONVERGENT B7 ;  /* 0x0000000000077941 */ /* 0x000fea0003800200 */
.L_x_1342:
[----:B------:R-:W5:Y:S02]  /*9010*/  LDCU UR4, c[0x0][0x380] ;  /* 0x00007000ff0477ac */ /* 0x000f640008000800 */
[----:B-----5:R-:W-:-:S13]  /*9020*/  ISETP.GE.AND P0, PT, R17, UR4, PT ;  /* 0x0000000411007c0c */ /* 0x020fda000bf06270 */
[----:B------:R-:W-:Y:S05]  /*9030*/  @P0 EXIT ;  /* 0x000000000000094d */ /* 0x000fea0003800000 */
[----:B------:R-:W5:Y:S01]  /*9040*/  LDCU UR4, c[0x0][0x388] ;  /* 0x00007100ff0477ac */ /* 0x000f620008000800 */
[----:B0--34-:R-:W-:Y:S02]  /*9050*/  IMAD.MOV.U32 R0, RZ, RZ, RZ ;  /* 0x000000ffff007224 */ /* 0x019fe400078e00ff */
[----:B------:R-:W-:Y:S01]  /*9060*/  IMAD.MOV.U32 R16, RZ, RZ, RZ ;  /* 0x000000ffff107224 */ /* 0x000fe200078e00ff */
[----:B-----5:R-:W-:-:S09]  /*9070*/  UISETP.NE.AND UP0, UPT, UR4, URZ, UPT ;  /* 0x000000ff0400728c */ /* 0x020fd2000bf05270 */
[----:B------:R-:W-:Y:S05]  /*9080*/  BRA.U !UP0, `(.L_x_1408) ;  /* 0x0000001108a87547 */ /* 0x000fea000b800000 */
[----:B------:R-:W1:Y:S01]  /*9090*/  LDCU.64 UR4, c[0x0][0x390] ;  /* 0x00007200ff0477ac */ /* 0x000e620008000a00 */
[----:B------:R-:W-:Y:S01]  /*90a0*/  MOV R16, RZ ;  /* 0x000000ff00107202 */ /* 0x000fe20000000f00 */
[----:B------:R-:W0:Y:S01]  /*90b0*/  LDCU UR6, c[0x0][0x38c] ;  /* 0x00007180ff0677ac */ /* 0x000e220008000800 */
[----:B------:R-:W3:Y:S01]  /*90c0*/  LDCU.64 UR8, c[0x0][0x4b8] ;  /* 0x00009700ff0877ac */ /* 0x000ee20008000a00 */
[----:B------:R-:W-:Y:S02]  /*90d0*/  UISETP.NE.AND UP0, UPT, UR40, URZ, UPT ;  /* 0x000000ff2800728c */ /* 0x000fe4000bf05270 */
        /* <DEDUP_REMOVED lines=293> */
.L_x_1408:
[----:B------:R-:W0:Y:S01]  /*a330*/  LDCU.128 UR8, c[0x0][0x580] ;  /* 0x0000b000ff0877ac */ /* 0x000e220008000c00 */
[----:B------:R-:W-:Y:S01]  /*a340*/  BSSY.RECONVERGENT B6, `(.L_x_1409) ;  /* 0x00000e7000067945 */ /* 0x000fe20003800200 */
[----:B------:R-:W-:-:S04]  /*a350*/  UPRMT UR4, UR41, 0x9910, URZ ;  /* 0x0000991029047896 */ /* 0x000fc800080000ff */
[----:B------:R-:W-:Y:S01]  /*a360*/  UISETP.GT.AND UP0, UPT, UR4, 0x9, UPT ;  /* 0x000000090400788c */ /* 0x000fe2000bf04270 */
[----:B0-----:R-:W-:Y:S02]  /*a370*/  IADD3 R16, P0, PT, R16, UR8, RZ ;  /* 0x0000000810107c10 */ /* 0x001fe4000ff1e0ff */
[----:B-12---:R-:W-:-:S03]  /*a380*/  IADD3 R2, P1, PT, R0, UR10, RZ ;  /* 0x0000000a00027c10 */ /* 0x006fc6000ff3e0ff */
        /* <DEDUP_REMOVED lines=12> */
[----:B--2---:R2:W3:Y:S01]  /*a450*/  I2F.S16 R0, R2 ;  /* 0x0000000200007306 */ /* 0x0044e20000101400 */
[----:B------:R-:W-:Y:S05]  /*a460*/  BRA `(.L_x_1415) ;  /* 0x0000000c00507947 */ /* 0x000fea0003800000 */
.L_x_1413:
[----:B------:R-:W2:Y:S02]  /*a470*/  LDG.E.U8 R0, desc[UR36][R2.64] ;  /* 0x0000002402007981 */ /* 0x000ea4000c1e1100 */
[----:B--2---:R-:W-:Y:S01]  /*a480*/  I2FP.F32.U32 R0, R0 ;  /* 0x0000000000007245 */ /* 0x004fe20000201000 */
[----:B------:R-:W-:Y:S06]  /*a490*/  BRA `(.L_x_1415) ;  /* 0x0000000c00447947 */ /* 0x000fec0003800000 */
.L_x_1412:
        /* <DEDUP_REMOVED lines=9> */
.L_x_1417:
[----:B------:R-:W2:Y:S02]  /*a530*/  LDG.E R0, desc[UR36][R2.64] ;  /* 0x0000002402007981 */ /* 0x000ea4000c1e1900 */
[----:B--2---:R-:W-:Y:S01]  /*a540*/  I2FP.F32.S32 R0, R0 ;  /* 0x0000000000007245 */ /* 0x004fe20000201400 */
[----:B------:R-:W-:Y:S06]  /*a550*/  BRA `(.L_x_1415) ;  /* 0x0000000c00147947 */ /* 0x000fec0003800000 */
.L_x_1416:
[----:B------:R-:W2:Y:S02]  /*a560*/  LDG.E.U16 R0, desc[UR36][R2.64] ;  /* 0x0000002402007981 */ /* 0x000ea4000c1e1500 */
[----:B--2---:R-:W4:Y:S01]  /*a570*/  I2F.S16 R0, R0 ;  /* 0x0000000000007306 */ /* 0x004f220000101400 */
[----:B------:R-:W-:Y:S05]  /*a580*/  BRA `(.L_x_1415) ;  /* 0x0000000c00087947 */ /* 0x000fea0003800000 */
.L_x_1411:
        /* <DEDUP_REMOVED lines=8> */
.L_x_1419:
[----:B------:R-:W2:Y:S02]  /*a610*/  LDG.E.U16 R0, desc[UR36][R2.64] ;  /* 0x0000002402007981 */ /* 0x000ea4000c1e1500 */
[----:B--2---:R-:W-:Y:S01]  /*a620*/  HADD2.F32 R0, -RZ, R0.H0_H0 ;  /* 0x20000000ff007230 */ /* 0x004fe20000004100 */
[----:B------:R-:W-:Y:S06]  /*a630*/  BRA `(.L_x_1415) ;  /* 0x0000000800dc7947 */ /* 0x000fec0003800000 */
.L_x_1418:
        /* <DEDUP_REMOVED lines=8> */
.L_x_1421:
[----:B------:R-:W2:Y:S02]  /*a6c0*/  LDG.E.U16 R0, desc[UR36][R2.64] ;  /* 0x0000002402007981 */ /* 0x000ea4000c1e1500 */
[----:B--2---:R-:W-:Y:S01]  /*a6d0*/  HADD2.F32 R0, -RZ, R0.H0_H0 ;  /* 0x20000000ff007230 */ /* 0x004fe20000004100 */
[----:B------:R-:W-:Y:S06]  /*a6e0*/  BRA `(.L_x_1415) ;  /* 0x0000000800b07947 */ /* 0x000fec0003800000 */
.L_x_1420:
        /* <DEDUP_REMOVED lines=11> */
.L_x_1410:
        /* <DEDUP_REMOVED lines=12> */
.L_x_1424:
        /* <DEDUP_REMOVED lines=11> */
.L_x_1423:
        /* <DEDUP_REMOVED lines=23> */
[----:B------:R-:W-:Y:S01]  /*aa80*/  LOP3.LUT R0, R5, 0x80000000, R0, 0xf8, !PT ;  /* 0x8000000005007812 */ /* 0x000fe200078ef800 */
[----:B------:R-:W-:Y:S06]  /*aa90*/  BRA `(.L_x_1415) ;  /* 0x0000000400c47947 */ /* 0x000fec0003800000 */
.L_x_1426:
        /* <DEDUP_REMOVED lines=12> */
.L_x_1425:
[----:B------:R-:W2:Y:S02]  /*ab60*/  LDG.E.U16 R0, desc[UR36][R2.64] ;  /* 0x0000002402007981 */ /* 0x000ea4000c1e1500 */
[----:B--2---:R-:W-:Y:S01]  /*ab70*/  SHF.L.U32 R0, R0, 0x10, RZ ;  /* 0x0000001000007819 */ /* 0x004fe200000006ff */
[----:B------:R-:W-:Y:S06]  /*ab80*/  BRA `(.L_x_1415) ;  /* 0x0000000400887947 */ /* 0x000fec0003800000 */
.L_x_1422:
        /* <DEDUP_REMOVED lines=11> */
.L_x_1429:
        /* <DEDUP_REMOVED lines=20> */
.L_x_1431:
[----:B------:R-:W-:Y:S05]  /*ad80*/  BSYNC.RECONVERGENT B0 ;  /* 0x0000000000007941 */ /* 0x000fea0003800200 */
.L_x_1430:
[----:B------:R-:W-:Y:S01]  /*ad90*/  IMAD.SHL.U32 R0, R0, 0x100000, RZ ;  /* 0x0010000000007824 */ /* 0x000fe200078e00ff */
[----:B------:R-:W-:-:S04]  /*ada0*/  LEA R2, R2, 0x3b800000, 0x17 ;  /* 0x3b80000002027811 */ /* 0x000fc800078eb8ff */
[----:B------:R-:W-:Y:S01]  /*adb0*/  LOP3.LUT R0, R2, R0, R7, 0xfe, !PT ;  /* 0x0000000002007212 */ /* 0x000fe200078efe07 */
[----:B------:R-:W-:Y:S06]  /*adc0*/  BRA `(.L_x_1415) ;  /* 0x0000000000f87947 */ /* 0x000fec0003800000 */
.L_x_1428:
        /* <DEDUP_REMOVED lines=20> */
.L_x_1433:
[----:B------:R-:W-:Y:S05]  /*af10*/  BSYNC.RECONVERGENT B0 ;  /* 0x0000000000007941 */ /* 0x000fea0003800200 */
.L_x_1432:
[----:B------:R-:W-:Y:S02]  /*af20*/  SHF.L.U32 R0, R0, 0x15, RZ ;  /* 0x0000001500007819 */ /* 0x000fe400000006ff */
[----:B------:R-:W-:-:S04]  /*af30*/  LEA R2, R2, 0x37800000, 0x17 ;  /* 0x3780000002027811 */ /* 0x000fc800078eb8ff */
[----:B------:R-:W-:Y:S01]  /*af40*/  LOP3.LUT R0, R2, R0, R7, 0xfe, !PT ;  /* 0x0000000002007212 */ /* 0x000fe200078efe07 */
[----:B------:R-:W-:Y:S06]  /*af50*/  BRA `(.L_x_1415) ;  /* 0x0000000000947947 */ /* 0x000fec0003800000 */
.L_x_1427:
        /* <DEDUP_REMOVED lines=11> */
[----:B------:R-:W-:Y:S01]  /*b010*/  @!P0 MOV R0, 0x7f800001 ;  /* 0x7f80000100008802 */ /* 0x000fe20000000f00 */
[----:B------:R-:W-:Y:S01]  /*b020*/  @P0 IMAD.SHL.U32 R0, R2, 0x800000, RZ ;  /* 0x0080000002000824 */ /* 0x000fe200078e00ff */
[----:B------:R-:W-:Y:S06]  /*b030*/  BRA `(.L_x_1415) ;  /* 0x00000000005c7947 */ /* 0x000fec0003800000 */
.L_x_1414:
        /* <DEDUP_REMOVED lines=16> */
.L_x_1436:
[----:B------:R-:W-:Y:S01]  /*b140*/  IMAD.MOV.U32 R0, RZ, RZ, RZ ;  /* 0x000000ffff007224 */ /* 0x000fe200078e00ff */
[----:B------:R-:W-:Y:S06]  /*b150*/  BRA `(.L_x_1415) ;  /* 0x0000000000147947 */ /* 0x000fec0003800000 */
.L_x_1435:
[----:B------:R-:W2:Y:S02]  /*b160*/  LDG.E.64 R2, desc[UR36][R2.64] ;  /* 0x0000002402027981 */ /* 0x000ea4000c1e1b00 */
[----:B--2---:R0:W1:Y:S02]  /*b170*/  I2F.U64 R0, R2 ;  /* 0x0000000200007312 */ /* 0x0040640000301000 */
[----:B01----:R-:W-:Y:S05]  /*b180*/  BRA `(.L_x_1415) ;  /* 0x0000000000087947 */ /* 0x003fea0003800000 */
.L_x_1434:
[----:B------:R-:W2:Y:S02]  /*b190*/  LDG.E R0, desc[UR36][R2.64] ;  /* 0x0000002402007981 */ /* 0x000ea4000c1e1900 */
[----:B--2---:R-:W-:-:S07]  /*b1a0*/  I2FP.F32.U32 R0, R0 ;  /* 0x0000000000007245 */ /* 0x004fce0000201000 */
.L_x_1415:
[----:B------:R-:W-:Y:S05]  /*b1b0*/  BSYNC.RECONVERGENT B6 ;  /* 0x0000000000067941 */ /* 0x000fea0003800200 */
.L_x_1409:
[----:B------:R-:W-:Y:S01]  /*b1c0*/  UPRMT UR4, UR42, 0x9910, URZ ;  /* 0x000099102a047896 */ /* 0x000fe200080000ff */
[----:B012345:R0:W1:Y:S03]  /*b1d0*/  MUFU.LG2 R2, R0 ;  /* 0x0000000000027308 */ /* 0x03f0660000000c00 */
[----:B------:R-:W-:-:S09]  /*b1e0*/  UISETP.GT.AND UP0, UPT, UR4, 0x9, UPT ;  /* 0x000000090400788c */ /* 0x000fd2000bf04270 */
        /* <DEDUP_REMOVED lines=9> */
[----:B-1----:R-:W0:Y:S02]  /*b280*/  F2I.FTZ.TRUNC.NTZ R3, R2 ;  /* 0x0000000200037305 */ /* 0x002e24000021f100 */
[----:B0-----:R-:W-:Y:S01]  /*b290*/  STG.E.U8 desc[UR36][R16.64], R3 ;  /* 0x0000000310007986 */ /* 0x001fe2000c101124 */
[----:B------:R-:W-:Y:S05]  /*b2a0*/  EXIT ;  /* 0x000000000000794d */ /* 0x000fea0003800000 */
.L_x_1440:
[----:B-1----:R-:W0:Y:S02]  /*b2b0*/  F2I.S64.TRUNC R2, R2 ;  /* 0x0000000200027311 */ /* 0x002e24000020d900 */
[----:B0-----:R-:W-:-:S05]  /*b2c0*/  MOV R5, R2 ;  /* 0x0000000200057202 */ /* 0x001fca0000000f00 */
[----:B------:R-:W-:Y:S01]  /*b2d0*/  STG.E.U8 desc[UR36][R16.64], R5 ;  /* 0x0000000510007986 */ /* 0x000fe2000c101124 */
[----:B------:R-:W-:Y:S05]  /*b2e0*/  EXIT ;  /* 0x000000000000794d */ /* 0x000fea0003800000 */
.L_x_1439:
[----:B------:R-:W-:-:S09]  /*b2f0*/  UISETP.NE.AND UP0, UPT, UR4, 0x2, UPT ;  /* 0x000000020400788c */ /* 0x000fd2000bf05270 */
[----:B------:R-:W-:Y:S05]  /*b300*/  BRA.U !UP0, `(.L_x_1442) ;  /* 0x0000000108287547 */ /* 0x000fea000b800000 */
[----:B------:R-:W-:-:S09]  /*b310*/  UISETP.NE.AND UP0, UPT, UR4, 0x3, UPT ;  /* 0x000000030400788c */ /* 0x000fd2000bf05270 */
[----:B------:R-:W-:Y:S05]  /*b320*/  BRA.U !UP0, `(.L_x_1443) ;  /* 0x0000000108147547 */ /* 0x000fea000b800000 */
[----:B------:R-:W-:-:S09]  /*b330*/  UISETP.NE.AND UP0, UPT, UR4, 0x4, UPT ;  /* 0x000000040400788c */ /* 0x000fd2000bf05270 */
[----:B------:R-:W-:Y:S05]  /*b340*/  BRA.U UP0, `(.L_x_1441) ;  /* 0x0000000900387547 */ /* 0x000fea000b800000 */
[----:B-1----:R-:W0:Y:S02]  /*b350*/  F2I.S64.TRUNC R2, R2 ;  /* 0x0000000200027311 */ /* 0x002e24000020d900 */
[----:B0-----:R-:W-:Y:S01]  /*b360*/  STG.E.64 desc[UR36][R16.64], R2 ;  /* 0x0000000210007986 */ /* 0x001fe2000c101b24 */
[----:B------:R-:W-:Y:S05]  /*b370*/  EXIT ;  /* 0x000000000000794d */ /* 0x000fea0003800000 */
.L_x_1443:
[----:B-1----:R-:W0:Y:S02]  /*b380*/  F2I.FTZ.TRUNC.NTZ R3, R2 ;  /* 0x0000000200037305 */ /* 0x002e24000021f100 */
[----:B0-----:R-:W-:Y:S01]  /*b390*/  STG.E desc[UR36][R16.64], R3 ;  /* 0x0000000310007986 */ /* 0x001fe2000c101924 */
[----:B------:R-:W-:Y:S05]  /*b3a0*/  EXIT ;  /* 0x000000000000794d */ /* 0x000fea0003800000 */
.L_x_1442:
[----:B-1----:R-:W0:Y:S02]  /*b3b0*/  F2I.FTZ.TRUNC.NTZ R3, R2 ;  /* 0x0000000200037305 */ /* 0x002e24000021f100 */
[----:B0-----:R-:W-:Y:S01]  /*b3c0*/  STG.E.U16 desc[UR36][R16.64], R3 ;  /* 0x0000000310007986 */ /* 0x001fe2000c101524 */
[----:B------:R-:W-:Y:S05]  /*b3d0*/  EXIT ;  /* 0x000000000000794d */ /* 0x000fea0003800000 */
.L_x_1438:
[----:B------:R-:W-:-:S09]  /*b3e0*/  UISETP.GT.AND UP0, UPT, UR4, 0x6, UPT ;  /* 0x000000060400788c */ /* 0x000fd2000bf04270 */
[----:B------:R-:W-:Y:S05]  /*b3f0*/  BRA.U UP0, `(.L_x_1444) ;  /* 0x0000000100247547 */ /* 0x000fea000b800000 */
[----:B------:R-:W-:-:S09]  /*b400*/  UISETP.NE.AND UP0, UPT, UR4, 0x5, UPT ;  /* 0x000000050400788c */ /* 0x000fd2000bf05270 */
[----:B------:R-:W-:Y:S05]  /*b410*/  BRA.U !UP0, `(.L_x_1445) ;  /* 0x0000000108107547 */ /* 0x000fea000b800000 */
[----:B------:R-:W-:-:S09]  /*b420*/  UISETP.NE.AND UP0, UPT, UR4, 0x6, UPT ;  /* 0x000000060400788c */ /* 0x000fd2000bf05270 */
[----:B------:R-:W-:Y:S05]  /*b430*/  BRA.U UP0, `(.L_x_1441) ;  /* 0x0000000500fc7547 */ /* 0x000fea000b800000 */
[----:B-1----:R-:W-:Y:S01]  /*b440*/  STG.E desc[UR36][R16.64], R2 ;  /* 0x0000000210007986 */ /* 0x002fe2000c101924 */
[----:B------:R-:W-:Y:S05]  /*b450*/  EXIT ;  /* 0x000000000000794d */ /* 0x000fea0003800000 */
.L_x_1445:
[----:B-1----:R-:W-:-:S05]  /*b460*/  F2FP.F16.F32.PACK_AB R2, RZ, R2 ;  /* 0x00000002ff02723e */ /* 0x002fca00000000ff */
[----:B------:R-:W-:Y:S01]  /*b470*/  STG.E.U16 desc[UR36][R16.64], R2 ;  /* 0x0000000210007986 */ /* 0x000fe2000c101524 */
[----:B------:R-:W-:Y:S05]  /*b480*/  EXIT ;  /* 0x000000000000794d */ /* 0x000fea0003800000 */
.L_x_1444:
[----:B------:R-:W-:-:S09]  /*b490*/  UISETP.NE.AND UP0, UPT, UR4, 0x7, UPT ;  /* 0x000000070400788c */ /* 0x000fd2000bf05270 */
[----:B------:R-:W-:Y:S05]  /*b4a0*/  BRA.U !UP0, `(.L_x_1446) ;  /* 0x00000001082c7547 */ /* 0x000fea000b800000 */
[----:B------:R-:W-:-:S09]  /*b4b0*/  UISETP.NE.AND UP0, UPT, UR4, 0x8, UPT ;  /* 0x000000080400788c */ /* 0x000fd2000bf05270 */
[----:B------:R-:W-:Y:S05]  /*b4c0*/  BRA.U !UP0, `(.L_x_1447) ;  /* 0x0000000108147547 */ /* 0x000fea000b800000 */
[----:B------:R-:W-:-:S09]  /*b4d0*/  UISETP.NE.AND UP0, UPT, UR4, 0x9, UPT ;  /* 0x000000090400788c */ /* 0x000fd2000bf05270 */
[----:B------:R-:W-:Y:S05]  /*b4e0*/  BRA.U UP0, `(.L_x_1441) ;  /* 0x0000000500d07547 */ /* 0x000fea000b800000 */
[----:B------:R-:W-:-:S05]  /*b4f0*/  IMAD.MOV.U32 R3, RZ, RZ, RZ ;  /* 0x000000ffff037224 */ /* 0x000fca00078e00ff */
[----:B-1----:R-:W-:Y:S01]  /*b500*/  STG.E.64 desc[UR36][R16.64], R2 ;  /* 0x0000000210007986 */ /* 0x002fe2000c101b24 */
[----:B------:R-:W-:Y:S05]  /*b510*/  EXIT ;  /* 0x000000000000794d */ /* 0x000fea0003800000 */
.L_x_1447:
[----:B-1----:R-:W-:-:S04]  /*b520*/  F2FP.F16.F32.PACK_AB R3, RZ, R2 ;  /* 0x00000002ff03723e */ /* 0x002fc800000000ff */
[----:B------:R-:W-:-:S05]  /*b530*/  PRMT R3, R3, 0x5410, RZ ;  /* 0x0000541003037816 */ /* 0x000fca00000000ff */
[----:B------:R-:W-:Y:S01]  /*b540*/  STG.E desc[UR36][R16.64], R3 ;  /* 0x0000000310007986 */ /* 0x000fe2000c101924 */
[----:B------:R-:W-:Y:S05]  /*b550*/  EXIT ;  /* 0x000000000000794d */ /* 0x000fea0003800000 */
.L_x_1446:
[----:B-1----:R-:W-:-:S06]  /*b560*/  FMUL.FTZ R2, R2, 1 ;  /* 0x3f80000002027820 */ /* 0x002fcc0000410000 */
[----:B------:R-:W0:Y:S02]  /*b570*/  F2F.F64.F32 R2, R2 ;  /* 0x0000000200027310 */ /* 0x000e240000201800 */
[----:B0-----:R-:W-:Y:S01]  /*b580*/  STG.E.64 desc[UR36][R16.64], R2 ;  /* 0x0000000210007986 */ /* 0x001fe2000c101b24 */
[----:B------:R-:W-:Y:S05]  /*b590*/  EXIT ;  /* 0x000000000000794d */ /* 0x000fea0003800000 */
.L_x_1437:
        /* <DEDUP_REMOVED lines=10> */
[----:B-1----:R-:W0:Y:S02]  /*b640*/  F2I.FTZ.U32.TRUNC.NTZ R3, R2 ;  /* 0x0000000200037305 */ /* 0x002e24000021f000 */
[----:B0-----:R-:W-:Y:S01]  /*b650*/  STG.E.U16 desc[UR36][R16.64], R3 ;  /* 0x0000000310007986 */ /* 0x001fe2000c101524 */
[----:B------:R-:W-:Y:S05]  /*b660*/  EXIT ;  /* 0x000000000000794d */ /* 0x000fea0003800000 */
.L_x_1451:
[----:B-1----:R-:W-:Y:S01]  /*b670*/  LOP3.LUT R4, R2, 0x7fffffff, RZ, 0xc0, !PT ;  /* 0x7fffffff02047812 */ /* 0x002fe200078ec0ff */
        /* <DEDUP_REMOVED lines=15> */
.L_x_1454:
[----:B------:R-:W-:-:S04]  /*b770*/  SHF.R.U32.HI R2, RZ, 0x18, R2 ;  /* 0x00000018ff027819 */ /* 0x000fc80000011602 */
[----:B------:R-:W-:-:S04]  /*b780*/  LOP3.LUT R2, R3, 0x80, R2, 0xf8, !PT ;  /* 0x0000008003027812 */ /* 0x000fc800078ef802 */
[----:B------:R-:W-:-:S07]  /*b790*/  PRMT R8, R2, 0x7610, R8 ;  /* 0x0000761002087816 */ /* 0x000fce0000000008 */
.L_x_1453:
[----:B------:R-:W-:Y:S05]  /*b7a0*/  BSYNC.RECONVERGENT B0 ;  /* 0x0000000000007941 */ /* 0x000fea0003800200 */
.L_x_1452:
[----:B------:R-:W-:Y:S01]  /*b7b0*/  STG.E.U8 desc[UR36][R16.64], R8 ;  /* 0x0000000810007986 */ /* 0x000fe2000c101124 */
[----:B------:R-:W-:Y:S05]  /*b7c0*/  EXIT ;  /* 0x000000000000794d */ /* 0x000fea0003800000 */
.L_x_1450:
[----:B-1----:R-:W-:Y:S01]  /*b7d0*/  LOP3.LUT R4, R2, 0x7fffffff, RZ, 0xc0, !PT ;  /* 0x7fffffff02047812 */ /* 0x002fe200078ec0ff */
        /* <DEDUP_REMOVED lines=15> */
.L_x_1457:
[----:B------:R-:W-:-:S04]  /*b8d0*/  SHF.R.U32.HI R2, RZ, 0x18, R2 ;  /* 0x00000018ff027819 */ /* 0x000fc80000011602 */
[----:B------:R-:W-:-:S04]  /*b8e0*/  LOP3.LUT R3, R3, 0x80, R2, 0xf8, !PT ;  /* 0x0000008003037812 */ /* 0x000fc800078ef802 */
[----:B------:R-:W-:-:S07]  /*b8f0*/  PRMT R8, R3, 0x7610, R8 ;  /* 0x0000761003087816 */ /* 0x000fce0000000008 */
.L_x_1456:
[----:B------:R-:W-:Y:S05]  /*b900*/  BSYNC.RECONVERGENT B0 ;  /* 0x0000000000007941 */ /* 0x000fea0003800200 */
.L_x_1455:
[----:B------:R-:W-:Y:S01]  /*b910*/  STG.E.U8 desc[UR36][R16.64], R8 ;  /* 0x0000000810007986 */ /* 0x000fe2000c101124 */
[----:B------:R-:W-:Y:S05]  /*b920*/  EXIT ;  /* 0x000000000000794d */ /* 0x000fea0003800000 */
.L_x_1449:
[----:B------:R-:W-:-:S09]  /*b930*/  UISETP.NE.AND UP0, UPT, UR4, 0x1c, UPT ;  /* 0x0000001c0400788c */ /* 0x000fd2000bf05270 */
[----:B------:R-:W-:Y:S05]  /*b940*/  BRA.U !UP0, `(.L_x_1458) ;  /* 0x0000000108587547 */ /* 0x000fea000b800000 */
[----:B------:R-:W-:-:S09]  /*b950*/  UISETP.NE.AND UP0, UPT, UR4, 0x1d, UPT ;  /* 0x0000001d0400788c */ /* 0x000fd2000bf05270 */
[----:B------:R-:W-:Y:S05]  /*b960*/  BRA.U !UP0, `(.L_x_1459) ;  /* 0x0000000108447547 */ /* 0x000fea000b800000 */
[----:B------:R-:W-:-:S09]  /*b970*/  UISETP.NE.AND UP0, UPT, UR4, 0x2c, UPT ;  /* 0x0000002c0400788c */ /* 0x000fd2000bf05270 */
[----:B------:R-:W-:Y:S05]  /*b980*/  BRA.U UP0, `(.L_x_1441) ;  /* 0x0000000100a87547 */ /* 0x000fea000b800000 */
[----:B-1----:R-:W-:-:S04]  /*b990*/  SHF.R.U32.HI R4, RZ, 0x17, R2 ;  /* 0x00000017ff047819 */ /* 0x002fc80000011602 */
        /* <DEDUP_REMOVED lines=14> */
.L_x_1459:
[----:B-1----:R-:W0:Y:S02]  /*ba80*/  F2I.U64.TRUNC R2, R2 ;  /* 0x0000000200027311 */ /* 0x002e24000020d800 */
[----:B0-----:R-:W-:Y:S01]  /*ba90*/  STG.E.64 desc[UR36][R16.64], R2 ;  /* 0x0000000210007986 */ /* 0x001fe2000c101b24 */
[----:B------:R-:W-:Y:S05]  /*baa0*/  EXIT ;  /* 0x000000000000794d */ /* 0x000fea0003800000 */
.L_x_1458:
[----:B-1----:R-:W0:Y:S02]  /*bab0*/  F2I.FTZ.U32.TRUNC.NTZ R3, R2 ;  /* 0x0000000200037305 */ /* 0x002e24000021f000 */
[----:B0-----:R-:W-:Y:S01]  /*bac0*/  STG.E desc[UR36][R16.64], R3 ;  /* 0x0000000310007986 */ /* 0x001fe2000c101924 */
[----:B------:R-:W-:Y:S05]  /*bad0*/  EXIT ;  /* 0x000000000000794d */ /* 0x000fea0003800000 */
.L_x_1448:
[----:B------:R-:W-:-:S09]  /*bae0*/  UISETP.GT.AND UP0, UPT, UR4, 0xe, UPT ;  /* 0x0000000e0400788c */ /* 0x000fd2000bf04270 */
[----:B------:R-:W-:Y:S05]  /*baf0*/  BRA.U UP0, `(.L_x_1460) ;  /* 0x0000000100347547 */ /* 0x000fea000b800000 */
[----:B------:R-:W-:-:S09]  /*bb00*/  UISETP.NE.AND UP0, UPT, UR4, 0xa, UPT ;  /* 0x0000000a0400788c */ /* 0x000fd2000bf05270 */
[----:B------:R-:W-:Y:S05]  /*bb10*/  BRA.U !UP0, `(.L_x_1461) ;  /* 0x0000000108187547 */ /* 0x000fea000b800000 */
[----:B------:R-:W-:-:S09]  /*bb20*/  UISETP.NE.AND UP0, UPT, UR4, 0xb, UPT ;  /* 0x0000000b0400788c */ /* 0x000fd2000bf05270 */
[----:B------:R-:W-:Y:S05]  /*bb30*/  BRA.U UP0, `(.L_x_1441) ;  /* 0x00000001003c7547 */ /* 0x000fea000b800000 */
[----:B-1----:R-:W-:-:S04]  /*bb40*/  FSETP.NEU.FTZ.AND P0, PT, R2, RZ, PT ;  /* 0x000000ff0200720b */ /* 0x002fc80003f1d000 */
[----:B------:R-:W-:-:S05]  /*bb50*/  SEL R3, RZ, 0x1, !P0 ;  /* 0x00000001ff037807 */ /* 0x000fca0004000000 */
[----:B------:R-:W-:Y:S01]  /*bb60*/  STG.E.U8 desc[UR36][R16.64], R3 ;  /* 0x0000000310007986 */ /* 0x000fe2000c101124 */
[----:B------:R-:W-:Y:S05]  /*bb70*/  EXIT ;  /* 0x000000000000794d */ /* 0x000fea0003800000 */
.L_x_1461:
[----:B-1----:R-:W-:Y:S01]  /*bb80*/  FMUL.FTZ R4, R2, 1 ;  /* 0x3f80000002047820 */ /* 0x002fe20000410000 */
[----:B------:R-:W-:-:S05]  /*bb90*/  CS2R R6, SRZ ;  /* 0x0000000000067805 */ /* 0x000fca000001ff00 */
[----:B------:R-:W0:Y:S02]  /*bba0*/  F2F.F64.F32 R4, R4 ;  /* 0x0000000400047310 */ /* 0x000e240000201800 */
[----:B0-----:R-:W-:Y:S01]  /*bbb0*/  STG.E.128 desc[UR36][R16.64], R4 ;  /* 0x0000000410007986 */ /* 0x001fe2000c101d24 */
[----:B------:R-:W-:Y:S05]  /*bbc0*/  EXIT ;  /* 0x000000000000794d */ /* 0x000fea0003800000 */
.L_x_1460:
[----:B------:R-:W-:-:S09]  /*bbd0*/  UISETP.NE.AND UP0, UPT, UR4, 0xf, UPT ;  /* 0x0000000f0400788c */ /* 0x000fd2000bf05270 */
[----:B------:R-:W-:Y:S05]  /*bbe0*/  BRA.U !UP0, `(.L_x_1462) ;  /* 0x0000000108e07547 */ /* 0x000fea000b800000 */
[----:B------:R-:W-:-:S09]  /*bbf0*/  UISETP.NE.AND UP0, UPT, UR4, 0x17, UPT ;  /* 0x000000170400788c */ /* 0x000fd2000bf05270 */
[----:B------:R-:W-:Y:S05]  /*bc00*/  BRA.U !UP0, `(.L_x_1463) ;  /* 0x00000001088c7547 */ /* 0x000fea000b800000 */
[----:B------:R-:W-:-:S09]  /*bc10*/  UISETP.NE.AND UP0, UPT, UR4, 0x18, UPT ;  /* 0x000000180400788c */ /* 0x000fd2000bf05270 */
[----:B------:R-:W-:Y:S05]  /*bc20*/  BRA.U !UP0, `(.L_x_1464) ;  /* 0x0000000108447547 */ /* 0x000fea000b800000 */
.L_x_1441:
[----:B------:R-:W-:Y:S01]  /*bc30*/  MOV R0, 0x0 ;  /* 0x0000000000007802 */ /* 0x000fe20000000f00 */
[----:B------:R-:W0:Y:S01]  /*bc40*/  LDCU.64 UR4, c[0x4][0x148] ;  /* 0x01002900ff0477ac */ /* 0x000e220008000a00 */
[----:B------:R-:W-:Y:S02]  /*bc50*/  HFMA2 R8, -RZ, RZ, 0, 6.020069122314453125e-06 ;  /* 0x00000065ff087431 */ /* 0x000fe400000001ff */
[----:B------:R-:W-:Y:S01]  /*bc60*/  IMAD.MOV.U32 R12, RZ, RZ, 0x1 ;  /* 0x00000001ff0c7424 */ /* 0x000fe200078e00ff */
[----:B-1----:R1:W2:Y:S01]  /*bc70*/  LDC.64 R2, c[0x4][R0] ;  /* 0x0100000000027b82 */ /* 0x0022a20000000a00 */
        /* <DEDUP_REMOVED lines=11> */
.L_x_1465:
[----:B------:R-:W-:Y:S05]  /*bd30*/  EXIT ;  /* 0x000000000000794d */ /* 0x000fea0003800000 */
.L_x_1464:
[----:B-1----:R-:W-:Y:S01]  /*bd40*/  LOP3.LUT R4, R2, 0x7fffffff, RZ, 0xc0, !PT ;  /* 0x7fffffff02047812 */ /* 0x002fe200078ec0ff */
        /* <DEDUP_REMOVED lines=11> */
.L_x_1467:
[----:B------:R-:W-:Y:S05]  /*be00*/  BSYNC.RECONVERGENT B0 ;  /* 0x0000000000007941 */ /* 0x000fea0003800200 */
.L_x_1466:
[----:B------:R-:W-:-:S05]  /*be10*/  LOP3.LUT R3, R0, 0x80, R5, 0xf8, !PT ;  /* 0x0000008000037812 */ /* 0x000fca00078ef805 */
[----:B------:R-:W-:Y:S01]  /*be20*/  STG.E.U8 desc[UR36][R16.64], R3 ;  /* 0x0000000310007986 */ /* 0x000fe2000c101124 */
[----:B------:R-:W-:Y:S05]  /*be30*/  EXIT ;  /* 0x000000000000794d */ /* 0x000fea0003800000 */
.L_x_1463:
[----:B-1----:R-:W-:Y:S01]  /*be40*/  LOP3.LUT R4, R2, 0x7fffffff, RZ, 0xc0, !PT ;  /* 0x7fffffff02047812 */ /* 0x002fe200078ec0ff */
        /* <DEDUP_REMOVED lines=10> */
.L_x_1469:
[----:B------:R-:W-:Y:S01]  /*bef0*/  HFMA2 R0, -RZ, RZ, 0, 7.569789886474609375e-06 ;  /* 0x0000007fff007431 */ /* 0x000fe200000001ff */
[----:B------:R-:W-:-:S04]  /*bf00*/  ISETP.GT.U32.AND P0, PT, R4, 0x7f800000, PT ;  /* 0x7f8000000400780c */ /* 0x000fc80003f04070 */
[----:B------:R-:W-:-:S09]  /*bf10*/  SEL R0, R0, 0x7c, P0 ;  /* 0x0000007c00007807 */ /* 0x000fd20000000000 */
.L_x_1470:
[----:B------:R-:W-:Y:S05]  /*bf20*/  BSYNC.RECONVERGENT B0 ;  /* 0x0000000000007941 */ /* 0x000fea0003800200 */
.L_x_1468:
[----:B------:R-:W-:-:S04]  /*bf30*/  SHF.R.U32.HI R3, RZ, 0x18, R2 ;  /* 0x00000018ff037819 */ /* 0x000fc80000011602 */
[----:B------:R-:W-:-:S05]  /*bf40*/  LOP3.LUT R3, R0, 0x80, R3, 0xf8, !PT ;  /* 0x0000008000037812 */ /* 0x000fca00078ef803 */
[----:B------:R-:W-:Y:S01]  /*bf50*/  STG.E.U8 desc[UR36][R16.64], R3 ;  /* 0x0000000310007986 */ /* 0x000fe2000c101124 */
[----:B------:R-:W-:Y:S05]  /*bf60*/  EXIT ;  /* 0x000000000000794d */ /* 0x000fea0003800000 */
.L_x_1462:
[----:B-1----:R-:W-:-:S05]  /*bf70*/  F2FP.BF16.F32.PACK_AB R2, RZ, R2 ;  /* 0x00000002ff02723e */ /* 0x002fca00000010ff */
[----:B------:R-:W-:Y:S01]  /*bf80*/  STG.E.U16 desc[UR36][R16.64], R2 ;  /* 0x0000000210007986 */ /* 0x000fe2000c101524 */
[----:B------:R-:W-:Y:S05]  /*bf90*/  EXIT ;  /* 0x000000000000794d */ /* 0x000fea0003800000 */
.L_x_1471:
        /* <DEDUP_REMOVED lines=14> */
.L_x_12175:


//--------------------- .text._ZN2at6native27unrolled_elementwise_kernelIZZZNS0_16log2_kernel_cudaERNS_18TensorIteratorBaseEENKUlvE0_clEvENKUlvE0_clEvEUlfE_St5arrayIPcLm2EELi4E23TrivialOffsetCalculatorILi1EjESB_NS0_6memory12LoadWithCastILi1EEENSC_13StoreWithCastILi1EEEEEviT_T0_T2_T3_T4_T5_ --------------------------
	.section	.text._ZN2at6native27unrolled_elementwise_kernelIZZZNS0_16log2_kernel_cudaERNS_18TensorIteratorBaseEENKUlvE0_clEvENKUlvE0_clEvEUlfE_St5arrayIPcLm2EELi4E23TrivialOffsetCalculatorILi1EjESB_NS0_6memory12LoadWithCastILi1EEENSC_13StoreWithCastILi1EEEEEviT_T0_T2_T3_T4_T5_,"ax",@progbits
	.align	128
        .global         _ZN2at6native27unrolled_elementwise_kernelIZZZNS0_16log2_kernel_cudaERNS_18TensorIteratorBaseEENKUlvE0_clEvENKUlvE0_clEvEUlfE_St5arrayIPcLm2EELi4E23TrivialOffsetCalculatorILi1EjESB_NS0_6memory12LoadWithCastILi1EEENSC_13StoreWithCastILi1EEEEEviT_T0_T2_T3_T4_T5_
        .type           _ZN2at6native27unrolled_elementwise_kernelIZZZNS0_16log2_kernel_cudaERNS_18TensorIteratorBaseEENKUlvE0_clEvENKUlvE0_clEvEUlfE_St5arrayIPcLm2EELi4E23TrivialOffsetCalculatorILi1EjESB_NS0_6memory12LoadWithCastILi1EEENSC_13StoreWithCastILi1EEEEEviT_T0_T2_T3_T4_T5_,@function
        .size           _ZN2at6native27unrolled_elementwise_kernelIZZZNS0_16log2_kernel_cudaERNS_18TensorIteratorBaseEENKUlvE0_clEvENKUlvE0_clEvEUlfE_St5arrayIPcLm2EELi4E23TrivialOffsetCalculatorILi1EjESB_NS0_6memory12LoadWithCastILi1EEENSC_13StoreWithCastILi1EEEEEviT_T0_T2_T3_T4_T5_,(.L_x_12176 - _ZN2at6native27unrolled_elementwise_kernelIZZZNS0_16log2_kernel_cudaERNS_18TensorIteratorBaseEENKUlvE0_clEvENKUlvE0_clEvEUlfE_St5arrayIPcLm2EELi4E23TrivialOffsetCalculatorILi1EjESB_NS0_6memory12LoadWithCastILi1EEENSC_13StoreWithCastILi1EEEEEviT_T0_T2_T3_T4_T5_)
        .other          _ZN2at6native27unrolled_elementwise_kernelIZZZNS0_16log2_kernel_cudaERNS_18TensorIteratorBaseEENKUlvE0_clEvENKUlvE0_clEvEUlfE_St5arrayIPcLm2EELi4E23TrivialOffsetCalculatorILi1EjESB_NS0_6memory12LoadWithCastILi1EEENSC_13StoreWithCastILi1EEEEEviT_T0_T2_T3_T4_T5_,@"STO_CUDA_ENTRY STV_DEFAULT"
_ZN2at6native27unrolled_elementwise_kernelIZZZNS0_16log2_kernel_cudaERNS_18TensorIteratorBaseEENKUlvE0_clEvENKUlvE0_clEvEUlfE_St5arrayIPcLm2EELi4E23TrivialOffsetCalculatorILi1EjESB_NS0_6memory12LoadWithCastILi1EEENSC_13StoreWithCastILi1EEEEEviT_T0_T2_T3_T4_T5_:
.text._ZN2at6native27unrolled_elementwise_kernelIZZZNS0_16log2_kernel_cudaERNS_18TensorIteratorBaseEENKUlvE0_clEvENKUlvE0_clEvEUlfE_St5arrayIPcLm2EELi4E23TrivialOffsetCalculatorILi1EjESB_NS0_6memory12LoadWithCastILi1EEENSC_13StoreWithCastILi1EEEEEviT_T0_T2_T3_T4_T5_:
[----:B------:R-:W0:Y:S01]  /*0000*/  LDC R1, c[0x0][0x37c] ;  /* 0x0000df00ff017b82 */ /* 0x000e220000000800 */
[----:B------:R-:W1:Y:S07]  /*0010*/  S2R R2, SR_CTAID.X ;  /* 0x0000000000027919 */ /* 0x000e6e0000002500 */
[----:B------:R-:W1:Y:S01]  /*0020*/  LDC R17, c[0x0][0x380] ;  /* 0x0000e000ff117b82 */ /* 0x000e620000000800 */
[----:B------:R-:W2:Y:S01]  /*0030*/  LDCU.64 UR36, c[0x0][0x358] ;  /* 0x00006b00ff2477ac */ /* 0x000ea20008000a00 */
[----:B------:R-:W-:Y:S01]  /*0040*/  BSSY.RECONVERGENT B7, `(.L_x_1472) ;  /* 0x00000f3000077945 */ /* 0x000fe20003800200 */
[----:B------:R-:W3:Y:S01]  /*0050*/  S2R R16, SR_TID.X ;  /* 0x0000000000107919 */ /* 0x000ee20000002100 */
[----:B------:R-:W-:Y:S01]  /*0060*/  IMAD.MOV.U32 R23, RZ, RZ, RZ ;  /* 0x000000ffff177224 */ /* 0x000fe200078e00ff */
        /* <DEDUP_REMOVED lines=8> */
[----:B------:R-:W-:Y:S01]  /*00f0*/  BSSY.RECONVERGENT B6, `(.L_x_1474) ;  /* 0x00000e6000067945 */ /* 0x000fe20003800200 */
        /* <DEDUP_REMOVED lines=17> */
.L_x_1478:
[----:B------:R-:W2:Y:S02]  /*0210*/  LDG.E.U8 R4, desc[UR36][R4.64] ;  /* 0x0000002404047981 */ /* 0x000ea4000c1e1100 */
[----:B--2---:R-:W-:Y:S01]  /*0220*/  I2FP.F32.U32 R23, R4 ;  /* 0x0000000400177245 */ /* 0x004fe20000201000 */
[----:B------:R-:W-:Y:S06]  /*0230*/  BRA `(.L_x_1480) ;  /* 0x0000000c00447947 */ /* 0x000fec0003800000 */
.L_x_1477:
[----:B------:R-:W-:-:S09]  /*0240*/  UISETP.NE.AND UP0, UPT, UR4, 0x2, UPT ;  /* 0x000000020400788c */ /* 0x000fd2000bf05270 */
[----:B------:R-:W-:Y:S05]  /*0250*/  BRA.U !UP0, `(.L_x_1481) ;  /* 0x0000000108287547 */ /* 0x000fea000b800000 */
[----:B------:R-:W-:-:S09]  /*0260*/  UISETP.NE.AND UP0, UPT, UR4, 0x3, UPT ;  /* 0x000000030400788c */ /* 0x000fd2000bf05270 */
[----:B------:R-:W-:Y:S05]  /*0270*/  BRA.U !UP0, `(.L_x_1482) ;  /* 0x0000000108147547 */ /* 0x000fea000b800000 */
[----:B------:R-:W-:-:S09]  /*0280*/  UISETP.NE.AND UP0, UPT, UR4, 0x4, UPT ;  /* 0x000000040400788c */ /* 0x000fd2000bf05270 */
[----:B------:R-:W-:Y:S05]  /*0290*/  BRA.U UP0, `(.L_x_1479) ;  /* 0x0000000900b07547 */ /* 0x000fea000b800000 */
[----:B------:R-:W2:Y:S02]  /*02a0*/  LDG.E.64 R4, desc[UR36][R4.64] ;  /* 0x0000002404047981 */ /* 0x000ea4000c1e1b00 */
[----:B--2---:R0:W1:Y:S02]  /*02b0*/  I2F.S64 R23, R4 ;  /* 0x0000000400177312 */ /* 0x0040640000301400 */
[----:B01----:R-:W-:Y:S05]  /*02c0*/  BRA `(.L_x_1480) ;  /* 0x0000000c00207947 */ /* 0x003fea0003800000 */
.L_x_1482:
[----:B------:R-:W2:Y:S02]  /*02d0*/  LDG.E R4, desc[UR36][R4.64] ;  /* 0x0000002404047981 */ /* 0x000ea4000c1e1900 */
[----:B--2---:R-:W-:Y:S01]  /*02e0*/  I2FP.F32.S32 R23, R4 ;  /* 0x0000000400177245 */ /* 0x004fe20000201400 */
[----:B------:R-:W-:Y:S06]  /*02f0*/  BRA `(.L_x_1480) ;  /* 0x0000000c00147947 */ /* 0x000fec0003800000 */
.L_x_1481:
[----:B------:R-:W2:Y:S02]  /*0300*/  LDG.E.U16 R4, desc[UR36][R4.64] ;  /* 0x0000002404047981 */ /* 0x000ea4000c1e1500 */
[----:B--2---:R0:W1:Y:S01]  /*0310*/  I2F.S16 R23, R4 ;  /* 0x0000000400177306 */ /* 0x0040620000101400 */
[----:B------:R-:W-:Y:S05]  /*0320*/  BRA `(.L_x_1480) ;  /* 0x0000000c00087947 */ /* 0x000fea0003800000 */
.L_x_1476:
        /* <DEDUP_REMOVED lines=8> */
.L_x_1484:
[----:B------:R-:W2:Y:S02]  /*03b0*/  LDG.E.U16 R4, desc[UR36][R4.64] ;  /* 0x0000002404047981 */ /* 0x000ea4000c1e1500 */
[----:B--2---:R-:W-:Y:S01]  /*03c0*/  HADD2.F32 R23, -RZ, R4.H0_H0 ;  /* 0x20000004ff177230 */ /* 0x004fe20000004100 */
[----:B------:R-:W-:Y:S06]  /*03d0*/  BRA `(.L_x_1480) ;  /* 0x0000000800dc7947 */ /* 0x000fec0003800000 */
.L_x_1483:
        /* <DEDUP_REMOVED lines=8> */
.L_x_1486:
[----:B------:R-:W2:Y:S02]  /*0460*/  LDG.E.U16 R4, desc[UR36][R4.64] ;  /* 0x0000002404047981 */ /* 0x000ea4000c1e1500 */
[----:B--2---:R-:W-:Y:S01]  /*0470*/  HADD2.F32 R23, -RZ, R4.H0_H0 ;  /* 0x20000004ff177230 */ /* 0x004fe20000004100 */
[----:B------:R-:W-:Y:S06]  /*0480*/  BRA `(.L_x_1480) ;  /* 0x0000000800b07947 */ /* 0x000fec0003800000 */
.L_x_1485:
        /* <DEDUP_REMOVED lines=11> */
.L_x_1475:
        /* <DEDUP_REMOVED lines=12> */
.L_x_1489:
        /* <DEDUP_REMOVED lines=11> */
.L_x_1488:
        /* <DEDUP_REMOVED lines=25> */
.L_x_1491:
[----:B------:R-:W2:Y:S02]  /*0840*/  LDG.E.U8 R4, desc[UR36][R4.64] ;  /* 0x0000002404047981 */ /* 0x000ea4000c1e1100 */
[C---:B--2---:R-:W-:Y:S02]  /*0850*/  IMAD.SHL.U32 R3, R4.reuse, 0x2000000, RZ ;  /* 0x0200000004037824 */ /* 0x044fe400078e00ff */
[----:B------:R-:W-:-:S03]  /*0860*/  IMAD.SHL.U32 R6, R4, 0x100, RZ ;  /* 0x0000010004067824 */ /* 0x000fc600078e00ff */
[----:B------:R-:W-:Y:S02]  /*0870*/  ISETP.GT.U32.AND P0, PT, R3, 0x7ffffff, PT ;  /* 0x07ffffff0300780c */ /* 0x000fe40003f04070 */
[----:B------:R-:W-:-:S11]  /*0880*/  PRMT R23, R6, 0x9910, RZ ;  /* 0x0000991006177816 */ /* 0x000fd600000000ff */
[----:B------:R-:W-:Y:S02]  /*0890*/  @!P0 LOP3.LUT R0, R6, 0x7f00, RZ, 0xc0, !PT ;  /* 0x00007f0006008812 */ /* 0x000fe400078ec0ff */
[----:B------:R-:W-:Y:S02]  /*08a0*/  @P0 LEA.HI R3, R3, 0x70000000, RZ, 0x1c ;  /* 0x7000000003030811 */ /* 0x000fe400078fe0ff */
[----:B------:R-:W-:-:S05]  /*08b0*/  @!P0 LOP3.LUT R0, R0, 0x3f000000, RZ, 0xfc, !PT ;  /* 0x3f00000000008812 */ /* 0x000fca00078efcff */
[----:B------:R-:W-:Y:S01]  /*08c0*/  @!P0 FADD.FTZ R0, R0, -0.5 ;  /* 0xbf00000000008421 */ /* 0x000fe20000010000 */
[----:B------:R-:W-:-:S05]  /*08d0*/  @P0 FMUL.FTZ R0, R3, 1.9259299443872358531e-34 ;  /* 0x0780000003000820 */ /* 0x000fca0000410000 */
[----:B------:R-:W-:Y:S01]  /*08e0*/  LOP3.LUT R23, R0, 0x80000000, R23, 0xf8, !PT ;  /* 0x8000000000177812 */ /* 0x000fe200078ef817 */
[----:B------:R-:W-:Y:S06]  /*08f0*/  BRA `(.L_x_1480) ;  /* 0x0000000400947947 */ /* 0x000fec0003800000 */
.L_x_1490:
[----:B------:R-:W2:Y:S02]  /*0900*/  LDG.E.U16 R4, desc[UR36][R4.64] ;  /* 0x0000002404047981 */ /* 0x000ea4000c1e1500 */
[----:B--2---:R-:W-:Y:S01]  /*0910*/  IMAD.U32 R23, R4, 0x10000, RZ ;  /* 0x0001000004177824 */ /* 0x004fe200078e00ff */
[----:B------:R-:W-:Y:S06]  /*0920*/  BRA `(.L_x_1480) ;  /* 0x0000000400887947 */ /* 0x000fec0003800000 */
.L_x_1487:
        /* <DEDUP_REMOVED lines=11> */
.L_x_1494:
        /* <DEDUP_REMOVED lines=20> */
.L_x_1496:
[----:B------:R-:W-:Y:S05]  /*0b20*/  BSYNC.RECONVERGENT B0 ;  /* 0x0000000000007941 */ /* 0x000fea0003800200 */
.L_x_1495:
[----:B------:R-:W-:Y:S01]  /*0b30*/  IMAD.SHL.U32 R0, R0, 0x100000, RZ ;  /* 0x0010000000007824 */ /* 0x000fe200078e00ff */
[----:B------:R-:W-:-:S04]  /*0b40*/  LEA R3, R3, 0x3b800000, 0x17 ;  /* 0x3b80000003037811 */ /* 0x000fc800078eb8ff */
[----:B------:R-:W-:Y:S01]  /*0b50*/  LOP3.LUT R23, R3, R0, R23, 0xfe, !PT ;  /* 0x0000000003177212 */ /* 0x000fe200078efe17 */
[----:B------:R-:W-:Y:S06]  /*0b60*/  BRA `(.L_x_1480) ;  /* 0x0000000000f87947 */ /* 0x000fec0003800000 */
.L_x_1493:
        /* <DEDUP_REMOVED lines=20> */
.L_x_1498:
[----:B------:R-:W-:Y:S05]  /*0cb0*/  BSYNC.RECONVERGENT B0 ;  /* 0x0000000000007941 */ /* 0x000fea0003800200 */
.L_x_1497:
[----:B------:R-:W-:Y:S01]  /*0cc0*/  IMAD.SHL.U32 R0, R0, 0x200000, RZ ;  /* 0x0020000000007824 */ /* 0x000fe200078e00ff */
[----:B------:R-:W-:-:S04]  /*0cd0*/  LEA R3, R3, 0x37800000, 0x17 ;  /* 0x3780000003037811 */ /* 0x000fc800078eb8ff */
[----:B------:R-:W-:Y:S01]  /*0ce0*/  LOP3.LUT R23, R3, R0, R23, 0xfe, !PT ;  /* 0x0000000003177212 */ /* 0x000fe200078efe17 */
[----:B------:R-:W-:Y:S06]  /*0cf0*/  BRA `(.L_x_1480) ;  /* 0x0000000000947947 */ /* 0x000fec0003800000 */
.L_x_1492:
[----:B------:R-:W-:-:S09]  /*0d00*/  UISETP.NE.AND UP0, UPT, UR4, 0x1c, UPT ;  /* 0x0000001c0400788c */ /* 0x000fd2000bf05270 */
[----:B------:R-:W-:Y:S05]  /*0d10*/  BRA.U !UP0, `(.L_x_1499) ;  /* 0x0000000108847547 */ /* 0x000fea000b800000 */
[----:B------:R-:W-:-:S09]  /*0d20*/  UISETP.NE.AND UP0, UPT, UR4, 0x1d, UPT ;  /* 0x0000001d0400788c */ /* 0x000fd2000bf05270 */
[----:B------:R-:W-:Y:S05]  /*0d30*/  BRA.U !UP0, `(.L_x_1500) ;  /* 0x0000000108707547 */ /* 0x000fea000b800000 */
[----:B------:R-:W-:-:S09]  /*0d40*/  UISETP.NE.AND UP0, UPT, UR4, 0x2c, UPT ;  /* 0x0000002c0400788c */ /* 0x000fd2000bf05270 */
[----:B------:R-:W-:Y:S05]  /*0d50*/  BRA.U !UP0, `(.L_x_1501) ;  /* 0x0000000108487547 */ /* 0x000fea000b800000 */
.L_x_1479:
        /* <DEDUP_REMOVED lines=16> */
.L_x_1502:
[----:B------:R-:W-:Y:S01]  /*0e60*/  IMAD.MOV.U32 R23, RZ, RZ, RZ ;  /* 0x000000ffff177224 */ /* 0x000fe200078e00ff */
[----:B------:R-:W-:Y:S06]  /*0e70*/  BRA `(.L_x_1480) ;  /* 0x0000000000347947 */ /* 0x000fec0003800000 */
.L_x_1501:
[----:B------:R-:W2:Y:S01]  /*0e80*/  LDG.E.U8 R4, desc[UR36][R4.64] ;  /* 0x0000002404047981 */ /* 0x000ea2000c1e1100 */
[----:B------:R-:W-:Y:S01]  /*0e90*/  IMAD.MOV.U32 R23, RZ, RZ, 0x400000 ;  /* 0x00400000ff177424 */ /* 0x000fe200078e00ff */
[----:B--2---:R-:W-:-:S13]  /*0ea0*/  ISETP.NE.AND P0, PT, R4, RZ, PT ;  /* 0x000000ff0400720c */ /* 0x004fda0003f05270 */
[----:B------:R-:W-:Y:S05]  /*0eb0*/  @!P0 BRA `(.L_x_1480) ;  /* 0x0000000000248947 */ /* 0x000fea0003800000 */
[----:B------:R-:W-:-:S13]  /*0ec0*/  ISETP.NE.AND P0, PT, R4, 0xff, PT ;  /* 0x000000ff0400780c */ /* 0x000fda0003f05270 */
[----:B------:R-:W-:Y:S02]  /*0ed0*/  @!P0 IMAD.MOV.U32 R23, RZ, RZ, 0x7f800001 ;  /* 0x7f800001ff178424 */ /* 0x000fe400078e00ff */
[----:B------:R-:W-:Y:S01]  /*0ee0*/  @P0 IMAD.SHL.U32 R23, R4, 0x800000, RZ ;  /* 0x0080000004170824 */ /* 0x000fe200078e00ff */
[----:B------:R-:W-:Y:S06]  /*0ef0*/  BRA `(.L_x_1480) ;  /* 0x0000000000147947 */ /* 0x000fec0003800000 */
.L_x_1500:
[----:B------:R-:W2:Y:S02]  /*0f00*/  LDG.E.64 R4, desc[UR36][R4.64] ;  /* 0x0000002404047981 */ /* 0x000ea4000c1e1b00 */
[----:B--2---:R0:W1:Y:S02]  /*0f10*/  I2F.U64 R23, R4 ;  /* 0x0000000400177312 */ /* 0x0040640000301000 */
[----:B01----:R-:W-:Y:S05]  /*0f20*/  BRA `(.L_x_1480) ;  /* 0x0000000000087947 */ /* 0x003fea0003800000 */
.L_x_1499:
[----:B------:R-:W2:Y:S02]  /*0f30*/  LDG.E R4, desc[UR36][R4.64] ;  /* 0x0000002404047981 */ /* 0x000ea4000c1e1900 */
[----:B--2---:R-:W-:-:S07]  /*0f40*/  I2FP.F32.U32 R23, R4 ;  /* 0x0000000400177245 */ /* 0x004fce0000201000 */
.L_x_1480:
[----:B------:R-:W-:Y:S05]  /*0f50*/  BSYNC.RECONVERGENT B6 ;  /* 0x0000000000067941 */ /* 0x000fea0003800200 */
.L_x_1474:
[----:B------:R-:W-:-:S07]  /*0f60*/  VIADD R16, R25, 0x80 ;  /* 0x0000008019107836 */ /* 0x000fce0000000000 */
.L_x_1473:
[----:B------:R-:W-:Y:S05]  /*0f70*/  BSYNC.RECONVERGENT B7 ;  /* 0x0000000000077941 */ /* 0x000fea0003800200 */
.L_x_1472:
[----:B------:R-:W-:Y:S01]  /*0f80*/  ISETP.GE.AND P0, PT, R16, R17, PT ;  /* 0x000000111000720c */ /* 0x000fe20003f06270 */
[----:B------:R-:W-:Y:S01]  /*0f90*/  BSSY.RECONVERGENT B7, `(.L_x_1503) ;  /* 0x00000ef000077945 */ /* 0x000fe20003800200 */
[----:B------:R-:W-:-:S11]  /*0fa0*/  IMAD.MOV.U32 R18, RZ, RZ, RZ ;  /* 0x000000ffff127224 */ /* 0x000fd600078e00ff */
[----:B------:R-:W-:Y:S05]  /*0fb0*/  @P0 BRA `(.L_x_1504) ;  /* 0x0000000c00b00947 */ /* 0x000fea0003800000 */
[----:B0-2-4-:R-:W0:Y:S01]  /*0fc0*/  LDC.64 R4, c[0x0][0x390] ;  /* 0x0000e400ff047b82 */ /* 0x015e220000000a00 */
[----:B------:R-:W2:Y:S01]  /*0fd0*/  LDCU UR5, c[0x0][0x3a0] ;  /* 0x00007400ff0577ac */ /* 0x000ea20008000800 */
[----:B------:R-:W-:Y:S01]  /*0fe0*/  IMAD R0, R2, 0x200, R16 ;  /* 0x0000020002007824 */ /* 0x000fe200078e0210 */
[----:B------:R-:W-:Y:S01]  /*0ff0*/  BSSY.RECONVERGENT B6, `(.L_x_1505) ;  /* 0x00000e7000067945 */ /* 0x000fe20003800200 */
[----:B------:R-:W-:-:S04]  /*1000*/  UPRMT UR4, UR38, 0x9910, URZ ;  /* 0x0000991026047896 */ /* 0x000fc800080000ff */
[----:B------:R-:W-:Y:S01]  /*1010*/  UISETP.GT.AND UP0, UPT, UR4, 0x9, UPT ;  /* 0x000000090400788c */ /* 0x000fe2000bf04270 */
[----:B--2---:R-:W-:-:S05]  /*1020*/  IMAD R3, R0, UR5, RZ ;  /* 0x0000000500037c24 */ /* 0x004fca000f8e02ff */
        /* <DEDUP_REMOVED lines=14> */
.L_x_1509:
[----:B------:R-:W2:Y:S02]  /*1110*/  LDG.E.U8 R4, desc[UR36][R4.64] ;  /* 0x0000002404047981 */ /* 0x000ea4000c1e1100 */
[----:B--2---:R-:W-:Y:S01]  /*1120*/  I2FP.F32.U32 R18, R4 ;  /* 0x0000000400127245 */ /* 0x004fe20000201000 */
[----:B------:R-:W-:Y:S06]  /*1130*/  BRA `(.L_x_1511) ;  /* 0x0000000c00487947 */ /* 0x000fec0003800000 */
.L_x_1508:
[----:B------:R-:W-:-:S09]  /*1140*/  UISETP.NE.AND UP0, UPT, UR4, 0x2, UPT ;  /* 0x000000020400788c */ /* 0x000fd2000bf05270 */
[----:B------:R-:W-:Y:S05]  /*1150*/  BRA.U !UP0, `(.L_x_1512) ;  /* 0x0000000108287547 */ /* 0x000fea000b800000 */
[----:B------:R-:W-:-:S09]  /*1160*/  UISETP.NE.AND UP0, UPT, UR4, 0x3, UPT ;  /* 0x000000030400788c */ /* 0x000fd2000bf05270 */
[----:B------:R-:W-:Y:S05]  /*1170*/  BRA.U !UP0, `(.L_x_1513) ;  /* 0x0000000108147547 */ /* 0x000fea000b800000 */
[----:B------:R-:W-:-:S09]  /*1180*/  UISETP.NE.AND UP0, UPT, UR4, 0x4, UPT ;  /* 0x000000040400788c */ /* 0x000fd2000bf05270 */
[----:B------:R-:W-:Y:S05]  /*1190*/  BRA.U UP0, `(.L_x_1510) ;  /* 0x0000000900d47547 */ /* 0x000fea000b800000 */
[----:B------:R-:W2:Y:S02]  /*11a0*/  LDG.E.64 R18, desc[UR36][R4.64] ;  /* 0x0000002404127981 */ /* 0x000ea4000c1e1b00 */
[----:B--2---:R0:W2:Y:S02]  /*11b0*/  I2F.S64 R18, R18 ;  /* 0x0000001200127312 */ /* 0x0040a40000301400 */
[----:B0-2---:R-:W-:Y:S05]  /*11c0*/  BRA `(.L_x_1511) ;  /* 0x0000000c00247947 */ /* 0x005fea0003800000 */
.L_x_1513:
[----:B------:R-:W2:Y:S02]  /*11d0*/  LDG.E R4, desc[UR36][R4.64] ;  /* 0x0000002404047981 */ /* 0x000ea4000c1e1900 */
[----:B--2---:R-:W-:Y:S01]  /*11e0*/  I2FP.F32.S32 R18, R4 ;  /* 0x0000000400127245 */ /* 0x004fe20000201400 */
[----:B------:R-:W-:Y:S06]  /*11f0*/  BRA `(.L_x_1511) ;  /* 0x0000000c00187947 */ /* 0x000fec0003800000 */
.L_x_1512:
[----:B------:R-:W2:Y:S02]  /*1200*/  LDG.E.U16 R4, desc[UR36][R4.64] ;  /* 0x0000002404047981 */ /* 0x000ea4000c1e1500 */
[----:B--2---:R0:W2:Y:S01]  /*1210*/  I2F.S16 R18, R4 ;  /* 0x0000000400127306 */ /* 0x0040a20000101400 */
[----:B------:R-:W-:Y:S05]  /*1220*/  BRA `(.L_x_1511) ;  /* 0x0000000c000c7947 */ /* 0x000fea0003800000 */
.L_x_1507:
        /* <DEDUP_REMOVED lines=8> */
.L_x_1515:
[----:B------:R-:W2:Y:S02]  /*12b0*/  LDG.E.U16 R4, desc[UR36][R4.64] ;  /* 0x0000002404047981 */ /* 0x000ea4000c1e1500 */
[----:B--2---:R-:W-:Y:S01]  /*12c0*/  HADD2.F32 R18, -RZ, R4.H0_H0 ;  /* 0x20000004ff127230 */ /* 0x004fe20000004100 */
[----:B------:R-:W-:Y:S06]  /*12d0*/  BRA `(.L_x_1511) ;  /* 0x0000000800e07947 */ /* 0x000fec0003800000 */
.L_x_1514:
        /* <DEDUP_REMOVED lines=8> */
.L_x_1517:
[----:B------:R-:W2:Y:S02]  /*1360*/  LDG.E.U16 R4, desc[UR36][R4.64] ;  /* 0x0000002404047981 */ /* 0x000ea4000c1e1500 */
[----:B--2---:R-:W-:Y:S01]  /*1370*/  HADD2.F32 R18, -RZ, R4.H0_H0 ;  /* 0x20000004ff127230 */ /* 0x004fe20000004100 */
[----:B------:R-:W-:Y:S06]  /*1380*/  BRA `(.L_x_1511) ;  /* 0x0000000800b47947 */ /* 0x000fec0003800000 */
.L_x_1516:
        /* <DEDUP_REMOVED lines=11> */
.L_x_1506:
        /* <DEDUP_REMOVED lines=12> */
.L_x_1520:
        /* <DEDUP_REMOVED lines=11> */
.L_x_1519:
        /* <DEDUP_REMOVED lines=25> */
.L_x_1522:
        /* <DEDUP_REMOVED lines=11> */
[----:B------:R-:W-:Y:S01]  /*17f0*/  LOP3.LUT R18, R0, 0x80000000, R3, 0xf8, !PT ;  /* 0x8000000000127812 */ /* 0x000fe200078ef803 */
[----:B------:R-:W-:Y:S06]  /*1800*/  BRA `(.L_x_1511) ;  /* 0x0000000400947947 */ /* 0x000fec0003800000 */
.L_x_1521:
[----:B------:R-:W2:Y:S02]  /*1810*/  LDG.E.U16 R4, desc[UR36][R4.64] ;  /* 0x0000002404047981 */ /* 0x000ea4000c1e1500 */
[----:B--2---:R-:W-:Y:S01]  /*1820*/  IMAD.U32 R18, R4, 0x10000, RZ ;  /* 0x0001000004127824 */ /* 0x004fe200078e00ff */
[----:B------:R-:W-:Y:S06]  /*1830*/  BRA `(.L_x_1511) ;  /* 0x0000000400887947 */ /* 0x000fec0003800000 */
.L_x_1518:
        /* <DEDUP_REMOVED lines=11> */
.L_x_1525:
        /* <DEDUP_REMOVED lines=20> */
.L_x_1527:
[----:B------:R-:W-:Y:S05]  /*1a30*/  BSYNC.RECONVERGENT B0 ;  /* 0x0000000000007941 */ /* 0x000fea0003800200 */
.L_x_1526:
[----:B------:R-:W-:Y:S01]  /*1a40*/  IMAD.SHL.U32 R0, R0, 0x100000, RZ ;  /* 0x0010000000007824 */ /* 0x000fe200078e00ff */
[----:B------:R-:W-:-:S04]  /*1a50*/  LEA R3, R3, 0x3b800000, 0x17 ;  /* 0x3b80000003037811 */ /* 0x000fc800078eb8ff */
[----:B------:R-:W-:Y:S01]  /*1a60*/  LOP3.LUT R18, R3, R0, R7, 0xfe, !PT ;  /* 0x0000000003127212 */ /* 0x000fe200078efe07 */
[----:B------:R-:W-:Y:S06]  /*1a70*/  BRA `(.L_x_1511) ;  /* 0x0000000000f87947 */ /* 0x000fec0003800000 */
.L_x_1524:
        /* <DEDUP_REMOVED lines=20> */
.L_x_1529:
[----:B------:R-:W-:Y:S05]  /*1bc0*/  BSYNC.RECONVERGENT B0 ;  /* 0x0000000000007941 */ /* 0x000fea0003800200 */
.L_x_1528:
[----:B------:R-:W-:Y:S01]  /*1bd0*/  IMAD.SHL.U32 R0, R0, 0x200000, RZ ;  /* 0x0020000000007824 */ /* 0x000fe200078e00ff */
[----:B------:R-:W-:-:S04]  /*1be0*/  LEA R3, R3, 0x37800000, 0x17 ;  /* 0x3780000003037811 */ /* 0x000fc800078eb8ff */
[----:B------:R-:W-:Y:S01]  /*1bf0*/  LOP3.LUT R18, R3, R0, R7, 0xfe, !PT ;  /* 0x0000000003127212 */ /* 0x000fe200078efe07 */
[----:B------:R-:W-:Y:S06]  /*1c00*/  BRA `(.L_x_1511) ;  /* 0x0000000000947947 */ /* 0x000fec0003800000 */
.L_x_1523:
        /* <DEDUP_REMOVED lines=14> */
.L_x_1510:
[----:B------:R-:W-:Y:S01]  /*1cf0*/  MOV R14, 0x0 ;  /* 0x00000000000e7802 */ /* 0x000fe20000000f00 */
[----:B------:R-:W0:Y:S01]  /*1d00*/  LDCU.64 UR4, c[0x4][0x148] ;  /* 0x01002900ff0477ac */ /* 0x000e220008000a00 */
[----:B------:R-:W-:Y:S02]  /*1d10*/  IMAD.MOV.U32 R8, RZ, RZ, 0x4e ;  /* 0x0000004eff087424 */ /* 0x000fe400078e00ff */
[----:B------:R-:W-:Y:S01]  /*1d20*/  IMAD.MOV.U32 R12, RZ, RZ, 0x1 ;  /* 0x00000001ff0c7424 */ /* 0x000fe200078e00ff */
[----:B------:R-:W2:Y:S01]  /*1d30*/  LDCU.64 UR6, c[0x4][0x150] ;  /* 0x01002a00ff0677ac */ /* 0x000ea20008000a00 */
[----:B------:R-:W4:Y:S01]  /*1d40*/  LDC.64 R14, c[0x4][R14] ;  /* 0x010000000e0e7b82 */ /* 0x000f220000000a00 */
[----:B------:R-:W-:Y:S01]  /*1d50*/  IMAD.MOV.U32 R13, RZ, RZ, RZ ;  /* 0x000000ffff0d7224 */ /* 0x000fe200078e00ff */
[----:B------:R-:W1:Y:S01]  /*1d60*/  LDCU.64 UR8, c[0x4][0x18] ;  /* 0x01000300ff0877ac */ /* 0x000e620008000a00 */
[----:B0-----:R-:W-:Y:S02]  /*1d70*/  IMAD.U32 R4, RZ, RZ, UR4 ;  /* 0x00000004ff047e24 */ /* 0x001fe4000f8e00ff */
[----:B------:R-:W-:-:S02]  /*1d80*/  IMAD.U32 R5, RZ, RZ, UR5 ;  /* 0x00000005ff057e24 */ /* 0x000fc4000f8e00ff */
[----:B--2---:R-:W-:Y:S02]  /*1d90*/  IMAD.U32 R6, RZ, RZ, UR6 ;  /* 0x00000006ff067e24 */ /* 0x004fe4000f8e00ff */
[----:B------:R-:W-:Y:S02]  /*1da0*/  IMAD.U32 R7, RZ, RZ, UR7 ;  /* 0x00000007ff077e24 */ /* 0x000fe4000f8e00ff */
[----:B-1----:R-:W-:Y:S02]  /*1db0*/  IMAD.U32 R10, RZ, RZ, UR8 ;  /* 0x00000008ff0a7e24 */ /* 0x002fe4000f8e00ff */
[----:B------:R-:W-:-:S07]  /*1dc0*/  IMAD.U32 R11, RZ, RZ, UR9 ;  /* 0x00000009ff0b7e24 */ /* 0x000fce000f8e00ff */
[----:B------:R-:W-:-:S07]  /*1dd0*/  LEPC R20, `(.L_x_1532) ;  /* 0x000000001014794e */ /* 0x000fce0000000000 */
[----:B---345:R-:W-:Y:S05]  /*1de0*/  CALL.ABS.NOINC R14 ;  /* 0x000000000e007343 */ /* 0x038fea0003c00000 */
.L_x_1532:
[----:B------:R-:W-:Y:S01]  /*1df0*/  IMAD.MOV.U32 R18, RZ, RZ, RZ ;  /* 0x000000ffff127224 */ /* 0x000fe200078e00ff */
[----:B------:R-:W-:Y:S06]  /*1e00*/  BRA `(.L_x_1511) ;  /* 0x0000000000147947 */ /* 0x000fec0003800000 */
.L_x_1531:
[----:B------:R-:W2:Y:S02]  /*1e10*/  LDG.E.64 R18, desc[UR36][R4.64] ;  /* 0x0000002404127981 */ /* 0x000ea4000c1e1b00 */
[----:B--2---:R0:W2:Y:S02]  /*1e20*/  I2F.U64 R18, R18 ;  /* 0x0000001200127312 */ /* 0x0040a40000301000 */
[----:B0-2---:R-:W-:Y:S05]  /*1e30*/  BRA `(.L_x_1511) ;  /* 0x0000000000087947 */ /* 0x005fea0003800000 */
.L_x_1530:
[----:B------:R-:W2:Y:S02]  /*1e40*/  LDG.E R4, desc[UR36][R4.64] ;  /* 0x0000002404047981 */ /* 0x000ea4000c1e1900 */
[----:B--2---:R-:W-:-:S07]  /*1e50*/  I2FP.F32.U32 R18, R4 ;  /* 0x0000000400127245 */ /* 0x004fce0000201000 */
.L_x_1511:
[----:B------:R-:W-:Y:S05]  /*1e60*/  BSYNC.RECONVERGENT B6 ;  /* 0x0000000000067941 */ /* 0x000fea0003800200 */
.L_x_1505:
[----:B------:R-:W-:-:S07]  /*1e70*/  VIADD R16, R16, 0x80 ;  /* 0x0000008010107836 */ /* 0x000fce0000000000 */
.L_x_1504:
[----:B------:R-:W-:Y:S05]  /*1e80*/  BSYNC.RECONVERGENT B7 ;  /* 0x0000000000077941 */ /* 0x000fea0003800200 */
.L_x_1503:
        /* <DEDUP_REMOVED lines=25> */
.L_x_1539:
[----:B------:R-:W2:Y:S02]  /*2020*/  LDG.E.U8 R4, desc[UR36][R4.64] ;  /* 0x0000002404047981 */ /* 0x000ea4000c1e1100 */
[----:B--2---:R-:W-:Y:S01]  /*2030*/  I2FP.F32.U32 R22, R4 ;  /* 0x0000000400167245 */ /* 0x004fe20000201000 */
[----:B------:R-:W-:Y:S06]  /*2040*/  BRA `(.L_x_1541) ;  /* 0x0000000c00487947 */ /* 0x000fec0003800000 */
.L_x_1538:
        /* <DEDUP_REMOVED lines=9> */
.L_x_1543:
[----:B------:R-:W2:Y:S02]  /*20e0*/  LDG.E R4, desc[UR36][R4.64] ;  /* 0x0000002404047981 */ /* 0x000ea4000c1e1900 */
[----:B--2---:R-:W-:Y:S01]  /*20f0*/  I2FP.F32.S32 R22, R4 ;  /* 0x0000000400167245 */ /* 0x004fe20000201400 */
[----:B------:R-:W-:Y:S06]  /*2100*/  BRA `(.L_x_1541) ;  /* 0x0000000c00187947 */ /* 0x000fec0003800000 */
.L_x_1542:
[----:B------:R-:W2:Y:S02]  /*2110*/  LDG.E.U16 R4, desc[UR36][R4.64] ;  /* 0x0000002404047981 */ /* 0x000ea4000c1e1500 */
[----:B--2---:R0:W2:Y:S01]  /*2120*/  I2F.S16 R22, R4 ;  /* 0x0000000400167306 */ /* 0x0040a20000101400 */
[----:B------:R-:W-:Y:S05]  /*2130*/  BRA `(.L_x_1541) ;  /* 0x0000000c000c7947 */ /* 0x000fea0003800000 */
.L_x_1537:
        /* <DEDUP_REMOVED lines=8> */
.L_x_1545:
[----:B------:R-:W2:Y:S02]  /*21c0*/  LDG.E.U16 R4, desc[UR36][R4.64] ;  /* 0x0000002404047981 */ /* 0x000ea4000c1e1500 */
[----:B--2---:R-:W-:Y:S01]  /*21d0*/  HADD2.F32 R22, -RZ, R4.H0_H0 ;  /* 0x20000004ff167230 */ /* 0x004fe20000004100 */
[----:B------:R-:W-:Y:S06]  /*21e0*/  BRA `(.L_x_1541) ;  /* 0x0000000800e07947 */ /* 0x000fec0003800000 */
.L_x_1544:
        /* <DEDUP_REMOVED lines=8> */
.L_x_1547:
[----:B------:R-:W2:Y:S02]  /*2270*/  LDG.E.U16 R4, desc[UR36][R4.64] ;  /* 0x0000002404047981 */ /* 0x000ea4000c1e1500 */
[----:B--2---:R-:W-:Y:S01]  /*2280*/  HADD2.F32 R22, -RZ, R4.H0_H0 ;  /* 0x20000004ff167230 */ /* 0x004fe20000004100 */
[----:B------:R-:W-:Y:S06]  /*2290*/  BRA `(.L_x_1541) ;  /* 0x0000000800b47947 */ /* 0x000fec0003800000 */
.L_x_1546:
        /* <DEDUP_REMOVED lines=11> */
.L_x_1536:
        /* <DEDUP_REMOVED lines=12> */
.L_x_1550:
        /* <DEDUP_REMOVED lines=11> */
.L_x_1549:
        /* <DEDUP_REMOVED lines=25> */
.L_x_1552:
        /* <DEDUP_REMOVED lines=13> */
.L_x_1551:
[----:B------:R-:W2:Y:S02]  /*2720*/  LDG.E.U16 R4, desc[UR36][R4.64] ;  /* 0x0000002404047981 */ /* 0x000ea4000c1e1500 */
[----:B--2---:R-:W-:Y:S01]  /*2730*/  IMAD.U32 R22, R4, 0x10000, RZ ;  /* 0x0001000004167824 */ /* 0x004fe200078e00ff */
[----:B------:R-:W-:Y:S06]  /*2740*/  BRA `(.L_x_1541) ;  /* 0x0000000400887947 */ /* 0x000fec0003800000 */
.L_x_1548:
        /* <DEDUP_REMOVED lines=11> */
.L_x_1555:
        /* <DEDUP_REMOVED lines=20> */
.L_x_1557:
[----:B------:R-:W-:Y:S05]  /*2940*/  BSYNC.RECONVERGENT B0 ;  /* 0x0000000000007941 */ /* 0x000fea0003800200 */
.L_x_1556:
[----:B------:R-:W-:Y:S01]  /*2950*/  IMAD.SHL.U32 R0, R0, 0x100000, RZ ;  /* 0x0010000000007824 */ /* 0x000fe200078e00ff */
[----:B------:R-:W-:-:S04]  /*2960*/  LEA R3, R3, 0x3b800000, 0x17 ;  /* 0x3b80000003037811 */ /* 0x000fc800078eb8ff */
[----:B------:R-:W-:Y:S01]  /*2970*/  LOP3.LUT R22, R3, R0, R7, 0xfe, !PT ;  /* 0x0000000003167212 */ /* 0x000fe200078efe07 */
[----:B------:R-:W-:Y:S06]  /*2980*/  BRA `(.L_x_1541) ;  /* 0x0000000000f87947 */ /* 0x000fec0003800000 */
.L_x_1554:
        /* <DEDUP_REMOVED lines=20> */
.L_x_1559:
[----:B------:R-:W-:Y:S05]  /*2ad0*/  BSYNC.RECONVERGENT B0 ;  /* 0x0000000000007941 */ /* 0x000fea0003800200 */
.L_x_1558:
[----:B------:R-:W-:Y:S01]  /*2ae0*/  IMAD.SHL.U32 R0, R0, 0x200000, RZ ;  /* 0x0020000000007824 */ /* 0x000fe200078e00ff */
[----:B------:R-:W-:-:S04]  /*2af0*/  LEA R3, R3, 0x37800000, 0x17 ;  /* 0x3780000003037811 */ /* 0x000fc800078eb8ff */
[----:B------:R-:W-:Y:S01]  /*2b00*/  LOP3.LUT R22, R3, R0, R7, 0xfe, !PT ;  /* 0x0000000003167212 */ /* 0x000fe200078efe07 */
[----:B------:R-:W-:Y:S06]  /*2b10*/  BRA `(.L_x_1541) ;  /* 0x0000000000947947 */ /* 0x000fec0003800000 */
.L_x_1553:
        /* <DEDUP_REMOVED lines=14> */
.L_x_1540:
        /* <DEDUP_REMOVED lines=16> */
.L_x_1562:
[----:B------:R-:W-:Y:S01]  /*2d00*/  IMAD.MOV.U32 R22, RZ, RZ, RZ ;  /* 0x000000ffff167224 */ /* 0x000fe200078e00ff */
[----:B------:R-:W-:Y:S06]  /*2d10*/  BRA `(.L_x_1541) ;  /* 0x0000000000147947 */ /* 0x000fec0003800000 */
.L_x_1561:
[----:B------:R-:W2:Y:S02]  /*2d20*/  LDG.E.64 R4, desc[UR36][R4.64] ;  /* 0x0000002404047981 */ /* 0x000ea4000c1e1b00 */
[----:B--2---:R0:W2:Y:S02]  /*2d30*/  I2F.U64 R22, R4 ;  /* 0x0000000400167312 */ /* 0x0040a40000301000 */
[----:B0-2---:R-:W-:Y:S05]  /*2d40*/  BRA `(.L_x_1541) ;  /* 0x0000000000087947 */ /* 0x005fea0003800000 */
.L_x_1560:
[----:B------:R-:W2:Y:S02]  /*2d50*/  LDG.E R4, desc[UR36][R4.64] ;  /* 0x0000002404047981 */ /* 0x000ea4000c1e1900 */
[----:B--2---:R-:W-:-:S07]  /*2d60*/  I2FP.F32.U32 R22, R4 ;  /* 0x0000000400167245 */ /* 0x004fce0000201000 */
.L_x_1541:
[----:B------:R-:W-:Y:S05]  /*2d70*/  BSYNC.RECONVERGENT B6 ;  /* 0x0000000000067941 */ /* 0x000fea0003800200 */
.L_x_1535:
[----:B------:R-:W-:-:S07]  /*2d80*/  VIADD R16, R16, 0x80 ;  /* 0x0000008010107836 */ /* 0x000fce0000000000 */
.L_x_1534:
[----:B------:R-:W-:Y:S05]  /*2d90*/  BSYNC.RECONVERGENT B7 ;  /* 0x0000000000077941 */ /* 0x000fea0003800200 */
.L_x_1533:
[----:B------:R-:W-:Y:S01]  /*2da0*/  ISETP.GE.AND P0, PT, R16, R17, PT ;  /* 0x000000111000720c */ /* 0x000fe20003f06270 */
[----:B------:R-:W-:Y:S01]  /*2db0*/  BSSY.RECONVERGENT B6, `(.L_x_1563) ;  /* 0x00000e8000067945 */ /* 0x000fe20003800200 */
[----:B------:R-:W-:-:S11]  /*2dc0*/  IMAD.MOV.U32 R19, RZ, RZ, RZ ;  /* 0x000000ffff137224 */ /* 0x000fd600078e00ff */
[----:B------:R-:W-:Y:S05]  /*2dd0*/  @P0 BRA `(.L_x_1564) ;  /* 0x0000000c00940947 */ /* 0x000fea0003800000 */
[----:B0-2-4-:R-:W0:Y:S01]  /*2de0*/  LDC.64 R4, c[0x0][0x390] ;  /* 0x0000e400ff047b82 */ /* 0x015e220000000a00 */
[----:B------:R-:W2:Y:S01]  /*2df0*/  LDCU UR5, c[0x0][0x3a0] ;  /* 0x00007400ff0577ac */ /* 0x000ea20008000800 */
[----:B------:R-:W-:Y:S01]  /*2e00*/  IMAD R0, R2, 0x200, R16 ;  /* 0x0000020002007824 */ /* 0x000fe200078e0210 */
        /* <DEDUP_REMOVED lines=15> */
[----:B--2---:R0:W2:Y:S01]  /*2f00*/  I2F.S16 R19, R4 ;  /* 0x0000000400137306 */ /* 0x0040a20000101400 */
[----:B------:R-:W-:Y:S05]  /*2f10*/  BRA `(.L_x_1564) ;  /* 0x0000000c00447947 */ /* 0x000fea0003800000 */
.L_x_1568:
[----:B------:R-:W2:Y:S02]  /*2f20*/  LDG.E.U8 R4, desc[UR36][R4.64] ;  /* 0x0000002404047981 */ /* 0x000ea4000c1e1100 */
[----:B--2---:R-:W-:Y:S01]  /*2f30*/  I2FP.F32.U32 R19, R4 ;  /* 0x0000000400137245 */ /* 0x004fe20000201000 */
[----:B------:R-:W-:Y:S06]  /*2f40*/  BRA `(.L_x_1564) ;  /* 0x0000000c00387947 */ /* 0x000fec0003800000 */
.L_x_1567:
        /* <DEDUP_REMOVED lines=9> */
.L_x_1571:
[----:B------:R-:W2:Y:S02]  /*2fe0*/  LDG.E R4, desc[UR36][R4.64] ;  /* 0x0000002404047981 */ /* 0x000ea4000c1e1900 */
[----:B--2---:R-:W-:Y:S01]  /*2ff0*/  I2FP.F32.S32 R19, R4 ;  /* 0x0000000400137245 */ /* 0x004fe20000201400 */
[----:B------:R-:W-:Y:S06]  /*3000*/  BRA `(.L_x_1564) ;  /* 0x0000000c00087947 */ /* 0x000fec0003800000 */
.L_x_1570:
[----:B------:R-:W2:Y:S02]  /*3010*/  LDG.E.U16 R4, desc[UR36][R4.64] ;  /* 0x0000002404047981 */ /* 0x000ea4000c1e1500 */
[----:B--2---:R0:W2:Y:S01]  /*3020*/  I2F.S16 R19, R4 ;  /* 0x0000000400137306 */ /* 0x0040a20000101400 */
[----:B------:R-:W-:Y:S05]  /*3030*/  BRA `(.L_x_1564) ;  /* 0x0000000800fc7947 */ /* 0x000fea0003800000 */
.L_x_1566:
        /* <DEDUP_REMOVED lines=8> */
.L_x_1573:
[----:B------:R-:W2:Y:S02]  /*30c0*/  LDG.E.U16 R4, desc[UR36][R4.64] ;  /* 0x0000002404047981 */ /* 0x000ea4000c1e1500 */
[----:B--2---:R-:W-:Y:S01]  /*30d0*/  HADD2.F32 R19, -RZ, R4.H0_H0 ;  /* 0x20000004ff137230 */ /* 0x004fe20000004100 */
[----:B------:R-:W-:Y:S06]  /*30e0*/  BRA `(.L_x_1564) ;  /* 0x0000000800d07947 */ /* 0x000fec0003800000 */
.L_x_1572:
        /* <DEDUP_REMOVED lines=8> */
.L_x_1575:
[----:B------:R-:W2:Y:S02]  /*3170*/  LDG.E.U16 R4, desc[UR36][R4.64] ;  /* 0x0000002404047981 */ /* 0x000ea4000c1e1500 */
[----:B--2---:R-:W-:Y:S01]  /*3180*/  HADD2.F32 R19, -RZ, R4.H0_H0 ;  /* 0x20000004ff137230 */ /* 0x004fe20000004100 */
[----:B------:R-:W-:Y:S06]  /*3190*/  BRA `(.L_x_1564) ;  /* 0x0000000800a47947 */ /* 0x000fec0003800000 */
.L_x_1574:
        /* <DEDUP_REMOVED lines=11> */
.L_x_1565:
        /* <DEDUP_REMOVED lines=12> */
.L_x_1578:
        /* <DEDUP_REMOVED lines=11> */
.L_x_1577:
        /* <DEDUP_REMOVED lines=25> */
.L_x_1580:
[----:B------:R-:W2:Y:S02]  /*3550*/  LDG.E.U8 R4, desc[UR36][R4.64] ;  /* 0x0000002404047981 */ /* 0x000ea4000c1e1100 */
[C---:B--2---:R-:W-:Y:S02]  /*3560*/  IMAD.SHL.U32 R0, R4.reuse, 0x2000000, RZ ;  /* 0x0200000004007824 */ /* 0x044fe400078e00ff */
[----:B------:R-:W-:-:S03]  /*3570*/  IMAD.SHL.U32 R6, R4, 0x100, RZ ;  /* 0x0000010004067824 */ /* 0x000fc600078e00ff */
[----:B------:R-:W-:Y:S02]  /*3580*/  ISETP.GE.U32.AND P0, PT, R0, 0x8000000, PT ;  /* 0x080000000000780c */ /* 0x000fe40003f06070 */
[----:B------:R-:W-:-:S11]  /*3590*/  PRMT R19, R6, 0x9910, RZ ;  /* 0x0000991006137816 */ /* 0x000fd600000000ff */
[----:B------:R-:W-:Y:S02]  /*35a0*/  @!P0 LOP3.LUT R3, R6, 0x7f00, RZ, 0xc0, !PT ;  /* 0x00007f0006038812 */ /* 0x000fe400078ec0ff */
[----:B------:R-:W-:Y:S02]  /*35b0*/  @P0 LEA.HI R0, R0, 0x70000000, RZ, 0x1c ;  /* 0x7000000000000811 */ /* 0x000fe400078fe0ff */
[----:B------:R-:W-:-:S03]  /*35c0*/  @!P0 LOP3.LUT R3, R3, 0x3f000000, RZ, 0xfc, !PT ;  /* 0x3f00000003038812 */ /* 0x000fc600078efcff */
[----:B------:R-:W-:Y:S02]  /*35d0*/  @P0 FMUL.FTZ R0, R0, 1.9259299443872358531e-34 ;  /* 0x0780000000000820 */ /* 0x000fe40000410000 */
[----:B------:R-:W-:-:S05]  /*35e0*/  @!P0 FADD.FTZ R0, R3, -0.5 ;  /* 0xbf00000003008421 */ /* 0x000fca0000010000 */
[----:B------:R-:W-:Y:S01]  /*35f0*/  LOP3.LUT R19, R0, 0x80000000, R19, 0xf8, !PT ;  /* 0x8000000000137812 */ /* 0x000fe200078ef813 */
[----:B------:R-:W-:Y:S06]  /*3600*/  BRA `(.L_x_1564) ;  /* 0x0000000400887947 */ /* 0x000fec0003800000 */
.L_x_1579:
[----:B------:R-:W2:Y:S02]  /*3610*/  LDG.E.U16 R4, desc[UR36][R4.64] ;  /* 0x0000002404047981 */ /* 0x000ea4000c1e1500 */
[----:B--2---:R-:W-:Y:S01]  /*3620*/  IMAD.U32 R19, R4, 0x10000, RZ ;  /* 0x0001000004137824 */ /* 0x004fe200078e00ff */
[----:B------:R-:W-:Y:S06]  /*3630*/  BRA `(.L_x_1564) ;  /* 0x00000004007c7947 */ /* 0x000fec0003800000 */
.L_x_1576:
        /* <DEDUP_REMOVED lines=11> */
.L_x_1583:
[----:B------:R-:W2:Y:S02]  /*36f0*/  LDG.E.U8 R4, desc[UR36][R4.64] ;  /* 0x0000002404047981 */ /* 0x000ea4000c1e1100 */
        /* <DEDUP_REMOVED lines=18> */
.L_x_1585:
[----:B------:R-:W-:Y:S05]  /*3820*/  BSYNC.RECONVERGENT B0 ;  /* 0x0000000000007941 */ /* 0x000fea0003800200 */
.L_x_1584:
[----:B------:R-:W-:Y:S01]  /*3830*/  IMAD.SHL.U32 R0, R0, 0x100000, RZ ;  /* 0x0010000000007824 */ /* 0x000fe200078e00ff */
[----:B------:R-:W-:-:S04]  /*3840*/  LEA R3, R3, 0x3b800000, 0x17 ;  /* 0x3b80000003037811 */ /* 0x000fc800078eb8ff */
[----:B------:R-:W-:Y:S01]  /*3850*/  LOP3.LUT R19, R3, R0, R19, 0xfe, !PT ;  /* 0x0000000003137212 */ /* 0x000fe200078efe13 */
[----:B------:R-:W-:Y:S06]  /*3860*/  BRA `(.L_x_1564) ;  /* 0x0000000000f07947 */ /* 0x000fec0003800000 */
.L_x_1582:
        /* <DEDUP_REMOVED lines=19> */
.L_x_1587:
[----:B------:R-:W-:Y:S05]  /*39a0*/  BSYNC.RECONVERGENT B0 ;  /* 0x0000000000007941 */ /* 0x000fea0003800200 */
.L_x_1586:
[----:B------:R-:W-:Y:S01]  /*39b0*/  IMAD.SHL.U32 R0, R0, 0x200000, RZ ;  /* 0x0020000000007824 */ /* 0x000fe200078e00ff */
[----:B------:R-:W-:-:S04]  /*39c0*/  LEA R3, R3, 0x37800000, 0x17 ;  /* 0x3780000003037811 */ /* 0x000fc800078eb8ff */
[----:B------:R-:W-:Y:S01]  /*39d0*/  LOP3.LUT R19, R3, R0, R19, 0xfe, !PT ;  /* 0x0000000003137212 */ /* 0x000fe200078efe13 */
[----:B------:R-:W-:Y:S06]  /*39e0*/  BRA `(.L_x_1564) ;  /* 0x0000000000907947 */ /* 0x000fec0003800000 */
.L_x_1581:
        /* <DEDUP_REMOVED lines=14> */
.L_x_1569:
        /* <DEDUP_REMOVED lines=16> */
.L_x_1590:
[----:B------:R-:W-:Y:S05]  /*3bd0*/  BRA `(.L_x_1564) ;  /* 0x0000000000147947 */ /* 0x000fea0003800000 */
.L_x_1589:
[----:B------:R-:W2:Y:S02]  /*3be0*/  LDG.E.64 R4, desc[UR36][R4.64] ;  /* 0x0000002404047981 */ /* 0x000ea4000c1e1b00 */
[----:B--2---:R0:W2:Y:S02]  /*3bf0*/  I2F.U64 R19, R4 ;  /* 0x0000000400137312 */ /* 0x0040a40000301000 */
[----:B0-2---:R-:W-:Y:S05]  /*3c00*/  BRA `(.L_x_1564) ;  /* 0x0000000000087947 */ /* 0x005fea0003800000 */
.L_x_1588:
[----:B------:R-:W2:Y:S02]  /*3c10*/  LDG.E R4, desc[UR36][R4.64] ;  /* 0x0000002404047981 */ /* 0x000ea4000c1e1900 */
[----:B--2---:R-:W-:-:S07]  /*3c20*/  I2FP.F32.U32 R19, R4 ;  /* 0x0000000400137245 */ /* 0x004fce0000201000 */
.L_x_1564:
[----:B------:R-:W-:Y:S05]  /*3c30*/  BSYNC.RECONVERGENT B6 ;  /* 0x0000000000067941 */ /* 0x000fea0003800200 */
.L_x_1563:
[C---:B------:R-:W-:Y:S01]  /*3c40*/  VIADD R0, R25.reuse, 0x100 ;  /* 0x0000010019007836 */ /* 0x040fe20000000000 */
[CC--:B------:R-:W-:Y:S01]  /*3c50*/  ISETP.GE.AND P0, PT, R25.reuse, R17.reuse, PT ;  /* 0x000000111900720c */ /* 0x0c0fe20003f06270 */
[C---:B------:R-:W-:Y:S01]  /*3c60*/  VIADD R26, R25.reuse, 0x80 ;  /* 0x00000080191a7836 */ /* 0x040fe20000000000 */
[----:B------:R-:W0:Y:S01]  /*3c70*/  LDC.U8 R16, c[0x0][0x3a4] ;  /* 0x0000e900ff107b82 */ /* 0x000e220000000000 */
[----:B------:R-:W-:Y:S01]  /*3c80*/  BSSY.RECONVERGENT B6, `(.L_x_1591) ;  /* 0x0000104000067945 */ /* 0x000fe20003800200 */
[----:B------:R-:W-:Y:S01]  /*3c90*/  ISETP.GE.AND P2, PT, R0, R17, PT ;  /* 0x000000110000720c */ /* 0x000fe20003f46270 */
[----:B------:R-:W-:-:S05]  /*3ca0*/  VIADD R0, R25, 0x180 ;  /* 0x0000018019007836 */ /* 0x000fca0000000000 */
[----:B------:R-:W-:-:S03]  /*3cb0*/  ISETP.GE.AND P1, PT, R0, R17, PT ;  /* 0x000000110000720c */ /* 0x000fc60003f26270 */
[----:B012345:R0:W1:Y:S08]  /*3cc0*/  @!P0 MUFU.LG2 R4, R23 ;  /* 0x0000001700048308 */ /* 0x03f0700000000c00 */
[----:B------:R-:W2:Y:S01]  /*3cd0*/  @!P2 MUFU.LG2 R22, R22 ;  /* 0x000000160016a308 */ /* 0x000ea20000000c00 */
[----:B------:R-:W-:-:S07]  /*3ce0*/  ISETP.GE.AND P2, PT, R26, R17, PT ;  /* 0x000000111a00720c */ /* 0x000fce0003f46270 */
[----:B------:R0:W3:Y:S08]  /*3cf0*/  @!P1 MUFU.LG2 R24, R19 ;  /* 0x0000001300189308 */ /* 0x0000f00000000c00 */
[----:B------:R-:W4:Y:S01]  /*3d00*/  @!P2 MUFU.LG2 R18, R18 ;  /* 0x000000120012a308 */ /* 0x000f220000000c00 */
[----:B-1----:R-:W-:Y:S05]  /*3d10*/  @P0 BRA `(.L_x_1592) ;  /* 0x0000000c00e80947 */ /* 0x002fea0003800000 */
[----:B------:R-:W1:Y:S01]  /*3d20*/  LDCU UR4, c[0x0][0x3a8] ;  /* 0x00007500ff0477ac */ /* 0x000e620008000800 */
[----:B------:R-:W5:Y:S01]  /*3d30*/  LDC.64 R8, c[0x0][0x388] ;  /* 0x0000e200ff087b82 */ /* 0x000f620000000a00 */
[----:B------:R-:W-:Y:S01]  /*3d40*/  IMAD R0, R2, 0x200, R25 ;  /* 0x0000020002007824 */ /* 0x000fe200078e0219 */
[----:B------:R-:W-:-:S03]  /*3d50*/  PRMT R5, R16, 0x9910, RZ ;  /* 0x0000991010057816 */ /* 0x000fc600000000ff */
[----:B-1----:R-:W-:Y:S02]  /*3d60*/  IMAD R3, R0, UR4, RZ ;  /* 0x0000000400037c24 */ /* 0x002fe4000f8e02ff */
[----:B------:R-:W-:-:S05]  /*3d70*/  IMAD.MOV.U32 R0, RZ, RZ, R5 ;  /* 0x000000ffff007224 */ /* 0x000fca00078e0005 */
[----:B------:R-:W-:Y:S02]  /*3d80*/  ISETP.GT.AND P0, PT, R0, 0x9, PT ;  /* 0x000000090000780c */ /* 0x000fe40003f04270 */
[----:B-----5:R-:W-:-:S05]  /*3d90*/  IADD3 R8, P1, PT, R3, R8, RZ ;  /* 0x0000000803087210 */ /* 0x020fca0007f3e0ff */
        /* <DEDUP_REMOVED lines=10> */
[----:B------:R-:W1:Y:S01]  /*3e40*/  F2I.FTZ.TRUNC.NTZ R3, R4 ;  /* 0x0000000400037305 */ /* 0x000e62000021f100 */
[----:B------:R-:W-:Y:S01]  /*3e50*/  IMAD.MOV.U32 R25, RZ, RZ, R26 ;  /* 0x000000ffff197224 */ /* 0x000fe200078e001a */
[----:B-1----:R1:W-:Y:S01]  /*3e60*/  STG.E.U8 desc[UR36][R8.64], R3 ;  /* 0x0000000308007986 */ /* 0x0023e2000c101124 */
[----:B------:R-:W-:Y:S05]  /*3e70*/  BRA `(.L_x_1592) ;  /* 0x0000000c00907947 */ /* 0x000fea0003800000 */
.L_x_1596:
[----:B------:R-:W1:Y:S01]  /*3e80*/  F2I.S64.TRUNC R4, R4 ;  /* 0x0000000400047311 */ /* 0x000e62000020d900 */
[----:B------:R-:W-:Y:S02]  /*3e90*/  IMAD.MOV.U32 R25, RZ, RZ, R26 ;  /* 0x000000ffff197224 */ /* 0x000fe400078e001a */
[----:B-1----:R-:W-:-:S05]  /*3ea0*/  IMAD.MOV.U32 R3, RZ, RZ, R4 ;  /* 0x000000ffff037224 */ /* 0x002fca00078e0004 */
[----:B------:R1:W-:Y:S01]  /*3eb0*/  STG.E.U8 desc[UR36][R8.64], R3 ;  /* 0x0000000308007986 */ /* 0x0003e2000c101124 */
[----:B------:R-:W-:Y:S05]  /*3ec0*/  BRA `(.L_x_1592) ;  /* 0x0000000c007c7947 */ /* 0x000fea0003800000 */
.L_x_1595:
[----:B------:R-:W-:-:S13]  /*3ed0*/  ISETP.NE.AND P0, PT, R0, 0x2, PT ;  /* 0x000000020000780c */ /* 0x000fda0003f05270 */
[----:B------:R-:W-:Y:S05]  /*3ee0*/  @!P0 BRA `(.L_x_1598) ;  /* 0x0000000000308947 */ /* 0x000fea0003800000 */
[----:B------:R-:W-:-:S13]  /*3ef0*/  ISETP.NE.AND P0, PT, R0, 0x3, PT ;  /* 0x000000030000780c */ /* 0x000fda0003f05270 */
[----:B------:R-:W-:Y:S05]  /*3f00*/  @!P0 BRA `(.L_x_1599) ;  /* 0x0000000000188947 */ /* 0x000fea0003800000 */
[----:B------:R-:W-:-:S13]  /*3f10*/  ISETP.NE.AND P0, PT, R0, 0x4, PT ;  /* 0x000000040000780c */ /* 0x000fda0003f05270 */
[----:B------:R-:W-:Y:S05]  /*3f20*/  @P0 BRA `(.L_x_1597) ;  /* 0x0000000800c00947 */ /* 0x000fea0003800000 */
[----:B------:R-:W1:Y:S01]  /*3f30*/  F2I.S64.TRUNC R4, R4 ;  /* 0x0000000400047311 */ /* 0x000e62000020d900 */
[----:B------:R-:W-:Y:S01]  /*3f40*/  IMAD.MOV.U32 R25, RZ, RZ, R26 ;  /* 0x000000ffff197224 */ /* 0x000fe200078e001a */
[----:B-1----:R1:W-:Y:S01]  /*3f50*/  STG.E.64 desc[UR36][R8.64], R4 ;  /* 0x0000000408007986 */ /* 0x0023e2000c101b24 */
[----:B------:R-:W-:Y:S05]  /*3f60*/  BRA `(.L_x_1592) ;  /* 0x0000000c00547947 */ /* 0x000fea0003800000 */
.L_x_1599:
[----:B------:R-:W1:Y:S01]  /*3f70*/  F2I.FTZ.TRUNC.NTZ R3, R4 ;  /* 0x0000000400037305 */ /* 0x000e62000021f100 */
[----:B------:R-:W-:Y:S01]  /*3f80*/  IMAD.MOV.U32 R25, RZ, RZ, R26 ;  /* 0x000000ffff197224 */ /* 0x000fe200078e001a */
[----:B-1----:R1:W-:Y:S01]  /*3f90*/  STG.E desc[UR36][R8.64], R3 ;  /* 0x0000000308007986 */ /* 0x0023e2000c101924 */
[----:B------:R-:W-:Y:S05]  /*3fa0*/  BRA `(.L_x_1592) ;  /* 0x0000000c00447947 */ /* 0x000fea0003800000 */
.L_x_1598:
[----:B------:R-:W1:Y:S01]  /*3fb0*/  F2I.FTZ.TRUNC.NTZ R3, R4 ;  /* 0x0000000400037305 */ /* 0x000e62000021f100 */
[----:B------:R-:W-:Y:S01]  /*3fc0*/  IMAD.MOV.U32 R25, RZ, RZ, R26 ;  /* 0x000000ffff197224 */ /* 0x000fe200078e001a */
[----:B-1----:R1:W-:Y:S01]  /*3fd0*/  STG.E.U16 desc[UR36][R8.64], R3 ;  /* 0x0000000308007986 */ /* 0x0023e2000c101524 */
[----:B------:R-:W-:Y:S05]  /*3fe0*/  BRA `(.L_x_1592) ;  /* 0x0000000c00347947 */ /* 0x000fea0003800000 */
.L_x_1594:
[----:B------:R-:W-:-:S13]  /*3ff0*/  ISETP.GT.AND P0, PT, R0, 0x6, PT ;  /* 0x000000060000780c */ /* 0x000fda0003f04270 */
[----:B------:R-:W-:Y:S05]  /*4000*/  @P0 BRA `(.L_x_1600) ;  /* 0x00000000002c0947 */ /* 0x000fea0003800000 */
[----:B------:R-:W-:-:S13]  /*4010*/  ISETP.NE.AND P0, PT, R0, 0x5, PT ;  /* 0x000000050000780c */ /* 0x000fda0003f05270 */
[----:B------:R-:W-:Y:S05]  /*4020*/  @!P0 BRA `(.L_x_1601) ;  /* 0x0000000000148947 */ /* 0x000fea0003800000 */
[----:B------:R-:W-:-:S13]  /*4030*/  ISETP.NE.AND P0, PT, R0, 0x6, PT ;  /* 0x000000060000780c */ /* 0x000fda0003f05270 */
[----:B------:R-:W-:Y:S05]  /*4040*/  @P0 BRA `(.L_x_1597) ;  /* 0x0000000800780947 */ /* 0x000fea0003800000 */
[----:B------:R1:W-:Y:S01]  /*4050*/  STG.E desc[UR36][R8.64], R4 ;  /* 0x0000000408007986 */ /* 0x0003e2000c101924 */
[----:B------:R-:W-:Y:S01]  /*4060*/  IMAD.MOV.U32 R25, RZ, RZ, R26 ;  /* 0x000000ffff197224 */ /* 0x000fe200078e001a */
[----:B------:R-:W-:Y:S06]  /*4070*/  BRA `(.L_x_1592) ;  /* 0x0000000c00107947 */ /* 0x000fec0003800000 */
.L_x_1601:
[----:B------:R-:W-:Y:S01]  /*4080*/  F2FP.F16.F32.PACK_AB R4, RZ, R4 ;  /* 0x00000004ff04723e */ /* 0x000fe200000000ff */
[----:B------:R-:W-:-:S04]  /*4090*/  IMAD.MOV.U32 R25, RZ, RZ, R26 ;  /* 0x000000ffff197224 */ /* 0x000fc800078e001a */
[----:B------:R1:W-:Y:S01]  /*40a0*/  STG.E.U16 desc[UR36][R8.64], R4 ;  /* 0x0000000408007986 */ /* 0x0003e2000c101524 */
[----:B------:R-:W-:Y:S05]  /*40b0*/  BRA `(.L_x_1592) ;  /* 0x0000000c00007947 */ /* 0x000fea0003800000 */
.L_x_1600:
[----:B------:R-:W-:-:S13]  /*40c0*/  ISETP.NE.AND P0, PT, R0, 0x7, PT ;  /* 0x000000070000780c */ /* 0x000fda0003f05270 */
[----:B------:R-:W-:Y:S05]  /*40d0*/  @!P0 BRA `(.L_x_1602) ;  /* 0x0000000000348947 */ /* 0x000fea0003800000 */
[----:B------:R-:W-:-:S13]  /*40e0*/  ISETP.NE.AND P0, PT, R0, 0x8, PT ;  /* 0x000000080000780c */ /* 0x000fda0003f05270 */
[----:B------:R-:W-:Y:S05]  /*40f0*/  @!P0 BRA `(.L_x_1603) ;  /* 0x0000000000188947 */ /* 0x000fea0003800000 */
[----:B------:R-:W-:-:S13]  /*4100*/  ISETP.NE.AND P0, PT, R0, 0x9, PT ;  /* 0x000000090000780c */ /* 0x000fda0003f05270 */
[----:B------:R-:W-:Y:S05]  /*4110*/  @P0 BRA `(.L_x_1597) ;  /* 0x0000000800440947 */ /* 0x000fea0003800000 */
[----:B------:R-:W-:Y:S02]  /*4120*/  IMAD.MOV.U32 R5, RZ, RZ, RZ ;  /* 0x000000ffff057224 */ /* 0x000fe400078e00ff */
[----:B------:R-:W-:-:S03]  /*4130*/  IMAD.MOV.U32 R25, RZ, RZ, R26 ;  /* 0x000000ffff197224 */ /* 0x000fc600078e001a */
[----:B------:R1:W-:Y:S01]  /*4140*/  STG.E.64 desc[UR36][R8.64], R4 ;  /* 0x0000000408007986 */ /* 0x0003e2000c101b24 */
[----:B------:R-:W-:Y:S05]  /*4150*/  BRA `(.L_x_1592) ;  /* 0x0000000800d87947 */ /* 0x000fea0003800000 */
.L_x_1603:
[----:B------:R-:W-:Y:S01]  /*4160*/  F2FP.F16.F32.PACK_AB R3, RZ, R4 ;  /* 0x00000004ff03723e */ /* 0x000fe200000000ff */
[----:B------:R-:W-:-:S03]  /*4170*/  IMAD.MOV.U32 R25, RZ, RZ, R26 ;  /* 0x000000ffff197224 */ /* 0x000fc600078e001a */
[----:B------:R-:W-:-:S05]  /*4180*/  PRMT R3, R3, 0x5410, RZ ;  /* 0x0000541003037816 */ /* 0x000fca00000000ff */
[----:B------:R1:W-:Y:S01]  /*4190*/  STG.E desc[UR36][R8.64], R3 ;  /* 0x0000000308007986 */ /* 0x0003e2000c101924 */
[----:B------:R-:W-:Y:S05]  /*41a0*/  BRA `(.L_x_1592) ;  /* 0x0000000800c47947 */ /* 0x000fea0003800000 */
.L_x_1602:
[----:B------:R-:W-:Y:S01]  /*41b0*/  FMUL.FTZ R4, R4, 1 ;  /* 0x3f80000004047820 */ /* 0x000fe20000410000 */
[----:B------:R-:W-:-:S05]  /*41c0*/  IMAD.MOV.U32 R25, RZ, RZ, R26 ;  /* 0x000000ffff197224 */ /* 0x000fca00078e001a */
[----:B------:R-:W1:Y:S02]  /*41d0*/  F2F.F64.F32 R4, R4 ;  /* 0x0000000400047310 */ /* 0x000e640000201800 */
[----:B-1----:R1:W-:Y:S01]  /*41e0*/  STG.E.64 desc[UR36][R8.64], R4 ;  /* 0x0000000408007986 */ /* 0x0023e2000c101b24 */
[----:B------:R-:W-:Y:S05]  /*41f0*/  BRA `(.L_x_1592) ;  /* 0x0000000800b07947 */ /* 0x000fea0003800000 */
.L_x_1593:
        /* <DEDUP_REMOVED lines=8> */
[----:B------:R-:W-:Y:S01]  /*4280*/  FSETP.NEU.FTZ.AND P0, PT, R4, RZ, PT ;  /* 0x000000ff0400720b */ /* 0x000fe20003f1d000 */
[----:B------:R-:W-:-:S03]  /*4290*/  IMAD.MOV.U32 R25, RZ, RZ, R26 ;  /* 0x000000ffff197224 */ /* 0x000fc600078e001a */
[----:B------:R-:W-:-:S05]  /*42a0*/  SEL R3, RZ, 0x1, !P0 ;  /* 0x00000001ff037807 */ /* 0x000fca0004000000 */
[----:B------:R1:W-:Y:S01]  /*42b0*/  STG.E.U8 desc[UR36][R8.64], R3 ;  /* 0x0000000308007986 */ /* 0x0003e2000c101124 */
[----:B------:R-:W-:Y:S05]  /*42c0*/  BRA `(.L_x_1592) ;  /* 0x00000008007c7947 */ /* 0x000fea0003800000 */
.L_x_1606:
[----:B------:R-:W-:Y:S01]  /*42d0*/  FMUL.FTZ R4, R4, 1 ;  /* 0x3f80000004047820 */ /* 0x000fe20000410000 */
[----:B------:R-:W-:Y:S01]  /*42e0*/  CS2R R6, SRZ ;  /* 0x0000000000067805 */ /* 0x000fe2000001ff00 */
[----:B------:R-:W-:-:S04]  /*42f0*/  IMAD.MOV.U32 R25, RZ, RZ, R26 ;  /* 0x000000ffff197224 */ /* 0x000fc800078e001a */
[----:B------:R-:W1:Y:S02]  /*4300*/  F2F.F64.F32 R4, R4 ;  /* 0x0000000400047310 */ /* 0x000e640000201800 */
[----:B-1----:R1:W-:Y:S01]  /*4310*/  STG.E.128 desc[UR36][R8.64], R4 ;  /* 0x0000000408007986 */ /* 0x0023e2000c101d24 */
[----:B------:R-:W-:Y:S05]  /*4320*/  BRA `(.L_x_1592) ;  /* 0x0000000800647947 */ /* 0x000fea0003800000 */
.L_x_1605:
[----:B------:R-:W-:-:S13]  /*4330*/  ISETP.NE.AND P0, PT, R0, 0xf, PT ;  /* 0x0000000f0000780c */ /* 0x000fda0003f05270 */
[----:B------:R-:W-:Y:S05]  /*4340*/  @!P0 BRA `(.L_x_1607) ;  /* 0x0000000000a08947 */ /* 0x000fea0003800000 */
[----:B------:R-:W-:-:S13]  /*4350*/  ISETP.NE.AND P0, PT, R0, 0x17, PT ;  /* 0x000000170000780c */ /* 0x000fda0003f05270 */
[----:B------:R-:W-:Y:S05]  /*4360*/  @!P0 BRA `(.L_x_1608) ;  /* 0x00000000004c8947 */ /* 0x000fea0003800000 */
[----:B------:R-:W-:-:S13]  /*4370*/  ISETP.NE.AND P0, PT, R0, 0x18, PT ;  /* 0x000000180000780c */ /* 0x000fda0003f05270 */
[----:B------:R-:W-:Y:S05]  /*4380*/  @P0 BRA `(.L_x_1597) ;  /* 0x0000000400a80947 */ /* 0x000fea0003800000 */
[----:B------:R-:W-:Y:S01]  /*4390*/  LOP3.LUT R6, R4, 0x7fffffff, RZ, 0xc0, !PT ;  /* 0x7fffffff04067812 */ /* 0x000fe200078ec0ff */
[----:B------:R-:W-:Y:S01]  /*43a0*/  BSSY.RECONVERGENT B0, `(.L_x_1609) ;  /* 0x000000b000007945 */ /* 0x000fe20003800200 */
[----:B------:R-:W-:Y:S01]  /*43b0*/  SHF.R.U32.HI R5, RZ, 0x18, R4 ;  /* 0x00000018ff057819 */ /* 0x000fe20000011604 */
[----:B------:R-:W-:Y:S01]  /*43c0*/  IMAD.MOV.U32 R0, RZ, RZ, 0x7f ;  /* 0x0000007fff007424 */ /* 0x000fe200078e00ff */
        /* <DEDUP_REMOVED lines=8> */
.L_x_1610:
[----:B------:R-:W-:Y:S05]  /*4450*/  BSYNC.RECONVERGENT B0 ;  /* 0x0000000000007941 */ /* 0x000fea0003800200 */
.L_x_1609:
[----:B------:R-:W-:Y:S01]  /*4460*/  LOP3.LUT R5, R0, 0x80, R5, 0xf8, !PT ;  /* 0x0000008000057812 */ /* 0x000fe200078ef805 */
[----:B------:R-:W-:-:S04]  /*4470*/  IMAD.MOV.U32 R25, RZ, RZ, R26 ;  /* 0x000000ffff197224 */ /* 0x000fc800078e001a */
[----:B------:R1:W-:Y:S01]  /*4480*/  STG.E.U8 desc[UR36][R8.64], R5 ;  /* 0x0000000508007986 */ /* 0x0003e2000c101124 */
[----:B------:R-:W-:Y:S05]  /*4490*/  BRA `(.L_x_1592) ;  /* 0x0000000800087947 */ /* 0x000fea0003800000 */
.L_x_1608:
        /* <DEDUP_REMOVED lines=14> */
.L_x_1612:
[----:B------:R-:W-:Y:S05]  /*4580*/  BSYNC.RECONVERGENT B0 ;  /* 0x0000000000007941 */ /* 0x000fea0003800200 */
.L_x_1611:
[----:B------:R-:W-:Y:S01]  /*4590*/  LOP3.LUT R3, R0, 0x80, R7, 0xf8, !PT ;  /* 0x0000008000037812 */ /* 0x000fe200078ef807 */
[----:B------:R-:W-:-:S04]  /*45a0*/  IMAD.MOV.U32 R25, RZ, RZ, R26 ;  /* 0x000000ffff197224 */ /* 0x000fc800078e001a */
[----:B------:R1:W-:Y:S01]  /*45b0*/  STG.E.U8 desc[UR36][R8.64], R3 ;  /* 0x0000000308007986 */ /* 0x0003e2000c101124 */
[----:B------:R-:W-:Y:S05]  /*45c0*/  BRA `(.L_x_1592) ;  /* 0x0000000400bc7947 */ /* 0x000fea0003800000 */
.L_x_1607:
[----:B------:R-:W-:Y:S01]  /*45d0*/  F2FP.BF16.F32.PACK_AB R4, RZ, R4 ;  /* 0x00000004ff04723e */ /* 0x000fe200000010ff */
[----:B------:R-:W-:-:S04]  /*45e0*/  IMAD.MOV.U32 R25, RZ, RZ, R26 ;  /* 0x000000ffff197224 */ /* 0x000fc800078e001a */
[----:B------:R1:W-:Y:S01]  /*45f0*/  STG.E.U16 desc[UR36][R8.64], R4 ;  /* 0x0000000408007986 */ /* 0x0003e2000c101524 */
[----:B------:R-:W-:Y:S05]  /*4600*/  BRA `(.L_x_1592) ;  /* 0x0000000400ac7947 */ /* 0x000fea0003800000 */
.L_x_1604:
        /* <DEDUP_REMOVED lines=8> */
[----:B------:R-:W1:Y:S01]  /*4690*/  F2I.FTZ.U32.TRUNC.NTZ R3, R4 ;  /* 0x0000000400037305 */ /* 0x000e62000021f000 */
[----:B------:R-:W-:Y:S01]  /*46a0*/  IMAD.MOV.U32 R25, RZ, RZ, R26 ;  /* 0x000000ffff197224 */ /* 0x000fe200078e001a */
[----:B-1----:R1:W-:Y:S01]  /*46b0*/  STG.E.U16 desc[UR36][R8.64], R3 ;  /* 0x0000000308007986 */ /* 0x0023e2000c101524 */
[----:B------:R-:W-:Y:S05]  /*46c0*/  BRA `(.L_x_1592) ;  /* 0x00000004007c7947 */ /* 0x000fea0003800000 */
.L_x_1615:
        /* <DEDUP_REMOVED lines=12> */
.L_x_1618:
[----:B------:R-:W-:-:S04]  /*4790*/  SHF.R.U32.HI R0, RZ, 0x14, R4 ;  /* 0x00000014ff007819 */ /* 0x000fc80000011604 */
[----:B------:R-:W-:-:S04]  /*47a0*/  LOP3.LUT R3, R0, 0x1, RZ, 0xc0, !PT ;  /* 0x0000000100037812 */ /* 0x000fc800078ec0ff */
[----:B------:R-:W-:-:S04]  /*47b0*/  IADD3 R0, PT, PT, R4, 0x487ffff, R3 ;  /* 0x0487ffff04007810 */ /* 0x000fc80007ffe003 */
[----:B------:R-:W-:-:S04]  /*47c0*/  SHF.R.U32.HI R0, RZ, 0x14, R0 ;  /* 0x00000014ff007819 */ /* 0x000fc80000011600 */
[----:B------:R-:W-:-:S07]  /*47d0*/  LOP3.LUT R3, R0, 0xff, RZ, 0xc0, !PT ;  /* 0x000000ff00037812 */ /* 0x000fce00078ec0ff */
.L_x_1619:
[----:B------:R-:W-:-:S04]  /*47e0*/  SHF.R.U32.HI R4, RZ, 0x18, R4 ;  /* 0x00000018ff047819 */ /* 0x000fc80000011604 */
[----:B------:R-:W-:-:S04]  /*47f0*/  LOP3.LUT R3, R3, 0x80, R4, 0xf8, !PT ;  /* 0x0000008003037812 */ /* 0x000fc800078ef804 */
[----:B------:R-:W-:-:S07]  /*4800*/  PRMT R0, R3, 0x7610, R0 ;  /* 0x0000761003007816 */ /* 0x000fce0000000000 */
.L_x_1617:
[----:B------:R-:W-:Y:S05]  /*4810*/  BSYNC.RECONVERGENT B0 ;  /* 0x0000000000007941 */ /* 0x000fea0003800200 */
.L_x_1616:
[----:B------:R1:W-:Y:S01]  /*4820*/  STG.E.U8 desc[UR36][R8.64], R0 ;  /* 0x0000000008007986 */ /* 0x0003e2000c101124 */
[----:B------:R-:W-:Y:S01]  /*4830*/  IMAD.MOV.U32 R25, RZ, RZ, R26 ;  /* 0x000000ffff197224 */ /* 0x000fe200078e001a */
[----:B------:R-:W-:Y:S06]  /*4840*/  BRA `(.L_x_1592) ;  /* 0x00000004001c7947 */ /* 0x000fec0003800000 */
.L_x_1614:
        /* <DEDUP_REMOVED lines=12> */
.L_x_1622:
[----:B------:R-:W-:-:S04]  /*4910*/  SHF.R.U32.HI R0, RZ, 0x15, R4 ;  /* 0x00000015ff007819 */ /* 0x000fc80000011604 */
[----:B------:R-:W-:-:S04]  /*4920*/  LOP3.LUT R3, R0, 0x1, RZ, 0xc0, !PT ;  /* 0x0000000100037812 */ /* 0x000fc800078ec0ff */
[----:B------:R-:W-:-:S04]  /*4930*/  IADD3 R0, PT, PT, R4, 0x88fffff, R3 ;  /* 0x088fffff04007810 */ /* 0x000fc80007ffe003 */
[----:B------:R-:W-:-:S04]  /*4940*/  SHF.R.U32.HI R0, RZ, 0x15, R0 ;  /* 0x00000015ff007819 */ /* 0x000fc80000011600 */
[----:B------:R-:W-:-:S07]  /*4950*/  LOP3.LUT R3, R0, 0xff, RZ, 0xc0, !PT ;  /* 0x000000ff00037812 */ /* 0x000fce00078ec0ff */
.L_x_1623:
[----:B------:R-:W-:-:S04]  /*4960*/  SHF.R.U32.HI R4, RZ, 0x18, R4 ;  /* 0x00000018ff047819 */ /* 0x000fc80000011604 */
[----:B------:R-:W-:-:S04]  /*4970*/  LOP3.LUT R3, R3, 0x80, R4, 0xf8, !PT ;  /* 0x0000008003037812 */ /* 0x000fc800078ef804 */
[----:B------:R-:W-:-:S07]  /*4980*/  PRMT R0, R3, 0x7610, R0 ;  /* 0x0000761003007816 */ /* 0x000fce0000000000 */
.L_x_1621:
[----:B------:R-:W-:Y:S05]  /*4990*/  BSYNC.RECONVERGENT B0 ;  /* 0x0000000000007941 */ /* 0x000fea0003800200 */
.L_x_1620:
[----:B------:R1:W-:Y:S01]  /*49a0*/  STG.E.U8 desc[UR36][R8.64], R0 ;  /* 0x0000000008007986 */ /* 0x0003e2000c101124 */
[----:B------:R-:W-:Y:S01]  /*49b0*/  IMAD.MOV.U32 R25, RZ, RZ, R26 ;  /* 0x000000ffff197224 */ /* 0x000fe200078e001a */
[----:B------:R-:W-:Y:S06]  /*49c0*/  BRA `(.L_x_1592) ;  /* 0x0000000000bc7947 */ /* 0x000fec0003800000 */
.L_x_1613:
[----:B------:R-:W-:-:S13]  /*49d0*/  ISETP.NE.AND P0, PT, R0, 0x1c, PT ;  /* 0x0000001c0000780c */ /* 0x000fda0003f05270 */
[----:B------:R-:W-:Y:S05]  /*49e0*/  @!P0 BRA `(.L_x_1624) ;  /* 0x0000000000a88947 */ /* 0x000fea0003800000 */
[----:B------:R-:W-:-:S13]  /*49f0*/  ISETP.NE.AND P0, PT, R0, 0x1d, PT ;  /* 0x0000001d0000780c */ /* 0x000fda0003f05270 */
[----:B------:R-:W-:Y:S05]  /*4a00*/  @!P0 BRA `(.L_x_1625) ;  /* 0x0000000000908947 */ /* 0x000fea0003800000 */
[----:B------:R-:W-:-:S13]  /*4a10*/  ISETP.NE.AND P0, PT, R0, 0x2c, PT ;  /* 0x0000002c0000780c */ /* 0x000fda0003f05270 */
[----:B------:R-:W-:Y:S05]  /*4a20*/  @!P0 BRA `(.L_x_1626) ;  /* 0x0000000000488947 */ /* 0x000fea0003800000 */
.L_x_1597:
[----:B------:R-:W-:Y:S01]  /*4a30*/  MOV R14, 0x0 ;  /* 0x00000000000e7802 */ /* 0x000fe20000000f00 */
[----:B------:R-:W1:Y:S01]  /*4a40*/  LDCU.64 UR6, c[0x4][0x148] ;  /* 0x01002900ff0677ac */ /* 0x000e620008000a00 */
[----:B------:R-:W-:Y:S02]  /*4a50*/  IMAD.MOV.U32 R8, RZ, RZ, 0x65 ;  /* 0x00000065ff087424 */ /* 0x000fe400078e00ff */
[----:B------:R-:W-:Y:S01]  /*4a60*/  IMAD.MOV.U32 R12, RZ, RZ, 0x1 ;  /* 0x00000001ff0c7424 */ /* 0x000fe200078e00ff */
[----:B------:R-:W5:Y:S01]  /*4a70*/  LDCU.64 UR8, c[0x4][0x150] ;  /* 0x01002a00ff0877ac */ /* 0x000f620008000a00 */
[----:B------:R-:W0:Y:S01]  /*4a80*/  LDC.64 R14, c[0x4][R14] ;  /* 0x010000000e0e7b82 */ /* 0x000e220000000a00 */
[----:B------:R-:W-:Y:S01]  /*4a90*/  IMAD.MOV.U32 R13, RZ, RZ, RZ ;  /* 0x000000ffff0d7224 */ /* 0x000fe200078e00ff */
[----:B------:R-:W2:Y:S01]  /*4aa0*/  LDCU.64 UR4, c[0x4][0x20] ;  /* 0x01000400ff0477ac */ /* 0x000ea20008000a00 */
[----:B-1----:R-:W-:Y:S02]  /*4ab0*/  IMAD.U32 R4, RZ, RZ, UR6 ;  /* 0x00000006ff047e24 */ /* 0x002fe4000f8e00ff */
[----:B------:R-:W-:-:S02]  /*4ac0*/  IMAD.U32 R5, RZ, RZ, UR7 ;  /* 0x00000007ff057e24 */ /* 0x000fc4000f8e00ff */
[----:B-----5:R-:W-:Y:S02]  /*4ad0*/  IMAD.U32 R6, RZ, RZ, UR8 ;  /* 0x00000008ff067e24 */ /* 0x020fe4000f8e00ff */
[----:B------:R-:W-:Y:S02]  /*4ae0*/  IMAD.U32 R7, RZ, RZ, UR9 ;  /* 0x00000009ff077e24 */ /* 0x000fe4000f8e00ff */
[----:B--2---:R-:W-:Y:S02]  /*4af0*/  IMAD.U32 R10, RZ, RZ, UR4 ;  /* 0x00000004ff0a7e24 */ /* 0x004fe4000f8e00ff */
[----:B------:R-:W-:-:S07]  /*4b00*/  IMAD.U32 R11, RZ, RZ, UR5 ;  /* 0x00000005ff0b7e24 */ /* 0x000fce000f8e00ff */
[----:B------:R-:W-:-:S07]  /*4b10*/  LEPC R20, `(.L_x_1627) ;  /* 0x000000001014794e */ /* 0x000fce0000000000 */
[----:B0--34-:R-:W-:Y:S05]  /*4b20*/  CALL.ABS.NOINC R14 ;  /* 0x000000000e007343 */ /* 0x019fea0003c00000 */
.L_x_1627:
[----:B------:R-:W-:Y:S01]  /*4b30*/  IMAD.MOV.U32 R25, RZ, RZ, R26 ;  /* 0x000000ffff197224 */ /* 0x000fe200078e001a */
[----:B------:R-:W-:Y:S06]  /*4b40*/  BRA `(.L_x_1592) ;  /* 0x00000000005c7947 */ /* 0x000fec0003800000 */
.L_x_1626:
[----:B------:R-:W-:Y:S01]  /*4b50*/  SHF.R.U32.HI R5, RZ, 0x17, R4 ;  /* 0x00000017ff057819 */ /* 0x000fe20000011604 */
[----:B------:R-:W-:-:S03]  /*4b60*/  IMAD.MOV.U32 R25, RZ, RZ, R26 ;  /* 0x000000ffff197224 */ /* 0x000fc600078e001a */
        /* <DEDUP_REMOVED lines=14> */
.L_x_1625:
[----:B------:R-:W1:Y:S01]  /*4c50*/  F2I.U64.TRUNC R4, R4 ;  /* 0x0000000400047311 */ /* 0x000e62000020d800 */
[----:B------:R-:W-:Y:S01]  /*4c60*/  IMAD.MOV.U32 R25, RZ, RZ, R26 ;  /* 0x000000ffff197224 */ /* 0x000fe200078e001a */
[----:B-1----:R1:W-:Y:S01]  /*4c70*/  STG.E.64 desc[UR36][R8.64], R4 ;  /* 0x0000000408007986 */ /* 0x0023e2000c101b24 */
[----:B------:R-:W-:Y:S05]  /*4c80*/  BRA `(.L_x_1592) ;  /* 0x00000000000c7947 */ /* 0x000fea0003800000 */
.L_x_1624:
[----:B------:R-:W1:Y:S01]  /*4c90*/  F2I.FTZ.U32.TRUNC.NTZ R3, R4 ;  /* 0x0000000400037305 */ /* 0x000e62000021f000 */
[----:B------:R-:W-:Y:S01]  /*4ca0*/  IMAD.MOV.U32 R25, RZ, RZ, R26 ;  /* 0x000000ffff197224 */ /* 0x000fe200078e001a */
[----:B-1----:R1:W-:Y:S06]  /*4cb0*/  STG.E desc[UR36][R8.64], R3 ;  /* 0x0000000308007986 */ /* 0x0023ec000c101924 */
.L_x_1592:
[----:B------:R-:W-:Y:S05]  /*4cc0*/  BSYNC.RECONVERGENT B6 ;  /* 0x0000000000067941 */ /* 0x000fea0003800200 */
.L_x_1591:
[----:B------:R-:W-:Y:S01]  /*4cd0*/  ISETP.GE.AND P0, PT, R25, R17, PT ;  /* 0x000000111900720c */ /* 0x000fe20003f06270 */
[----:B------:R-:W-:-:S12]  /*4ce0*/  BSSY.RECONVERGENT B6, `(.L_x_1628) ;  /* 0x00001cc000067945 */ /* 0x000fd80003800200 */
[----:B------:R-:W-:Y:S05]  /*4cf0*/  @P0 BRA `(.L_x_1629) ;  /* 0x0000001c00280947 */ /* 0x000fea0003800000 */
[----:B------:R-:W5:Y:S01]  /*4d00*/  LDCU UR4, c[0x0][0x3a8] ;  /* 0x00007500ff0477ac */ /* 0x000f620008000800 */
[----:B-1----:R-:W1:Y:S01]  /*4d10*/  LDC.64 R8, c[0x0][0x388] ;  /* 0x0000e200ff087b82 */ /* 0x002e620000000a00 */
[----:B------:R-:W-:Y:S01]  /*4d20*/  IMAD R0, R2, 0x200, R25 ;  /* 0x0000020002007824 */ /* 0x000fe200078e0219 */
[----:B------:R-:W-:-:S03]  /*4d30*/  PRMT R4, R16, 0x9910, RZ ;  /* 0x0000991010047816 */ /* 0x000fc600000000ff */
[----:B-----5:R-:W-:Y:S02]  /*4d40*/  IMAD R3, R0, UR4, RZ ;  /* 0x0000000400037c24 */ /* 0x020fe4000f8e02ff */
        /* <DEDUP_REMOVED lines=13> */
[----:B----4-:R-:W1:Y:S02]  /*4e20*/  F2I.FTZ.TRUNC.NTZ R3, R18 ;  /* 0x0000001200037305 */ /* 0x010e64000021f100 */
[----:B-1----:R1:W-:Y:S01]  /*4e30*/  STG.E.U8 desc[UR36][R8.64], R3 ;  /* 0x0000000308007986 */ /* 0x0023e2000c101124 */
[----:B------:R-:W-:Y:S05]  /*4e40*/  BRA `(.L_x_1635) ;  /* 0x0000000c00387947 */ /* 0x000fea0003800000 */
.L_x_1633:
[----:B0---4-:R-:W0:Y:S02]  /*4e50*/  F2I.S64.TRUNC R18, R18 ;  /* 0x0000001200127311 */ /* 0x011e24000020d900 */
[----:B0-----:R-:W-:-:S05]  /*4e60*/  IMAD.MOV.U32 R3, RZ, RZ, R18 ;  /* 0x000000ffff037224 */ /* 0x001fca00078e0012 */
[----:B------:R0:W-:Y:S01]  /*4e70*/  STG.E.U8 desc[UR36][R8.64], R3 ;  /* 0x0000000308007986 */ /* 0x0001e2000c101124 */
[----:B------:R-:W-:Y:S05]  /*4e80*/  BRA `(.L_x_1635) ;  /* 0x0000000c00287947 */ /* 0x000fea0003800000 */
.L_x_1632:
[----:B------:R-:W-:-:S13]  /*4e90*/  ISETP.NE.AND P0, PT, R0, 0x2, PT ;  /* 0x000000020000780c */ /* 0x000fda0003f05270 */
[----:B------:R-:W-:Y:S05]  /*4ea0*/  @!P0 BRA `(.L_x_1636) ;  /* 0x0000000000288947 */ /* 0x000fea0003800000 */
[----:B------:R-:W-:-:S13]  /*4eb0*/  ISETP.NE.AND P0, PT, R0, 0x3, PT ;  /* 0x000000030000780c */ /* 0x000fda0003f05270 */
[----:B------:R-:W-:Y:S05]  /*4ec0*/  @!P0 BRA `(.L_x_1637) ;  /* 0x0000000000148947 */ /* 0x000fea0003800000 */
[----:B------:R-:W-:-:S13]  /*4ed0*/  ISETP.NE.AND P0, PT, R0, 0x4, PT ;  /* 0x000000040000780c */ /* 0x000fda0003f05270 */
[----:B------:R-:W-:Y:S05]  /*4ee0*/  @P0 BRA `(.L_x_1634) ;  /* 0x0000000800380947 */ /* 0x000fea0003800000 */
[----:B0---4-:R-:W0:Y:S02]  /*4ef0*/  F2I.S64.TRUNC R18, R18 ;  /* 0x0000001200127311 */ /* 0x011e24000020d900 */
[----:B0-----:R0:W-:Y:S01]  /*4f00*/  STG.E.64 desc[UR36][R8.64], R18 ;  /* 0x0000001208007986 */ /* 0x0011e2000c101b24 */
[----:B------:R-:W-:Y:S05]  /*4f10*/  BRA `(.L_x_1635) ;  /* 0x0000000c00047947 */ /* 0x000fea0003800000 */
.L_x_1637:
[----:B----4-:R-:W1:Y:S02]  /*4f20*/  F2I.FTZ.TRUNC.NTZ R3, R18 ;  /* 0x0000001200037305 */ /* 0x010e64000021f100 */
[----:B-1----:R1:W-:Y:S01]  /*4f30*/  STG.E desc[UR36][R8.64], R3 ;  /* 0x0000000308007986 */ /* 0x0023e2000c101924 */
[----:B------:R-:W-:Y:S05]  /*4f40*/  BRA `(.L_x_1635) ;  /* 0x0000000800f87947 */ /* 0x000fea0003800000 */
.L_x_1636:
[----:B----4-:R-:W1:Y:S02]  /*4f50*/  F2I.FTZ.TRUNC.NTZ R3, R18 ;  /* 0x0000001200037305 */ /* 0x010e64000021f100 */
[----:B-1----:R1:W-:Y:S01]  /*4f60*/  STG.E.U16 desc[UR36][R8.64], R3 ;  /* 0x0000000308007986 */ /* 0x0023e2000c101524 */
[----:B------:R-:W-:Y:S05]  /*4f70*/  BRA `(.L_x_1635) ;  /* 0x0000000800ec7947 */ /* 0x000fea0003800000 */
.L_x_1631:
[----:B------:R-:W-:-:S13]  /*4f80*/  ISETP.GT.AND P0, PT, R0, 0x6, PT ;  /* 0x000000060000780c */ /* 0x000fda0003f04270 */
[----:B------:R-:W-:Y:S05]  /*4f90*/  @P0 BRA `(.L_x_1638) ;  /* 0x0000000000240947 */ /* 0x000fea0003800000 */
[----:B------:R-:W-:-:S13]  /*4fa0*/  ISETP.NE.AND P0, PT, R0, 0x5, PT ;  /* 0x000000050000780c */ /* 0x000fda0003f05270 */
[----:B------:R-:W-:Y:S05]  /*4fb0*/  @!P0 BRA `(.L_x_1639) ;  /* 0x0000000000108947 */ /* 0x000fea0003800000 */
[----:B------:R-:W-:-:S13]  /*4fc0*/  ISETP.NE.AND P0, PT, R0, 0x6, PT ;  /* 0x000000060000780c */ /* 0x000fda0003f05270 */
[----:B------:R-:W-:Y:S05]  /*4fd0*/  @P0 BRA `(.L_x_1634) ;  /* 0x0000000400fc0947 */ /* 0x000fea0003800000 */
[----:B----4-:R1:W-:Y:S01]  /*4fe0*/  STG.E desc[UR36][R8.64], R18 ;  /* 0x0000001208007986 */ /* 0x0103e2000c101924 */
[----:B------:R-:W-:Y:S05]  /*4ff0*/  BRA `(.L_x_1635) ;  /* 0x0000000800cc7947 */ /* 0x000fea0003800000 */
.L_x_1639:
[----:B----4-:R-:W-:-:S05]  /*5000*/  F2FP.F16.F32.PACK_AB R18, RZ, R18 ;  /* 0x00000012ff12723e */ /* 0x010fca00000000ff */
[----:B------:R1:W-:Y:S01]  /*5010*/  STG.E.U16 desc[UR36][R8.64], R18 ;  /* 0x0000001208007986 */ /* 0x0003e2000c101524 */
[----:B------:R-:W-:Y:S05]  /*5020*/  BRA `(.L_x_1635) ;  /* 0x0000000800c07947 */ /* 0x000fea0003800000 */
.L_x_1638:
[----:B------:R-:W-:-:S13]  /*5030*/  ISETP.NE.AND P0, PT, R0, 0x7, PT ;  /* 0x000000070000780c */ /* 0x000fda0003f05270 */
[----:B------:R-:W-:Y:S05]  /*5040*/  @!P0 BRA `(.L_x_1640) ;  /* 0x00000000002c8947 */ /* 0x000fea0003800000 */
[----:B------:R-:W-:-:S13]  /*5050*/  ISETP.NE.AND P0, PT, R0, 0x8, PT ;  /* 0x000000080000780c */ /* 0x000fda0003f05270 */
[----:B------:R-:W-:Y:S05]  /*5060*/  @!P0 BRA `(.L_x_1641) ;  /* 0x0000000000148947 */ /* 0x000fea0003800000 */
[----:B------:R-:W-:-:S13]  /*5070*/  ISETP.NE.AND P0, PT, R0, 0x9, PT ;  /* 0x000000090000780c */ /* 0x000fda0003f05270 */
[----:B------:R-:W-:Y:S05]  /*5080*/  @P0 BRA `(.L_x_1634) ;  /* 0x0000000400d00947 */ /* 0x000fea0003800000 */
[----:B0-----:R-:W-:-:S05]  /*5090*/  IMAD.MOV.U32 R19, RZ, RZ, RZ ;  /* 0x000000ffff137224 */ /* 0x001fca00078e00ff */
[----:B----4-:R0:W-:Y:S01]  /*50a0*/  STG.E.64 desc[UR36][R8.64], R18 ;  /* 0x0000001208007986 */ /* 0x0101e2000c101b24 */
[----:B------:R-:W-:Y:S05]  /*50b0*/  BRA `(.L_x_1635) ;  /* 0x00000008009c7947 */ /* 0x000fea0003800000 */
.L_x_1641:
[----:B----4-:R-:W-:-:S04]  /*50c0*/  F2FP.F16.F32.PACK_AB R3, RZ, R18 ;  /* 0x00000012ff03723e */ /* 0x010fc800000000ff */
[----:B------:R-:W-:-:S05]  /*50d0*/  PRMT R3, R3, 0x5410, RZ ;  /* 0x0000541003037816 */ /* 0x000fca00000000ff */
[----:B------:R1:W-:Y:S01]  /*50e0*/  STG.E desc[UR36][R8.64], R3 ;  /* 0x0000000308007986 */ /* 0x0003e2000c101924 */
[----:B------:R-:W-:Y:S05]  /*50f0*/  BRA `(.L_x_1635) ;  /* 0x00000008008c7947 */ /* 0x000fea0003800000 */
.L_x_1640:
[----:B----4-:R-:W-:-:S06]  /*5100*/  FMUL.FTZ R4, R18, 1 ;  /* 0x3f80000012047820 */ /* 0x010fcc0000410000 */
[----:B------:R-:W1:Y:S02]  /*5110*/  F2F.F64.F32 R4, R4 ;  /* 0x0000000400047310 */ /* 0x000e640000201800 */
[----:B-1----:R1:W-:Y:S01]  /*5120*/  STG.E.64 desc[UR36][R8.64], R4 ;  /* 0x0000000408007986 */ /* 0x0023e2000c101b24 */
[----:B------:R-:W-:Y:S05]  /*5130*/  BRA `(.L_x_1635) ;  /* 0x00000008007c7947 */ /* 0x000fea0003800000 */
.L_x_1630:
        /* <DEDUP_REMOVED lines=10> */
[----:B----4-:R-:W1:Y:S02]  /*51e0*/  F2I.FTZ.U32.TRUNC.NTZ R3, R18 ;  /* 0x0000001200037305 */ /* 0x010e64000021f000 */
[----:B-1----:R1:W-:Y:S01]  /*51f0*/  STG.E.U16 desc[UR36][R8.64], R3 ;  /* 0x0000000308007986 */ /* 0x0023e2000c101524 */
[----:B------:R-:W-:Y:S05]  /*5200*/  BRA `(.L_x_1635) ;  /* 0x0000000800487947 */ /* 0x000fea0003800000 */
.L_x_1645:
[----:B----4-:R-:W-:Y:S01]  /*5210*/  LOP3.LUT R5, R18, 0x7fffffff, RZ, 0xc0, !PT ;  /* 0x7fffffff12057812 */ /* 0x010fe200078ec0ff */
        /* <DEDUP_REMOVED lines=15> */
.L_x_1648:
[----:B------:R-:W-:-:S04]  /*5310*/  SHF.R.U32.HI R18, RZ, 0x18, R18 ;  /* 0x00000018ff127819 */ /* 0x000fc80000011612 */
[----:B------:R-:W-:-:S04]  /*5320*/  LOP3.LUT R3, R3, 0x80, R18, 0xf8, !PT ;  /* 0x0000008003037812 */ /* 0x000fc800078ef812 */
[----:B------:R-:W-:-:S07]  /*5330*/  PRMT R4, R3, 0x7610, R4 ;  /* 0x0000761003047816 */ /* 0x000fce0000000004 */
.L_x_1647:
[----:B------:R-:W-:Y:S05]  /*5340*/  BSYNC.RECONVERGENT B0 ;  /* 0x0000000000007941 */ /* 0x000fea0003800200 */
.L_x_1646:
[----:B------:R1:W-:Y:S01]  /*5350*/  STG.E.U8 desc[UR36][R8.64], R4 ;  /* 0x0000000408007986 */ /* 0x0003e2000c101124 */
[----:B------:R-:W-:Y:S05]  /*5360*/  BRA `(.L_x_1635) ;  /* 0x0000000400f07947 */ /* 0x000fea0003800000 */
.L_x_1644:
        /* <DEDUP_REMOVED lines=16> */
.L_x_1651:
[----:B------:R-:W-:-:S04]  /*5470*/  SHF.R.U32.HI R18, RZ, 0x18, R18 ;  /* 0x00000018ff127819 */ /* 0x000fc80000011612 */
[----:B------:R-:W-:-:S04]  /*5480*/  LOP3.LUT R3, R3, 0x80, R18, 0xf8, !PT ;  /* 0x0000008003037812 */ /* 0x000fc800078ef812 */
[----:B------:R-:W-:-:S07]  /*5490*/  PRMT R4, R3, 0x7610, R4 ;  /* 0x0000761003047816 */ /* 0x000fce0000000004 */
.L_x_1650:
[----:B------:R-:W-:Y:S05]  /*54a0*/  BSYNC.RECONVERGENT B0 ;  /* 0x0000000000007941 */ /* 0x000fea0003800200 */
.L_x_1649:
[----:B------:R1:W-:Y:S01]  /*54b0*/  STG.E.U8 desc[UR36][R8.64], R4 ;  /* 0x0000000408007986 */ /* 0x0003e2000c101124 */
[----:B------:R-:W-:Y:S05]  /*54c0*/  BRA `(.L_x_1635) ;  /* 0x0000000400987947 */ /* 0x000fea0003800000 */
.L_x_1643:
[----:B------:R-:W-:-:S13]  /*54d0*/  ISETP.NE.AND P0, PT, R0, 0x1c, PT ;  /* 0x0000001c0000780c */ /* 0x000fda0003f05270 */
[----:B------:R-:W-:Y:S05]  /*54e0*/  @!P0 BRA `(.L_x_1652) ;  /* 0x0000000000588947 */ /* 0x000fea0003800000 */
[----:B------:R-:W-:-:S13]  /*54f0*/  ISETP.NE.AND P0, PT, R0, 0x1d, PT ;  /* 0x0000001d0000780c */ /* 0x000fda0003f05270 */
[----:B------:R-:W-:Y:S05]  /*5500*/  @!P0 BRA `(.L_x_1653) ;  /* 0x0000000000448947 */ /* 0x000fea0003800000 */
[----:B------:R-:W-:-:S13]  /*5510*/  ISETP.NE.AND P0, PT, R0, 0x2c, PT ;  /* 0x0000002c0000780c */ /* 0x000fda0003f05270 */
[----:B------:R-:W-:Y:S05]  /*5520*/  @P0 BRA `(.L_x_1634) ;  /* 0x0000000000a80947 */ /* 0x000fea0003800000 */
[----:B----4-:R-:W-:-:S04]  /*5530*/  SHF.R.U32.HI R4, RZ, 0x17, R18 ;  /* 0x00000017ff047819 */ /* 0x010fc80000011612 */
        /* <DEDUP_REMOVED lines=14> */
.L_x_1653:
[----:B0---4-:R-:W0:Y:S02]  /*5620*/  F2I.U64.TRUNC R18, R18 ;  /* 0x0000001200127311 */ /* 0x011e24000020d800 */
[----:B0-----:R0:W-:Y:S01]  /*5630*/  STG.E.64 desc[UR36][R8.64], R18 ;  /* 0x0000001208007986 */ /* 0x0011e2000c101b24 */
[----:B------:R-:W-:Y:S05]  /*5640*/  BRA `(.L_x_1635) ;  /* 0x0000000400387947 */ /* 0x000fea0003800000 */
.L_x_1652:
[----:B----4-:R-:W1:Y:S02]  /*5650*/  F2I.FTZ.U32.TRUNC.NTZ R3, R18 ;  /* 0x0000001200037305 */ /* 0x010e64000021f000 */
[----:B-1----:R1:W-:Y:S01]  /*5660*/  STG.E desc[UR36][R8.64], R3 ;  /* 0x0000000308007986 */ /* 0x0023e2000c101924 */
[----:B------:R-:W-:Y:S05]  /*5670*/  BRA `(.L_x_1635) ;  /* 0x00000004002c7947 */ /* 0x000fea0003800000 */
.L_x_1642:
[----:B------:R-:W-:-:S13]  /*5680*/  ISETP.GT.AND P0, PT, R0, 0xe, PT ;  /* 0x0000000e0000780c */ /* 0x000fda0003f04270 */
[----:B------:R-:W-:Y:S05]  /*5690*/  @P0 BRA `(.L_x_1654) ;  /* 0x0000000000340947 */ /* 0x000fea0003800000 */
[----:B------:R-:W-:-:S13]  /*56a0*/  ISETP.NE.AND P0, PT, R0, 0xa, PT ;  /* 0x0000000a0000780c */ /* 0x000fda0003f05270 */
[----:B------:R-:W-:Y:S05]  /*56b0*/  @!P0 BRA `(.L_x_1655) ;  /* 0x0000000000188947 */ /* 0x000fea0003800000 */
[----:B------:R-:W-:-:S13]  /*56c0*/  ISETP.NE.AND P0, PT, R0, 0xb, PT ;  /* 0x0000000b0000780c */ /* 0x000fda0003f05270 */
[----:B------:R-:W-:Y:S05]  /*56d0*/  @P0 BRA `(.L_x_1634) ;  /* 0x00000000003c0947 */ /* 0x000fea0003800000 */
[----:B----4-:R-:W-:-:S04]  /*56e0*/  FSETP.NEU.FTZ.AND P0, PT, R18, RZ, PT ;  /* 0x000000ff1200720b */ /* 0x010fc80003f1d000 */
[----:B------:R-:W-:-:S05]  /*56f0*/  SEL R3, RZ, 0x1, !P0 ;  /* 0x00000001ff037807 */ /* 0x000fca0004000000 */
[----:B------:R1:W-:Y:S01]  /*5700*/  STG.E.U8 desc[UR36][R8.64], R3 ;  /* 0x0000000308007986 */ /* 0x0003e2000c101124 */
[----:B------:R-:W-:Y:S05]  /*5710*/  BRA `(.L_x_1635) ;  /* 0x0000000400047947 */ /* 0x000fea0003800000 */
.L_x_1655:
[----:B----4-:R-:W-:Y:S01]  /*5720*/  FMUL.FTZ R4, R18, 1 ;  /* 0x3f80000012047820 */ /* 0x010fe20000410000 */
[----:B------:R-:W-:-:S05]  /*5730*/  CS2R R6, SRZ ;  /* 0x0000000000067805 */ /* 0x000fca000001ff00 */
[----:B------:R-:W1:Y:S02]  /*5740*/  F2F.F64.F32 R4, R4 ;  /* 0x0000000400047310 */ /* 0x000e640000201800 */
[----:B-1----:R1:W-:Y:S01]  /*5750*/  STG.E.128 desc[UR36][R8.64], R4 ;  /* 0x0000000408007986 */ /* 0x0023e2000c101d24 */
[----:B------:R-:W-:Y:S05]  /*5760*/  BRA `(.L_x_1635) ;  /* 0x0000000000f07947 */ /* 0x000fea0003800000 */
.L_x_1654:
[----:B------:R-:W-:-:S13]  /*5770*/  ISETP.NE.AND P0, PT, R0, 0xf, PT ;  /* 0x0000000f0000780c */ /* 0x000fda0003f05270 */
[----:B------:R-:W-:Y:S05]  /*5780*/  @!P0 BRA `(.L_x_1656) ;  /* 0x0000000000e08947 */ /* 0x000fea0003800000 */
[----:B------:R-:W-:-:S13]  /*5790*/  ISETP.NE.AND P0, PT, R0, 0x17, PT ;  /* 0x000000170000780c */ /* 0x000fda0003f05270 */
[----:B------:R-:W-:Y:S05]  /*57a0*/  @!P0 BRA `(.L_x_1657) ;  /* 0x00000000008c8947 */ /* 0x000fea0003800000 */
[----:B------:R-:W-:-:S13]  /*57b0*/  ISETP.NE.AND P0, PT, R0, 0x18, PT ;  /* 0x000000180000780c */ /* 0x000fda0003f05270 */
[----:B------:R-:W-:Y:S05]  /*57c0*/  @!P0 BRA `(.L_x_1658) ;  /* 0x0000000000448947 */ /* 0x000fea0003800000 */
.L_x_1634:
        /* <DEDUP_REMOVED lines=16> */
.L_x_1659:
[----:B------:R-:W-:Y:S05]  /*58d0*/  BRA `(.L_x_1635) ;  /* 0x0000000000947947 */ /* 0x000fea0003800000 */
.L_x_1658:
[----:B----4-:R-:W-:Y:S01]  /*58e0*/  LOP3.LUT R4, R18, 0x7fffffff, RZ, 0xc0, !PT ;  /* 0x7fffffff12047812 */ /* 0x010fe200078ec0ff */
        /* <DEDUP_REMOVED lines=11> */
.L_x_1661:
[----:B------:R-:W-:Y:S05]  /*59a0*/  BSYNC.RECONVERGENT B0 ;  /* 0x0000000000007941 */ /* 0x000fea0003800200 */
.L_x_1660:
[----:B------:R-:W-:-:S05]  /*59b0*/  LOP3.LUT R3, R0, 0x80, R5, 0xf8, !PT ;  /* 0x0000008000037812 */ /* 0x000fca00078ef805 */
[----:B------:R4:W-:Y:S01]  /*59c0*/  STG.E.U8 desc[UR36][R8.64], R3 ;  /* 0x0000000308007986 */ /* 0x0009e2000c101124 */
[----:B------:R-:W-:Y:S05]  /*59d0*/  BRA `(.L_x_1635) ;  /* 0x0000000000547947 */ /* 0x000fea0003800000 */
.L_x_1657:
[----:B----4-:R-:W-:Y:S01]  /*59e0*/  LOP3.LUT R4, R18, 0x7fffffff, RZ, 0xc0, !PT ;  /* 0x7fffffff12047812 */ /* 0x010fe200078ec0ff */
        /* <DEDUP_REMOVED lines=10> */
.L_x_1663:
[----:B------:R-:W-:Y:S01]  /*5a90*/  IMAD.MOV.U32 R0, RZ, RZ, 0x7f ;  /* 0x0000007fff007424 */ /* 0x000fe200078e00ff */
[----:B------:R-:W-:-:S04]  /*5aa0*/  ISETP.GT.U32.AND P0, PT, R4, 0x7f800000, PT ;  /* 0x7f8000000400780c */ /* 0x000fc80003f04070 */
[----:B------:R-:W-:-:S09]  /*5ab0*/  SEL R0, R0, 0x7c, P0 ;  /* 0x0000007c00007807 */ /* 0x000fd20000000000 */
.L_x_1664:
[----:B------:R-:W-:Y:S05]  /*5ac0*/  BSYNC.RECONVERGENT B0 ;  /* 0x0000000000007941 */ /* 0x000fea0003800200 */
.L_x_1662:
[----:B------:R-:W-:-:S04]  /*5ad0*/  SHF.R.U32.HI R3, RZ, 0x18, R18 ;  /* 0x00000018ff037819 */ /* 0x000fc80000011612 */
[----:B------:R-:W-:-:S05]  /*5ae0*/  LOP3.LUT R3, R0, 0x80, R3, 0xf8, !PT ;  /* 0x0000008000037812 */ /* 0x000fca00078ef803 */
[----:B------:R1:W-:Y:S01]  /*5af0*/  STG.E.U8 desc[UR36][R8.64], R3 ;  /* 0x0000000308007986 */ /* 0x0003e2000c101124 */
[----:B------:R-:W-:Y:S05]  /*5b00*/  BRA `(.L_x_1635) ;  /* 0x0000000000087947 */ /* 0x000fea0003800000 */
.L_x_1656:
[----:B----4-:R-:W-:-:S05]  /*5b10*/  F2FP.BF16.F32.PACK_AB R18, RZ, R18 ;  /* 0x00000012ff12723e */ /* 0x010fca00000010ff */
[----:B------:R1:W-:Y:S02]  /*5b20*/  STG.E.U16 desc[UR36][R8.64], R18 ;  /* 0x0000001208007986 */ /* 0x0003e4000c101524 */
.L_x_1635:
[----:B------:R-:W-:-:S05]  /*5b30*/  VIADD R25, R25, 0x80 ;  /* 0x0000008019197836 */ /* 0x000fca0000000000 */
[----:B------:R-:W-:-:S13]  /*5b40*/  ISETP.GE.AND P0, PT, R25, R17, PT ;  /* 0x000000111900720c */ /* 0x000fda0003f06270 */
[----:B------:R-:W-:Y:S05]  /*5b50*/  @P0 BRA `(.L_x_1629) ;  /* 0x0000000c00900947 */ /* 0x000fea0003800000 */
[----:B------:R-:W5:Y:S01]  /*5b60*/  LDCU UR4, c[0x0][0x3a8] ;  /* 0x00007500ff0477ac */ /* 0x000f620008000800 */
[----:B01--4-:R-:W0:Y:S01]  /*5b70*/  LDC.64 R8, c[0x0][0x388] ;  /* 0x0000e200ff087b82 */ /* 0x013e220000000a00 */
        /* <DEDUP_REMOVED lines=16> */
[----:B--2---:R-:W0:Y:S02]  /*5c80*/  F2I.FTZ.TRUNC.NTZ R3, R22 ;  /* 0x0000001600037305 */ /* 0x004e24000021f100 */
[----:B0-----:R0:W-:Y:S01]  /*5c90*/  STG.E.U8 desc[UR36][R8.64], R3 ;  /* 0x0000000308007986 */ /* 0x0011e2000c101124 */
[----:B------:R-:W-:Y:S05]  /*5ca0*/  BRA `(.L_x_1670) ;  /* 0x0000000c00387947 */ /* 0x000fea0003800000 */
.L_x_1668:
[----:B--2---:R-:W0:Y:S02]  /*5cb0*/  F2I.S64.TRUNC R22, R22 ;  /* 0x0000001600167311 */ /* 0x004e24000020d900 */
[----:B0-----:R-:W-:-:S05]  /*5cc0*/  IMAD.MOV.U32 R3, RZ, RZ, R22 ;  /* 0x000000ffff037224 */ /* 0x001fca00078e0016 */
[----:B------:R0:W-:Y:S01]  /*5cd0*/  STG.E.U8 desc[UR36][R8.64], R3 ;  /* 0x0000000308007986 */ /* 0x0001e2000c101124 */
[----:B------:R-:W-:Y:S05]  /*5ce0*/  BRA `(.L_x_1670) ;  /* 0x0000000c00287947 */ /* 0x000fea0003800000 */
.L_x_1667:
[----:B------:R-:W-:-:S13]  /*5cf0*/  ISETP.NE.AND P0, PT, R0, 0x2, PT ;  /* 0x000000020000780c */ /* 0x000fda0003f05270 */
[----:B------:R-:W-:Y:S05]  /*5d00*/  @!P0 BRA `(.L_x_1671) ;  /* 0x0000000000288947 */ /* 0x000fea0003800000 */
[----:B------:R-:W-:-:S13]  /*5d10*/  ISETP.NE.AND P0, PT, R0, 0x3, PT ;  /* 0x000000030000780c */ /* 0x000fda0003f05270 */
[----:B------:R-:W-:Y:S05]  /*5d20*/  @!P0 BRA `(.L_x_1672) ;  /* 0x0000000000148947 */ /* 0x000fea0003800000 */
[----:B------:R-:W-:-:S13]  /*5d30*/  ISETP.NE.AND P0, PT, R0, 0x4, PT ;  /* 0x000000040000780c */ /* 0x000fda0003f05270 */
[----:B------:R-:W-:Y:S05]  /*5d40*/  @P0 BRA `(.L_x_1669) ;  /* 0x0000000800380947 */ /* 0x000fea0003800000 */
[----:B--2---:R-:W0:Y:S02]  /*5d50*/  F2I.S64.TRUNC R22, R22 ;  /* 0x0000001600167311 */ /* 0x004e24000020d900 */
[----:B0-----:R0:W-:Y:S01]  /*5d60*/  STG.E.64 desc[UR36][R8.64], R22 ;  /* 0x0000001608007986 */ /* 0x0011e2000c101b24 */
[----:B------:R-:W-:Y:S05]  /*5d70*/  BRA `(.L_x_1670) ;  /* 0x0000000c00047947 */ /* 0x000fea0003800000 */
.L_x_1672:
[----:B--2---:R-:W0:Y:S02]  /*5d80*/  F2I.FTZ.TRUNC.NTZ R3, R22 ;  /* 0x0000001600037305 */ /* 0x004e24000021f100 */
[----:B0-----:R0:W-:Y:S01]  /*5d90*/  STG.E desc[UR36][R8.64], R3 ;  /* 0x0000000308007986 */ /* 0x0011e2000c101924 */
[----:B------:R-:W-:Y:S05]  /*5da0*/  BRA `(.L_x_1670) ;  /* 0x0000000800f87947 */ /* 0x000fea0003800000 */
.L_x_1671:
[----:B--2---:R-:W0:Y:S02]  /*5db0*/  F2I.FTZ.TRUNC.NTZ R3, R22 ;  /* 0x0000001600037305 */ /* 0x004e24000021f100 */
[----:B0-----:R0:W-:Y:S01]  /*5dc0*/  STG.E.U16 desc[UR36][R8.64], R3 ;  /* 0x0000000308007986 */ /* 0x0011e2000c101524 */
[----:B------:R-:W-:Y:S05]  /*5dd0*/  BRA `(.L_x_1670) ;  /* 0x0000000800ec7947 */ /* 0x000fea0003800000 */
.L_x_1666:
[----:B------:R-:W-:-:S13]  /*5de0*/  ISETP.GT.AND P0, PT, R0, 0x6, PT ;  /* 0x000000060000780c */ /* 0x000fda0003f04270 */
[----:B------:R-:W-:Y:S05]  /*5df0*/  @P0 BRA `(.L_x_1673) ;  /* 0x0000000000240947 */ /* 0x000fea0003800000 */
[----:B------:R-:W-:-:S13]  /*5e00*/  ISETP.NE.AND P0, PT, R0, 0x5, PT ;  /* 0x000000050000780c */ /* 0x000fda0003f05270 */
[----:B------:R-:W-:Y:S05]  /*5e10*/  @!P0 BRA `(.L_x_1674) ;  /* 0x0000000000108947 */ /* 0x000fea0003800000 */
[----:B------:R-:W-:-:S13]  /*5e20*/  ISETP.NE.AND P0, PT, R0, 0x6, PT ;  /* 0x000000060000780c */ /* 0x000fda0003f05270 */
[----:B------:R-:W-:Y:S05]  /*5e30*/  @P0 BRA `(.L_x_1669) ;  /* 0x0000000400fc0947 */ /* 0x000fea0003800000 */
[----:B--2---:R0:W-:Y:S01]  /*5e40*/  STG.E desc[UR36][R8.64], R22 ;  /* 0x0000001608007986 */ /* 0x0041e2000c101924 */
[----:B------:R-:W-:Y:S05]  /*5e50*/  BRA `(.L_x_1670) ;  /* 0x0000000800cc7947 */ /* 0x000fea0003800000 */
.L_x_1674:
[----:B--2---:R-:W-:-:S05]  /*5e60*/  F2FP.F16.F32.PACK_AB R22, RZ, R22 ;  /* 0x00000016ff16723e */ /* 0x004fca00000000ff */
[----:B------:R0:W-:Y:S01]  /*5e70*/  STG.E.U16 desc[UR36][R8.64], R22 ;  /* 0x0000001608007986 */ /* 0x0001e2000c101524 */
[----:B------:R-:W-:Y:S05]  /*5e80*/  BRA `(.L_x_1670) ;  /* 0x0000000800c07947 */ /* 0x000fea0003800000 */
.L_x_1673:
[----:B------:R-:W-:-:S13]  /*5e90*/  ISETP.NE.AND P0, PT, R0, 0x7, PT ;  /* 0x000000070000780c */ /* 0x000fda0003f05270 */
[----:B------:R-:W-:Y:S05]  /*5ea0*/  @!P0 BRA `(.L_x_1675) ;  /* 0x00000000002c8947 */ /* 0x000fea0003800000 */
[----:B------:R-:W-:-:S13]  /*5eb0*/  ISETP.NE.AND P0, PT, R0, 0x8, PT ;  /* 0x000000080000780c */ /* 0x000fda0003f05270 */
[----:B------:R-:W-:Y:S05]  /*5ec0*/  @!P0 BRA `(.L_x_1676) ;  /* 0x0000000000148947 */ /* 0x000fea0003800000 */
[----:B------:R-:W-:-:S13]  /*5ed0*/  ISETP.NE.AND P0, PT, R0, 0x9, PT ;  /* 0x000000090000780c */ /* 0x000fda0003f05270 */
[----:B------:R-:W-:Y:S05]  /*5ee0*/  @P0 BRA `(.L_x_1669) ;  /* 0x0000000400d00947 */ /* 0x000fea0003800000 */
[----:B------:R-:W-:-:S05]  /*5ef0*/  IMAD.MOV.U32 R23, RZ, RZ, RZ ;  /* 0x000000ffff177224 */ /* 0x000fca00078e00ff */
[----:B--2---:R0:W-:Y:S01]  /*5f00*/  STG.E.64 desc[UR36][R8.64], R22 ;  /* 0x0000001608007986 */ /* 0x0041e2000c101b24 */
[----:B------:R-:W-:Y:S05]  /*5f10*/  BRA `(.L_x_1670) ;  /* 0x00000008009c7947 */ /* 0x000fea0003800000 */
.L_x_1676:
[----:B--2---:R-:W-:-:S04]  /*5f20*/  F2FP.F16.F32.PACK_AB R3, RZ, R22 ;  /* 0x00000016ff03723e */ /* 0x004fc800000000ff */
[----:B------:R-:W-:-:S05]  /*5f30*/  PRMT R3, R3, 0x5410, RZ ;  /* 0x0000541003037816 */ /* 0x000fca00000000ff */
[----:B------:R0:W-:Y:S01]  /*5f40*/  STG.E desc[UR36][R8.64], R3 ;  /* 0x0000000308007986 */ /* 0x0001e2000c101924 */
[----:B------:R-:W-:Y:S05]  /*5f50*/  BRA `(.L_x_1670) ;  /* 0x00000008008c7947 */ /* 0x000fea0003800000 */
.L_x_1675:
[----:B--2---:R-:W-:-:S06]  /*5f60*/  FMUL.FTZ R4, R22, 1 ;  /* 0x3f80000016047820 */ /* 0x004fcc0000410000 */
[----:B------:R-:W0:Y:S02]  /*5f70*/  F2F.F64.F32 R4, R4 ;  /* 0x0000000400047310 */ /* 0x000e240000201800 */
[----:B0-----:R0:W-:Y:S01]  /*5f80*/  STG.E.64 desc[UR36][R8.64], R4 ;  /* 0x0000000408007986 */ /* 0x0011e2000c101b24 */
[----:B------:R-:W-:Y:S05]  /*5f90*/  BRA `(.L_x_1670) ;  /* 0x00000008007c7947 */ /* 0x000fea0003800000 */
.L_x_1665:
        /* <DEDUP_REMOVED lines=10> */
[----:B--2---:R-:W0:Y:S02]  /*6040*/  F2I.FTZ.U32.TRUNC.NTZ R3, R22 ;  /* 0x0000001600037305 */ /* 0x004e24000021f000 */
[----:B0-----:R0:W-:Y:S01]  /*6050*/  STG.E.U16 desc[UR36][R8.64], R3 ;  /* 0x0000000308007986 */ /* 0x0011e2000c101524 */
[----:B------:R-:W-:Y:S05]  /*6060*/  BRA `(.L_x_1670) ;  /* 0x0000000800487947 */ /* 0x000fea0003800000 */
.L_x_1680:
[----:B--2---:R-:W-:Y:S01]  /*6070*/  LOP3.LUT R5, R22, 0x7fffffff, RZ, 0xc0, !PT ;  /* 0x7fffffff16057812 */ /* 0x004fe200078ec0ff */
        /* <DEDUP_REMOVED lines=15> */
.L_x_1683:
[----:B------:R-:W-:-:S04]  /*6170*/  SHF.R.U32.HI R22, RZ, 0x18, R22 ;  /* 0x00000018ff167819 */ /* 0x000fc80000011616 */
[----:B------:R-:W-:-:S04]  /*6180*/  LOP3.LUT R3, R3, 0x80, R22, 0xf8, !PT ;  /* 0x0000008003037812 */ /* 0x000fc800078ef816 */
[----:B------:R-:W-:-:S07]  /*6190*/  PRMT R4, R3, 0x7610, R4 ;  /* 0x0000761003047816 */ /* 0x000fce0000000004 */
.L_x_1682:
[----:B------:R-:W-:Y:S05]  /*61a0*/  BSYNC.RECONVERGENT B0 ;  /* 0x0000000000007941 */ /* 0x000fea0003800200 */
.L_x_1681:
[----:B------:R0:W-:Y:S01]  /*61b0*/  STG.E.U8 desc[UR36][R8.64], R4 ;  /* 0x0000000408007986 */ /* 0x0001e2000c101124 */
[----:B------:R-:W-:Y:S05]  /*61c0*/  BRA `(.L_x_1670) ;  /* 0x0000000400f07947 */ /* 0x000fea0003800000 */
.L_x_1679:
        /* <DEDUP_REMOVED lines=16> */
.L_x_1686:
[----:B------:R-:W-:-:S04]  /*62d0*/  SHF.R.U32.HI R22, RZ, 0x18, R22 ;  /* 0x00000018ff167819 */ /* 0x000fc80000011616 */
[----:B------:R-:W-:-:S04]  /*62e0*/  LOP3.LUT R3, R3, 0x80, R22, 0xf8, !PT ;  /* 0x0000008003037812 */ /* 0x000fc800078ef816 */
[----:B------:R-:W-:-:S07]  /*62f0*/  PRMT R4, R3, 0x7610, R4 ;  /* 0x0000761003047816 */ /* 0x000fce0000000004 */
.L_x_1685:
[----:B------:R-:W-:Y:S05]  /*6300*/  BSYNC.RECONVERGENT B0 ;  /* 0x0000000000007941 */ /* 0x000fea0003800200 */
.L_x_1684:
[----:B------:R0:W-:Y:S01]  /*6310*/  STG.E.U8 desc[UR36][R8.64], R4 ;  /* 0x0000000408007986 */ /* 0x0001e2000c101124 */
[----:B------:R-:W-:Y:S05]  /*6320*/  BRA `(.L_x_1670) ;  /* 0x0000000400987947 */ /* 0x000fea0003800000 */
.L_x_1678:
[----:B------:R-:W-:-:S13]  /*6330*/  ISETP.NE.AND P0, PT, R0, 0x1c, PT ;  /* 0x0000001c0000780c */ /* 0x000fda0003f05270 */
[----:B------:R-:W-:Y:S05]  /*6340*/  @!P0 BRA `(.L_x_1687) ;  /* 0x0000000000588947 */ /* 0x000fea0003800000 */
[----:B------:R-:W-:-:S13]  /*6350*/  ISETP.NE.AND P0, PT, R0, 0x1d, PT ;  /* 0x0000001d0000780c */ /* 0x000fda0003f05270 */
[----:B------:R-:W-:Y:S05]  /*6360*/  @!P0 BRA `(.L_x_1688) ;  /* 0x0000000000448947 */ /* 0x000fea0003800000 */
[----:B------:R-:W-:-:S13]  /*6370*/  ISETP.NE.AND P0, PT, R0, 0x2c, PT ;  /* 0x0000002c0000780c */ /* 0x000fda0003f05270 */
[----:B------:R-:W-:Y:S05]  /*6380*/  @P0 BRA `(.L_x_1669) ;  /* 0x0000000000a80947 */ /* 0x000fea0003800000 */
[----:B--2---:R-:W-:-:S04]  /*6390*/  SHF.R.U32.HI R4, RZ, 0x17, R22 ;  /* 0x00000017ff047819 */ /* 0x004fc80000011616 */
        /* <DEDUP_REMOVED lines=14> */
.L_x_1688:
[----:B--2---:R-:W0:Y:S02]  /*6480*/  F2I.U64.TRUNC R22, R22 ;  /* 0x0000001600167311 */ /* 0x004e24000020d800 */
[----:B0-----:R0:W-:Y:S01]  /*6490*/  STG.E.64 desc[UR36][R8.64], R22 ;  /* 0x0000001608007986 */ /* 0x0011e2000c101b24 */
[----:B------:R-:W-:Y:S05]  /*64a0*/  BRA `(.L_x_1670) ;  /* 0x0000000400387947 */ /* 0x000fea0003800000 */
.L_x_1687:
[----:B--2---:R-:W0:Y:S02]  /*64b0*/  F2I.FTZ.U32.TRUNC.NTZ R3, R22 ;  /* 0x0000001600037305 */ /* 0x004e24000021f000 */
[----:B0-----:R0:W-:Y:S01]  /*64c0*/  STG.E desc[UR36][R8.64], R3 ;  /* 0x0000000308007986 */ /* 0x0011e2000c101924 */
[----:B------:R-:W-:Y:S05]  /*64d0*/  BRA `(.L_x_1670) ;  /* 0x00000004002c7947 */ /* 0x000fea0003800000 */
.L_x_1677:
[----:B------:R-:W-:-:S13]  /*64e0*/  ISETP.GT.AND P0, PT, R0, 0xe, PT ;  /* 0x0000000e0000780c */ /* 0x000fda0003f04270 */
[----:B------:R-:W-:Y:S05]  /*64f0*/  @P0 BRA `(.L_x_1689) ;  /* 0x0000000000340947 */ /* 0x000fea0003800000 */
[----:B------:R-:W-:-:S13]  /*6500*/  ISETP.NE.AND P0, PT, R0, 0xa, PT ;  /* 0x0000000a0000780c */ /* 0x000fda0003f05270 */
[----:B------:R-:W-:Y:S05]  /*6510*/  @!P0 BRA `(.L_x_1690) ;  /* 0x0000000000188947 */ /* 0x000fea0003800000 */
[----:B------:R-:W-:-:S13]  /*6520*/  ISETP.NE.AND P0, PT, R0, 0xb, PT ;  /* 0x0000000b0000780c */ /* 0x000fda0003f05270 */
[----:B------:R-:W-:Y:S05]  /*6530*/  @P0 BRA `(.L_x_1669) ;  /* 0x00000000003c0947 */ /* 0x000fea0003800000 */
[----:B--2---:R-:W-:-:S04]  /*6540*/  FSETP.NEU.FTZ.AND P0, PT, R22, RZ, PT ;  /* 0x000000ff1600720b */ /* 0x004fc80003f1d000 */
[----:B------:R-:W-:-:S05]  /*6550*/  SEL R3, RZ, 0x1, !P0 ;  /* 0x00000001ff037807 */ /* 0x000fca0004000000 */
[----:B------:R1:W-:Y:S01]  /*6560*/  STG.E.U8 desc[UR36][R8.64], R3 ;  /* 0x0000000308007986 */ /* 0x0003e2000c101124 */
[----:B------:R-:W-:Y:S05]  /*6570*/  BRA `(.L_x_1670) ;  /* 0x0000000400047947 */ /* 0x000fea0003800000 */
.L_x_1690:
[----:B--2---:R-:W-:Y:S01]  /*6580*/  FMUL.FTZ R4, R22, 1 ;  /* 0x3f80000016047820 */ /* 0x004fe20000410000 */
[----:B------:R-:W-:-:S05]  /*6590*/  CS2R R6, SRZ ;  /* 0x0000000000067805 */ /* 0x000fca000001ff00 */
[----:B------:R-:W0:Y:S02]  /*65a0*/  F2F.F64.F32 R4, R4 ;  /* 0x0000000400047310 */ /* 0x000e240000201800 */
[----:B0-----:R0:W-:Y:S01]  /*65b0*/  STG.E.128 desc[UR36][R8.64], R4 ;  /* 0x0000000408007986 */ /* 0x0011e2000c101d24 */
[----:B------:R-:W-:Y:S05]  /*65c0*/  BRA `(.L_x_1670) ;  /* 0x0000000000f07947 */ /* 0x000fea0003800000 */
.L_x_1689:
[----:B------:R-:W-:-:S13]  /*65d0*/  ISETP.NE.AND P0, PT, R0, 0xf, PT ;  /* 0x0000000f0000780c */ /* 0x000fda0003f05270 */
[----:B------:R-:W-:Y:S05]  /*65e0*/  @!P0 BRA `(.L_x_1691) ;  /* 0x0000000000e08947 */ /* 0x000fea0003800000 */
[----:B------:R-:W-:-:S13]  /*65f0*/  ISETP.NE.AND P0, PT, R0, 0x17, PT ;  /* 0x000000170000780c */ /* 0x000fda0003f05270 */
[----:B------:R-:W-:Y:S05]  /*6600*/  @!P0 BRA `(.L_x_1692) ;  /* 0x00000000008c8947 */ /* 0x000fea0003800000 */
[----:B------:R-:W-:-:S13]  /*6610*/  ISETP.NE.AND P0, PT, R0, 0x18, PT ;  /* 0x000000180000780c */ /* 0x000fda0003f05270 */
[----:B------:R-:W-:Y:S05]  /*6620*/  @!P0 BRA `(.L_x_1693) ;  /* 0x0000000000448947 */ /* 0x000fea0003800000 */
.L_x_1669:
[----:B------:R-:W-:Y:S01]  /*6630*/  MOV R14, 0x0 ;  /* 0x00000000000e7802 */ /* 0x000fe20000000f00 */
[----:B------:R-:W0:Y:S01]  /*6640*/  LDCU.64 UR4, c[0x4][0x148] ;  /* 0x01002900ff0477ac */ /* 0x000e220008000a00 */
[----:B------:R-:W-:Y:S02]  /*6650*/  IMAD.MOV.U32 R8, RZ, RZ, 0x65 ;  /* 0x00000065ff087424 */ /* 0x000fe400078e00ff */
[----:B------:R-:W-:Y:S01]  /*6660*/  IMAD.MOV.U32 R12, RZ, RZ, 0x1 ;  /* 0x00000001ff0c7424 */ /* 0x000fe200078e00ff */
[----:B------:R-:W1:Y:S01]  /*6670*/  LDCU.64 UR6, c[0x4][0x150] ;  /* 0x01002a00ff0677ac */ /* 0x000e620008000a00 */
[----:B------:R-:W4:Y:S01]  /*6680*/  LDC.64 R14, c[0x4][R14] ;  /* 0x010000000e0e7b82 */ /* 0x000f220000000a00 */
        /* <DEDUP_REMOVED lines=10> */
.L_x_1694:
[----:B------:R-:W-:Y:S05]  /*6730*/  BRA `(.L_x_1670) ;  /* 0x0000000000947947 */ /* 0x000fea0003800000 */
.L_x_1693:
[----:B--2---:R-:W-:Y:S01]  /*6740*/  LOP3.LUT R4, R22, 0x7fffffff, RZ, 0xc0, !PT ;  /* 0x7fffffff16047812 */ /* 0x004fe200078ec0ff */
        /* <DEDUP_REMOVED lines=11> */
.L_x_1696:
[----:B------:R-:W-:Y:S05]  /*6800*/  BSYNC.RECONVERGENT B0 ;  /* 0x0000000000007941 */ /* 0x000fea0003800200 */
.L_x_1695:
[----:B------:R-:W-:-:S05]  /*6810*/  LOP3.LUT R3, R0, 0x80, R5, 0xf8, !PT ;  /* 0x0000008000037812 */ /* 0x000fca00078ef805 */
[----:B------:R4:W-:Y:S01]  /*6820*/  STG.E.U8 desc[UR36][R8.64], R3 ;  /* 0x0000000308007986 */ /* 0x0009e2000c101124 */
[----:B------:R-:W-:Y:S05]  /*6830*/  BRA `(.L_x_1670) ;  /* 0x0000000000547947 */ /* 0x000fea0003800000 */
.L_x_1692:
[----:B--2---:R-:W-:Y:S01]  /*6840*/  LOP3.LUT R4, R22, 0x7fffffff, RZ, 0xc0, !PT ;  /* 0x7fffffff16047812 */ /* 0x004fe200078ec0ff */
        /* <DEDUP_REMOVED lines=10> */
.L_x_1698:
[----:B------:R-:W-:Y:S01]  /*68f0*/  IMAD.MOV.U32 R0, RZ, RZ, 0x7f ;  /* 0x0000007fff007424 */ /* 0x000fe200078e00ff */
[----:B------:R-:W-:-:S04]  /*6900*/  ISETP.GT.U32.AND P0, PT, R4, 0x7f800000, PT ;  /* 0x7f8000000400780c */ /* 0x000fc80003f04070 */
[----:B------:R-:W-:-:S09]  /*6910*/  SEL R0, R0, 0x7c, P0 ;  /* 0x0000007c00007807 */ /* 0x000fd20000000000 */
.L_x_1699:
[----:B------:R-:W-:Y:S05]  /*6920*/  BSYNC.RECONVERGENT B0 ;  /* 0x0000000000007941 */ /* 0x000fea0003800200 */
.L_x_1697:
[----:B------:R-:W-:-:S04]  /*6930*/  SHF.R.U32.HI R3, RZ, 0x18, R22 ;  /* 0x00000018ff037819 */ /* 0x000fc80000011616 */
[----:B------:R-:W-:-:S05]  /*6940*/  LOP3.LUT R3, R0, 0x80, R3, 0xf8, !PT ;  /* 0x0000008000037812 */ /* 0x000fca00078ef803 */
[----:B------:R2:W-:Y:S01]  /*6950*/  STG.E.U8 desc[UR36][R8.64], R3 ;  /* 0x0000000308007986 */ /* 0x0005e2000c101124 */
[----:B------:R-:W-:Y:S05]  /*6960*/  BRA `(.L_x_1670) ;  /* 0x0000000000087947 */ /* 0x000fea0003800000 */
.L_x_1691:
[----:B--2---:R-:W-:-:S05]  /*6970*/  F2FP.BF16.F32.PACK_AB R22, RZ, R22 ;  /* 0x00000016ff16723e */ /* 0x004fca00000010ff */
[----:B------:R0:W-:Y:S02]  /*6980*/  STG.E.U16 desc[UR36][R8.64], R22 ;  /* 0x0000001608007986 */ /* 0x0001e4000c101524 */
.L_x_1670:
[----:B------:R-:W-:-:S07]  /*6990*/  VIADD R25, R25, 0x80 ;  /* 0x0000008019197836 */ /* 0x000fce0000000000 */
.L_x_1629:
[----:B------:R-:W-:Y:S05]  /*69a0*/  BSYNC.RECONVERGENT B6 ;  /* 0x0000000000067941 */ /* 0x000fea0003800200 */
.L_x_1628:
[----:B------:R-:W-:-:S13]  /*69b0*/  ISETP.GE.AND P0, PT, R25, R17, PT ;  /* 0x000000111900720c */ /* 0x000fda0003f06270 */
[----:B------:R-:W-:Y:S05]  /*69c0*/  @P0 EXIT ;  /* 0x000000000000094d */ /* 0x000fea0003800000 */
[----:B01----:R-:W0:Y:S01]  /*69d0*/  LDC.64 R4, c[0x0][0x388] ;  /* 0x0000e200ff047b82 */ /* 0x003e220000000a00 */
[----:B------:R-:W2:Y:S01]  /*69e0*/  LDCU UR4, c[0x0][0x3a8] ;  /* 0x00007500ff0477ac */ /* 0x000ea20008000800 */
[----:B------:R-:W-:Y:S01]  /*69f0*/  PRMT R0, R16, 0x9910, RZ ;  /* 0x0000991010007816 */ /* 0x000fe200000000ff */
[----:B------:R-:W-:-:S03]  /*6a00*/  IMAD R2, R2, 0x200, R25 ;  /* 0x0000020002027824 */ /* 0x000fc600078e0219 */
[----:B------:R-:W-:Y:S01]  /*6a10*/  ISETP.GT.AND P1, PT, R0, 0x9, PT ;  /* 0x000000090000780c */ /* 0x000fe20003f24270 */
[----:B--2-4-:R-:W-:-:S05]  /*6a20*/  IMAD R3, R2, UR4, RZ ;  /* 0x0000000402037c24 */ /* 0x014fca000f8e02ff */
        /* <DEDUP_REMOVED lines=11> */
[----:B---3--:R-:W0:Y:S02]  /*6ae0*/  F2I.FTZ.TRUNC.NTZ R5, R24 ;  /* 0x0000001800057305 */ /* 0x008e24000021f100 */
[----:B0-----:R-:W-:Y:S01]  /*6af0*/  STG.E.U8 desc[UR36][R2.64], R5 ;  /* 0x0000000502007986 */ /* 0x001fe2000c101124 */
[----:B------:R-:W-:Y:S05]  /*6b00*/  EXIT ;  /* 0x000000000000794d */ /* 0x000fea0003800000 */
.L_x_1703:
[----:B---3--:R-:W0:Y:S02]  /*6b10*/  F2I.S64.TRUNC R24, R24 ;  /* 0x0000001800187311 */ /* 0x008e24000020d900 */
[----:B0-----:R-:W-:-:S05]  /*6b20*/  IMAD.MOV.U32 R5, RZ, RZ, R24 ;  /* 0x000000ffff057224 */ /* 0x001fca00078e0018 */
[----:B------:R-:W-:Y:S01]  /*6b30*/  STG.E.U8 desc[UR36][R2.64], R5 ;  /* 0x0000000502007986 */ /* 0x000fe2000c101124 */
[----:B------:R-:W-:Y:S05]  /*6b40*/  EXIT ;  /* 0x000000000000794d */ /* 0x000fea0003800000 */
.L_x_1702:
[----:B------:R-:W-:-:S13]  /*6b50*/  ISETP.NE.AND P0, PT, R0, 0x2, PT ;  /* 0x000000020000780c */ /* 0x000fda0003f05270 */
[----:B------:R-:W-:Y:S05]  /*6b60*/  @!P0 BRA `(.L_x_1705) ;  /* 0x0000000000288947 */ /* 0x000fea0003800000 */
[----:B------:R-:W-:-:S13]  /*6b70*/  ISETP.NE.AND P0, PT, R0, 0x3, PT ;  /* 0x000000030000780c */ /* 0x000fda0003f05270 */
[----:B------:R-:W-:Y:S05]  /*6b80*/  @!P0 BRA `(.L_x_1706) ;  /* 0x0000000000148947 */ /* 0x000fea0003800000 */
[----:B------:R-:W-:-:S13]  /*6b90*/  ISETP.NE.AND P0, PT, R0, 0x4, PT ;  /* 0x000000040000780c */ /* 0x000fda0003f05270 */
[----:B------:R-:W-:Y:S05]  /*6ba0*/  @P0 BRA `(.L_x_1704) ;  /* 0x0000000800380947 */ /* 0x000fea0003800000 */
[----:B---3--:R-:W0:Y:S02]  /*6bb0*/  F2I.S64.TRUNC R24, R24 ;  /* 0x0000001800187311 */ /* 0x008e24000020d900 */
[----:B0-----:R-:W-:Y:S01]  /*6bc0*/  STG.E.64 desc[UR36][R2.64], R24 ;  /* 0x0000001802007986 */ /* 0x001fe2000c101b24 */
[----:B------:R-:W-:Y:S05]  /*6bd0*/  EXIT ;  /* 0x000000000000794d */ /* 0x000fea0003800000 */
.L_x_1706:
[----:B---3--:R-:W0:Y:S02]  /*6be0*/  F2I.FTZ.TRUNC.NTZ R5, R24 ;  /* 0x0000001800057305 */ /* 0x008e24000021f100 */
[----:B0-----:R-:W-:Y:S01]  /*6bf0*/  STG.E desc[UR36][R2.64], R5 ;  /* 0x0000000502007986 */ /* 0x001fe2000c101924 */
[----:B------:R-:W-:Y:S05]  /*6c00*/  EXIT ;  /* 0x000000000000794d */ /* 0x000fea0003800000 */
.L_x_1705:
[----:B---3--:R-:W0:Y:S02]  /*6c10*/  F2I.FTZ.TRUNC.NTZ R5, R24 ;  /* 0x0000001800057305 */ /* 0x008e24000021f100 */
[----:B0-----:R-:W-:Y:S01]  /*6c20*/  STG.E.U16 desc[UR36][R2.64], R5 ;  /* 0x0000000502007986 */ /* 0x001fe2000c101524 */
[----:B------:R-:W-:Y:S05]  /*6c30*/  EXIT ;  /* 0x000000000000794d */ /* 0x000fea0003800000 */
.L_x_1701:
[----:B------:R-:W-:-:S13]  /*6c40*/  ISETP.GT.AND P0, PT, R0, 0x6, PT ;  /* 0x000000060000780c */ /* 0x000fda0003f04270 */
[----:B------:R-:W-:Y:S05]  /*6c50*/  @P0 BRA `(.L_x_1707) ;  /* 0x0000000000240947 */ /* 0x000fea0003800000 */
[----:B------:R-:W-:-:S13]  /*6c60*/  ISETP.NE.AND P0, PT, R0, 0x5, PT ;  /* 0x000000050000780c */ /* 0x000fda0003f05270 */
[----:B------:R-:W-:Y:S05]  /*6c70*/  @!P0 BRA `(.L_x_1708) ;  /* 0x0000000000108947 */ /* 0x000fea0003800000 */
[----:B------:R-:W-:-:S13]  /*6c80*/  ISETP.NE.AND P0, PT, R0, 0x6, PT ;  /* 0x000000060000780c */ /* 0x000fda0003f05270 */
[----:B------:R-:W-:Y:S05]  /*6c90*/  @P0 BRA `(.L_x_1704) ;  /* 0x0000000400fc0947 */ /* 0x000fea0003800000 */
[----:B---3--:R-:W-:Y:S01]  /*6ca0*/  STG.E desc[UR36][R2.64], R24 ;  /* 0x0000001802007986 */ /* 0x008fe2000c101924 */
[----:B------:R-:W-:Y:S05]  /*6cb0*/  EXIT ;  /* 0x000000000000794d */ /* 0x000fea0003800000 */
.L_x_1708:
[----:B---3--:R-:W-:-:S05]  /*6cc0*/  F2FP.F16.F32.PACK_AB R24, RZ, R24 ;  /* 0x00000018ff18723e */ /* 0x008fca00000000ff */
[----:B------:R-:W-:Y:S01]  /*6cd0*/  STG.E.U16 desc[UR36][R2.64], R24 ;  /* 0x0000001802007986 */ /* 0x000fe2000c101524 */
[----:B------:R-:W-:Y:S05]  /*6ce0*/  EXIT ;  /* 0x000000000000794d */ /* 0x000fea0003800000 */
.L_x_1707:
[----:B------:R-:W-:-:S13]  /*6cf0*/  ISETP.NE.AND P0, PT, R0, 0x7, PT ;  /* 0x000000070000780c */ /* 0x000fda0003f05270 */
[----:B------:R-:W-:Y:S05]  /*6d00*/  @!P0 BRA `(.L_x_1709) ;  /* 0x00000000002c8947 */ /* 0x000fea0003800000 */
[----:B------:R-:W-:-:S13]  /*6d10*/  ISETP.NE.AND P0, PT, R0, 0x8, PT ;  /* 0x000000080000780c */ /* 0x000fda0003f05270 */
[----:B------:R-:W-:Y:S05]  /*6d20*/  @!P0 BRA `(.L_x_1710) ;  /* 0x0000000000148947 */ /* 0x000fea0003800000 */
[----:B------:R-:W-:-:S13]  /*6d30*/  ISETP.NE.AND P0, PT, R0, 0x9, PT ;  /* 0x000000090000780c */ /* 0x000fda0003f05270 */
[----:B------:R-:W-:Y:S05]  /*6d40*/  @P0 BRA `(.L_x_1704) ;  /* 0x0000000400d00947 */ /* 0x000fea0003800000 */
[----:B------:R-:W-:-:S05]  /*6d50*/  IMAD.MOV.U32 R25, RZ, RZ, RZ ;  /* 0x000000ffff197224 */ /* 0x000fca00078e00ff */
[----:B---3--:R-:W-:Y:S01]  /*6d60*/  STG.E.64 desc[UR36][R2.64], R24 ;  /* 0x0000001802007986 */ /* 0x008fe2000c101b24 */
[----:B------:R-:W-:Y:S05]  /*6d70*/  EXIT ;  /* 0x000000000000794d */ /* 0x000fea0003800000 */
.L_x_1710:
[----:B---3--:R-:W-:-:S04]  /*6d80*/  F2FP.F16.F32.PACK_AB R5, RZ, R24 ;  /* 0x00000018ff05723e */ /* 0x008fc800000000ff */
[----:B------:R-:W-:-:S05]  /*6d90*/  PRMT R5, R5, 0x5410, RZ ;  /* 0x0000541005057816 */ /* 0x000fca00000000ff */
[----:B------:R-:W-:Y:S01]  /*6da0*/  STG.E desc[UR36][R2.64], R5 ;  /* 0x0000000502007986 */ /* 0x000fe2000c101924 */
[----:B------:R-:W-:Y:S05]  /*6db0*/  EXIT ;  /* 0x000000000000794d */ /* 0x000fea0003800000 */
.L_x_1709:
[----:B---3--:R-:W-:-:S06]  /*6dc0*/  FMUL.FTZ R4, R24, 1 ;  /* 0x3f80000018047820 */ /* 0x008fcc0000410000 */
[----:B------:R-:W0:Y:S02]  /*6dd0*/  F2F.F64.F32 R4, R4 ;  /* 0x0000000400047310 */ /* 0x000e240000201800 */
[----:B0-----:R-:W-:Y:S01]  /*6de0*/  STG.E.64 desc[UR36][R2.64], R4 ;  /* 0x0000000402007986 */ /* 0x001fe2000c101b24 */
[----:B------:R-:W-:Y:S05]  /*6df0*/  EXIT ;  /* 0x000000000000794d */ /* 0x000fea0003800000 */
.L_x_1700:
        /* <DEDUP_REMOVED lines=10> */
[----:B---3--:R-:W0:Y:S02]  /*6ea0*/  F2I.FTZ.U32.TRUNC.NTZ R5, R24 ;  /* 0x0000001800057305 */ /* 0x008e24000021f000 */
[----:B0-----:R-:W-:Y:S01]  /*6eb0*/  STG.E.U16 desc[UR36][R2.64], R5 ;  /* 0x0000000502007986 */ /* 0x001fe2000c101524 */
[----:B------:R-:W-:Y:S05]  /*6ec0*/  EXIT ;  /* 0x000000000000794d */ /* 0x000fea0003800000 */
.L_x_1714:
[----:B---3--:R-:W-:Y:S01]  /*6ed0*/  LOP3.LUT R4, R24, 0x7fffffff, RZ, 0xc0, !PT ;  /* 0x7fffffff18047812 */ /* 0x008fe200078ec0ff */
        /* <DEDUP_REMOVED lines=15> */
.L_x_1717:
[----:B------:R-:W-:-:S04]  /*6fd0*/  SHF.R.U32.HI R24, RZ, 0x18, R24 ;  /* 0x00000018ff187819 */ /* 0x000fc80000011618 */
[----:B------:R-:W-:-:S04]  /*6fe0*/  LOP3.LUT R5, R5, 0x80, R24, 0xf8, !PT ;  /* 0x0000008005057812 */ /* 0x000fc800078ef818 */
[----:B------:R-:W-:-:S07]  /*6ff0*/  PRMT R0, R5, 0x7610, R0 ;  /* 0x0000761005007816 */ /* 0x000fce0000000000 */
.L_x_1716:
[----:B------:R-:W-:Y:S05]  /*7000*/  BSYNC.RECONVERGENT B0 ;  /* 0x0000000000007941 */ /* 0x000fea0003800200 */
.L_x_1715:
[----:B------:R-:W-:Y:S01]  /*7010*/  STG.E.U8 desc[UR36][R2.64], R0 ;  /* 0x0000000002007986 */ /* 0x000fe2000c101124 */
[----:B------:R-:W-:Y:S05]  /*7020*/  EXIT ;  /* 0x000000000000794d */ /* 0x000fea0003800000 */
.L_x_1713:
        /* <DEDUP_REMOVED lines=16> */
.L_x_1720:
[----:B------:R-:W-:-:S04]  /*7130*/  SHF.R.U32.HI R24, RZ, 0x18, R24 ;  /* 0x00000018ff187819 */ /* 0x000fc80000011618 */
[----:B------:R-:W-:-:S04]  /*7140*/  LOP3.LUT R5, R5, 0x80, R24, 0xf8, !PT ;  /* 0x0000008005057812 */ /* 0x000fc800078ef818 */
[----:B------:R-:W-:-:S07]  /*7150*/  PRMT R0, R5, 0x7610, R0 ;  /* 0x0000761005007816 */ /* 0x000fce0000000000 */
.L_x_1719:
[----:B------:R-:W-:Y:S05]  /*7160*/  BSYNC.RECONVERGENT B0 ;  /* 0x0000000000007941 */ /* 0x000fea0003800200 */
.L_x_1718:
[----:B------:R-:W-:Y:S01]  /*7170*/  STG.E.U8 desc[UR36][R2.64], R0 ;  /* 0x0000000002007986 */ /* 0x000fe2000c101124 */
[----:B------:R-:W-:Y:S05]  /*7180*/  EXIT ;  /* 0x000000000000794d */ /* 0x000fea0003800000 */
.L_x_1712:
[----:B------:R-:W-:-:S13]  /*7190*/  ISETP.NE.AND P0, PT, R0, 0x1c, PT ;  /* 0x0000001c0000780c */ /* 0x000fda0003f05270 */
[----:B------:R-:W-:Y:S05]  /*71a0*/  @!P0 BRA `(.L_x_1721) ;  /* 0x0000000000588947 */ /* 0x000fea0003800000 */
[----:B------:R-:W-:-:S13]  /*71b0*/  ISETP.NE.AND P0, PT, R0, 0x1d, PT ;  /* 0x0000001d0000780c */ /* 0x000fda0003f05270 */
[----:B------:R-:W-:Y:S05]  /*71c0*/  @!P0 BRA `(.L_x_1722) ;  /* 0x0000000000448947 */ /* 0x000fea0003800000 */
[----:B------:R-:W-:-:S13]  /*71d0*/  ISETP.NE.AND P0, PT, R0, 0x2c, PT ;  /* 0x0000002c0000780c */ /* 0x000fda0003f05270 */
[----:B------:R-:W-:Y:S05]  /*71e0*/  @P0 BRA `(.L_x_1704) ;  /* 0x0000000000a80947 */ /* 0x000fea0003800000 */
[----:B---3--:R-:W-:-:S04]  /*71f0*/  SHF.R.U32.HI R4, RZ, 0x17, R24 ;  /* 0x00000017ff047819 */ /* 0x008fc80000011618 */
        /* <DEDUP_REMOVED lines=14> */
.L_x_1722:
[----:B---3--:R-:W0:Y:S02]  /*72e0*/  F2I.U64.TRUNC R24, R24 ;  /* 0x0000001800187311 */ /* 0x008e24000020d800 */
[----:B0-----:R-:W-:Y:S01]  /*72f0*/  STG.E.64 desc[UR36][R2.64], R24 ;  /* 0x0000001802007986 */ /* 0x001fe2000c101b24 */
[----:B------:R-:W-:Y:S05]  /*7300*/  EXIT ;  /* 0x000000000000794d */ /* 0x000fea0003800000 */
.L_x_1721:
[----:B---3--:R-:W0:Y:S02]  /*7310*/  F2I.FTZ.U32.TRUNC.NTZ R5, R24 ;  /* 0x0000001800057305 */ /* 0x008e24000021f000 */
[----:B0-----:R-:W-:Y:S01]  /*7320*/  STG.E desc[UR36][R2.64], R5 ;  /* 0x0000000502007986 */ /* 0x001fe2000c101924 */
[----:B------:R-:W-:Y:S05]  /*7330*/  EXIT ;  /* 0x000000000000794d */ /* 0x000fea0003800000 */
.L_x_1711:
[----:B------:R-:W-:-:S13]  /*7340*/  ISETP.GT.AND P0, PT, R0, 0xe, PT ;  /* 0x0000000e0000780c */ /* 0x000fda0003f04270 */
[----:B------:R-:W-:Y:S05]  /*7350*/  @P0 BRA `(.L_x_1723) ;  /* 0x0000000000340947 */ /* 0x000fea0003800000 */
[----:B------:R-:W-:-:S13]  /*7360*/  ISETP.NE.AND P0, PT, R0, 0xa, PT ;  /* 0x0000000a0000780c */ /* 0x000fda0003f05270 */
[----:B------:R-:W-:Y:S05]  /*7370*/  @!P0 BRA `(.L_x_1724) ;  /* 0x0000000000188947 */ /* 0x000fea0003800000 */
[----:B------:R-:W-:-:S13]  /*7380*/  ISETP.NE.AND P0, PT, R0, 0xb, PT ;  /* 0x0000000b0000780c */ /* 0x000fda0003f05270 */
[----:B------:R-:W-:Y:S05]  /*7390*/  @P0 BRA `(.L_x_1704) ;  /* 0x00000000003c0947 */ /* 0x000fea0003800000 */
[----:B---3--:R-:W-:-:S04]  /*73a0*/  FSETP.NEU.FTZ.AND P0, PT, R24, RZ, PT ;  /* 0x000000ff1800720b */ /* 0x008fc80003f1d000 */
[----:B------:R-:W-:-:S05]  /*73b0*/  SEL R5, RZ, 0x1, !P0 ;  /* 0x00000001ff057807 */ /* 0x000fca0004000000 */
[----:B------:R-:W-:Y:S01]  /*73c0*/  STG.E.U8 desc[UR36][R2.64], R5 ;  /* 0x0000000502007986 */ /* 0x000fe2000c101124 */
[----:B------:R-:W-:Y:S05]  /*73d0*/  EXIT ;  /* 0x000000000000794d */ /* 0x000fea0003800000 */
.L_x_1724:
[----:B---3--:R-:W-:Y:S01]  /*73e0*/  FMUL.FTZ R4, R24, 1 ;  /* 0x3f80000018047820 */ /* 0x008fe20000410000 */
[----:B------:R-:W-:-:S05]  /*73f0*/  CS2R R6, SRZ ;  /* 0x0000000000067805 */ /* 0x000fca000001ff00 */
[----:B------:R-:W0:Y:S02]  /*7400*/  F2F.F64.F32 R4, R4 ;  /* 0x0000000400047310 */ /* 0x000e240000201800 */
[----:B0-----:R-:W-:Y:S01]  /*7410*/  STG.E.128 desc[UR36][R2.64], R4 ;  /* 0x0000000402007986 */ /* 0x001fe2000c101d24 */
[----:B------:R-:W-:Y:S05]  /*7420*/  EXIT ;  /* 0x000000000000794d */ /* 0x000fea0003800000 */
.L_x_1723:
[----:B------:R-:W-:-:S13]  /*7430*/  ISETP.NE.AND P0, PT, R0, 0xf, PT ;  /* 0x0000000f0000780c */ /* 0x000fda0003f05270 */
[----:B------:R-:W-:Y:S05]  /*7440*/  @!P0 BRA `(.L_x_1725) ;  /* 0x0000000000e08947 */ /* 0x000fea0003800000 */
[----:B------:R-:W-:-:S13]  /*7450*/  ISETP.NE.AND P0, PT, R0, 0x17, PT ;  /* 0x000000170000780c */ /* 0x000fda0003f05270 */
[----:B------:R-:W-:Y:S05]  /*7460*/  @!P0 BRA `(.L_x_1726) ;  /* 0x00000000008c8947 */ /* 0x000fea0003800000 */
[----:B------:R-:W-:-:S13]  /*7470*/  ISETP.NE.AND P0, PT, R0, 0x18, PT ;  /* 0x000000180000780c */ /* 0x000fda0003f05270 */
[----:B------:R-:W-:Y:S05]  /*7480*/  @!P0 BRA `(.L_x_1727) ;  /* 0x0000000000448947 */ /* 0x000fea0003800000 */
.L_x_1704:
        /* <DEDUP_REMOVED lines=16> */
.L_x_1728:
[----:B------:R-:W-:Y:S05]  /*7590*/  EXIT ;  /* 0x000000000000794d */ /* 0x000fea0003800000 */
.L_x_1727:
[----:B---3--:R-:W-:Y:S01]  /*75a0*/  LOP3.LUT R4, R24, 0x7fffffff, RZ, 0xc0, !PT ;  /* 0x7fffffff18047812 */ /* 0x008fe200078ec0ff */
        /* <DEDUP_REMOVED lines=11> */
.L_x_1730:
[----:B------:R-:W-:Y:S05]  /*7660*/  BSYNC.RECONVERGENT B0 ;  /* 0x0000000000007941 */ /* 0x000fea0003800200 */
.L_x_1729:
[----:B------:R-:W-:-:S05]  /*7670*/  LOP3.LUT R5, R0, 0x80, R7, 0xf8, !PT ;  /* 0x0000008000057812 */ /* 0x000fca00078ef807 */
[----:B------:R-:W-:Y:S01]  /*7680*/  STG.E.U8 desc[UR36][R2.64], R5 ;  /* 0x0000000502007986 */ /* 0x000fe2000c101124 */
[----:B------:R-:W-:Y:S05]  /*7690*/  EXIT ;  /* 0x000000000000794d */ /* 0x000fea0003800000 */
.L_x_1726:
[----:B---3--:R-:W-:Y:S01]  /*76a0*/  LOP3.LUT R4, R24, 0x7fffffff, RZ, 0xc0, !PT ;  /* 0x7fffffff18047812 */ /* 0x008fe200078ec0ff */
        /* <DEDUP_REMOVED lines=10> */
.L_x_1732:
[----:B------:R-:W-:Y:S01]  /*7750*/  IMAD.MOV.U32 R0, RZ, RZ, 0x7f ;  /* 0x0000007fff007424 */ /* 0x000fe200078e00ff */
[----:B------:R-:W-:-:S04]  /*7760*/  ISETP.GT.U32.AND P0, PT, R4, 0x7f800000, PT ;  /* 0x7f8000000400780c */ /* 0x000fc80003f04070 */
[----:B------:R-:W-:-:S09]  /*7770*/  SEL R0, R0, 0x7c, P0 ;  /* 0x0000007c00007807 */ /* 0x000fd20000000000 */
.L_x_1733:
[----:B------:R-:W-:Y:S05]  /*7780*/  BSYNC.RECONVERGENT B0 ;  /* 0x0000000000007941 */ /* 0x000fea0003800200 */
.L_x_1731:
[----:B------:R-:W-:-:S04]  /*7790*/  SHF.R.U32.HI R5, RZ, 0x18, R24 ;  /* 0x00000018ff057819 */ /* 0x000fc80000011618 */
[----:B------:R-:W-:-:S05]  /*77a0*/  LOP3.LUT R5, R0, 0x80, R5, 0xf8, !PT ;  /* 0x0000008000057812 */ /* 0x000fca00078ef805 */
[----:B------:R-:W-:Y:S01]  /*77b0*/  STG.E.U8 desc[UR36][R2.64], R5 ;  /* 0x0000000502007986 */ /* 0x000fe2000c101124 */
[----:B------:R-:W-:Y:S05]  /*77c0*/  EXIT ;  /* 0x000000000000794d */ /* 0x000fea0003800000 */
.L_x_1725:
[----:B---3--:R-:W-:-:S05]  /*77d0*/  F2FP.BF16.F32.PACK_AB R24, RZ, R24 ;  /* 0x00000018ff18723e */ /* 0x008fca00000010ff */
[----:B------:R-:W-:Y:S01]  /*77e0*/  STG.E.U16 desc[UR36][R2.64], R24 ;  /* 0x0000001802007986 */ /* 0x000fe2000c101524 */
[----:B------:R-:W-:Y:S05]  /*77f0*/  EXIT ;  /* 0x000000000000794d */ /* 0x000fea0003800000 */
.L_x_1734:
        /* <DEDUP_REMOVED lines=16> */
.L_x_12176:


//--------------------- .text._ZN2at6native18elementwise_kernelILi128ELi2EZNS0_22gpu_kernel_impl_nocastIZZZNS0_16log2_kernel_cudaERNS_18TensorIteratorBaseEENKUlvE0_clEvENKUlvE0_clEvEUlfE_EEvS4_RKT_EUliE_EEviT1_ --------------------------
	.section	.text._ZN2at6native18elementwise_kernelILi128ELi2EZNS0_22gpu_kernel_impl_nocastIZZZNS0_16log2_kernel_cudaERNS_18TensorIteratorBaseEENKUlvE0_clEvENKUlvE0_clEvEUlfE_EEvS4_RKT_EUliE_EEviT1_,"ax",@progbits
	.align	128
        .global         _ZN2at6native18elementwise_kernelILi128ELi2EZNS0_22gpu_kernel_impl_nocastIZZZNS0_16log2_kernel_cudaERNS_18TensorIteratorBaseEENKUlvE0_clEvENKUlvE0_clEvEUlfE_EEvS4_RKT_EUliE_EEviT1_
        .type           _ZN2at6native18elementwise_kernelILi128ELi2EZNS0_22gpu_kernel_impl_nocastIZZZNS0_16log2_kernel_cudaERNS_18TensorIteratorBaseEENKUlvE0_clEvENKUlvE0_clEvEUlfE_EEvS4_RKT_EUliE_EEviT1_,@function
        .size           _ZN2at6native18elementwise_kernelILi128ELi2EZNS0_22gpu_kernel_impl_nocastIZZZNS0_16log2_kernel_cudaERNS_18TensorIteratorBaseEENKUlvE0_clEvENKUlvE0_clEvEUlfE_EEvS4_RKT_EUliE_EEviT1_,(.L_x_12177 - _ZN2at6native18elementwise_kernelILi128ELi2EZNS0_22gpu_kernel_impl_nocastIZZZNS0_16log2_kernel_cudaERNS_18TensorIteratorBaseEENKUlvE0_clEvENKUlvE0_clEvEUlfE_EEvS4_RKT_EUliE_EEviT1_)
        .other          _ZN2at6native18elementwise_kernelILi128ELi2EZNS0_22gpu_kernel_impl_nocastIZZZNS0_16log2_kernel_cudaERNS_18TensorIteratorBaseEENKUlvE0_clEvENKUlvE0_clEvEUlfE_EEvS4_RKT_EUliE_EEviT1_,@"STO_CUDA_ENTRY STV_DEFAULT"
_ZN2at6native18elementwise_kernelILi128ELi2EZNS0_22gpu_kernel_impl_nocastIZZZNS0_16log2_kernel_cudaERNS_18TensorIteratorBaseEENKUlvE0_clEvENKUlvE0_clEvEUlfE_EEvS4_RKT_EUliE_EEviT1_:
.text._ZN2at6native18elementwise_kernelILi128ELi2EZNS0_22gpu_kernel_impl_nocastIZZZNS0_16log2_kernel_cudaERNS_18TensorIteratorBaseEENKUlvE0_clEvENKUlvE0_clEvEUlfE_EEvS4_RKT_EUliE_EEviT1_:
        /* <DEDUP_REMOVED lines=10> */
[----:B------:R-:W-:Y:S01]  /*00a0*/  BSSY.RECONVERGENT B0, `(.L_x_1736) ;  /* 0x0000009000007945 */ /* 0x000fe20003800200 */
[----:B0-----:R-:W-:-:S13]  /*00b0*/  ISETP.GE.AND P0, PT, R3, UR4, PT ;  /* 0x0000000403007c0c */ /* 0x001fda000bf06270 */
[----:B------:R-:W-:Y:S05]  /*00c0*/  @P0 BRA `(.L_x_1737) ;  /* 0x0000000000180947 */ /* 0x000fea0003800000 */
[----:B------:R-:W0:Y:S02]  /*00d0*/  LDC.64 R4, c[0x0][0x588] ;  /* 0x00016200ff047b82 */ /* 0x000e240000000a00 */
[----:B0-----:R-:W2:Y:S06]  /*00e0*/  LDG.E R4, desc[UR6][R4.64] ;  /* 0x0000000604047981 */ /* 0x001eac000c1e1900 */
[----:B------:R-:W0:Y:S01]  /*00f0*/  LDC.64 R6, c[0x0][0x580] ;  /* 0x00016000ff067b82 */ /* 0x000e220000000a00 */
[----:B------:R-:W-:Y:S01]  /*0100*/  IADD3 R3, PT, PT, R3, 0x80, RZ ;  /* 0x0000008003037810 */ /* 0x000fe20007ffe0ff */
[----:B--2---:R-:W0:Y:S02]  /*0110*/  MUFU.LG2 R9, R4 ;  /* 0x0000000400097308 */ /* 0x004e240000000c00 */
[----:B0-----:R0:W-:Y:S04]  /*0120*/  STG.E desc[UR6][R6.64], R9 ;  /* 0x0000000906007986 */ /* 0x0011e8000c101906 */
.L_x_1737:
[----:B------:R-:W-:Y:S05]  /*0130*/  BSYNC.RECONVERGENT B0 ;  /* 0x0000000000007941 */ /* 0x000fea0003800200 */
.L_x_1736:
[----:B------:R-:W-:-:S13]  /*0140*/  ISETP.GE.AND P0, PT, R3, UR4, PT ;  /* 0x0000000403007c0c */ /* 0x000fda000bf06270 */
[----:B------:R-:W-:Y:S05]  /*0150*/  @P0 EXIT ;  /* 0x000000000000094d */ /* 0x000fea0003800000 */
[----:B------:R-:W1:Y:S02]  /*0160*/  LDC.64 R2, c[0x0][0x588] ;  /* 0x00016200ff027b82 */ /* 0x000e640000000a00 */
[----:B-1----:R-:W0:Y:S06]  /*0170*/  LDG.E R2, desc[UR6][R2.64] ;  /* 0x0000000602027981 */ /* 0x002e2c000c1e1900 */
[----:B------:R-:W1:Y:S01]  /*0180*/  LDC.64 R4, c[0x0][0x580] ;  /* 0x00016000ff047b82 */ /* 0x000e620000000a00 */
[----:B0-----:R-:W1:Y:S02]  /*0190*/  MUFU.LG2 R7, R2 ;  /* 0x0000000200077308 */ /* 0x001e640000000c00 */
[----:B-1----:R-:W-:Y:S01]  /*01a0*/  STG.E desc[UR6][R4.64], R7 ;  /* 0x0000000704007986 */ /* 0x002fe2000c101906 */
[----:B------:R-:W-:Y:S05]  /*01b0*/  EXIT ;  /* 0x000000000000794d */ /* 0x000fea0003800000 */
.L_x_1735:
[----:B------:R-:W0:Y:S01]  /*01c0*/  LDCU UR4, c[0x0][0x380] ;  /* 0x00007000ff0477ac */ /* 0x000e220008000800 */
[----:B------:R-:W-:Y:S01]  /*01d0*/  IADD3 R2, PT, PT, R2, -0x1, RZ ;  /* 0xffffffff02027810 */ /* 0x000fe20007ffe0ff */
[----:B------:R-:W-:Y:S03]  /*01e0*/  BSSY.RECONVERGENT B0, `(.L_x_1738) ;  /* 0x0000138000007945 */ /* 0x000fe60003800200 */
        /* <DEDUP_REMOVED lines=302> */
.L_x_1740:
[----:B------:R-:W0:Y:S02]  /*14d0*/  LDCU.128 UR8, c[0x0][0x580] ;  /* 0x0000b000ff0877ac */ /* 0x000e240008000c00 */
[----:B0-----:R-:W-:-:S04]  /*14e0*/  IADD3 R6, P0, PT, R4, UR10, RZ ;  /* 0x0000000a04067c10 */ /* 0x001fc8000ff1e0ff */
[----:B------:R-:W-:-:S05]  /*14f0*/  IADD3.X R7, PT, PT, RZ, UR11, RZ, P0, !PT ;  /* 0x0000000bff077c10 */ /* 0x000fca00087fe4ff */
[----:B------:R-:W2:Y:S01]  /*1500*/  LDG.E R6, desc[UR6][R6.64] ;  /* 0x0000000606067981 */ /* 0x000ea2000c1e1900 */
[----:B------:R-:W-:Y:S02]  /*1510*/  IADD3 R4, P0, PT, R5, UR8, RZ ;  /* 0x0000000805047c10 */ /* 0x000fe4000ff1e0ff */
[----:B------:R-:W-:-:S03]  /*1520*/  IADD3 R3, PT, PT, R3, 0x80, RZ ;  /* 0x0000008003037810 */ /* 0x000fc60007ffe0ff */
[----:B------:R-:W-:Y:S01]  /*1530*/  IMAD.X R5, RZ, RZ, UR9, P0 ;  /* 0x00000009ff057e24 */ /* 0x000fe200080e06ff */
[----:B--2---:R-:W0:Y:S04]  /*1540*/  MUFU.LG2 R9, R6 ;  /* 0x0000000600097308 */ /* 0x004e280000000c00 */
[----:B0-----:R0:W-:Y:S03]  /*1550*/  STG.E desc[UR6][R4.64], R9 ;  /* 0x0000000904007986 */ /* 0x0011e6000c101906 */
.L_x_1739:
[----:B------:R-:W-:Y:S05]  /*1560*/  BSYNC.RECONVERGENT B0 ;  /* 0x0000000000007941 */ /* 0x000fea0003800200 */
.L_x_1738:
[----:B------:R-:W-:-:S13]  /*1570*/  ISETP.GE.AND P0, PT, R3, UR4, PT ;  /* 0x0000000403007c0c */ /* 0x000fda000bf06270 */
[----:B------:R-:W-:Y:S05]  /*1580*/  @P0 EXIT ;  /* 0x000000000000094d */ /* 0x000fea0003800000 */
[----:B------:R-:W1:Y:S01]  /*1590*/  LDCU.64 UR4, c[0x0][0x390] ;  /* 0x00007200ff0477ac */ /* 0x000e620008000a00 */
[----:B0-----:R-:W-:Y:S01]  /*15a0*/  HFMA2 R4, -RZ, RZ, 0, 0 ;  /* 0x00000000ff047431 */ /* 0x001fe200000001ff */
        /* <DEDUP_REMOVED lines=296> */
.L_x_1741:
[----:B------:R-:W0:Y:S02]  /*2830*/  LDCU.128 UR8, c[0x0][0x580] ;  /* 0x0000b000ff0877ac */ /* 0x000e240008000c00 */
[----:B0-----:R-:W-:-:S04]  /*2840*/  IADD3 R4, P0, PT, R2, UR10, RZ ;  /* 0x0000000a02047c10 */ /* 0x001fc8000ff1e0ff */
[----:B------:R-:W-:-:S05]  /*2850*/  IADD3.X R5, PT, PT, RZ, UR11, RZ, P0, !PT ;  /* 0x0000000bff057c10 */ /* 0x000fca00087fe4ff */
[----:B------:R-:W2:Y:S01]  /*2860*/  LDG.E R4, desc[UR6][R4.64] ;  /* 0x0000000604047981 */ /* 0x000ea2000c1e1900 */
[----:B------:R-:W-:-:S04]  /*2870*/  IADD3 R2, P0, PT, R3, UR8, RZ ;  /* 0x0000000803027c10 */ /* 0x000fc8000ff1e0ff */
[----:B------:R-:W-:Y:S01]  /*2880*/  IADD3.X R3, PT, PT, RZ, UR9, RZ, P0, !PT ;  /* 0x00000009ff037c10 */ /* 0x000fe200087fe4ff */
[----:B--2---:R-:W0:Y:S04]  /*2890*/  MUFU.LG2 R7, R4 ;  /* 0x0000000400077308 */ /* 0x004e280000000c00 */
[----:B0-----:R-:W-:Y:S01]  /*28a0*/  STG.E desc[UR6][R2.64], R7 ;  /* 0x0000000702007986 */ /* 0x001fe2000c101906 */
[----:B------:R-:W-:Y:S05]  /*28b0*/  EXIT ;  /* 0x000000000000794d */ /* 0x000fea0003800000 */
.L_x_1742:
        /* <DEDUP_REMOVED lines=12> */
.L_x_12177:


//--------------------- .text._ZN2at6native27unrolled_elementwise_kernelIZZZNS0_16log2_kernel_cudaERNS_18TensorIteratorBaseEENKUlvE0_clEvENKUlvE0_clEvEUlfE_St5arrayIPcLm2EELi4E23TrivialOffsetCalculatorILi1EjESB_NS0_6memory15LoadWithoutCastENSC_16StoreWithoutCastEEEviT_T0_T2_T3_T4_T5_ --------------------------
	.section	.text._ZN2at6native27unrolled_elementwise_kernelIZZZNS0_16log2_kernel_cudaERNS_18TensorIteratorBaseEENKUlvE0_clEvENKUlvE0_clEvEUlfE_St5arrayIPcLm2EELi4E23TrivialOffsetCalculatorILi1EjESB_NS0_6memory15LoadWithoutCastENSC_16StoreWithoutCastEEEviT_T0_T2_T3_T4_T5_,"ax",@progbits
	.align	128
        .global         _ZN2at6native27unrolled_elementwise_kernelIZZZNS0_16log2_kernel_cudaERNS_18TensorIteratorBaseEENKUlvE0_clEvENKUlvE0_clEvEUlfE_St5arrayIPcLm2EELi4E23TrivialOffsetCalculatorILi1EjESB_NS0_6memory15LoadWithoutCastENSC_16StoreWithoutCastEEEviT_T0_T2_T3_T4_T5_
        .type           _ZN2at6native27unrolled_elementwise_kernelIZZZNS0_16log2_kernel_cudaERNS_18TensorIteratorBaseEENKUlvE0_clEvENKUlvE0_clEvEUlfE_St5arrayIPcLm2EELi4E23TrivialOffsetCalculatorILi1EjESB_NS0_6memory15LoadWithoutCastENSC_16StoreWithoutCastEEEviT_T0_T2_T3_T4_T5_,@function
        .size           _ZN2at6native27unrolled_elementwise_kernelIZZZNS0_16log2_kernel_cudaERNS_18TensorIteratorBaseEENKUlvE0_clEvENKUlvE0_clEvEUlfE_St5arrayIPcLm2EELi4E23TrivialOffsetCalculatorILi1EjESB_NS0_6memory15LoadWithoutCastENSC_16StoreWithoutCastEEEviT_T0_T2_T3_T4_T5_,(.L_x_12178 - _ZN2at6native27unrolled_elementwise_kernelIZZZNS0_16log2_kernel_cudaERNS_18TensorIteratorBaseEENKUlvE0_clEvENKUlvE0_clEvEUlfE_St5arrayIPcLm2EELi4E23TrivialOffsetCalculatorILi1EjESB_NS0_6memory15LoadWithoutCastENSC_16StoreWithoutCastEEEviT_T0_T2_T3_T4_T5_)
        .other          _ZN2at6native27unrolled_elementwise_kernelIZZZNS0_16log2_kernel_cudaERNS_18TensorIteratorBaseEENKUlvE0_clEvENKUlvE0_clEvEUlfE_St5arrayIPcLm2EELi4E23TrivialOffsetCalculatorILi1EjESB_NS0_6memory15LoadWithoutCastENSC_16StoreWithoutCastEEEviT_T0_T2_T3_T4_T5_,@"STO_CUDA_ENTRY STV_DEFAULT"
_ZN2at6native27unrolled_elementwise_kernelIZZZNS0_16log2_kernel_cudaERNS_18TensorIteratorBaseEENKUlvE0_clEvENKUlvE0_clEvEUlfE_St5arrayIPcLm2EELi4E23TrivialOffsetCalculatorILi1EjESB_NS0_6memory15LoadWithoutCastENSC_16StoreWithoutCastEEEviT_T0_T2_T3_T4_T5_:
.text._ZN2at6native27unrolled_elementwise_kernelIZZZNS0_16log2_kernel_cudaERNS_18TensorIteratorBaseEENKUlvE0_clEvENKUlvE0_clEvEUlfE_St5arrayIPcLm2EELi4E23TrivialOffsetCalculatorILi1EjESB_NS0_6memory15LoadWithoutCastENSC_16StoreWithoutCastEEEviT_T0_T2_T3_T4_T5_:
        /* <DEDUP_REMOVED lines=10> */
[----:B------:R-:W-:-:S03]  /*00a0*/  @!P2 LEA R7, R3, R0, 0x9 ;  /* 0x000000000307a211 */ /* 0x000fc600078e48ff */
[----:B------:R-:W-:-:S13]  /*00b0*/  ISETP.GE.AND P1, PT, R18, R5, PT ;  /* 0x000000051200720c */ /* 0x000fda0003f26270 */
[----:B------:R-:W-:Y:S01]  /*00c0*/  @!P1 LEA R15, R3, R18, 0x9 ;  /* 0x00000012030f9211 */ /* 0x000fe200078e48ff */
[----:B------:R-:W-:Y:S01]  /*00d0*/  @!P1 VIADD R18, R18, 0x80 ;  /* 0x0000008012129836 */ /* 0x000fe20000000000 */
[----:B------:R-:W2:Y:S04]  /*00e0*/  @!P1 LDC.64 R12, c[0x0][0x390] ;  /* 0x0000e400ff0c9b82 */ /* 0x000ea80000000a00 */
[----:B------:R-:W-:Y:S01]  /*00f0*/  ISETP.GE.AND P0, PT, R18, R5, PT ;  /* 0x000000051200720c */ /* 0x000fe20003f06270 */
[----:B0-----:R-:W-:-:S04]  /*0100*/  @!P2 IMAD.WIDE.U32 R10, R7, 0x4, R10 ;  /* 0x00000004070aa825 */ /* 0x001fc800078e000a */
[----:B------:R-:W-:-:S06]  /*0110*/  IMAD.MOV.U32 R7, RZ, RZ, RZ ;  /* 0x000000ffff077224 */ /* 0x000fcc00078e00ff */
[----:B-1----:R0:W3:Y:S02]  /*0120*/  @!P2 LDG.E R7, desc[UR4][R10.64] ;  /* 0x000000040a07a981 */ /* 0x0020e4000c1e1900 */
[----:B------:R-:W1:Y:S01]  /*0130*/  @!P0 LDC.64 R8, c[0x0][0x390] ;  /* 0x0000e400ff088b82 */ /* 0x000e620000000a00 */
[----:B------:R-:W-:Y:S02]  /*0140*/  HFMA2 R19, -RZ, RZ, 0, 0 ;  /* 0x00000000ff137431 */ /* 0x000fe400000001ff */
[----:B------:R-:W-:Y:S02]  /*0150*/  @!P0 IMAD R17, R3, 0x200, R18 ;  /* 0x0000020003118824 */ /* 0x000fe400078e0212 */
[----:B------:R-:W-:Y:S02]  /*0160*/  IMAD.MOV.U32 R20, RZ, RZ, RZ ;  /* 0x000000ffff147224 */ /* 0x000fe400078e00ff */
[----:B--2---:R-:W-:-:S05]  /*0170*/  @!P1 IMAD.WIDE.U32 R12, R15, 0x4, R12 ;  /* 0x000000040f0c9825 */ /* 0x004fca00078e000c */
[----:B------:R2:W4:Y:S01]  /*0180*/  @!P1 LDG.E R19, desc[UR4][R12.64] ;  /* 0x000000040c139981 */ /* 0x000522000c1e1900 */
[----:B-1----:R-:W-:-:S05]  /*0190*/  @!P0 IMAD.WIDE.U32 R16, R17, 0x4, R8 ;  /* 0x0000000411108825 */ /* 0x002fca00078e0008 */
[----:B------:R-:W4:Y:S01]  /*01a0*/  @!P0 LDG.E R20, desc[UR4][R16.64] ;  /* 0x0000000410148981 */ /* 0x000f22000c1e1900 */
[----:B------:R-:W-:-:S04]  /*01b0*/  @!P0 IADD3 R18, PT, PT, R18, 0x80, RZ ;  /* 0x0000008012128810 */ /* 0x000fc80007ffe0ff */
[----:B------:R-:W-:-:S13]  /*01c0*/  ISETP.GE.AND P2, PT, R18, R5, PT ;  /* 0x000000051200720c */ /* 0x000fda0003f46270 */
[----:B------:R-:W1:Y:S01]  /*01d0*/  @!P2 LDC.64 R14, c[0x0][0x390] ;  /* 0x0000e400ff0eab82 */ /* 0x000e620000000a00 */
[C---:B------:R-:W-:Y:S02]  /*01e0*/  ISETP.GE.AND P0, PT, R0.reuse, R5, PT ;  /* 0x000000050000720c */ /* 0x040fe40003f06270 */
[----:B------:R-:W-:Y:S01]  /*01f0*/  @!P2 LEA R9, R3, R18, 0x9 ;  /* 0x000000120309a211 */ /* 0x000fe200078e48ff */
[----:B0-----:R-:W-:Y:S01]  /*0200*/  IMAD.MOV.U32 R10, RZ, RZ, RZ ;  /* 0x000000ffff0a7224 */ /* 0x001fe200078e00ff */
[----:B------:R-:W-:-:S03]  /*0210*/  IADD3 R18, PT, PT, R0, 0x80, RZ ;  /* 0x0000008000127810 */ /* 0x000fc60007ffe0ff */
[----:B-1----:R-:W-:-:S06]  /*0220*/  @!P2 IMAD.WIDE.U32 R14, R9, 0x4, R14 ;  /* 0x00000004090ea825 */ /* 0x002fcc00078e000e */
[----:B------:R-:W0:Y:S01]  /*0230*/  @!P0 LDC.64 R8, c[0x0][0x388] ;  /* 0x0000e200ff088b82 */ /* 0x000e220000000a00 */
[----:B--2---:R-:W-:Y:S01]  /*0240*/  VIADD R12, R0, 0x100 ;  /* 0x00000100000c7836 */ /* 0x004fe20000000000 */
[----:B------:R1:W5:Y:S01]  /*0250*/  @!P2 LDG.E R10, desc[UR4][R14.64] ;  /* 0x000000040e0aa981 */ /* 0x000362000c1e1900 */
[-C--:B------:R-:W-:Y:S01]  /*0260*/  ISETP.GE.AND P2, PT, R18, R5.reuse, PT ;  /* 0x000000051200720c */ /* 0x080fe20003f46270 */
[----:B------:R-:W-:Y:S02]  /*0270*/  @!P0 IMAD R11, R3, 0x200, R0 ;  /* 0x00000200030b8824 */ /* 0x000fe400078e0200 */
[-C--:B------:R-:W-:Y:S02]  /*0280*/  ISETP.GE.AND P1, PT, R12, R5.reuse, PT ;  /* 0x000000050c00720c */ /* 0x080fe40003f26270 */
[----:B------:R-:W-:Y:S02]  /*0290*/  IADD3 R12, PT, PT, R0, 0x180, RZ ;  /* 0x00000180000c7810 */ /* 0x000fe40007ffe0ff */
[----:B------:R-:W-:Y:S01]  /*02a0*/  @!P0 MOV R0, R18 ;  /* 0x0000001200008202 */ /* 0x000fe20000000f00 */
[----:B0-----:R-:W-:Y:S01]  /*02b0*/  @!P0 IMAD.WIDE.U32 R8, R11, 0x4, R8 ;  /* 0x000000040b088825 */ /* 0x001fe200078e0008 */
[----:B------:R-:W-:Y:S01]  /*02c0*/  BSSY.RECONVERGENT B0, `(.L_x_1743) ;  /* 0x0000011000007945 */ /* 0x000fe20003800200 */
[----:B---3--:R-:W0:Y:S08]  /*02d0*/  @!P0 MUFU.LG2 R6, R7 ;  /* 0x0000000700068308 */ /* 0x008e300000000c00 */
[----:B----4-:R1:W2:Y:S01]  /*02e0*/  @!P2 MUFU.LG2 R4, R19 ;  /* 0x000000130004a308 */ /* 0x0102a20000000c00 */
[----:B0-----:R1:W-:Y:S01]  /*02f0*/  @!P0 STG.E desc[UR4][R8.64], R6 ;  /* 0x0000000608008986 */ /* 0x0013e2000c101904 */
[----:B------:R-:W-:-:S06]  /*0300*/  ISETP.GE.AND P2, PT, R0, R5, PT ;  /* 0x000000050000720c */ /* 0x000fcc0003f46270 */
[----:B------:R1:W0:Y:S07]  /*0310*/  @!P1 MUFU.LG2 R2, R20 ;  /* 0x0000001400029308 */ /* 0x00022e0000000c00 */
[----:B--2---:R-:W-:Y:S05]  /*0320*/  @P2 BRA `(.L_x_1744) ;  /* 0x0000000000282947 */ /* 0x004fea0003800000 */
[----:B-1----:R-:W1:Y:S01]  /*0330*/  LDC.64 R6, c[0x0][0x388] ;  /* 0x0000e200ff067b82 */ /* 0x002e620000000a00 */
[----:B------:R-:W-:Y:S01]  /*0340*/  IMAD R9, R3, 0x200, R0 ;  /* 0x0000020003097824 */ /* 0x000fe200078e0200 */
[----:B------:R-:W-:-:S04]  /*0350*/  IADD3 R0, PT, PT, R0, 0x80, RZ ;  /* 0x0000008000007810 */ /* 0x000fc80007ffe0ff */
[----:B------:R-:W-:-:S13]  /*0360*/  ISETP.GE.AND P0, PT, R0, R5, PT ;  /* 0x000000050000720c */ /* 0x000fda0003f06270 */
[----:B------:R-:W-:Y:S01]  /*0370*/  @!P0 IMAD R11, R3, 0x200, R0 ;  /* 0x00000200030b8824 */ /* 0x000fe200078e0200 */
[----:B------:R-:W-:Y:S01]  /*0380*/  @!P0 IADD3 R0, PT, PT, R0, 0x80, RZ ;  /* 0x0000008000008810 */ /* 0x000fe20007ffe0ff */
[----:B-1----:R-:W-:-:S04]  /*0390*/  IMAD.WIDE.U32 R8, R9, 0x4, R6 ;  /* 0x0000000409087825 */ /* 0x002fc800078e0006 */
[----:B------:R-:W-:Y:S01]  /*03a0*/  @!P0 IMAD.WIDE.U32 R6, R11, 0x4, R6 ;  /* 0x000000040b068825 */ /* 0x000fe200078e0006 */
[----:B------:R2:W-:Y:S04]  /*03b0*/  STG.E desc[UR4][R8.64], R4 ;  /* 0x0000000408007986 */ /* 0x0005e8000c101904 */
[----:B0-----:R2:W-:Y:S02]  /*03c0*/  @!P0 STG.E desc[UR4][R6.64], R2 ;  /* 0x0000000206008986 */ /* 0x0015e4000c101904 */
.L_x_1744:
[----:B------:R-:W-:Y:S05]  /*03d0*/  BSYNC.RECONVERGENT B0 ;  /* 0x0000000000007941 */ /* 0x000fea0003800200 */
.L_x_1743:
[-C--:B------:R-:W-:Y:S02]  /*03e0*/  ISETP.GE.AND P1, PT, R0, R5.reuse, PT ;  /* 0x000000050000720c */ /* 0x080fe40003f26270 */
[----:B------:R-:W-:-:S11]  /*03f0*/  ISETP.GE.AND P0, PT, R12, R5, PT ;  /* 0x000000050c00720c */ /* 0x000fd60003f06270 */
[----:B------:R-:W-:Y:S05]  /*0400*/  @P1 EXIT ;  /* 0x000000000000194d */ /* 0x000fea0003800000 */
[----:B--2---:R-:W0:Y:S01]  /*0410*/  LDC.64 R4, c[0x0][0x388] ;  /* 0x0000e200ff047b82 */ /* 0x004e220000000a00 */
[----:B-----5:R-:W2:Y:S01]  /*0420*/  @!P0 MUFU.LG2 R7, R10 ;  /* 0x0000000a00078308 */ /* 0x020ea20000000c00 */
[----:B------:R-:W-:-:S04]  /*0430*/  IMAD R3, R3, 0x200, R0 ;  /* 0x0000020003037824 */ /* 0x000fc800078e0200 */
[----:B0-----:R-:W-:-:S05]  /*0440*/  IMAD.WIDE.U32 R2, R3, 0x4, R4 ;  /* 0x0000000403027825 */ /* 0x001fca00078e0004 */
[----:B--2---:R-:W-:Y:S01]  /*0450*/  STG.E desc[UR4][R2.64], R7 ;  /* 0x0000000702007986 */ /* 0x004fe2000c101904 */
[----:B------:R-:W-:Y:S05]  /*0460*/  EXIT ;  /* 0x000000000000794d */ /* 0x000fea0003800000 */
.L_x_1745:
        /* <DEDUP_REMOVED lines=9> */
.L_x_12178:


//--------------------- .text._ZN2at6native29vectorized_elementwise_kernelILi2EZZZNS0_16log2_kernel_cudaERNS_18TensorIteratorBaseEENKUlvE0_clEvENKUlvE0_clEvEUlfE_St5arrayIPcLm2EEEEviT0_T1_ --------------------------
	.section	.text._ZN2at6native29vectorized_elementwise_kernelILi2EZZZNS0_16log2_kernel_cudaERNS_18TensorIteratorBaseEENKUlvE0_clEvENKUlvE0_clEvEUlfE_St5arrayIPcLm2EEEEviT0_T1_,"ax",@progbits
	.align	128
        .global         _ZN2at6native29vectorized_elementwise_kernelILi2EZZZNS0_16log2_kernel_cudaERNS_18TensorIteratorBaseEENKUlvE0_clEvENKUlvE0_clEvEUlfE_St5arrayIPcLm2EEEEviT0_T1_
        .type           _ZN2at6native29vectorized_elementwise_kernelILi2EZZZNS0_16log2_kernel_cudaERNS_18TensorIteratorBaseEENKUlvE0_clEvENKUlvE0_clEvEUlfE_St5arrayIPcLm2EEEEviT0_T1_,@function
        .size           _ZN2at6native29vectorized_elementwise_kernelILi2EZZZNS0_16log2_kernel_cudaERNS_18TensorIteratorBaseEENKUlvE0_clEvENKUlvE0_clEvEUlfE_St5arrayIPcLm2EEEEviT0_T1_,(.L_x_12179 - _ZN2at6native29vectorized_elementwise_kernelILi2EZZZNS0_16log2_kernel_cudaERNS_18TensorIteratorBaseEENKUlvE0_clEvENKUlvE0_clEvEUlfE_St5arrayIPcLm2EEEEviT0_T1_)
        .other          _ZN2at6native29vectorized_elementwise_kernelILi2EZZZNS0_16log2_kernel_cudaERNS_18TensorIteratorBaseEENKUlvE0_clEvENKUlvE0_clEvEUlfE_St5arrayIPcLm2EEEEviT0_T1_,@"STO_CUDA_ENTRY STV_DEFAULT"
_ZN2at6native29vectorized_elementwise_kernelILi2EZZZNS0_16log2_kernel_cudaERNS_18TensorIteratorBaseEENKUlvE0_clEvENKUlvE0_clEvEUlfE_St5arrayIPcLm2EEEEviT0_T1_:
.text._ZN2at6native29vectorized_elementwise_kernelILi2EZZZNS0_16log2_kernel_cudaERNS_18TensorIteratorBaseEENKUlvE0_clEvENKUlvE0_clEvEUlfE_St5arrayIPcLm2EEEEviT0_T1_:
        /* <DEDUP_REMOVED lines=8> */
[----:B------:R-:W0:Y:S02]  /*0080*/  S2R R23, SR_TID.X ;  /* 0x0000000000177919 */ /* 0x000e240000002100 */
        /* <DEDUP_REMOVED lines=10> */
[----:B0-----:R-:W-:-:S04]  /*0130*/  @!P5 IMAD.WIDE.U32 R26, R11, 0x4, R26 ;  /* 0x000000040b1ad825 */ /* 0x001fc800078e001a */
[----:B------:R-:W-:-:S06]  /*0140*/  HFMA2 R11, -RZ, RZ, 0, 0 ;  /* 0x00000000ff0b7431 */ /* 0x000fcc00000001ff */
[----:B------:R0:W2:Y:S02]  /*0150*/  @!P5 LDG.E R11, desc[UR4][R26.64] ;  /* 0x000000041a0bd981 */ /* 0x0000a4000c1e1900 */
[----:B------:R-:W-:Y:S01]  /*0160*/  @!P1 IADD3 R20, PT, PT, R0, R23, RZ ;  /* 0x0000001700149210 */ /* 0x000fe20007ffe0ff */
[----:B------:R-:W-:Y:S01]  /*0170*/  @!P1 VIADD R23, R23, 0x80 ;  /* 0x0000008017179836 */ /* 0x000fe20000000000 */
[----:B------:R-:W3:Y:S04]  /*0180*/  @!P1 LDC.64 R18, c[0x0][0x390] ;  /* 0x0000e400ff129b82 */ /* 0x000ee80000000a00 */
[----:B------:R-:W-:-:S13]  /*0190*/  ISETP.GE.U32.AND P2, PT, R23, R2, PT ;  /* 0x000000021700720c */ /* 0x000fda0003f46070 */
[----:B------:R-:W-:Y:S01]  /*01a0*/  @!P2 IMAD.IADD R12, R0, 0x1, R23 ;  /* 0x00000001000ca824 */ /* 0x000fe200078e0217 */
[----:B------:R-:W-:Y:S01]  /*01b0*/  @!P2 IADD3 R23, PT, PT, R23, 0x80, RZ ;  /* 0x000000801717a810 */ /* 0x000fe20007ffe0ff */
[----:B------:R-:W4:Y:S03]  /*01c0*/  @!P2 LDC.64 R28, c[0x0][0x390] ;  /* 0x0000e400ff1cab82 */ /* 0x000f260000000a00 */
[----:B------:R-:W-:-:S13]  /*01d0*/  ISETP.GE.U32.AND P3, PT, R23, R2, PT ;  /* 0x000000021700720c */ /* 0x000fda0003f66070 */
[----:B------:R-:W-:Y:S01]  /*01e0*/  @!P3 IMAD.IADD R13, R0, 0x1, R23 ;  /* 0x00000001000db824 */ /* 0x000fe200078e0217 */
[----:B------:R-:W-:Y:S01]  /*01f0*/  @!P3 IADD3 R23, PT, PT, R23, 0x80, RZ ;  /* 0x000000801717b810 */ /* 0x000fe20007ffe0ff */
[----:B------:R-:W5:Y:S03]  /*0200*/  @!P3 LDC.64 R16, c[0x0][0x390] ;  /* 0x0000e400ff10bb82 */ /* 0x000f660000000a00 */
[----:B------:R-:W-:-:S13]  /*0210*/  ISETP.GE.U32.AND P4, PT, R23, R2, PT ;  /* 0x000000021700720c */ /* 0x000fda0003f86070 */
[----:B------:R-:W-:Y:S01]  /*0220*/  @!P4 IMAD.IADD R25, R0, 0x1, R23 ;  /* 0x000000010019c824 */ /* 0x000fe200078e0217 */
[----:B------:R-:W-:-:S04]  /*0230*/  @!P4 IADD3 R23, PT, PT, R23, 0x80, RZ ;  /* 0x000000801717c810 */ /* 0x000fc80007ffe0ff */
[----:B------:R-:W-:Y:S01]  /*0240*/  ISETP.GE.U32.AND P5, PT, R23, R2, PT ;  /* 0x000000021700720c */ /* 0x000fe20003fa6070 */
[----:B---3--:R-:W-:-:S04]  /*0250*/  @!P1 IMAD.WIDE.U32 R18, R20, 0x4, R18 ;  /* 0x0000000414129825 */ /* 0x008fc800078e0012 */
[----:B------:R-:W-:Y:S02]  /*0260*/  IMAD.MOV.U32 R20, RZ, RZ, RZ ;  /* 0x000000ffff147224 */ /* 0x000fe400078e00ff */
[----:B-1----:R-:W-:-:S05]  /*0270*/  @!P0 IMAD.WIDE.U32 R14, R22, 0x4, R14 ;  /* 0x00000004160e8825 */ /* 0x002fca00078e000e */
[----:B------:R1:W3:Y:S01]  /*0280*/  @!P0 LDG.E R20, desc[UR4][R14.64] ;  /* 0x000000040e148981 */ /* 0x0002e2000c1e1900 */
[----:B0-----:R-:W-:Y:S01]  /*0290*/  @!P5 IMAD.IADD R27, R0, 0x1, R23 ;  /* 0x00000001001bd824 */ /* 0x001fe200078e0217 */
[----:B------:R-:W-:-:S04]  /*02a0*/  @!P5 IADD3 R23, PT, PT, R23, 0x80, RZ ;  /* 0x000000801717d810 */ /* 0x000fc80007ffe0ff */
[----:B------:R-:W-:Y:S01]  /*02b0*/  ISETP.GE.U32.AND P0, PT, R23, R2, PT ;  /* 0x000000021700720c */ /* 0x000fe20003f06070 */
[----:B-1----:R-:W0:Y:S01]  /*02c0*/  @!P4 LDC.64 R14, c[0x0][0x390] ;  /* 0x0000e400ff0ecb82 */ /* 0x002e220000000a00 */
[----:B------:R-:W-:Y:S01]  /*02d0*/  MOV R22, RZ ;  /* 0x000000ff00167202 */ /* 0x000fe20000000f00 */
[----:B------:R-:W-:Y:S02]  /*02e0*/  IMAD.MOV.U32 R24, RZ, RZ, RZ ;  /* 0x000000ffff187224 */ /* 0x000fe400078e00ff */
[----:B----4-:R-:W-:-:S03]  /*02f0*/  @!P2 IMAD.WIDE.U32 R28, R12, 0x4, R28 ;  /* 0x000000040c1ca825 */ /* 0x010fc600078e001c */
[----:B------:R1:W4:Y:S01]  /*0300*/  @!P1 LDG.E R22, desc[UR4][R18.64] ;  /* 0x0000000412169981 */ /* 0x000322000c1e1900 */
[----:B-----5:R-:W-:Y:S02]  /*0310*/  @!P3 IMAD.WIDE.U32 R16, R13, 0x4, R16 ;  /* 0x000000040d10b825 */ /* 0x020fe400078e0010 */
[----:B------:R-:W5:Y:S01]  /*0320*/  @!P5 LDC.64 R12, c[0x0][0x390] ;  /* 0x0000e400ff0cdb82 */ /* 0x000f620000000a00 */
[----:B------:R-:W4:Y:S01]  /*0330*/  @!P2 LDG.E R24, desc[UR4][R28.64] ;  /* 0x000000041c18a981 */ /* 0x000f22000c1e1900 */
[----:B------:R-:W-:-:S06]  /*0340*/  HFMA2 R26, -RZ, RZ, 0, 0 ;  /* 0x00000000ff1a7431 */ /* 0x000fcc00000001ff */
[----:B-1----:R-:W1:Y:S01]  /*0350*/  @!P0 LDC.64 R18, c[0x0][0x390] ;  /* 0x0000e400ff128b82 */ /* 0x002e620000000a00 */
[----:B------:R1:W4:Y:S01]  /*0360*/  @!P3 LDG.E R26, desc[UR4][R16.64] ;  /* 0x00000004101ab981 */ /* 0x000322000c1e1900 */
[----:B0-----:R-:W-:-:S04]  /*0370*/  @!P4 IMAD.WIDE.U32 R14, R25, 0x4, R14 ;  /* 0x00000004190ec825 */ /* 0x001fc800078e000e */
[----:B------:R-:W-:Y:S02]  /*0380*/  IMAD.MOV.U32 R25, RZ, RZ, RZ ;  /* 0x000000ffff197224 */ /* 0x000fe400078e00ff */
[----:B------:R-:W-:-:S04]  /*0390*/  @!P0 IMAD.IADD R23, R0, 0x1, R23 ;  /* 0x0000000100178824 */ /* 0x000fc800078e0217 */
[----:B------:R0:W4:Y:S01]  /*03a0*/  @!P4 LDG.E R25, desc[UR4][R14.64] ;  /* 0x000000040e19c981 */ /* 0x000122000c1e1900 */
[----:B-----5:R-:W-:Y:S01]  /*03b0*/  @!P5 IMAD.WIDE.U32 R12, R27, 0x4, R12 ;  /* 0x000000041b0cd825 */ /* 0x020fe200078e000c */
[----:B------:R-:W-:-:S03]  /*03c0*/  MOV R27, RZ ;  /* 0x000000ff001b7202 */ /* 0x000fc60000000f00 */
[----:B-1----:R-:W-:-:S04]  /*03d0*/  @!P0 IMAD.WIDE.U32 R18, R23, 0x4, R18 ;  /* 0x0000000417128825 */ /* 0x002fc800078e0012 */
[----:B------:R-:W-:Y:S01]  /*03e0*/  HFMA2 R23, -RZ, RZ, 0, 0 ;  /* 0x00000000ff177431 */ /* 0x000fe200000001ff */
[----:B------:R1:W5:Y:S05]  /*03f0*/  @!P5 LDG.E R27, desc[UR4][R12.64] ;  /* 0x000000040c1bd981 */ /* 0x00036a000c1e1900 */
[----:B------:R-:W5:Y:S01]  /*0400*/  @!P0 LDG.E R23, desc[UR4][R18.64] ;  /* 0x0000000412178981 */ /* 0x000f62000c1e1900 */
[C---:B------:R-:W-:Y:S01]  /*0410*/  VIADD R17, R3.reuse, 0x80 ;  /* 0x0000008003117836 */ /* 0x040fe20000000000 */
[----:B0-----:R-:W-:-:S04]  /*0420*/  IADD3 R15, PT, PT, R3, 0x100, RZ ;  /* 0x00000100030f7810 */ /* 0x001fc80007ffe0ff */
[-C--:B------:R-:W-:Y:S02]  /*0430*/  ISETP.GE.U32.AND P1, PT, R17, R2.reuse, PT ;  /* 0x000000021100720c */ /* 0x080fe40003f26070 */
[-C--:B------:R-:W-:Y:S01]  /*0440*/  ISETP.GE.U32.AND P2, PT, R15, R2.reuse, PT ;  /* 0x000000020f00720c */ /* 0x080fe20003f46070 */
[C---:B------:R-:W-:Y:S01]  /*0450*/  VIADD R15, R3.reuse, 0x180 ;  /* 0x00000180030f7836 */ /* 0x040fe20000000000 */
[----:B------:R-:W-:-:S13]  /*0460*/  ISETP.GE.U32.AND P0, PT, R3, R2, PT ;  /* 0x000000020300720c */ /* 0x000fda0003f06070 */
[----:B-1----:R-:W0:Y:S01]  /*0470*/  @!P0 LDC.64 R12, c[0x0][0x388] ;  /* 0x0000e200ff0c8b82 */ /* 0x002e220000000a00 */
[----:B------:R-:W-:Y:S04]  /*0480*/  BSSY.RECONVERGENT B0, `(.L_x_1747) ;  /* 0x0000042000007945 */ /* 0x000fe80003800200 */
[----:B------:R-:W-:Y:S01]  /*0490*/  BSSY.RELIABLE B1, `(.L_x_1748) ;  /* 0x000003a000017945 */ /* 0x000fe20003800100 */
[----:B--2---:R1:W2:Y:S02]  /*04a0*/  @!P0 MUFU.LG2 R21, R11 ;  /* 0x0000000b00158308 */ /* 0x0042a40000000c00 */
[----:B-1----:R-:W-:-:S06]  /*04b0*/  IADD3 R11, PT, PT, R3, 0x300, RZ ;  /* 0x00000300030b7810 */ /* 0x002fcc0007ffe0ff */
[----:B---3--:R1:W3:Y:S01]  /*04c0*/  @!P1 MUFU.LG2 R4, R20 ;  /* 0x0000001400049308 */ /* 0x0082e20000000c00 */
[----:B------:R-:W-:Y:S02]  /*04d0*/  ISETP.GE.U32.AND P1, PT, R15, R2, PT ;  /* 0x000000020f00720c */ /* 0x000fe40003f26070 */
[----:B------:R-:W-:-:S05]  /*04e0*/  IADD3 R15, PT, PT, R3, 0x200, RZ ;  /* 0x00000200030f7810 */ /* 0x000fca0007ffe0ff */
[----:B----4-:R1:W4:Y:S01]  /*04f0*/  @!P2 MUFU.LG2 R5, R22 ;  /* 0x000000160005a308 */ /* 0x0103220000000c00 */
[----:B------:R-:W-:Y:S01]  /*0500*/  ISETP.GE.U32.AND P2, PT, R15, R2, PT ;  /* 0x000000020f00720c */ /* 0x000fe20003f46070 */
[----:B------:R-:W-:-:S06]  /*0510*/  VIADD R15, R3, 0x280 ;  /* 0x00000280030f7836 */ /* 0x000fcc0000000000 */
[----:B------:R1:W0:Y:S01]  /*0520*/  @!P1 MUFU.LG2 R6, R24 ;  /* 0x0000001800069308 */ /* 0x0002220000000c00 */
[----:B------:R-:W-:-:S07]  /*0530*/  ISETP.GE.U32.AND P1, PT, R15, R2, PT ;  /* 0x000000020f00720c */ /* 0x000fce0003f26070 */
[----:B------:R1:W0:Y:S01]  /*0540*/  @!P2 MUFU.LG2 R7, R26 ;  /* 0x0000001a0007a308 */ /* 0x0002220000000c00 */
[----:B------:R-:W-:Y:S01]  /*0550*/  ISETP.GE.U32.AND P2, PT, R11, R2, PT ;  /* 0x000000020b00720c */ /* 0x000fe20003f46070 */
[----:B------:R-:W-:Y:S01]  /*0560*/  VIADD R11, R3, 0x380 ;  /* 0x00000380030b7836 */ /* 0x000fe20000000000 */
[----:B------:R-:W-:Y:S01]  /*0570*/  @!P0 IADD3 R15, PT, PT, R0, R3, RZ ;  /* 0x00000003000f8210 */ /* 0x000fe20007ffe0ff */
[----:B------:R-:W-:-:S04]  /*0580*/  @!P0 IMAD.MOV.U32 R3, RZ, RZ, R17 ;  /* 0x000000ffff038224 */ /* 0x000fc800078e0011 */
[----:B------:R1:W1:Y:S01]  /*0590*/  @!P1 MUFU.LG2 R8, R25 ;  /* 0x0000001900089308 */ /* 0x0002620000000c00 */
[----:B------:R-:W-:Y:S01]  /*05a0*/  ISETP.GE.U32.AND P1, PT, R11, R2, PT ;  /* 0x000000020b00720c */ /* 0x000fe20003f26070 */
[----:B0-----:R-:W-:-:S05]  /*05b0*/  @!P0 IMAD.WIDE.U32 R12, R15, 0x4, R12 ;  /* 0x000000040f0c8825 */ /* 0x001fca00078e000c */
[----:B--2---:R0:W-:Y:S01]  /*05c0*/  @!P0 STG.E desc[UR4][R12.64], R21 ;  /* 0x000000150c008986 */ /* 0x0041e2000c101904 */
[----:B------:R-:W-:Y:S01]  /*05d0*/  ISETP.GE.U32.AND P0, PT, R3, R2, PT ;  /* 0x000000020300720c */ /* 0x000fe20003f06070 */
[----:B-----5:R0:W2:Y:S08]  /*05e0*/  @!P2 MUFU.LG2 R9, R27 ;  /* 0x0000001b0009a308 */ /* 0x0200b00000000c00 */
[----:B------:R0:W0:Y:S04]  /*05f0*/  @!P1 MUFU.LG2 R10, R23 ;  /* 0x00000017000a9308 */ /* 0x0000280000000c00 */
[----:B-1-34-:R-:W-:Y:S05]  /*0600*/  @P0 BRA `(.L_x_1749) ;  /* 0x0000000000300947 */ /* 0x01afea0003800000 */
[----:B0-----:R-:W0:Y:S01]  /*0610*/  LDC.64 R12, c[0x0][0x388] ;  /* 0x0000e200ff0c7b82 */ /* 0x001e220000000a00 */
[----:B------:R-:W-:Y:S01]  /*0620*/  IADD3 R11, PT, PT, R0, R3, RZ ;  /* 0x00000003000b7210 */ /* 0x000fe20007ffe0ff */
[----:B------:R-:W-:-:S05]  /*0630*/  VIADD R3, R3, 0x80 ;  /* 0x0000008003037836 */ /* 0x000fca0000000000 */
[----:B------:R-:W-:Y:S01]  /*0640*/  ISETP.GE.U32.AND P0, PT, R3, R2, PT ;  /* 0x000000020300720c */ /* 0x000fe20003f06070 */
[----:B0-----:R-:W-:-:S05]  /*0650*/  IMAD.WIDE.U32 R12, R11, 0x4, R12 ;  /* 0x000000040b0c7825 */ /* 0x001fca00078e000c */
[----:B------:R0:W-:Y:S07]  /*0660*/  STG.E desc[UR4][R12.64], R4 ;  /* 0x000000040c007986 */ /* 0x0001ee000c101904 */
[----:B------:R-:W-:Y:S05]  /*0670*/  @P0 BRA `(.L_x_1750) ;  /* 0x0000000000300947 */ /* 0x000fea0003800000 */
[----:B0-----:R-:W0:Y:S01]  /*0680*/  LDC.64 R12, c[0x0][0x388] ;  /* 0x0000e200ff0c7b82 */ /* 0x001e220000000a00 */
[----:B------:R-:W-:Y:S01]  /*0690*/  IADD3 R11, PT, PT, R0, R3, RZ ;  /* 0x00000003000b7210 */ /* 0x000fe20007ffe0ff */
[----:B------:R-:W-:-:S04]  /*06a0*/  VIADD R3, R3, 0x80 ;  /* 0x0000008003037836 */ /* 0x000fc80000000000 */
[----:B0-----:R-:W-:-:S05]  /*06b0*/  IMAD.WIDE.U32 R12, R11, 0x4, R12 ;  /* 0x000000040b0c7825 */ /* 0x001fca00078e000c */
[----:B------:R1:W-:Y:S02]  /*06c0*/  STG.E desc[UR4][R12.64], R5 ;  /* 0x000000050c007986 */ /* 0x0003e4000c101904 */
.L_x_1749:
[----:B------:R-:W-:-:S13]  /*06d0*/  ISETP.GE.U32.AND P0, PT, R3, R2, PT ;  /* 0x000000020300720c */ /* 0x000fda0003f06070 */
[----:B------:R-:W-:Y:S05]  /*06e0*/  @P0 BRA `(.L_x_1751) ;  /* 0x0000000000300947 */ /* 0x000fea0003800000 */
[----:B-1----:R-:W1:Y:S01]  /*06f0*/  LDC.64 R4, c[0x0][0x388] ;  /* 0x0000e200ff047b82 */ /* 0x002e620000000a00 */
[----:B------:R-:W-:Y:S01]  /*0700*/  IADD3 R11, PT, PT, R0, R3, RZ ;  /* 0x00000003000b7210 */ /* 0x000fe20007ffe0ff */
[----:B------:R-:W-:-:S04]  /*0710*/  VIADD R3, R3, 0x80 ;  /* 0x0000008003037836 */ /* 0x000fc80000000000 */
[----:B-1----:R-:W-:-:S05]  /*0720*/  IMAD.WIDE.U32 R4, R11, 0x4, R4 ;  /* 0x000000040b047825 */ /* 0x002fca00078e0004 */
[----:B------:R1:W-:Y:S02]  /*0730*/  STG.E desc[UR4][R4.64], R6 ;  /* 0x0000000604007986 */ /* 0x0003e4000c101904 */
.L_x_1750:
[----:B------:R-:W-:-:S13]  /*0740*/  ISETP.GE.U32.AND P0, PT, R3, R2, PT ;  /* 0x000000020300720c */ /* 0x000fda0003f06070 */
[----:B------:R-:W-:Y:S05]  /*0750*/  @P0 BRA `(.L_x_1752) ;  /* 0x0000000000340947 */ /* 0x000fea0003800000 */
[----:B01----:R-:W0:Y:S01]  /*0760*/  LDC.64 R4, c[0x0][0x388] ;  /* 0x0000e200ff047b82 */ /* 0x003e220000000a00 */
[----:B------:R-:W-:Y:S01]  /*0770*/  IADD3 R11, PT, PT, R0, R3, RZ ;  /* 0x00000003000b7210 */ /* 0x000fe20007ffe0ff */
[----:B------:R-:W-:-:S04]  /*0780*/  VIADD R3, R3, 0x80 ;  /* 0x0000008003037836 */ /* 0x000fc80000000000 */
[----:B0-----:R-:W-:-:S05]  /*0790*/  IMAD.WIDE.U32 R4, R11, 0x4, R4 ;  /* 0x000000040b047825 */ /* 0x001fca00078e0004 */
[----:B------:R3:W-:Y:S02]  /*07a0*/  STG.E desc[UR4][R4.64], R7 ;  /* 0x0000000704007986 */ /* 0x0007e4000c101904 */
.L_x_1751:
[----:B------:R-:W-:-:S13]  /*07b0*/  ISETP.GE.U32.AND P0, PT, R3, R2, PT ;  /* 0x000000020300720c */ /* 0x000fda0003f06070 */
[----:B------:R-:W-:Y:S05]  /*07c0*/  @P0 BREAK.RELIABLE B1 ;  /* 0x0000000000010942 */ /* 0x000fea0003800100 */
[----:B------:R-:W-:Y:S05]  /*07d0*/  @P0 BRA `(.L_x_1753) ;  /* 0x0000000000300947 */ /* 0x000fea0003800000 */
[----:B-1-3--:R-:W1:Y:S01]  /*07e0*/  LDC.64 R4, c[0x0][0x388] ;  /* 0x0000e200ff047b82 */ /* 0x00ae620000000a00 */
[----:B------:R-:W-:Y:S01]  /*07f0*/  IADD3 R7, PT, PT, R0, R3, RZ ;  /* 0x0000000300077210 */ /* 0x000fe20007ffe0ff */
[----:B------:R-:W-:-:S04]  /*0800*/  VIADD R3, R3, 0x80 ;  /* 0x0000008003037836 */ /* 0x000fc80000000000 */
[----:B-1----:R-:W-:-:S05]  /*0810*/  IMAD.WIDE.U32 R4, R7, 0x4, R4 ;  /* 0x0000000407047825 */ /* 0x002fca00078e0004 */
[----:B------:R3:W-:Y:S02]  /*0820*/  STG.E desc[UR4][R4.64], R8 ;  /* 0x0000000804007986 */ /* 0x0007e4000c101904 */
.L_x_1752:
[----:B------:R-:W-:Y:S05]  /*0830*/  BSYNC.RELIABLE B1 ;  /* 0x0000000000017941 */ /* 0x000fea0003800100 */
.L_x_1748:
[----:B------:R-:W-:-:S13]  /*0840*/  ISETP.GE.U32.AND P0, PT, R3, R2, PT ;  /* 0x000000020300720c */ /* 0x000fda0003f06070 */
[----:B01-3--:R-:W0:Y:S01]  /*0850*/  @!P0 LDC.64 R4, c[0x0][0x388] ;  /* 0x0000e200ff048b82 */ /* 0x00be220000000a00 */
[----:B------:R-:W-:Y:S01]  /*0860*/  @!P0 IADD3 R7, PT, PT, R0, R3, RZ ;  /* 0x0000000300078210 */ /* 0x000fe20007ffe0ff */
[----:B------:R-:W-:-:S04]  /*0870*/  @!P0 VIADD R3, R3, 0x80 ;  /* 0x0000008003038836 */ /* 0x000fc80000000000 */
[----:B0-----:R-:W-:-:S05]  /*0880*/  @!P0 IMAD.WIDE.U32 R4, R7, 0x4, R4 ;  /* 0x0000000407048825 */ /* 0x001fca00078e0004 */
[----:B--2---:R4:W-:Y:S02]  /*0890*/  @!P0 STG.E desc[UR4][R4.64], R9 ;  /* 0x0000000904008986 */ /* 0x0049e4000c101904 */
.L_x_1753:
[----:B------:R-:W-:Y:S05]  /*08a0*/  BSYNC.RECONVERGENT B0 ;  /* 0x0000000000007941 */ /* 0x000fea0003800200 */
.L_x_1747:
[----:B------:R-:W-:Y:S05]  /*08b0*/  WARPSYNC.ALL ;  /* 0x0000000000007948 */ /* 0x000fea0003800000 */
[----:B------:R-:W-:-:S13]  /*08c0*/  ISETP.GE.U32.AND P0, PT, R3, R2, PT ;  /* 0x000000020300720c */ /* 0x000fda0003f06070 */
[----:B------:R-:W-:Y:S05]  /*08d0*/  @P0 EXIT ;  /* 0x000000000000094d */ /* 0x000fea0003800000 */
[----:B-1-34-:R-:W1:Y:S01]  /*08e0*/  LDC.64 R4, c[0x0][0x388] ;  /* 0x0000e200ff047b82 */ /* 0x01ae620000000a00 */
[----:B------:R-:W-:-:S05]  /*08f0*/  IADD3 R3, PT, PT, R0, R3, RZ ;  /* 0x0000000300037210 */ /* 0x000fca0007ffe0ff */
[----:B-1----:R-:W-:-:S05]  /*0900*/  IMAD.WIDE.U32 R2, R3, 0x4, R4 ;  /* 0x0000000403027825 */ /* 0x002fca00078e0004 */
[----:B0-----:R-:W-:Y:S01]  /*0910*/  STG.E desc[UR4][R2.64], R10 ;  /* 0x0000000a02007986 */ /* 0x001fe2000c101904 */
[----:B------:R-:W-:Y:S05]  /*0920*/  EXIT ;  /* 0x000000000000794d */ /* 0x000fea0003800000 */
.L_x_1746:
[----:B------:R-:W0:Y:S01]  /*0930*/  S2R R15, SR_TID.X ;  /* 0x00000000000f7919 */ /* 0x000e220000002100 */
[----:B------:R-:W1:Y:S08]  /*0940*/  LDC.64 R2, c[0x0][0x390] ;  /* 0x0000e400ff027b82 */ /* 0x000e700000000a00 */
[----:B------:R-:W2:Y:S01]  /*0950*/  LDC.64 R4, c[0x0][0x388] ;  /* 0x0000e200ff047b82 */ /* 0x000ea20000000a00 */
[----:B-1----:R-:W-:-:S04]  /*0960*/  IMAD.WIDE.U32 R2, R0, 0x4, R2 ;  /* 0x0000000400027825 */ /* 0x002fc800078e0002 */
[----:B0-----:R-:W-:-:S05]  /*0970*/  IMAD.WIDE.U32 R2, R15, 0x8, R2 ;  /* 0x000000080f027825 */ /* 0x001fca00078e0002 */
[----:B------:R-:W3:Y:S04]  /*0980*/  LDG.E.64 R6, desc[UR4][R2.64] ;  /* 0x0000000402067981 */ /* 0x000ee8000c1e1b00 */
[----:B------:R-:W4:Y:S04]  /*0990*/  LDG.E.64 R8, desc[UR4][R2.64+0x400] ;  /* 0x0004000402087981 */ /* 0x000f28000c1e1b00 */
[----:B------:R-:W5:Y:S04]  /*09a0*/  LDG.E.64 R10, desc[UR4][R2.64+0x800] ;  /* 0x00080004020a7981 */ /* 0x000f68000c1e1b00 */
[----:B------:R-:W5:Y:S01]  /*09b0*/  LDG.E.64 R12, desc[UR4][R2.64+0xc00] ;  /* 0x000c0004020c7981 */ /* 0x000f62000c1e1b00 */
[----:B--2---:R-:W-:-:S04]  /*09c0*/  IMAD.WIDE.U32 R4, R0, 0x4, R4 ;  /* 0x0000000400047825 */ /* 0x004fc800078e0004 */
[----:B------:R-:W-:Y:S01]  /*09d0*/  IMAD.WIDE.U32 R4, R15, 0x8, R4 ;  /* 0x000000080f047825 */ /* 0x000fe200078e0004 */
[----:B---3--:R-:W-:Y:S08]  /*09e0*/  MUFU.LG2 R6, R6 ;  /* 0x0000000600067308 */ /* 0x008ff00000000c00 */
[----:B------:R-:W0:Y:S08]  /*09f0*/  MUFU.LG2 R7, R7 ;  /* 0x0000000700077308 */ /* 0x000e300000000c00 */
[----:B----4-:R-:W-:Y:S08]  /*0a00*/  MUFU.LG2 R8, R8 ;  /* 0x0000000800087308 */ /* 0x010ff00000000c00 */
[----:B------:R-:W1:Y:S01]  /*0a10*/  MUFU.LG2 R9, R9 ;  /* 0x0000000900097308 */ /* 0x000e620000000c00 */
[----:B0-----:R-:W-:Y:S07]  /*0a20*/  STG.E.64 desc[UR4][R4.64], R6 ;  /* 0x0000000604007986 */ /* 0x001fee000c101b04 */
[----:B-----5:R-:W-:Y:S08]  /*0a30*/  MUFU.LG2 R10, R10 ;  /* 0x0000000a000a7308 */ /* 0x020ff00000000c00 */
[----:B------:R-:W0:Y:S01]  /*0a40*/  MUFU.LG2 R11, R11 ;  /* 0x0000000b000b7308 */ /* 0x000e220000000c00 */
[----:B-1----:R-:W-:Y:S07]  /*0a50*/  STG.E.64 desc[UR4][R4.64+0x400], R8 ;  /* 0x0004000804007986 */ /* 0x002fee000c101b04 */
[----:B------:R-:W-:Y:S08]  /*0a60*/  MUFU.LG2 R12, R12 ;  /* 0x0000000c000c7308 */ /* 0x000ff00000000c00 */
[----:B------:R-:W1:Y:S01]  /*0a70*/  MUFU.LG2 R13, R13 ;  /* 0x0000000d000d7308 */ /* 0x000e620000000c00 */
[----:B0-----:R-:W-:Y:S04]  /*0a80*/  STG.E.64 desc[UR4][R4.64+0x800], R10 ;  /* 0x0008000a04007986 */ /* 0x001fe8000c101b04 */
[----:B-1----:R-:W-:Y:S01]  /*0a90*/  STG.E.64 desc[UR4][R4.64+0xc00], R12 ;  /* 0x000c000c04007986 */ /* 0x002fe2000c101b04 */
[----:B------:R-:W-:Y:S05]  /*0aa0*/  EXIT ;  /* 0x000000000000794d */ /* 0x000fea0003800000 */
.L_x_1754:
        /* <DEDUP_REMOVED lines=13> */
.L_x_12179:


//--------------------- .text._ZN2at6native29vectorized_elementwise_kernelILi4EZZZNS0_16log2_kernel_cudaERNS_18TensorIteratorBaseEENKUlvE0_clEvENKUlvE0_clEvEUlfE_St5arrayIPcLm2EEEEviT0_T1_ --------------------------
	.section	.text._ZN2at6native29vectorized_elementwise_kernelILi4EZZZNS0_16log2_kernel_cudaERNS_18TensorIteratorBaseEENKUlvE0_clEvENKUlvE0_clEvEUlfE_St5arrayIPcLm2EEEEviT0_T1_,"ax",@progbits
	.align	128
        .global         _ZN2at6native29vectorized_elementwise_kernelILi4EZZZNS0_16log2_kernel_cudaERNS_18TensorIteratorBaseEENKUlvE0_clEvENKUlvE0_clEvEUlfE_St5arrayIPcLm2EEEEviT0_T1_
        .type           _ZN2at6native29vectorized_elementwise_kernelILi4EZZZNS0_16log2_kernel_cudaERNS_18TensorIteratorBaseEENKUlvE0_clEvENKUlvE0_clEvEUlfE_St5arrayIPcLm2EEEEviT0_T1_,@function
        .size           _ZN2at6native29vectorized_elementwise_kernelILi4EZZZNS0_16log2_kernel_cudaERNS_18TensorIteratorBaseEENKUlvE0_clEvENKUlvE0_clEvEUlfE_St5arrayIPcLm2EEEEviT0_T1_,(.L_x_12180 - _ZN2at6native29vectorized_elementwise_kernelILi4EZZZNS0_16log2_kernel_cudaERNS_18TensorIteratorBaseEENKUlvE0_clEvENKUlvE0_clEvEUlfE_St5arrayIPcLm2EEEEviT0_T1_)
        .other          _ZN2at6native29vectorized_elementwise_kernelILi4EZZZNS0_16log2_kernel_cudaERNS_18TensorIteratorBaseEENKUlvE0_clEvENKUlvE0_clEvEUlfE_St5arrayIPcLm2EEEEviT0_T1_,@"STO_CUDA_ENTRY STV_DEFAULT"
_ZN2at6native29vectorized_elementwise_kernelILi4EZZZNS0_16log2_kernel_cudaERNS_18TensorIteratorBaseEENKUlvE0_clEvENKUlvE0_clEvEUlfE_St5arrayIPcLm2EEEEviT0_T1_:
.text._ZN2at6native29vectorized_elementwise_kernelILi4EZZZNS0_16log2_kernel_cudaERNS_18TensorIteratorBaseEENKUlvE0_clEvENKUlvE0_clEvEUlfE_St5arrayIPcLm2EEEEviT0_T1_:
        /* <DEDUP_REMOVED lines=109> */
.L_x_1758:
[----:B------:R-:W-:-:S13]  /*06d0*/  ISETP.GE.U32.AND P0, PT, R3, R2, PT ;  /* 0x000000020300720c */ /* 0x000fda0003f06070 */
[----:B------:R-:W-:Y:S05]  /*06e0*/  @P0 BRA `(.L_x_1760) ;  /* 0x0000000000300947 */ /* 0x000fea0003800000 */
[----:B-1----:R-:W1:Y:S01]  /*06f0*/  LDC.64 R4, c[0x0][0x388] ;  /* 0x0000e200ff047b82 */ /* 0x002e620000000a00 */
[----:B------:R-:W-:Y:S01]  /*0700*/  IADD3 R11, PT, PT, R0, R3, RZ ;  /* 0x00000003000b7210 */ /* 0x000fe20007ffe0ff */
[----:B------:R-:W-:-:S04]  /*0710*/  VIADD R3, R3, 0x80 ;  /* 0x0000008003037836 */ /* 0x000fc80000000000 */
[----:B-1----:R-:W-:-:S05]  /*0720*/  IMAD.WIDE.U32 R4, R11, 0x4, R4 ;  /* 0x000000040b047825 */ /* 0x002fca00078e0004 */
[----:B------:R1:W-:Y:S02]  /*0730*/  STG.E desc[UR4][R4.64], R6 ;  /* 0x0000000604007986 */ /* 0x0003e4000c101904 */
.L_x_1759:
[----:B------:R-:W-:-:S13]  /*0740*/  ISETP.GE.U32.AND P0, PT, R3, R2, PT ;  /* 0x000000020300720c */ /* 0x000fda0003f06070 */
[----:B------:R-:W-:Y:S05]  /*0750*/  @P0 BRA `(.L_x_1761) ;  /* 0x0000000000340947 */ /* 0x000fea0003800000 */
[----:B01----:R-:W0:Y:S01]  /*0760*/  LDC.64 R4, c[0x0][0x388] ;  /* 0x0000e200ff047b82 */ /* 0x003e220000000a00 */
[----:B------:R-:W-:Y:S01]  /*0770*/  IADD3 R11, PT, PT, R0, R3, RZ ;  /* 0x00000003000b7210 */ /* 0x000fe20007ffe0ff */
[----:B------:R-:W-:-:S04]  /*0780*/  VIADD R3, R3, 0x80 ;  /* 0x0000008003037836 */ /* 0x000fc80000000000 */
[----:B0-----:R-:W-:-:S05]  /*0790*/  IMAD.WIDE.U32 R4, R11, 0x4, R4 ;  /* 0x000000040b047825 */ /* 0x001fca00078e0004 */
[----:B------:R3:W-:Y:S02]  /*07a0*/  STG.E desc[UR4][R4.64], R7 ;  /* 0x0000000704007986 */ /* 0x0007e4000c101904 */
.L_x_1760:
        /* <DEDUP_REMOVED lines=8> */
.L_x_1761:
[----:B------:R-:W-:Y:S05]  /*0830*/  BSYNC.RELIABLE B1 ;  /* 0x0000000000017941 */ /* 0x000fea0003800100 */
.L_x_1757:
[----:B------:R-:W-:-:S13]  /*0840*/  ISETP.GE.U32.AND P0, PT, R3, R2, PT ;  /* 0x000000020300720c */ /* 0x000fda0003f06070 */
[----:B01-3--:R-:W0:Y:S01]  /*0850*/  @!P0 LDC.64 R4, c[0x0][0x388] ;  /* 0x0000e200ff048b82 */ /* 0x00be220000000a00 */
[----:B------:R-:W-:Y:S01]  /*0860*/  @!P0 IADD3 R7, PT, PT, R0, R3, RZ ;  /* 0x0000000300078210 */ /* 0x000fe20007ffe0ff */
[----:B------:R-:W-:-:S04]  /*0870*/  @!P0 VIADD R3, R3, 0x80 ;  /* 0x0000008003038836 */ /* 0x000fc80000000000 */
[----:B0-----:R-:W-:-:S05]  /*0880*/  @!P0 IMAD.WIDE.U32 R4, R7, 0x4, R4 ;  /* 0x0000000407048825 */ /* 0x001fca00078e0004 */
[----:B--2---:R4:W-:Y:S02]  /*0890*/  @!P0 STG.E desc[UR4][R4.64], R9 ;  /* 0x0000000904008986 */ /* 0x0049e4000c101904 */
.L_x_1762:
[----:B------:R-:W-:Y:S05]  /*08a0*/  BSYNC.RECONVERGENT B0 ;  /* 0x0000000000007941 */ /* 0x000fea0003800200 */
.L_x_1756:
        /* <DEDUP_REMOVED lines=8> */
.L_x_1755:
[----:B------:R-:W0:Y:S01]  /*0930*/  S2R R15, SR_TID.X ;  /* 0x00000000000f7919 */ /* 0x000e220000002100 */
[----:B------:R-:W1:Y:S08]  /*0940*/  LDC.64 R2, c[0x0][0x390] ;  /* 0x0000e400ff027b82 */ /* 0x000e700000000a00 */
[----:B------:R-:W2:Y:S01]  /*0950*/  LDC.64 R12, c[0x0][0x388] ;  /* 0x0000e200ff0c7b82 */ /* 0x000ea20000000a00 */
[----:B-1----:R-:W-:-:S04]  /*0960*/  IMAD.WIDE.U32 R2, R0, 0x4, R2 ;  /* 0x0000000400027825 */ /* 0x002fc800078e0002 */
[----:B0-----:R-:W-:-:S05]  /*0970*/  IMAD.WIDE.U32 R2, R15, 0x10, R2 ;  /* 0x000000100f027825 */ /* 0x001fca00078e0002 */
[----:B------:R-:W3:Y:S04]  /*0980*/  LDG.E.128 R4, desc[UR4][R2.64] ;  /* 0x0000000402047981 */ /* 0x000ee8000c1e1d00 */
[----:B------:R-:W4:Y:S01]  /*0990*/  LDG.E.128 R8, desc[UR4][R2.64+0x800] ;  /* 0x0008000402087981 */ /* 0x000f22000c1e1d00 */
[----:B--2---:R-:W-:-:S04]  /*09a0*/  IMAD.WIDE.U32 R12, R0, 0x4, R12 ;  /* 0x00000004000c7825 */ /* 0x004fc800078e000c */
[----:B------:R-:W-:Y:S01]  /*09b0*/  IMAD.WIDE.U32 R12, R15, 0x10, R12 ;  /* 0x000000100f0c7825 */ /* 0x000fe200078e000c */
[----:B---3--:R-:W-:Y:S08]  /*09c0*/  MUFU.LG2 R4, R4 ;  /* 0x0000000400047308 */ /* 0x008ff00000000c00 */
[----:B------:R-:W-:Y:S08]  /*09d0*/  MUFU.LG2 R5, R5 ;  /* 0x0000000500057308 */ /* 0x000ff00000000c00 */
[----:B------:R-:W-:Y:S08]  /*09e0*/  MUFU.LG2 R6, R6 ;  /* 0x0000000600067308 */ /* 0x000ff00000000c00 */
[----:B------:R-:W0:Y:S08]  /*09f0*/  MUFU.LG2 R7, R7 ;  /* 0x0000000700077308 */ /* 0x000e300000000c00 */
[----:B----4-:R-:W-:Y:S08]  /*0a00*/  MUFU.LG2 R8, R8 ;  /* 0x0000000800087308 */ /* 0x010ff00000000c00 */
[----:B------:R-:W-:Y:S01]  /*0a10*/  MUFU.LG2 R9, R9 ;  /* 0x0000000900097308 */ /* 0x000fe20000000c00 */
[----:B0-----:R-:W-:Y:S07]  /*0a20*/  STG.E.128 desc[UR4][R12.64], R4 ;  /* 0x000000040c007986 */ /* 0x001fee000c101d04 */
[----:B------:R-:W-:Y:S08]  /*0a30*/  MUFU.LG2 R10, R10 ;  /* 0x0000000a000a7308 */ /* 0x000ff00000000c00 */
[----:B------:R-:W0:Y:S02]  /*0a40*/  MUFU.LG2 R11, R11 ;  /* 0x0000000b000b7308 */ /* 0x000e240000000c00 */
[----:B0-----:R-:W-:Y:S01]  /*0a50*/  STG.E.128 desc[UR4][R12.64+0x800], R8 ;  /* 0x000800080c007986 */ /* 0x001fe2000c101d04 */
[----:B------:R-:W-:Y:S05]  /*0a60*/  EXIT ;  /* 0x000000000000794d */ /* 0x000fea0003800000 */
.L_x_1763:
        /* <DEDUP_REMOVED lines=9> */
.L_x_12180:


//--------------------- .text._ZN2at6native29vectorized_elementwise_kernelILi8EZZZNS0_16log2_kernel_cudaERNS_18TensorIteratorBaseEENKUlvE0_clEvENKUlvE0_clEvEUlfE_St5arrayIPcLm2EEEEviT0_T1_ --------------------------
	.section	.text._ZN2at6native29vectorized_elementwise_kernelILi8EZZZNS0_16log2_kernel_cudaERNS_18TensorIteratorBaseEENKUlvE0_clEvENKUlvE0_clEvEUlfE_St5arrayIPcLm2EEEEviT0_T1_,"ax",@progbits
	.align	128
        .global         _ZN2at6native29vectorized_elementwise_kernelILi8EZZZNS0_16log2_kernel_cudaERNS_18TensorIteratorBaseEENKUlvE0_clEvENKUlvE0_clEvEUlfE_St5arrayIPcLm2EEEEviT0_T1_
        .type           _ZN2at6native29vectorized_elementwise_kernelILi8EZZZNS0_16log2_kernel_cudaERNS_18TensorIteratorBaseEENKUlvE0_clEvENKUlvE0_clEvEUlfE_St5arrayIPcLm2EEEEviT0_T1_,@function
        .size           _ZN2at6native29vectorized_elementwise_kernelILi8EZZZNS0_16log2_kernel_cudaERNS_18TensorIteratorBaseEENKUlvE0_clEvENKUlvE0_clEvEUlfE_St5arrayIPcLm2EEEEviT0_T1_,(.L_x_12181 - _ZN2at6native29vectorized_elementwise_kernelILi8EZZZNS0_16log2_kernel_cudaERNS_18TensorIteratorBaseEENKUlvE0_clEvENKUlvE0_clEvEUlfE_St5arrayIPcLm2EEEEviT0_T1_)
        .other          _ZN2at6native29vectorized_elementwise_kernelILi8EZZZNS0_16log2_kernel_cudaERNS_18TensorIteratorBaseEENKUlvE0_clEvENKUlvE0_clEvEUlfE_St5arrayIPcLm2EEEEviT0_T1_,@"STO_CUDA_ENTRY STV_DEFAULT"
_ZN2at6native29vectorized_elementwise_kernelILi8EZZZNS0_16log2_kernel_cudaERNS_18TensorIteratorBaseEENKUlvE0_clEvENKUlvE0_clEvEUlfE_St5arrayIPcLm2EEEEviT0_T1_:
.text._ZN2at6native29vectorized_elementwise_kernelILi8EZZZNS0_16log2_kernel_cudaERNS_18TensorIteratorBaseEENKUlvE0_clEvENKUlvE0_clEvEUlfE_St5arrayIPcLm2EEEEviT0_T1_:
[----:B------:R-:W-:Y:S01]  /*0000*/  LDC R1, c[0x0][0x37c] ;  /* 0x0000df00ff017b82 */ /* 0x000fe20000000800 */
[----:B------:R-:W-:Y:S05]  /*0010*/  EXIT ;  /* 0x000000000000794d */ /* 0x000fea0003800000 */
.L_x_1764:
        /* <DEDUP_REMOVED lines=14> */
.L_x_12181:


//--------------------- .text._ZN2at6native18elementwise_kernelILi128ELi4EZNS0_15gpu_kernel_implIZZZNS0_16log2_kernel_cudaERNS_18TensorIteratorBaseEENKUlvE0_clEvENKUlvE_clEvEUldE_EEvS4_RKT_EUliE_EEviT1_ --------------------------
	.section	.text._ZN2at6native18elementwise_kernelILi128ELi4EZNS0_15gpu_kernel_implIZZZNS0_16log2_kernel_cudaERNS_18TensorIteratorBaseEENKUlvE0_clEvENKUlvE_clEvEUldE_EEvS4_RKT_EUliE_EEviT1_,"ax",@progbits
	.align	128
        .global         _ZN2at6native18elementwise_kernelILi128ELi4EZNS0_15gpu_kernel_implIZZZNS0_16log2_kernel_cudaERNS_18TensorIteratorBaseEENKUlvE0_clEvENKUlvE_clEvEUldE_EEvS4_RKT_EUliE_EEviT1_
        .type           _ZN2at6native18elementwise_kernelILi128ELi4EZNS0_15gpu_kernel_implIZZZNS0_16log2_kernel_cudaERNS_18TensorIteratorBaseEENKUlvE0_clEvENKUlvE_clEvEUldE_EEvS4_RKT_EUliE_EEviT1_,@function
        .size           _ZN2at6native18elementwise_kernelILi128ELi4EZNS0_15gpu_kernel_implIZZZNS0_16log2_kernel_cudaERNS_18TensorIteratorBaseEENKUlvE0_clEvENKUlvE_clEvEUldE_EEvS4_RKT_EUliE_EEviT1_,(.L_x_12182 - _ZN2at6native18elementwise_kernelILi128ELi4EZNS0_15gpu_kernel_implIZZZNS0_16log2_kernel_cudaERNS_18TensorIteratorBaseEENKUlvE0_clEvENKUlvE_clEvEUldE_EEvS4_RKT_EUliE_EEviT1_)
        .other          _ZN2at6native18elementwise_kernelILi128ELi4EZNS0_15gpu_kernel_implIZZZNS0_16log2_kernel_cudaERNS_18TensorIteratorBaseEENKUlvE0_clEvENKUlvE_clEvEUldE_EEvS4_RKT_EUliE_EEviT1_,@"STO_CUDA_ENTRY STV_DEFAULT"
_ZN2at6native18elementwise_kernelILi128ELi4EZNS0_15gpu_kernel_implIZZZNS0_16log2_kernel_cudaERNS_18TensorIteratorBaseEENKUlvE0_clEvENKUlvE_clEvEUldE_EEvS4_RKT_EUliE_EEviT1_:
.text._ZN2at6native18elementwise_kernelILi128ELi4EZNS0_15gpu_kernel_implIZZZNS0_16log2_kernel_cudaERNS_18TensorIteratorBaseEENKUlvE0_clEvENKUlvE_clEvEUldE_EEvS4_RKT_EUliE_EEviT1_:
        /* <DEDUP_REMOVED lines=319> */
.L_x_1767:
        /* <DEDUP_REMOVED lines=16> */
[----:B--2---:R-:W3:Y:S02]  /*14f0*/  I2F.F64.S16 R2, R2 ;  /* 0x0000000200027312 */ /* 0x004ee40000101c00 */
[----:B---3--:R-:W-:Y:S05]  /*1500*/  BRA `(.L_x_1774) ;  /* 0x0000000c006c7947 */ /* 0x008fea0003800000 */
.L_x_1772:
[----:B------:R-:W2:Y:S02]  /*1510*/  LDG.E.U8 R2, desc[UR36][R4.64] ;  /* 0x0000002404027981 */ /* 0x000ea4000c1e1100 */
[----:B--2---:R-:W3:Y:S02]  /*1520*/  I2F.F64.U16 R2, R2 ;  /* 0x0000000200027312 */ /* 0x004ee40000101800 */
[----:B---3--:R-:W-:Y:S05]  /*1530*/  BRA `(.L_x_1774) ;  /* 0x0000000c00607947 */ /* 0x008fea0003800000 */
.L_x_1771:
[----:B------:R-:W-:-:S09]  /*1540*/  UISETP.NE.AND UP0, UPT, UR4, 0x2, UPT ;  /* 0x000000020400788c */ /* 0x000fd2000bf05270 */
[----:B------:R-:W-:Y:S05]  /*1550*/  BRA.U !UP0, `(.L_x_1775) ;  /* 0x0000000108287547 */ /* 0x000fea000b800000 */
[----:B------:R-:W-:-:S09]  /*1560*/  UISETP.NE.AND UP0, UPT, UR4, 0x3, UPT ;  /* 0x000000030400788c */ /* 0x000fd2000bf05270 */
[----:B------:R-:W-:Y:S05]  /*1570*/  BRA.U !UP0, `(.L_x_1776) ;  /* 0x0000000108147547 */ /* 0x000fea000b800000 */
[----:B------:R-:W-:-:S09]  /*1580*/  UISETP.NE.AND UP0, UPT, UR4, 0x4, UPT ;  /* 0x000000040400788c */ /* 0x000fd2000bf05270 */
[----:B------:R-:W-:Y:S05]  /*1590*/  BRA.U UP0, `(.L_x_1773) ;  /* 0x0000000900bc7547 */ /* 0x000fea000b800000 */
[----:B------:R-:W2:Y:S02]  /*15a0*/  LDG.E.64 R2, desc[UR36][R4.64] ;  /* 0x0000002404027981 */ /* 0x000ea4000c1e1b00 */
[----:B--2---:R-:W3:Y:S02]  /*15b0*/  I2F.F64.S64 R2, R2 ;  /* 0x0000000200027312 */ /* 0x004ee40000301c00 */
[----:B---3--:R-:W-:Y:S05]  /*15c0*/  BRA `(.L_x_1774) ;  /* 0x0000000c003c7947 */ /* 0x008fea0003800000 */
.L_x_1776:
[----:B------:R-:W2:Y:S02]  /*15d0*/  LDG.E R2, desc[UR36][R4.64] ;  /* 0x0000002404027981 */ /* 0x000ea4000c1e1900 */
[----:B--2---:R-:W3:Y:S02]  /*15e0*/  I2F.F64 R2, R2 ;  /* 0x0000000200027312 */ /* 0x004ee40000201c00 */
[----:B---3--:R-:W-:Y:S05]  /*15f0*/  BRA `(.L_x_1774) ;  /* 0x0000000c00307947 */ /* 0x008fea0003800000 */
.L_x_1775:
[----:B------:R-:W2:Y:S02]  /*1600*/  LDG.E.U16 R2, desc[UR36][R4.64] ;  /* 0x0000002404027981 */ /* 0x000ea4000c1e1500 */
[----:B--2---:R-:W3:Y:S02]  /*1610*/  I2F.F64.S16 R2, R2 ;  /* 0x0000000200027312 */ /* 0x004ee40000101c00 */
[----:B---3--:R-:W-:Y:S05]  /*1620*/  BRA `(.L_x_1774) ;  /* 0x0000000c00247947 */ /* 0x008fea0003800000 */
.L_x_1770:
[----:B------:R-:W-:-:S09]  /*1630*/  UISETP.GT.AND UP0, UPT, UR4, 0x6, UPT ;  /* 0x000000060400788c */ /* 0x000fd2000bf04270 */
[----:B------:R-:W-:Y:S05]  /*1640*/  BRA.U UP0, `(.L_x_1777) ;  /* 0x0000000100347547 */ /* 0x000fea000b800000 */
[----:B------:R-:W-:-:S09]  /*1650*/  UISETP.NE.AND UP0, UPT, UR4, 0x5, UPT ;  /* 0x000000050400788c */ /* 0x000fd2000bf05270 */
[----:B------:R-:W-:Y:S05]  /*1660*/  BRA.U !UP0, `(.L_x_1778) ;  /* 0x0000000108187547 */ /* 0x000fea000b800000 */
[----:B------:R-:W-:-:S09]  /*1670*/  UISETP.NE.AND UP0, UPT, UR4, 0x6, UPT ;  /* 0x000000060400788c */ /* 0x000fd2000bf05270 */
[----:B------:R-:W-:Y:S05]  /*1680*/  BRA.U UP0, `(.L_x_1773) ;  /* 0x0000000900807547 */ /* 0x000fea000b800000 */
[----:B------:R-:W2:Y:S02]  /*1690*/  LDG.E R2, desc[UR36][R4.64] ;  /* 0x0000002404027981 */ /* 0x000ea4000c1e1900 */
[----:B--2---:R-:W-:-:S06]  /*16a0*/  FMUL.FTZ R2, R2, 1 ;  /* 0x3f80000002027820 */ /* 0x004fcc0000410000 */
[----:B------:R-:W2:Y:S02]  /*16b0*/  F2F.F64.F32 R2, R2 ;  /* 0x0000000200027310 */ /* 0x000ea40000201800 */
[----:B--2---:R-:W-:Y:S05]  /*16c0*/  BRA `(.L_x_1774) ;  /* 0x0000000800fc7947 */ /* 0x004fea0003800000 */
.L_x_1778:
[----:B------:R-:W2:Y:S02]  /*16d0*/  LDG.E.U16 R0, desc[UR36][R4.64] ;  /* 0x0000002404007981 */ /* 0x000ea4000c1e1500 */
[----:B--2---:R-:W-:-:S05]  /*16e0*/  HADD2.F32 R0, -RZ, R0.H0_H0 ;  /* 0x20000000ff007230 */ /* 0x004fca0000004100 */
[----:B------:R-:W-:-:S04]  /*16f0*/  FMUL.FTZ R0, R0, 1 ;  /* 0x3f80000000007820 */ /* 0x000fc80000410000 */
[----:B------:R2:W3:Y:S02]  /*1700*/  F2F.F64.F32 R2, R0 ;  /* 0x0000000000027310 */ /* 0x0004e40000201800 */
[----:B--23--:R-:W-:Y:S05]  /*1710*/  BRA `(.L_x_1774) ;  /* 0x0000000800e87947 */ /* 0x00cfea0003800000 */
.L_x_1777:
[----:B------:R-:W-:-:S09]  /*1720*/  UISETP.NE.AND UP0, UPT, UR4, 0x7, UPT ;  /* 0x000000070400788c */ /* 0x000fd2000bf05270 */
[----:B------:R-:W-:Y:S05]  /*1730*/  BRA.U !UP0, `(.L_x_1779) ;  /* 0x0000000108347547 */ /* 0x000fea000b800000 */
[----:B------:R-:W-:-:S09]  /*1740*/  UISETP.NE.AND UP0, UPT, UR4, 0x8, UPT ;  /* 0x000000080400788c */ /* 0x000fd2000bf05270 */
[----:B------:R-:W-:Y:S05]  /*1750*/  BRA.U !UP0, `(.L_x_1780) ;  /* 0x0000000108187547 */ /* 0x000fea000b800000 */
[----:B------:R-:W-:-:S09]  /*1760*/  UISETP.NE.AND UP0, UPT, UR4, 0x9, UPT ;  /* 0x000000090400788c */ /* 0x000fd2000bf05270 */
[----:B------:R-:W-:Y:S05]  /*1770*/  BRA.U UP0, `(.L_x_1773) ;  /* 0x0000000900447547 */ /* 0x000fea000b800000 */
[----:B------:R-:W2:Y:S02]  /*1780*/  LDG.E R4, desc[UR36][R4.64] ;  /* 0x0000002404047981 */ /* 0x000ea4000c1e1900 */
[----:B--2---:R-:W-:-:S06]  /*1790*/  FMUL.FTZ R2, R4, 1 ;  /* 0x3f80000004027820 */ /* 0x004fcc0000410000 */
[----:B------:R-:W3:Y:S02]  /*17a0*/  F2F.F64.F32 R2, R2 ;  /* 0x0000000200027310 */ /* 0x000ee40000201800 */
[----:B---3--:R-:W-:Y:S05]  /*17b0*/  BRA `(.L_x_1774) ;  /* 0x0000000800c07947 */ /* 0x008fea0003800000 */
.L_x_1780:
[----:B------:R-:W2:Y:S02]  /*17c0*/  LDG.E.U16 R4, desc[UR36][R4.64] ;  /* 0x0000002404047981 */ /* 0x000ea4000c1e1500 */
[----:B--2---:R-:W-:-:S05]  /*17d0*/  HADD2.F32 R0, -RZ, R4.H0_H0 ;  /* 0x20000004ff007230 */ /* 0x004fca0000004100 */
[----:B------:R-:W-:-:S04]  /*17e0*/  FMUL.FTZ R0, R0, 1 ;  /* 0x3f80000000007820 */ /* 0x000fc80000410000 */
[----:B------:R3:W4:Y:S02]  /*17f0*/  F2F.F64.F32 R2, R0 ;  /* 0x0000000000027310 */ /* 0x0007240000201800 */
[----:B---34-:R-:W-:Y:S05]  /*1800*/  BRA `(.L_x_1774) ;  /* 0x0000000800ac7947 */ /* 0x018fea0003800000 */
.L_x_1779:
[----:B------:R2:W5:Y:S01]  /*1810*/  LDG.E.64 R2, desc[UR36][R4.64] ;  /* 0x0000002404027981 */ /* 0x000562000c1e1b00 */
[----:B------:R-:W-:Y:S05]  /*1820*/  BRA `(.L_x_1774) ;  /* 0x0000000800a47947 */ /* 0x000fea0003800000 */
.L_x_1769:
        /* <DEDUP_REMOVED lines=8> */
[----:B------:R-:W2:Y:S01]  /*18b0*/  LDG.E.U8 R4, desc[UR36][R4.64] ;  /* 0x0000002404047981 */ /* 0x000ea2000c1e1100 */
[----:B------:R-:W-:Y:S02]  /*18c0*/  MOV R2, RZ ;  /* 0x000000ff00027202 */ /* 0x000fe40000000f00 */
[----:B--2---:R-:W-:-:S04]  /*18d0*/  ISETP.NE.AND P0, PT, R4, RZ, PT ;  /* 0x000000ff0400720c */ /* 0x004fc80003f05270 */
[----:B------:R-:W-:Y:S01]  /*18e0*/  FSEL R3, RZ, 1.875, !P0 ;  /* 0x3ff00000ff037808 */ /* 0x000fe20004000000 */
[----:B------:R-:W-:Y:S08]  /*18f0*/  BRA `(.L_x_1774) ;  /* 0x0000000800707947 */ /* 0x000ff00003800000 */
.L_x_1783:
[----:B------:R1:W5:Y:S01]  /*1900*/  LDG.E.64 R2, desc[UR36][R4.64] ;  /* 0x0000002404027981 */ /* 0x000362000c1e1b00 */
[----:B------:R-:W-:Y:S05]  /*1910*/  BRA `(.L_x_1774) ;  /* 0x0000000800687947 */ /* 0x000fea0003800000 */
.L_x_1782:
        /* <DEDUP_REMOVED lines=23> */
[----:B------:R-:W-:-:S05]  /*1a90*/  LOP3.LUT R3, R3, 0x80000000, R0, 0xf8, !PT ;  /* 0x8000000003037812 */ /* 0x000fca00078ef800 */
[----:B------:R-:W-:-:S06]  /*1aa0*/  FMUL.FTZ R3, R3, 1 ;  /* 0x3f80000003037820 */ /* 0x000fcc0000410000 */
[----:B------:R-:W1:Y:S02]  /*1ab0*/  F2F.F64.F32 R2, R3 ;  /* 0x0000000300027310 */ /* 0x000e640000201800 */
[----:B-1----:R-:W-:Y:S05]  /*1ac0*/  BRA `(.L_x_1774) ;  /* 0x0000000400fc7947 */ /* 0x002fea0003800000 */
.L_x_1785:
[----:B------:R-:W2:Y:S02]  /*1ad0*/  LDG.E.U8 R3, desc[UR36][R4.64] ;  /* 0x0000002404037981 */ /* 0x000ea4000c1e1100 */
[C---:B--2---:R-:W-:Y:S01]  /*1ae0*/  IMAD.SHL.U32 R2, R3.reuse, 0x2000000, RZ ;  /* 0x0200000003027824 */ /* 0x044fe200078e00ff */
[----:B------:R-:W-:-:S04]  /*1af0*/  SHF.L.U32 R3, R3, 0x8, RZ ;  /* 0x0000000803037819 */ /* 0x000fc800000006ff */
[----:B------:R-:W-:-:S13]  /*1b00*/  ISETP.GT.U32.AND P0, PT, R2, 0x7ffffff, PT ;  /* 0x07ffffff0200780c */ /* 0x000fda0003f04070 */
[C---:B------:R-:W-:Y:S02]  /*1b10*/  @!P0 LOP3.LUT R0, R3.reuse, 0x7f00, RZ, 0xc0, !PT ;  /* 0x00007f0003008812 */ /* 0x040fe400078ec0ff */
[----:B------:R-:W-:Y:S02]  /*1b20*/  @P0 LEA.HI R2, R2, 0x70000000, RZ, 0x1c ;  /* 0x7000000002020811 */ /* 0x000fe400078fe0ff */
[----:B------:R-:W-:Y:S02]  /*1b30*/  @!P0 LOP3.LUT R0, R0, 0x3f000000, RZ, 0xfc, !PT ;  /* 0x3f00000000008812 */ /* 0x000fe400078efcff */
[----:B------:R-:W-:-:S03]  /*1b40*/  PRMT R3, R3, 0x9910, RZ ;  /* 0x0000991003037816 */ /* 0x000fc600000000ff */
[----:B------:R-:W-:Y:S01]  /*1b50*/  @!P0 FADD.FTZ R0, R0, -0.5 ;  /* 0xbf00000000008421 */ /* 0x000fe20000010000 */
[----:B------:R-:W-:-:S05]  /*1b60*/  @P0 FMUL.FTZ R0, R2, 1.9259299443872358531e-34 ;  /* 0x0780000002000820 */ /* 0x000fca0000410000 */
[----:B------:R-:W-:-:S05]  /*1b70*/  LOP3.LUT R0, R0, 0x80000000, R3, 0xf8, !PT ;  /* 0x8000000000007812 */ /* 0x000fca00078ef803 */
[----:B------:R-:W-:-:S04]  /*1b80*/  FMUL.FTZ R0, R0, 1 ;  /* 0x3f80000000007820 */ /* 0x000fc80000410000 */
[----:B------:R1:W2:Y:S02]  /*1b90*/  F2F.F64.F32 R2, R0 ;  /* 0x0000000000027310 */ /* 0x0002a40000201800 */
[----:B-12---:R-:W-:Y:S05]  /*1ba0*/  BRA `(.L_x_1774) ;  /* 0x0000000400c47947 */ /* 0x006fea0003800000 */
.L_x_1784:
[----:B------:R-:W2:Y:S02]  /*1bb0*/  LDG.E.U16 R0, desc[UR36][R4.64] ;  /* 0x0000002404007981 */ /* 0x000ea4000c1e1500 */
[----:B--2---:R-:W-:-:S04]  /*1bc0*/  IMAD.U32 R0, R0, 0x10000, RZ ;  /* 0x0001000000007824 */ /* 0x004fc800078e00ff */
[----:B------:R-:W-:-:S04]  /*1bd0*/  FMUL.FTZ R0, R0, 1 ;  /* 0x3f80000000007820 */ /* 0x000fc80000410000 */
[----:B------:R1:W2:Y:S02]  /*1be0*/  F2F.F64.F32 R2, R0 ;  /* 0x0000000000027310 */ /* 0x0002a40000201800 */
[----:B-12---:R-:W-:Y:S05]  /*1bf0*/  BRA `(.L_x_1774) ;  /* 0x0000000400b07947 */ /* 0x006fea0003800000 */
.L_x_1781:
        /* <DEDUP_REMOVED lines=9> */
[----:B--2---:R-:W1:Y:S02]  /*1c90*/  I2F.F64.U16 R2, R2 ;  /* 0x0000000200027312 */ /* 0x004e640000101800 */
[----:B-1----:R-:W-:Y:S05]  /*1ca0*/  BRA `(.L_x_1774) ;  /* 0x0000000400847947 */ /* 0x002fea0003800000 */
.L_x_1788:
[----:B------:R-:W2:Y:S01]  /*1cb0*/  LDG.E.U8 R4, desc[UR36][R4.64] ;  /* 0x0000002404047981 */ /* 0x000ea2000c1e1100 */
[----:B------:R-:W-:Y:S02]  /*1cc0*/  CS2R R2, SRZ ;  /* 0x0000000000027805 */ /* 0x000fe4000001ff00 */
[----:B--2---:R-:W-:-:S13]  /*1cd0*/  ISETP.NE.AND P0, PT, R4, RZ, PT ;  /* 0x000000ff0400720c */ /* 0x004fda0003f05270 */
[----:B------:R-:W-:Y:S05]  /*1ce0*/  @!P0 BRA `(.L_x_1774) ;  /* 0x0000000400748947 */ /* 0x000fea0003800000 */
[----:B------:R-:W-:-:S13]  /*1cf0*/  ISETP.NE.AND P0, PT, R4, 0x80, PT ;  /* 0x000000800400780c */ /* 0x000fda0003f05270 */
[----:B------:R-:W-:Y:S01]  /*1d00*/  @!P0 IMAD.MOV.U32 R2, RZ, RZ, 0x20000000 ;  /* 0x20000000ff028424 */ /* 0x000fe200078e00ff */
        /* <DEDUP_REMOVED lines=15> */
.L_x_1790:
[----:B------:R-:W-:Y:S05]  /*1e00*/  BSYNC.RECONVERGENT B0 ;  /* 0x0000000000007941 */ /* 0x000fea0003800200 */
.L_x_1789:
[----:B------:R-:W-:Y:S02]  /*1e10*/  SHF.L.U32 R0, R0, 0x14, RZ ;  /* 0x0000001400007819 */ /* 0x000fe400000006ff */
[----:B------:R-:W-:-:S04]  /*1e20*/  LEA R2, R2, 0x3b800000, 0x17 ;  /* 0x3b80000002027811 */ /* 0x000fc800078eb8ff */
[----:B------:R-:W-:-:S05]  /*1e30*/  LOP3.LUT R0, R2, R0, R7, 0xfe, !PT ;  /* 0x0000000002007212 */ /* 0x000fca00078efe07 */
[----:B------:R-:W-:-:S04]  /*1e40*/  FMUL.FTZ R0, R0, 1 ;  /* 0x3f80000000007820 */ /* 0x000fc80000410000 */
[----:B------:R1:W2:Y:S02]  /*1e50*/  F2F.F64.F32 R2, R0 ;  /* 0x0000000000027310 */ /* 0x0002a40000201800 */
[----:B-12---:R-:W-:Y:S05]  /*1e60*/  BRA `(.L_x_1774) ;  /* 0x0000000400147947 */ /* 0x006fea0003800000 */
.L_x_1787:
[----:B------:R-:W2:Y:S01]  /*1e70*/  LDG.E.U8 R4, desc[UR36][R4.64] ;  /* 0x0000002404047981 */ /* 0x000ea2000c1e1100 */
[----:B------:R-:W-:Y:S02]  /*1e80*/  CS2R R2, SRZ ;  /* 0x0000000000027805 */ /* 0x000fe4000001ff00 */
[----:B--2---:R-:W-:-:S13]  /*1e90*/  ISETP.NE.AND P0, PT, R4, RZ, PT ;  /* 0x000000ff0400720c */ /* 0x004fda0003f05270 */
[----:B------:R-:W-:Y:S05]  /*1ea0*/  @!P0 BRA `(.L_x_1774) ;  /* 0x0000000400048947 */ /* 0x000fea0003800000 */
[----:B------:R-:W-:-:S13]  /*1eb0*/  ISETP.NE.AND P0, PT, R4, 0x80, PT ;  /* 0x000000800400780c */ /* 0x000fda0003f05270 */
[----:B------:R-:W-:Y:S02]  /*1ec0*/  @!P0 IMAD.MOV.U32 R2, RZ, RZ, 0x20000000 ;  /* 0x20000000ff028424 */ /* 0x000fe400078e00ff */
        /* <DEDUP_REMOVED lines=15> */
.L_x_1792:
[----:B------:R-:W-:Y:S05]  /*1fc0*/  BSYNC.RECONVERGENT B0 ;  /* 0x0000000000007941 */ /* 0x000fea0003800200 */
.L_x_1791:
[----:B------:R-:W-:Y:S01]  /*1fd0*/  IMAD.SHL.U32 R0, R0, 0x200000, RZ ;  /* 0x0020000000007824 */ /* 0x000fe200078e00ff */
[----:B------:R-:W-:-:S04]  /*1fe0*/  LEA R2, R2, 0x37800000, 0x17 ;  /* 0x3780000002027811 */ /* 0x000fc800078eb8ff */
[----:B------:R-:W-:-:S05]  /*1ff0*/  LOP3.LUT R0, R2, R0, R7, 0xfe, !PT ;  /* 0x0000000002007212 */ /* 0x000fca00078efe07 */
[----:B------:R-:W-:-:S04]  /*2000*/  FMUL.FTZ R0, R0, 1 ;  /* 0x3f80000000007820 */ /* 0x000fc80000410000 */
[----:B------:R1:W2:Y:S02]  /*2010*/  F2F.F64.F32 R2, R0 ;  /* 0x0000000000027310 */ /* 0x0002a40000201800 */
[----:B-12---:R-:W-:Y:S05]  /*2020*/  BRA `(.L_x_1774) ;  /* 0x0000000000a47947 */ /* 0x006fea0003800000 */
.L_x_1786:
[----:B------:R-:W-:-:S09]  /*2030*/  UISETP.NE.AND UP0, UPT, UR4, 0x1c, UPT ;  /* 0x0000001c0400788c */ /* 0x000fd2000bf05270 */
[----:B------:R-:W-:Y:S05]  /*2040*/  BRA.U !UP0, `(.L_x_1793) ;  /* 0x0000000108947547 */ /* 0x000fea000b800000 */
[----:B------:R-:W-:-:S09]  /*2050*/  UISETP.NE.AND UP0, UPT, UR4, 0x1d, UPT ;  /* 0x0000001d0400788c */ /* 0x000fd2000bf05270 */
[----:B------:R-:W-:Y:S05]  /*2060*/  BRA.U !UP0, `(.L_x_1794) ;  /* 0x0000000108807547 */ /* 0x000fea000b800000 */
[----:B------:R-:W-:-:S09]  /*2070*/  UISETP.NE.AND UP0, UPT, UR4, 0x2c, UPT ;  /* 0x0000002c0400788c */ /* 0x000fd2000bf05270 */
[----:B------:R-:W-:Y:S05]  /*2080*/  BRA.U !UP0, `(.L_x_1795) ;  /* 0x0000000108487547 */ /* 0x000fea000b800000 */
.L_x_1773:
        /* <DEDUP_REMOVED lines=16> */
.L_x_1796:
[----:B------:R-:W-:Y:S01]  /*2190*/  CS2R R2, SRZ ;  /* 0x0000000000027805 */ /* 0x000fe2000001ff00 */
[----:B------:R-:W-:Y:S06]  /*21a0*/  BRA `(.L_x_1774) ;  /* 0x0000000000447947 */ /* 0x000fec0003800000 */
.L_x_1795:
[----:B------:R-:W2:Y:S01]  /*21b0*/  LDG.E.U8 R0, desc[UR36][R4.64] ;  /* 0x0000002404007981 */ /* 0x000ea2000c1e1100 */
[----:B------:R-:W-:Y:S01]  /*21c0*/  MOV R2, 0x0 ;  /* 0x0000000000027802 */ /* 0x000fe20000000f00 */
[----:B------:R-:W-:Y:S01]  /*21d0*/  IMAD.MOV.U32 R3, RZ, RZ, 0x38000000 ;  /* 0x38000000ff037424 */ /* 0x000fe200078e00ff */
[----:B--2---:R-:W-:-:S13]  /*21e0*/  ISETP.NE.AND P0, PT, R0, RZ, PT ;  /* 0x000000ff0000720c */ /* 0x004fda0003f05270 */
[----:B------:R-:W-:Y:S05]  /*21f0*/  @!P0 BRA `(.L_x_1774) ;  /* 0x0000000000308947 */ /* 0x000fea0003800000 */
[----:B------:R-:W-:-:S13]  /*2200*/  ISETP.NE.AND P0, PT, R0, 0xff, PT ;  /* 0x000000ff0000780c */ /* 0x000fda0003f05270 */
[----:B------:R-:W-:Y:S01]  /*2210*/  @P0 IMAD.SHL.U32 R0, R0, 0x800000, RZ ;  /* 0x0080000000000824 */ /* 0x000fe200078e00ff */
[----:B------:R-:W-:Y:S01]  /*2220*/  @!P0 MOV R2, 0x20000000 ;  /* 0x2000000000028802 */ /* 0x000fe20000000f00 */
[----:B------:R-:W-:Y:S02]  /*2230*/  @!P0 IMAD.MOV.U32 R3, RZ, RZ, 0x7ff80000 ;  /* 0x7ff80000ff038424 */ /* 0x000fe400078e00ff */
[----:B------:R-:W-:-:S04]  /*2240*/  @P0 FMUL.FTZ R0, R0, 1 ;  /* 0x3f80000000000820 */ /* 0x000fc80000410000 */
[----:B------:R1:W2:Y:S02]  /*2250*/  @P0 F2F.F64.F32 R2, R0 ;  /* 0x0000000000020310 */ /* 0x0002a40000201800 */
[----:B-12---:R-:W-:Y:S05]  /*2260*/  BRA `(.L_x_1774) ;  /* 0x0000000000147947 */ /* 0x006fea0003800000 */
.L_x_1794:
[----:B------:R-:W2:Y:S02]  /*2270*/  LDG.E.64 R2, desc[UR36][R4.64] ;  /* 0x0000002404027981 */ /* 0x000ea4000c1e1b00 */
[----:B--2---:R-:W1:Y:S02]  /*2280*/  I2F.F64.U64 R2, R2 ;  /* 0x0000000200027312 */ /* 0x004e640000301800 */
[----:B-1----:R-:W-:Y:S05]  /*2290*/  BRA `(.L_x_1774) ;  /* 0x0000000000087947 */ /* 0x002fea0003800000 */
.L_x_1793:
[----:B------:R-:W2:Y:S02]  /*22a0*/  LDG.E R2, desc[UR36][R4.64] ;  /* 0x0000002404027981 */ /* 0x000ea4000c1e1900 */
[----:B--2---:R-:W0:Y:S02]  /*22b0*/  I2F.F64.U32 R2, R2 ;  /* 0x0000000200027312 */ /* 0x004e240000201800 */
.L_x_1774:
[----:B------:R-:W-:Y:S05]  /*22c0*/  BSYNC.RECONVERGENT B6 ;  /* 0x0000000000067941 */ /* 0x000fea0003800200 */
.L_x_1768:
[----:B0----5:R-:W-:Y:S01]  /*22d0*/  ISETP.GT.AND P0, PT, R3, 0xfffff, PT ;  /* 0x000fffff0300780c */ /* 0x021fe20003f04270 */
[----:B------:R-:W-:Y:S01]  /*22e0*/  IMAD.MOV.U32 R0, RZ, RZ, R3 ;  /* 0x000000ffff007224 */ /* 0x000fe200078e0003 */
[----:B-12---:R-:W-:Y:S01]  /*22f0*/  MOV R4, R2 ;  /* 0x0000000200047202 */ /* 0x006fe20000000f00 */
[----:B------:R-:W-:Y:S01]  /*2300*/  BSSY.RECONVERGENT B0, `(.L_x_1797) ;  /* 0x00000bc000007945 */ /* 0x000fe20003800200 */
[----:B------:R-:W-:-:S09]  /*2310*/  MOV R7, 0xfffffc01 ;  /* 0xfffffc0100077802 */ /* 0x000fd20000000f00 */
[----:B------:R-:W0:Y:S01]  /*2320*/  @!P0 DMUL R2, R2, 1.80143985094819840000e+16 ;  /* 0x4350000002028828 */ /* 0x000e220000000000 */
[----:B------:R-:W-:Y:S02]  /*2330*/  @!P0 IMAD.MOV.U32 R7, RZ, RZ, -0x435 ;  /* 0xfffffbcbff078424 */ /* 0x000fe400078e00ff */
[----:B0-----:R-:W-:Y:S02]  /*2340*/  @!P0 IMAD.MOV.U32 R0, RZ, RZ, R3 ;  /* 0x000000ffff008224 */ /* 0x001fe400078e0003 */
[----:B------:R-:W-:Y:S02]  /*2350*/  @!P0 IMAD.MOV.U32 R4, RZ, RZ, R2 ;  /* 0x000000ffff048224 */ /* 0x000fe400078e0002 */
[----:B------:R-:W-:-:S05]  /*2360*/  VIADD R5, R0, 0xffffffff ;  /* 0xffffffff00057836 */ /* 0x000fca0000000000 */
[----:B------:R-:W-:-:S13]  /*2370*/  ISETP.GT.U32.AND P1, PT, R5, 0x7feffffe, PT ;  /* 0x7feffffe0500780c */ /* 0x000fda0003f24070 */
[----:B------:R-:W-:Y:S05]  /*2380*/  @P1 BRA `(.L_x_1798) ;  /* 0x0000000800b41947 */ /* 0x000fea0003800000 */
[C---:B------:R-:W-:Y:S01]  /*2390*/  LOP3.LUT R2, R0.reuse, 0xfffff, RZ, 0xc0, !PT ;  /* 0x000fffff00027812 */ /* 0x040fe200078ec0ff */
[----:B------:R-:W-:Y:S01]  /*23a0*/  IMAD.MOV.U32 R12, RZ, RZ, RZ ;  /* 0x000000ffff0c7224 */ /* 0x000fe200078e00ff */
[----:B------:R-:W-:Y:S01]  /*23b0*/  LEA.HI R0, R0, R7, RZ, 0xc ;  /* 0x0000000700007211 */ /* 0x000fe200078f60ff */
[----:B------:R-:W-:Y:S01]  /*23c0*/  UMOV UR4, 0x80000000 ;  /* 0x8000000000047882 */ /* 0x000fe20000000000 */
[----:B------:R-:W-:Y:S01]  /*23d0*/  LOP3.LUT R3, R2, 0x3ff00000, RZ, 0xfc, !PT ;  /* 0x3ff0000002037812 */ /* 0x000fe200078efcff */
[----:B------:R-:W-:Y:S01]  /*23e0*/  UMOV UR5, 0x43300000 ;  /* 0x4330000000057882 */ /* 0x000fe20000000000 */
[----:B------:R-:W-:Y:S02]  /*23f0*/  MOV R2, R4 ;  /* 0x0000000400027202 */ /* 0x000fe40000000f00 */
[----:B------:R-:W-:-:S13]  /*2400*/  ISETP.GE.U32.AND P0, PT, R3, 0x3ff6a09f, PT ;  /* 0x3ff6a09f0300780c */ /* 0x000fda0003f06070 */
[----:B------:R-:W-:Y:S01]  /*2410*/  @P0 VIADD R5, R3, 0xfff00000 ;  /* 0xfff0000003050836 */ /* 0x000fe20000000000 */
[----:B------:R-:W-:-:S03]  /*2420*/  @P0 IADD3 R0, PT, PT, R0, 0x1, RZ ;  /* 0x0000000100000810 */ /* 0x000fc60007ffe0ff */
[----:B------:R-:W-:-:S06]  /*2430*/  @P0 IMAD.MOV.U32 R3, RZ, RZ, R5 ;  /* 0x000000ffff030224 */ /* 0x000fcc00078e0005 */
[----:B------:R-:W0:Y:S02]  /*2440*/  DADD R14, R2, 1 ;  /* 0x3ff00000020e7429 */ /* 0x000e240000000000 */
[----:B0-----:R-:W0:-:S15]  /*2450*/  MUFU.RCP64H R13, R15 ;  /* 0x0000000f000d7308 */ /* 0x001e1e0000001800 */
[----:B------:R-:W-:-:S15]  /*2460*/  NOP ;  /* 0x0000000000007918 */ /* 0x000fde0000000000 */
[----:B------:R-:W-:-:S15]  /*2470*/  NOP ;  /* 0x0000000000007918 */ /* 0x000fde0000000000 */
[----:B------:R-:W-:-:S15]  /*2480*/  NOP ;  /* 0x0000000000007918 */ /* 0x000fde0000000000 */
[----:B------:R-:W-:-:S02]  /*2490*/  NOP ;  /* 0x0000000000007918 */ /* 0x000fc40000000000 */
[----:B------:R1:W-:Y:S02]  /*24a0*/  DADD R4, R2, -1 ;  /* 0xbff0000002047429 */ /* 0x0003e40000000000 */
[----:B-1----:R-:W-:Y:S01]  /*24b0*/  LOP3.LUT R2, R0, 0x80000000, RZ, 0x3c, !PT ;  /* 0x8000000000027812 */ /* 0x002fe200078e3cff */
[----:B------:R-:W-:-:S15]  /*24c0*/  IMAD.MOV.U32 R3, RZ, RZ, 0x43300000 ;  /* 0x43300000ff037424 */ /* 0x000fde00078e00ff */
[----:B------:R-:W-:-:S15]  /*24d0*/  NOP ;  /* 0x0000000000007918 */ /* 0x000fde0000000000 */
[----:B------:R-:W-:-:S15]  /*24e0*/  NOP ;  /* 0x0000000000007918 */ /* 0x000fde0000000000 */
[----:B------:R-:W-:-:S15]  /*24f0*/  NOP ;  /* 0x0000000000007918 */ /* 0x000fde0000000000 */
[----:B------:R-:W-:-:S01]  /*2500*/  NOP ;  /* 0x0000000000007918 */ /* 0x000fc20000000000 */
[----:B0-----:R0:W1:Y:S02]  /*2510*/  DFMA R6, -R14, R12, 1 ;  /* 0x3ff000000e06742b */ /* 0x001064000000010c */
[----:B0-----:R-:W-:Y:S01]  /*2520*/  MOV R14, 0x8b7a8b04 ;  /* 0x8b7a8b04000e7802 */ /* 0x001fe20000000f00 */
[----:B------:R-:W-:-:S15]  /*2530*/  IMAD.MOV.U32 R15, RZ, RZ, 0x3ed0ee25 ;  /* 0x3ed0ee25ff0f7424 */ /* 0x000fde00078e00ff */
[----:B------:R-:W-:-:S15]  /*2540*/  NOP ;  /* 0x0000000000007918 */ /* 0x000fde0000000000 */
[----:B------:R-:W-:-:S15]  /*2550*/  NOP ;  /* 0x0000000000007918 */ /* 0x000fde0000000000 */
[----:B------:R-:W-:-:S15]  /*2560*/  NOP ;  /* 0x0000000000007918 */ /* 0x000fde0000000000 */
[----:B------:R-:W-:-:S01]  /*2570*/  NOP ;  /* 0x0000000000007918 */ /* 0x000fc20000000000 */
[----:B-1----:R-:W0:-:S15]  /*2580*/  DFMA R6, R6, R6, R6 ;  /* 0x000000060606722b */ /* 0x002e1e0000000006 */
[----:B------:R-:W-:-:S15]  /*2590*/  NOP ;  /* 0x0000000000007918 */ /* 0x000fde0000000000 */
[----:B------:R-:W-:-:S15]  /*25a0*/  NOP ;  /* 0x0000000000007918 */ /* 0x000fde0000000000 */
[----:B------:R-:W-:-:S15]  /*25b0*/  NOP ;  /* 0x0000000000007918 */ /* 0x000fde0000000000 */
[----:B------:R-:W-:-:S04]  /*25c0*/  NOP ;  /* 0x0000000000007918 */ /* 0x000fc80000000000 */
[----:B------:R-:W-:Y:S01]  /*25d0*/  DADD R2, R2, -UR4 ;  /* 0x8000000402027e29 */ /* 0x000fe20008000000 */
[----:B------:R-:W-:Y:S01]  /*25e0*/  UMOV UR4, 0xfefa39ef ;  /* 0xfefa39ef00047882 */ /* 0x000fe20000000000 */
[----:B------:R-:W-:-:S15]  /*25f0*/  UMOV UR5, 0x3fe62e42 ;  /* 0x3fe62e4200057882 */ /* 0x000fde0000000000 */
[----:B------:R-:W-:-:S15]  /*2600*/  NOP ;  /* 0x0000000000007918 */ /* 0x000fde0000000000 */
[----:B------:R-:W-:-:S15]  /*2610*/  NOP ;  /* 0x0000000000007918 */ /* 0x000fde0000000000 */
[----:B------:R-:W-:-:S15]  /*2620*/  NOP ;  /* 0x0000000000007918 */ /* 0x000fde0000000000 */
[----:B------:R-:W-:-:S02]  /*2630*/  NOP ;  /* 0x0000000000007918 */ /* 0x000fc40000000000 */
[----:B0-----:R-:W0:-:S15]  /*2640*/  DFMA R12, R12, R6, R12 ;  /* 0x000000060c0c722b */ /* 0x001e1e000000000c */
[----:B------:R-:W-:-:S15]  /*2650*/  NOP ;  /* 0x0000000000007918 */ /* 0x000fde0000000000 */
[----:B------:R-:W-:-:S15]  /*2660*/  NOP ;  /* 0x0000000000007918 */ /* 0x000fde0000000000 */
[----:B------:R-:W-:-:S15]  /*2670*/  NOP ;  /* 0x0000000000007918 */ /* 0x000fde0000000000 */
[----:B------:R-:W-:-:S04]  /*2680*/  NOP ;  /* 0x0000000000007918 */ /* 0x000fc80000000000 */
[----:B0-----:R-:W0:-:S15]  /*2690*/  DMUL R8, R4, R12 ;  /* 0x0000000c04087228 */ /* 0x001e1e0000000000 */
[----:B------:R-:W-:-:S15]  /*26a0*/  NOP ;  /* 0x0000000000007918 */ /* 0x000fde0000000000 */
[----:B------:R-:W-:-:S15]  /*26b0*/  NOP ;  /* 0x0000000000007918 */ /* 0x000fde0000000000 */
[----:B------:R-:W-:-:S15]  /*26c0*/  NOP ;  /* 0x0000000000007918 */ /* 0x000fde0000000000 */
[----:B------:R-:W-:-:S04]  /*26d0*/  NOP ;  /* 0x0000000000007918 */ /* 0x000fc80000000000 */
[----:B0-----:R-:W0:-:S15]  /*26e0*/  DFMA R8, R4, R12, R8 ;  /* 0x0000000c0408722b */ /* 0x001e1e0000000008 */
[----:B------:R-:W-:-:S15]  /*26f0*/  NOP ;  /* 0x0000000000007918 */ /* 0x000fde0000000000 */
[----:B------:R-:W-:-:S15]  /*2700*/  NOP ;  /* 0x0000000000007918 */ /* 0x000fde0000000000 */
[----:B------:R-:W-:-:S15]  /*2710*/  NOP ;  /* 0x0000000000007918 */ /* 0x000fde0000000000 */
[----:B------:R-:W-:-:S04]  /*2720*/  NOP ;  /* 0x0000000000007918 */ /* 0x000fc80000000000 */
[----:B0-----:R-:W-:Y:S01]  /*2730*/  DFMA R6, R2, UR4, R8 ;  /* 0x0000000402067c2b */ /* 0x001fe20008000008 */
[----:B------:R-:W-:Y:S01]  /*2740*/  UMOV UR4, 0x3ae80f1e ;  /* 0x3ae80f1e00047882 */ /* 0x000fe20000000000 */
[----:B------:R-:W-:-:S15]  /*2750*/  UMOV UR5, 0x3eb1380b ;  /* 0x3eb1380b00057882 */ /* 0x000fde0000000000 */
[----:B------:R-:W-:-:S15]  /*2760*/  NOP ;  /* 0x0000000000007918 */ /* 0x000fde0000000000 */
[----:B------:R-:W-:-:S15]  /*2770*/  NOP ;  /* 0x0000000000007918 */ /* 0x000fde0000000000 */
[----:B------:R-:W-:-:S15]  /*2780*/  NOP ;  /* 0x0000000000007918 */ /* 0x000fde0000000000 */
[----:B------:R-:W-:-:S02]  /*2790*/  NOP ;  /* 0x0000000000007918 */ /* 0x000fc40000000000 */
[----:B------:R-:W0:-:S15]  /*27a0*/  DMUL R10, R8, R8 ;  /* 0x00000008080a7228 */ /* 0x000e1e0000000000 */
[----:B------:R-:W-:-:S15]  /*27b0*/  NOP ;  /* 0x0000000000007918 */ /* 0x000fde0000000000 */
[----:B------:R-:W-:-:S15]  /*27c0*/  NOP ;  /* 0x0000000000007918 */ /* 0x000fde0000000000 */
[----:B------:R-:W-:-:S15]  /*27d0*/  NOP ;  /* 0x0000000000007918 */ /* 0x000fde0000000000 */
[----:B------:R-:W-:-:S04]  /*27e0*/  NOP ;  /* 0x0000000000007918 */ /* 0x000fc80000000000 */
[----:B0-----:R-:W0:Y:S01]  /*27f0*/  DFMA R14, R10, UR4, R14 ;  /* 0x000000040a0e7c2b */ /* 0x001e22000800000e */
[----:B------:R-:W-:Y:S01]  /*2800*/  UMOV UR4, 0xfefa39ef ;  /* 0xfefa39ef00047882 */ /* 0x000fe20000000000 */
[----:B------:R-:W-:-:S15]  /*2810*/  UMOV UR5, 0x3fe62e42 ;  /* 0x3fe62e4200057882 */ /* 0x000fde0000000000 */
[----:B------:R-:W-:-:S15]  /*2820*/  NOP ;  /* 0x0000000000007918 */ /* 0x000fde0000000000 */
[----:B------:R-:W-:-:S15]  /*2830*/  NOP ;  /* 0x0000000000007918 */ /* 0x000fde0000000000 */
[----:B------:R-:W-:-:S15]  /*2840*/  NOP ;  /* 0x0000000000007918 */ /* 0x000fde0000000000 */
[----:B------:R-:W-:-:S02]  /*2850*/  NOP ;  /* 0x0000000000007918 */ /* 0x000fc40000000000 */
[----:B------:R-:W-:Y:S01]  /*2860*/  DFMA R20, R2, -UR4, R6 ;  /* 0x8000000402147c2b */ /* 0x000fe20008000006 */
[----:B------:R-:W-:Y:S01]  /*2870*/  UMOV UR4, 0x9f02676f ;  /* 0x9f02676f00047882 */ /* 0x000fe20000000000 */
[----:B------:R-:W-:-:S15]  /*2880*/  UMOV UR5, 0x3ef3b266 ;  /* 0x3ef3b26600057882 */ /* 0x000fde0000000000 */
[----:B------:R-:W-:-:S15]  /*2890*/  NOP ;  /* 0x0000000000007918 */ /* 0x000fde0000000000 */
[----:B------:R-:W-:-:S15]  /*28a0*/  NOP ;  /* 0x0000000000007918 */ /* 0x000fde0000000000 */
[----:B------:R-:W-:-:S15]  /*28b0*/  NOP ;  /* 0x0000000000007918 */ /* 0x000fde0000000000 */
[----:B------:R-:W-:-:S02]  /*28c0*/  NOP ;  /* 0x0000000000007918 */ /* 0x000fc40000000000 */
[----:B0-----:R-:W0:Y:S01]  /*28d0*/  DFMA R14, R10, R14, UR4 ;  /* 0x000000040a0e7e2b */ /* 0x001e22000800000e */
        /* <DEDUP_REMOVED lines=27> */
[----:B0-----:R-:W-:Y:S01]  /*2a90*/  DFMA R14, R10, R14, UR4 ;  /* 0x000000040a0e7e2b */ /* 0x001fe2000800000e */
[----:B------:R-:W-:Y:S01]  /*2aa0*/  UMOV UR4, 0x55555554 ;  /* 0x5555555400047882 */ /* 0x000fe20000000000 */
[----:B------:R-:W-:-:S15]  /*2ab0*/  UMOV UR5, 0x3fb55555 ;  /* 0x3fb5555500057882 */ /* 0x000fde0000000000 */
[----:B------:R-:W-:-:S15]  /*2ac0*/  NOP ;  /* 0x0000000000007918 */ /* 0x000fde0000000000 */
[----:B------:R-:W-:-:S15]  /*2ad0*/  NOP ;  /* 0x0000000000007918 */ /* 0x000fde0000000000 */
[----:B------:R-:W-:-:S15]  /*2ae0*/  NOP ;  /* 0x0000000000007918 */ /* 0x000fde0000000000 */
[----:B------:R-:W-:-:S02]  /*2af0*/  NOP ;  /* 0x0000000000007918 */ /* 0x000fc40000000000 */
[----:B------:R-:W0:-:S15]  /*2b00*/  DADD R18, R4, -R8 ;  /* 0x0000000004127229 */ /* 0x000e1e0000000808 */
[----:B------:R-:W-:-:S15]  /*2b10*/  NOP ;  /* 0x0000000000007918 */ /* 0x000fde0000000000 */
[----:B------:R-:W-:-:S15]  /*2b20*/  NOP ;  /* 0x0000000000007918 */ /* 0x000fde0000000000 */
[----:B------:R-:W-:-:S15]  /*2b30*/  NOP ;  /* 0x0000000000007918 */ /* 0x000fde0000000000 */
[----:B------:R-:W-:-:S04]  /*2b40*/  NOP ;  /* 0x0000000000007918 */ /* 0x000fc80000000000 */
[----:B0-----:R-:W0:-:S15]  /*2b50*/  DADD R18, R18, R18 ;  /* 0x0000000012127229 */ /* 0x001e1e0000000012 */
[----:B------:R-:W-:-:S15]  /*2b60*/  NOP ;  /* 0x0000000000007918 */ /* 0x000fde0000000000 */
[----:B------:R-:W-:-:S15]  /*2b70*/  NOP ;  /* 0x0000000000007918 */ /* 0x000fde0000000000 */
[----:B------:R-:W-:-:S15]  /*2b80*/  NOP ;  /* 0x0000000000007918 */ /* 0x000fde0000000000 */
[----:B------:R-:W-:-:S04]  /*2b90*/  NOP ;  /* 0x0000000000007918 */ /* 0x000fc80000000000 */
[----:B0-----:R-:W0:-:S15]  /*2ba0*/  DFMA R18, R4, -R8, R18 ;  /* 0x800000080412722b */ /* 0x001e1e0000000012 */
[----:B------:R-:W-:-:S15]  /*2bb0*/  NOP ;  /* 0x0000000000007918 */ /* 0x000fde0000000000 */
[----:B------:R-:W-:-:S15]  /*2bc0*/  NOP ;  /* 0x0000000000007918 */ /* 0x000fde0000000000 */
[----:B------:R-:W-:-:S15]  /*2bd0*/  NOP ;  /* 0x0000000000007918 */ /* 0x000fde0000000000 */
[----:B------:R-:W-:-:S04]  /*2be0*/  NOP ;  /* 0x0000000000007918 */ /* 0x000fc80000000000 */
[----:B------:R-:W1:Y:S01]  /*2bf0*/  DFMA R14, R10, R14, UR4 ;  /* 0x000000040a0e7e2b */ /* 0x000e62000800000e */
[----:B------:R-:W-:Y:S01]  /*2c00*/  UMOV UR4, 0x3b39803f ;  /* 0x3b39803f00047882 */ /* 0x000fe20000000000 */
[----:B------:R-:W-:-:S15]  /*2c10*/  UMOV UR5, 0x3c7abc9e ;  /* 0x3c7abc9e00057882 */ /* 0x000fde0000000000 */
[----:B------:R-:W-:-:S15]  /*2c20*/  NOP ;  /* 0x0000000000007918 */ /* 0x000fde0000000000 */
[----:B------:R-:W-:-:S15]  /*2c30*/  NOP ;  /* 0x0000000000007918 */ /* 0x000fde0000000000 */
[----:B------:R-:W-:-:S15]  /*2c40*/  NOP ;  /* 0x0000000000007918 */ /* 0x000fde0000000000 */
[----:B------:R-:W-:-:S02]  /*2c50*/  NOP ;  /* 0x0000000000007918 */ /* 0x000fc40000000000 */
[----:B0-----:R-:W-:-:S15]  /*2c60*/  DMUL R12, R12, R18 ;  /* 0x000000120c0c7228 */ /* 0x001fde0000000000 */
[----:B------:R-:W-:-:S15]  /*2c70*/  NOP ;  /* 0x0000000000007918 */ /* 0x000fde0000000000 */
[----:B------:R-:W-:-:S15]  /*2c80*/  NOP ;  /* 0x0000000000007918 */ /* 0x000fde0000000000 */
[----:B------:R-:W-:-:S15]  /*2c90*/  NOP ;  /* 0x0000000000007918 */ /* 0x000fde0000000000 */
[----:B------:R-:W-:-:S04]  /*2ca0*/  NOP ;  /* 0x0000000000007918 */ /* 0x000fc80000000000 */
[----:B-1----:R-:W0:-:S15]  /*2cb0*/  DMUL R14, R10, R14 ;  /* 0x0000000e0a0e7228 */ /* 0x002e1e0000000000 */
[----:B------:R-:W-:-:S15]  /*2cc0*/  NOP ;  /* 0x0000000000007918 */ /* 0x000fde0000000000 */
[----:B------:R-:W-:-:S15]  /*2cd0*/  NOP ;  /* 0x0000000000007918 */ /* 0x000fde0000000000 */
[----:B------:R-:W-:-:S15]  /*2ce0*/  NOP ;  /* 0x0000000000007918 */ /* 0x000fde0000000000 */
[----:B------:R-:W-:-:S04]  /*2cf0*/  NOP ;  /* 0x0000000000007918 */ /* 0x000fc80000000000 */
[----:B------:R-:W-:-:S15]  /*2d00*/  DADD R4, -R8, R20 ;  /* 0x0000000008047229 */ /* 0x000fde0000000114 */
        /* <DEDUP_REMOVED lines=9> */
[----:B0-----:R-:W0:-:S15]  /*2da0*/  DADD R4, R12, -R4 ;  /* 0x000000000c047229 */ /* 0x001e1e0000000804 */
[----:B------:R-:W-:-:S15]  /*2db0*/  NOP ;  /* 0x0000000000007918 */ /* 0x000fde0000000000 */
[----:B------:R-:W-:-:S15]  /*2dc0*/  NOP ;  /* 0x0000000000007918 */ /* 0x000fde0000000000 */
[----:B------:R-:W-:-:S15]  /*2dd0*/  NOP ;  /* 0x0000000000007918 */ /* 0x000fde0000000000 */
[----:B------:R-:W-:-:S04]  /*2de0*/  NOP ;  /* 0x0000000000007918 */ /* 0x000fc80000000000 */
[----:B0-----:R-:W0:-:S15]  /*2df0*/  DFMA R4, R2, UR4, R4 ;  /* 0x0000000402047c2b */ /* 0x001e1e0008000004 */
[----:B------:R-:W-:-:S15]  /*2e00*/  NOP ;  /* 0x0000000000007918 */ /* 0x000fde0000000000 */
[----:B------:R-:W-:-:S15]  /*2e10*/  NOP ;  /* 0x0000000000007918 */ /* 0x000fde0000000000 */
[----:B------:R-:W-:-:S15]  /*2e20*/  NOP ;  /* 0x0000000000007918 */ /* 0x000fde0000000000 */
[----:B------:R-:W-:-:S04]  /*2e30*/  NOP ;  /* 0x0000000000007918 */ /* 0x000fc80000000000 */
[----:B0-----:R0:W1:Y:S02]  /*2e40*/  DADD R4, R6, R4 ;  /* 0x0000000006047229 */ /* 0x0010640000000004 */
[----:B01----:R-:W-:Y:S05]  /*2e50*/  BRA `(.L_x_1799) ;  /* 0x0000000000187947 */ /* 0x003fea0003800000 */
.L_x_1798:
[----:B------:R-:W-:Y:S01]  /*2e60*/  IMAD.MOV.U32 R4, RZ, RZ, 0x0 ;  /* 0x00000000ff047424 */ /* 0x000fe200078e00ff */
[----:B------:R-:W-:Y:S02]  /*2e70*/  MOV R5, 0x7ff00000 ;  /* 0x7ff0000000057802 */ /* 0x000fe40000000f00 */
[----:B------:R-:W-:-:S04]  /*2e80*/  LOP3.LUT P0, RZ, R3, 0x7fffffff, RZ, 0xc0, !PT ;  /* 0x7fffffff03ff7812 */ /* 0x000fc8000780c0ff */
[----:B------:R-:W0:Y:S02]  /*2e90*/  DFMA R2, R2, R4, +INF ;  /* 0x7ff000000202742b */ /* 0x000e240000000004 */
[----:B0-----:R-:W-:Y:S02]  /*2ea0*/  FSEL R4, R2, RZ, P0 ;  /* 0x000000ff02047208 */ /* 0x001fe40000000000 */
[----:B------:R-:W-:-:S07]  /*2eb0*/  FSEL R5, R3, -QNAN , P0 ;  /* 0xfff0000003057808 */ /* 0x000fce0000000000 */
.L_x_1799:
[----:B------:R-:W-:Y:S05]  /*2ec0*/  BSYNC.RECONVERGENT B0 ;  /* 0x0000000000007941 */ /* 0x000fea0003800200 */
.L_x_1797:
[----:B------:R-:W0:Y:S01]  /*2ed0*/  LDCU.64 UR6, c[0x0][0x580] ;  /* 0x0000b000ff0677ac */ /* 0x000e220008000a00 */
[----:B------:R-:W-:Y:S01]  /*2ee0*/  UMOV UR4, 0xffda0d24 ;  /* 0xffda0d2400047882 */ /* 0x000fe20000000000 */
[----:B------:R-:W-:Y:S02]  /*2ef0*/  UMOV UR5, 0x3c7777d0 ;  /* 0x3c7777d000057882 */ /* 0x000fe40000000000 */
[----:B------:R-:W1:Y:S01]  /*2f00*/  DMUL R6, R4, UR4 ;  /* 0x0000000404067c28 */ /* 0x000e620008000000 */
[----:B------:R-:W-:-:S04]  /*2f10*/  UPRMT UR4, UR42, 0x9910, URZ ;  /* 0x000099102a047896 */ /* 0x000fc800080000ff */
[----:B------:R-:W-:Y:S01]  /*2f20*/  UISETP.GT.AND UP0, UPT, UR4, 0x9, UPT ;  /* 0x000000090400788c */ /* 0x000fe2000bf04270 */
[----:B0-----:R-:W-:Y:S01]  /*2f30*/  IADD3 R2, P0, PT, R16, UR6, RZ ;  /* 0x0000000610027c10 */ /* 0x001fe2000ff1e0ff */
[----:B------:R-:W-:-:S04]  /*2f40*/  UMOV UR6, 0x652b82fe ;  /* 0x652b82fe00067882 */ /* 0x000fc80000000000 */
[----:B------:R-:W-:Y:S01]  /*2f50*/  IMAD.X R3, RZ, RZ, UR7, P0 ;  /* 0x00000007ff037e24 */ /* 0x000fe200080e06ff */
[----:B------:R-:W-:-:S15]  /*2f60*/  UMOV UR7, 0x3ff71547 ;  /* 0x3ff7154700077882 */ /* 0x000fde0000000000 */
[----:B------:R-:W-:-:S15]  /*2f70*/  NOP ;  /* 0x0000000000007918 */ /* 0x000fde0000000000 */
[----:B------:R-:W-:-:S15]  /*2f80*/  NOP ;  /* 0x0000000000007918 */ /* 0x000fde0000000000 */
[----:B------:R-:W-:-:S07]  /*2f90*/  NOP ;  /* 0x0000000000007918 */ /* 0x000fce0000000000 */
[----:B-1----:R0:W1:Y:S02]  /*2fa0*/  DFMA R4, R4, UR6, R6 ;  /* 0x0000000604047c2b */ /* 0x0020640008000006 */
[----:B01----:R-:W-:Y:S05]  /*2fb0*/  BRA.U UP0, `(.L_x_1800) ;  /* 0x0000000500707547 */ /* 0x003fea000b800000 */
        /* <DEDUP_REMOVED lines=8> */
[----:B------:R-:W0:Y:S02]  /*3040*/  F2I.F64.TRUNC R5, R4 ;  /* 0x0000000400057311 */ /* 0x000e24000030d100 */
[----:B0-----:R0:W-:Y:S01]  /*3050*/  STG.E.U8 desc[UR36][R2.64], R5 ;  /* 0x0000000502007986 */ /* 0x0011e2000c101124 */
[----:B------:R-:W-:Y:S05]  /*3060*/  BRA `(.L_x_1805) ;  /* 0x0000001000947947 */ /* 0x000fea0003800000 */
.L_x_1803:
[----:B------:R-:W0:Y:S02]  /*3070*/  F2I.S64.F64.TRUNC R4, R4 ;  /* 0x0000000400047311 */ /* 0x000e24000030d900 */
[----:B0-----:R-:W-:-:S05]  /*3080*/  IMAD.MOV.U32 R7, RZ, RZ, R4 ;  /* 0x000000ffff077224 */ /* 0x001fca00078e0004 */
[----:B------:R0:W-:Y:S01]  /*3090*/  STG.E.U8 desc[UR36][R2.64], R7 ;  /* 0x0000000702007986 */ /* 0x0001e2000c101124 */
[----:B------:R-:W-:Y:S05]  /*30a0*/  BRA `(.L_x_1805) ;  /* 0x0000001000847947 */ /* 0x000fea0003800000 */
.L_x_1802:
[----:B------:R-:W-:-:S09]  /*30b0*/  UISETP.NE.AND UP0, UPT, UR4, 0x2, UPT ;  /* 0x000000020400788c */ /* 0x000fd2000bf05270 */
[----:B------:R-:W-:Y:S05]  /*30c0*/  BRA.U !UP0, `(.L_x_1806) ;  /* 0x0000000108287547 */ /* 0x000fea000b800000 */
[----:B------:R-:W-:-:S09]  /*30d0*/  UISETP.NE.AND UP0, UPT, UR4, 0x3, UPT ;  /* 0x000000030400788c */ /* 0x000fd2000bf05270 */
[----:B------:R-:W-:Y:S05]  /*30e0*/  BRA.U !UP0, `(.L_x_1807) ;  /* 0x0000000108147547 */ /* 0x000fea000b800000 */
[----:B------:R-:W-:-:S09]  /*30f0*/  UISETP.NE.AND UP0, UPT, UR4, 0x4, UPT ;  /* 0x000000040400788c */ /* 0x000fd2000bf05270 */
[----:B------:R-:W-:Y:S05]  /*3100*/  BRA.U UP0, `(.L_x_1804) ;  /* 0x0000000d00b47547 */ /* 0x000fea000b800000 */
[----:B------:R-:W0:Y:S02]  /*3110*/  F2I.S64.F64.TRUNC R4, R4 ;  /* 0x0000000400047311 */ /* 0x000e24000030d900 */
[----:B0-----:R0:W-:Y:S01]  /*3120*/  STG.E.64 desc[UR36][R2.64], R4 ;  /* 0x0000000402007986 */ /* 0x0011e2000c101b24 */
[----:B------:R-:W-:Y:S05]  /*3130*/  BRA `(.L_x_1805) ;  /* 0x0000001000607947 */ /* 0x000fea0003800000 */
.L_x_1807:
[----:B------:R-:W0:Y:S02]  /*3140*/  F2I.F64.TRUNC R5, R4 ;  /* 0x0000000400057311 */ /* 0x000e24000030d100 */
[----:B0-----:R0:W-:Y:S01]  /*3150*/  STG.E desc[UR36][R2.64], R5 ;  /* 0x0000000502007986 */ /* 0x0011e2000c101924 */
[----:B------:R-:W-:Y:S05]  /*3160*/  BRA `(.L_x_1805) ;  /* 0x0000001000547947 */ /* 0x000fea0003800000 */
.L_x_1806:
[----:B------:R-:W0:Y:S02]  /*3170*/  F2I.F64.TRUNC R5, R4 ;  /* 0x0000000400057311 */ /* 0x000e24000030d100 */
[----:B0-----:R0:W-:Y:S01]  /*3180*/  STG.E.U16 desc[UR36][R2.64], R5 ;  /* 0x0000000502007986 */ /* 0x0011e2000c101524 */
[----:B------:R-:W-:Y:S05]  /*3190*/  BRA `(.L_x_1805) ;  /* 0x0000001000487947 */ /* 0x000fea0003800000 */
.L_x_1801:
[----:B------:R-:W-:-:S09]  /*31a0*/  UISETP.GT.AND UP0, UPT, UR4, 0x6, UPT ;  /* 0x000000060400788c */ /* 0x000fd2000bf04270 */
[----:B------:R-:W-:Y:S05]  /*31b0*/  BRA.U UP0, `(.L_x_1808) ;  /* 0x00000001006c7547 */ /* 0x000fea000b800000 */
[----:B------:R-:W-:-:S09]  /*31c0*/  UISETP.NE.AND UP0, UPT, UR4, 0x5, UPT ;  /* 0x000000050400788c */ /* 0x000fd2000bf05270 */
[----:B------:R-:W-:Y:S05]  /*31d0*/  BRA.U !UP0, `(.L_x_1809) ;  /* 0x0000000108347547 */ /* 0x000fea000b800000 */
[----:B------:R-:W-:-:S09]  /*31e0*/  UISETP.NE.AND UP0, UPT, UR4, 0x6, UPT ;  /* 0x000000060400788c */ /* 0x000fd2000bf05270 */
[----:B------:R-:W-:Y:S05]  /*31f0*/  BRA.U UP0, `(.L_x_1804) ;  /* 0x0000000d00787547 */ /* 0x000fea000b800000 */
[----:B------:R-:W-:Y:S01]  /*3200*/  UMOV UR4, 0xf0000000 ;  /* 0xf000000000047882 */ /* 0x000fe20000000000 */
[----:B------:R-:W-:Y:S01]  /*3210*/  UMOV UR5, 0x380fffff ;  /* 0x380fffff00057882 */ /* 0x000fe20000000000 */
[----:B------:R-:W0:-:S15]  /*3220*/  F2F.F32.F64 R7, R4 ;  /* 0x0000000400077310 */ /* 0x000e1e0000301000 */
[----:B------:R-:W-:-:S15]  /*3230*/  NOP ;  /* 0x0000000000007918 */ /* 0x000fde0000000000 */
[----:B------:R-:W-:-:S15]  /*3240*/  NOP ;  /* 0x0000000000007918 */ /* 0x000fde0000000000 */
[----:B------:R-:W-:-:S15]  /*3250*/  NOP ;  /* 0x0000000000007918 */ /* 0x000fde0000000000 */
[----:B------:R-:W-:-:S04]  /*3260*/  NOP ;  /* 0x0000000000007918 */ /* 0x000fc80000000000 */
[----:B------:R-:W0:Y:S02]  /*3270*/  DSETP.GEU.AND P0, PT, |R4|, UR4, PT ;  /* 0x0000000404007e2a */ /* 0x000e24000bf0e200 */
[----:B0-----:R-:W-:-:S05]  /*3280*/  @!P0 FMUL R7, R7, 1.175494350822287508e-38 ;  /* 0x0080000007078820 */ /* 0x001fca0000400000 */
[----:B------:R0:W-:Y:S01]  /*3290*/  STG.E desc[UR36][R2.64], R7 ;  /* 0x0000000702007986 */ /* 0x0001e2000c101924 */
[----:B------:R-:W-:Y:S05]  /*32a0*/  BRA `(.L_x_1805) ;  /* 0x0000001000047947 */ /* 0x000fea0003800000 */
.L_x_1809:
        /* <DEDUP_REMOVED lines=9> */
[----:B------:R-:W-:-:S05]  /*3340*/  F2FP.F16.F32.PACK_AB R0, RZ, R0 ;  /* 0x00000000ff00723e */ /* 0x000fca00000000ff */
[----:B------:R0:W-:Y:S01]  /*3350*/  STG.E.U16 desc[UR36][R2.64], R0 ;  /* 0x0000000002007986 */ /* 0x0001e2000c101524 */
[----:B------:R-:W-:Y:S05]  /*3360*/  BRA `(.L_x_1805) ;  /* 0x0000000c00d47947 */ /* 0x000fea0003800000 */
.L_x_1808:
[----:B------:R-:W-:-:S09]  /*3370*/  UISETP.NE.AND UP0, UPT, UR4, 0x7, UPT ;  /* 0x000000070400788c */ /* 0x000fd2000bf05270 */
[----:B------:R-:W-:Y:S05]  /*3380*/  BRA.U !UP0, `(.L_x_1810) ;  /* 0x0000000108747547 */ /* 0x000fea000b800000 */
        /* <DEDUP_REMOVED lines=11> */
[----:B------:R-:W0:Y:S01]  /*3440*/  DSETP.GEU.AND P0, PT, |R4|, UR4, PT ;  /* 0x0000000404007e2a */ /* 0x000e22000bf0e200 */
[----:B------:R-:W-:Y:S01]  /*3450*/  MOV R7, RZ ;  /* 0x000000ff00077202 */ /* 0x000fe20000000f00 */
[----:B0-----:R-:W-:-:S05]  /*3460*/  @!P0 FMUL R6, R6, 1.175494350822287508e-38 ;  /* 0x0080000006068820 */ /* 0x001fca0000400000 */
[----:B------:R0:W-:Y:S01]  /*3470*/  STG.E.64 desc[UR36][R2.64], R6 ;  /* 0x0000000602007986 */ /* 0x0001e2000c101b24 */
[----:B------:R-:W-:Y:S05]  /*3480*/  BRA `(.L_x_1805) ;  /* 0x0000000c008c7947 */ /* 0x000fea0003800000 */
.L_x_1811:
        /* <DEDUP_REMOVED lines=9> */
[----:B------:R-:W-:-:S04]  /*3520*/  F2FP.F16.F32.PACK_AB R5, RZ, R0 ;  /* 0x00000000ff05723e */ /* 0x000fc800000000ff */
[----:B------:R-:W-:-:S05]  /*3530*/  PRMT R5, R5, 0x5410, RZ ;  /* 0x0000541005057816 */ /* 0x000fca00000000ff */
[----:B------:R0:W-:Y:S01]  /*3540*/  STG.E desc[UR36][R2.64], R5 ;  /* 0x0000000502007986 */ /* 0x0001e2000c101924 */
[----:B------:R-:W-:Y:S05]  /*3550*/  BRA `(.L_x_1805) ;  /* 0x0000000c00587947 */ /* 0x000fea0003800000 */
.L_x_1810:
[----:B------:R0:W-:Y:S01]  /*3560*/  STG.E.64 desc[UR36][R2.64], R4 ;  /* 0x0000000402007986 */ /* 0x0001e2000c101b24 */
[----:B------:R-:W-:Y:S05]  /*3570*/  BRA `(.L_x_1805) ;  /* 0x0000000c00507947 */ /* 0x000fea0003800000 */
.L_x_1800:
        /* <DEDUP_REMOVED lines=8> */
[----:B------:R-:W0:Y:S02]  /*3600*/  DSETP.NEU.AND P0, PT, R4, RZ, PT ;  /* 0x000000ff0400722a */ /* 0x000e240003f0d000 */
[----:B0-----:R-:W-:-:S05]  /*3610*/  SEL R5, RZ, 0x1, !P0 ;  /* 0x00000001ff057807 */ /* 0x001fca0004000000 */
[----:B------:R0:W-:Y:S01]  /*3620*/  STG.E.U8 desc[UR36][R2.64], R5 ;  /* 0x0000000502007986 */ /* 0x0001e2000c101124 */
[----:B------:R-:W-:Y:S05]  /*3630*/  BRA `(.L_x_1805) ;  /* 0x0000000c00207947 */ /* 0x000fea0003800000 */
.L_x_1814:
[----:B------:R-:W-:-:S05]  /*3640*/  CS2R R6, SRZ ;  /* 0x0000000000067805 */ /* 0x000fca000001ff00 */
[----:B------:R0:W-:Y:S01]  /*3650*/  STG.E.128 desc[UR36][R2.64], R4 ;  /* 0x0000000402007986 */ /* 0x0001e2000c101d24 */
[----:B------:R-:W-:Y:S05]  /*3660*/  BRA `(.L_x_1805) ;  /* 0x0000000c00147947 */ /* 0x000fea0003800000 */
.L_x_1813:
        /* <DEDUP_REMOVED lines=14> */
[----:B------:R-:W-:Y:S01]  /*3750*/  BSSY.RECONVERGENT B0, `(.L_x_1817) ;  /* 0x000000d000007945 */ /* 0x000fe20003800200 */
[----:B0-----:R-:W-:Y:S01]  /*3760*/  @!P0 FMUL R9, R9, 1.175494350822287508e-38 ;  /* 0x0080000009098820 */ /* 0x001fe20000400000 */
[----:B------:R-:W-:-:S04]  /*3770*/  IMAD.MOV.U32 R0, RZ, RZ, 0x7f ;  /* 0x0000007fff007424 */ /* 0x000fc800078e00ff */
        /* <DEDUP_REMOVED lines=10> */
.L_x_1818:
[----:B------:R-:W-:Y:S05]  /*3820*/  BSYNC.RECONVERGENT B0 ;  /* 0x0000000000007941 */ /* 0x000fea0003800200 */
.L_x_1817:
[----:B------:R-:W-:-:S05]  /*3830*/  LOP3.LUT R7, R0, 0x80, R7, 0xf8, !PT ;  /* 0x0000008000077812 */ /* 0x000fca00078ef807 */
[----:B------:R0:W-:Y:S01]  /*3840*/  STG.E.U8 desc[UR36][R2.64], R7 ;  /* 0x0000000702007986 */ /* 0x0001e2000c101124 */
[----:B------:R-:W-:Y:S05]  /*3850*/  BRA `(.L_x_1805) ;  /* 0x0000000800987947 */ /* 0x000fea0003800000 */
.L_x_1816:
        /* <DEDUP_REMOVED lines=9> */
[----:B0-----:R-:W-:-:S05]  /*38f0*/  @!P0 FMUL R9, R9, 1.175494350822287508e-38 ;  /* 0x0080000009098820 */ /* 0x001fca0000400000 */
        /* <DEDUP_REMOVED lines=13> */
.L_x_1820:
[----:B------:R-:W-:Y:S05]  /*39d0*/  BSYNC.RECONVERGENT B0 ;  /* 0x0000000000007941 */ /* 0x000fea0003800200 */
.L_x_1819:
[----:B------:R-:W-:-:S05]  /*39e0*/  LOP3.LUT R7, R0, 0x80, R7, 0xf8, !PT ;  /* 0x0000008000077812 */ /* 0x000fca00078ef807 */
[----:B------:R0:W-:Y:S01]  /*39f0*/  STG.E.U8 desc[UR36][R2.64], R7 ;  /* 0x0000000702007986 */ /* 0x0001e2000c101124 */
[----:B------:R-:W-:Y:S05]  /*3a00*/  BRA `(.L_x_1805) ;  /* 0x00000008002c7947 */ /* 0x000fea0003800000 */
.L_x_1815:
        /* <DEDUP_REMOVED lines=9> */
[----:B------:R-:W-:-:S05]  /*3aa0*/  F2FP.BF16.F32.PACK_AB R0, RZ, R0 ;  /* 0x00000000ff00723e */ /* 0x000fca00000010ff */
[----:B------:R0:W-:Y:S01]  /*3ab0*/  STG.E.U16 desc[UR36][R2.64], R0 ;  /* 0x0000000002007986 */ /* 0x0001e2000c101524 */
[----:B------:R-:W-:Y:S05]  /*3ac0*/  BRA `(.L_x_1805) ;  /* 0x0000000400fc7947 */ /* 0x000fea0003800000 */
.L_x_1812:
        /* <DEDUP_REMOVED lines=8> */
[----:B------:R-:W0:Y:S02]  /*3b50*/  F2I.U32.F64.TRUNC R5, R4 ;  /* 0x0000000400057311 */ /* 0x000e24000030d000 */
[----:B0-----:R2:W-:Y:S01]  /*3b60*/  STG.E.U16 desc[UR36][R2.64], R5 ;  /* 0x0000000502007986 */ /* 0x0015e2000c101524 */
[----:B------:R-:W-:Y:S05]  /*3b70*/  BRA `(.L_x_1805) ;  /* 0x0000000400d07947 */ /* 0x000fea0003800000 */
.L_x_1823:
        /* <DEDUP_REMOVED lines=10> */
[----:B------:R-:W-:-:S04]  /*3c20*/  MOV R0, 0x80 ;  /* 0x0000008000007802 */ /* 0x000fc80000000f00 */
        /* <DEDUP_REMOVED lines=10> */
.L_x_1826:
[----:B------:R-:W-:-:S04]  /*3cd0*/  SHF.R.U32.HI R0, RZ, 0x14, R7 ;  /* 0x00000014ff007819 */ /* 0x000fc80000011607 */
[----:B------:R-:W-:-:S04]  /*3ce0*/  LOP3.LUT R0, R0, 0x1, RZ, 0xc0, !PT ;  /* 0x0000000100007812 */ /* 0x000fc800078ec0ff */
[----:B------:R-:W-:-:S04]  /*3cf0*/  IADD3 R0, PT, PT, R7, 0x487ffff, R0 ;  /* 0x0487ffff07007810 */ /* 0x000fc80007ffe000 */
[----:B------:R-:W-:-:S04]  /*3d00*/  SHF.R.U32.HI R0, RZ, 0x14, R0 ;  /* 0x00000014ff007819 */ /* 0x000fc80000011600 */
[----:B------:R-:W-:-:S07]  /*3d10*/  LOP3.LUT R4, R0, 0xff, RZ, 0xc0, !PT ;  /* 0x000000ff00047812 */ /* 0x000fce00078ec0ff */
.L_x_1827:
[----:B------:R-:W-:-:S04]  /*3d20*/  SHF.R.U32.HI R5, RZ, 0x18, R7 ;  /* 0x00000018ff057819 */ /* 0x000fc80000011607 */
[----:B------:R-:W-:-:S04]  /*3d30*/  LOP3.LUT R4, R4, 0x80, R5, 0xf8, !PT ;  /* 0x0000008004047812 */ /* 0x000fc800078ef805 */
[----:B------:R-:W-:-:S07]  /*3d40*/  PRMT R0, R4, 0x7610, R0 ;  /* 0x0000761004007816 */ /* 0x000fce0000000000 */
.L_x_1825:
[----:B------:R-:W-:Y:S05]  /*3d50*/  BSYNC.RECONVERGENT B0 ;  /* 0x0000000000007941 */ /* 0x000fea0003800200 */
.L_x_1824:
[----:B------:R1:W-:Y:S01]  /*3d60*/  STG.E.U8 desc[UR36][R2.64], R0 ;  /* 0x0000000002007986 */ /* 0x0003e2000c101124 */
[----:B------:R-:W-:Y:S05]  /*3d70*/  BRA `(.L_x_1805) ;  /* 0x0000000400507947 */ /* 0x000fea0003800000 */
.L_x_1822:
        /* <DEDUP_REMOVED lines=21> */
.L_x_1830:
[----:B------:R-:W-:-:S04]  /*3ed0*/  SHF.R.U32.HI R0, RZ, 0x15, R7 ;  /* 0x00000015ff007819 */ /* 0x000fc80000011607 */
[----:B------:R-:W-:-:S04]  /*3ee0*/  LOP3.LUT R0, R0, 0x1, RZ, 0xc0, !PT ;  /* 0x0000000100007812 */ /* 0x000fc800078ec0ff */
[----:B------:R-:W-:-:S04]  /*3ef0*/  IADD3 R0, PT, PT, R7, 0x88fffff, R0 ;  /* 0x088fffff07007810 */ /* 0x000fc80007ffe000 */
[----:B------:R-:W-:-:S04]  /*3f00*/  SHF.R.U32.HI R0, RZ, 0x15, R0 ;  /* 0x00000015ff007819 */ /* 0x000fc80000011600 */
[----:B------:R-:W-:-:S07]  /*3f10*/  LOP3.LUT R4, R0, 0xff, RZ, 0xc0, !PT ;  /* 0x000000ff00047812 */ /* 0x000fce00078ec0ff */
.L_x_1831:
[----:B------:R-:W-:-:S04]  /*3f20*/  SHF.R.U32.HI R5, RZ, 0x18, R7 ;  /* 0x00000018ff057819 */ /* 0x000fc80000011607 */
[----:B------:R-:W-:-:S04]  /*3f30*/  LOP3.LUT R4, R4, 0x80, R5, 0xf8, !PT ;  /* 0x0000008004047812 */ /* 0x000fc800078ef805 */
[----:B------:R-:W-:-:S07]  /*3f40*/  PRMT R0, R4, 0x7610, R0 ;  /* 0x0000761004007816 */ /* 0x000fce0000000000 */
.L_x_1829:
[----:B------:R-:W-:Y:S05]  /*3f50*/  BSYNC.RECONVERGENT B0 ;  /* 0x0000000000007941 */ /* 0x000fea0003800200 */
.L_x_1828:
[----:B------:R0:W-:Y:S01]  /*3f60*/  STG.E.U8 desc[UR36][R2.64], R0 ;  /* 0x0000000002007986 */ /* 0x0001e2000c101124 */
[----:B------:R-:W-:Y:S05]  /*3f70*/  BRA `(.L_x_1805) ;  /* 0x0000000000d07947 */ /* 0x000fea0003800000 */
.L_x_1821:
[----:B------:R-:W-:-:S09]  /*3f80*/  UISETP.NE.AND UP0, UPT, UR4, 0x1c, UPT ;  /* 0x0000001c0400788c */ /* 0x000fd2000bf05270 */
[----:B------:R-:W-:Y:S05]  /*3f90*/  BRA.U !UP0, `(.L_x_1832) ;  /* 0x0000000108c07547 */ /* 0x000fea000b800000 */
[----:B------:R-:W-:-:S09]  /*3fa0*/  UISETP.NE.AND UP0, UPT, UR4, 0x1d, UPT ;  /* 0x0000001d0400788c */ /* 0x000fd2000bf05270 */
[----:B------:R-:W-:Y:S05]  /*3fb0*/  BRA.U !UP0, `(.L_x_1833) ;  /* 0x0000000108ac7547 */ /* 0x000fea000b800000 */
[----:B------:R-:W-:-:S09]  /*3fc0*/  UISETP.NE.AND UP0, UPT, UR4, 0x2c, UPT ;  /* 0x0000002c0400788c */ /* 0x000fd2000bf05270 */
[----:B------:R-:W-:Y:S05]  /*3fd0*/  BRA.U !UP0, `(.L_x_1834) ;  /* 0x0000000108447547 */ /* 0x000fea000b800000 */
.L_x_1804:
        /* <DEDUP_REMOVED lines=16> */
.L_x_1835:
[----:B------:R-:W-:Y:S05]  /*40e0*/  BRA `(.L_x_1805) ;  /* 0x0000000000747947 */ /* 0x000fea0003800000 */
.L_x_1834:
        /* <DEDUP_REMOVED lines=8> */
[----:B0-----:R-:W-:Y:S01]  /*4170*/  @!P0 FMUL R8, R8, 1.175494350822287508e-38 ;  /* 0x0080000008088820 */ /* 0x001fe20000400000 */
[----:B------:R-:W-:-:S04]  /*4180*/  IMAD.MOV.U32 R5, RZ, RZ, 0xff ;  /* 0x000000ffff057424 */ /* 0x000fc800078e00ff */
[----:B------:R-:W-:-:S04]  /*4190*/  SHF.R.U32.HI R6, RZ, 0x17, R8 ;  /* 0x00000017ff067819 */ /* 0x000fc80000011608 */
[----:B------:R-:W-:-:S04]  /*41a0*/  LOP3.LUT R7, R6, 0xff, RZ, 0xc0, !PT ;  /* 0x000000ff06077812 */ /* 0x000fc800078ec0ff */
[----:B------:R-:W-:-:S13]  /*41b0*/  ISETP.NE.AND P1, PT, R7, 0xff, PT ;  /* 0x000000ff0700780c */ /* 0x000fda0003f25270 */
[--C-:B------:R-:W-:Y:S02]  /*41c0*/  @P1 SHF.R.U32.HI R0, RZ, 0x16, R8.reuse ;  /* 0x00000016ff001819 */ /* 0x100fe40000011608 */
[----:B------:R-:W-:Y:S02]  /*41d0*/  @P1 LOP3.LUT P0, RZ, R7, 0x3fffff, R8, 0xf8, !PT ;  /* 0x003fffff07ff1812 */ /* 0x000fe4000780f808 */
        /* <DEDUP_REMOVED lines=9> */
.L_x_1833:
[----:B------:R-:W0:Y:S02]  /*4270*/  F2I.U64.F64.TRUNC R4, R4 ;  /* 0x0000000400047311 */ /* 0x000e24000030d800 */
[----:B0-----:R0:W-:Y:S01]  /*4280*/  STG.E.64 desc[UR36][R2.64], R4 ;  /* 0x0000000402007986 */ /* 0x0011e2000c101b24 */
[----:B------:R-:W-:Y:S05]  /*4290*/  BRA `(.L_x_1805) ;  /* 0x0000000000087947 */ /* 0x000fea0003800000 */
.L_x_1832:
[----:B------:R-:W0:Y:S02]  /*42a0*/  F2I.U32.F64.TRUNC R5, R4 ;  /* 0x0000000400057311 */ /* 0x000e24000030d000 */
[----:B0-----:R3:W-:Y:S02]  /*42b0*/  STG.E desc[UR36][R2.64], R5 ;  /* 0x0000000502007986 */ /* 0x0017e4000c101924 */
.L_x_1805:
[----:B------:R-:W-:-:S07]  /*42c0*/  IADD3 R17, PT, PT, R17, 0x80, RZ ;  /* 0x0000008011117810 */ /* 0x000fce0007ffe0ff */
.L_x_1766:
[----:B------:R-:W-:Y:S05]  /*42d0*/  BSYNC.RECONVERGENT B7 ;  /* 0x0000000000077941 */ /* 0x000fea0003800200 */
.L_x_1765:
[----:B------:R-:W5:Y:S01]  /*42e0*/  LDCU UR4, c[0x0][0x380] ;  /* 0x00007000ff0477ac */ /* 0x000f620008000800 */
[----:B------:R-:W-:Y:S01]  /*42f0*/  BSSY.RECONVERGENT B7, `(.L_x_1836) ;  /* 0x000041f000077945 */ /* 0x000fe20003800200 */
[----:B-----5:R-:W-:-:S13]  /*4300*/  ISETP.GE.AND P0, PT, R17, UR4, PT ;  /* 0x0000000411007c0c */ /* 0x020fda000bf06270 */
[----:B------:R-:W-:Y:S05]  /*4310*/  @P0 BRA `(.L_x_1837) ;  /* 0x0000004000700947 */ /* 0x000fea0003800000 */
[----:B------:R-:W5:Y:S01]  /*4320*/  LDCU UR4, c[0x0][0x388] ;  /* 0x00007100ff0477ac */ /* 0x000f620008000800 */
[----:B01----:R-:W-:Y:S02]  /*4330*/  IMAD.MOV.U32 R0, RZ, RZ, RZ ;  /* 0x000000ffff007224 */ /* 0x003fe400078e00ff */
[----:B------:R-:W-:Y:S01]  /*4340*/  IMAD.MOV.U32 R16, RZ, RZ, RZ ;  /* 0x000000ffff107224 */ /* 0x000fe200078e00ff */
[----:B-----5:R-:W-:-:S09]  /*4350*/  UISETP.NE.AND UP0, UPT, UR4, URZ, UPT ;  /* 0x000000ff0400728c */ /* 0x020fd2000bf05270 */
[----:B------:R-:W-:Y:S05]  /*4360*/  BRA.U !UP0, `(.L_x_1838) ;  /* 0x0000001108a87547 */ /* 0x000fea000b800000 */
[----:B------:R-:W2:Y:S01]  /*4370*/  LDCU.64 UR4, c[0x0][0x390] ;  /* 0x00007200ff0477ac */ /* 0x000ea20008000a00 */
[----:B------:R-:W-:Y:S01]  /*4380*/  HFMA2 R16, -RZ, RZ, 0, 0 ;  /* 0x00000000ff107431 */ /* 0x000fe200000001ff */
[----:B------:R-:W0:Y:S01]  /*4390*/  LDCU UR6, c[0x0][0x38c] ;  /* 0x00007180ff0677ac */ /* 0x000e220008000800 */
[----:B------:R-:W1:Y:S01]  /*43a0*/  LDCU.64 UR8, c[0x0][0x4b8] ;  /* 0x00009700ff0877ac */ /* 0x000e620008000a00 */
[----:B------:R-:W-:Y:S02]  /*43b0*/  UISETP.NE.AND UP0, UPT, UR40, URZ, UPT ;  /* 0x000000ff2800728c */ /* 0x000fe4000bf05270 */
[----:B--234-:R-:W-:-:S05]  /*43c0*/  IMAD.HI.U32 R2, R17, UR4, R16 ;  /* 0x0000000411027c27 */ /* 0x01cfca000f8e0010 */
[----:B------:R-:W-:-:S05]  /*43d0*/  SHF.R.U32.HI R3, RZ, UR5, R2 ;  /* 0x00000005ff037c19 */ /* 0x000fca0008011602 */
[----:B------:R-:W-:-:S04]  /*43e0*/  IMAD.MOV R0, RZ, RZ, -R3 ;  /* 0x000000ffff007224 */ /* 0x000fc800078e0a03 */
[----:B0-----:R-:W-:-:S04]  /*43f0*/  IMAD R0, R0, UR6, R17 ;  /* 0x0000000600007c24 */ /* 0x001fc8000f8e0211 */
[C---:B-1----:R-:W-:Y:S02]  /*4400*/  IMAD R16, R0.reuse, UR8, RZ ;  /* 0x0000000800107c24 */ /* 0x042fe4000f8e02ff */
        /* <DEDUP_REMOVED lines=288> */
.L_x_1838:
[----:B------:R-:W0:Y:S01]  /*5610*/  LDCU.64 UR6, c[0x0][0x588] ;  /* 0x0000b100ff0677ac */ /* 0x000e220008000a00 */
[----:B------:R-:W-:Y:S01]  /*5620*/  BSSY.RECONVERGENT B6, `(.L_x_1839) ;  /* 0x00000ec000067945 */ /* 0x000fe20003800200 */
[----:B------:R-:W-:-:S04]  /*5630*/  UPRMT UR4, UR41, 0x9910, URZ ;  /* 0x0000991029047896 */ /* 0x000fc800080000ff */
[----:B------:R-:W-:Y:S01]  /*5640*/  UISETP.GT.AND UP0, UPT, UR4, 0x9, UPT ;  /* 0x000000090400788c */ /* 0x000fe2000bf04270 */
[----:B0-----:R-:W-:-:S05]  /*5650*/  IADD3 R4, P0, PT, R0, UR6, RZ ;  /* 0x0000000600047c10 */ /* 0x001fca000ff1e0ff */
[----:B--234-:R-:W-:-:S03]  /*5660*/  IMAD.X R5, RZ, RZ, UR7, P0 ;  /* 0x00000007ff057e24 */ /* 0x01cfc600080e06ff */
        /* <DEDUP_REMOVED lines=12> */
.L_x_1843:
[----:B------:R-:W2:Y:S02]  /*5730*/  LDG.E.U8 R2, desc[UR36][R4.64] ;  /* 0x0000002404027981 */ /* 0x000ea4000c1e1100 */
[----:B--2---:R-:W3:Y:S02]  /*5740*/  I2F.F64.U16 R2, R2 ;  /* 0x0000000200027312 */ /* 0x004ee40000101800 */
[----:B---3--:R-:W-:Y:S05]  /*5750*/  BRA `(.L_x_1845) ;  /* 0x0000000c00607947 */ /* 0x008fea0003800000 */
.L_x_1842:
        /* <DEDUP_REMOVED lines=9> */
.L_x_1847:
[----:B------:R-:W2:Y:S02]  /*57f0*/  LDG.E R2, desc[UR36][R4.64] ;  /* 0x0000002404027981 */ /* 0x000ea4000c1e1900 */
[----:B--2---:R-:W3:Y:S02]  /*5800*/  I2F.F64 R2, R2 ;  /* 0x0000000200027312 */ /* 0x004ee40000201c00 */
[----:B---3--:R-:W-:Y:S05]  /*5810*/  BRA `(.L_x_1845) ;  /* 0x0000000c00307947 */ /* 0x008fea0003800000 */
.L_x_1846:
[----:B------:R-:W2:Y:S02]  /*5820*/  LDG.E.U16 R2, desc[UR36][R4.64] ;  /* 0x0000002404027981 */ /* 0x000ea4000c1e1500 */
[----:B--2---:R-:W3:Y:S02]  /*5830*/  I2F.F64.S16 R2, R2 ;  /* 0x0000000200027312 */ /* 0x004ee40000101c00 */
[----:B---3--:R-:W-:Y:S05]  /*5840*/  BRA `(.L_x_1845) ;  /* 0x0000000c00247947 */ /* 0x008fea0003800000 */
.L_x_1841:
        /* <DEDUP_REMOVED lines=10> */
.L_x_1849:
[----:B------:R-:W2:Y:S02]  /*58f0*/  LDG.E.U16 R0, desc[UR36][R4.64] ;  /* 0x0000002404007981 */ /* 0x000ea4000c1e1500 */
[----:B--2---:R-:W-:-:S05]  /*5900*/  HADD2.F32 R0, -RZ, R0.H0_H0 ;  /* 0x20000000ff007230 */ /* 0x004fca0000004100 */
[----:B------:R-:W-:-:S04]  /*5910*/  FMUL.FTZ R0, R0, 1 ;  /* 0x3f80000000007820 */ /* 0x000fc80000410000 */
[----:B------:R3:W4:Y:S02]  /*5920*/  F2F.F64.F32 R2, R0 ;  /* 0x0000000000027310 */ /* 0x0007240000201800 */
[----:B---34-:R-:W-:Y:S05]  /*5930*/  BRA `(.L_x_1845) ;  /* 0x0000000800e87947 */ /* 0x018fea0003800000 */
.L_x_1848:
        /* <DEDUP_REMOVED lines=10> */
.L_x_1851:
[----:B------:R-:W2:Y:S02]  /*59e0*/  LDG.E.U16 R4, desc[UR36][R4.64] ;  /* 0x0000002404047981 */ /* 0x000ea4000c1e1500 */
[----:B--2---:R-:W-:-:S05]  /*59f0*/  HADD2.F32 R0, -RZ, R4.H0_H0 ;  /* 0x20000004ff007230 */ /* 0x004fca0000004100 */
[----:B------:R-:W-:-:S04]  /*5a00*/  FMUL.FTZ R0, R0, 1 ;  /* 0x3f80000000007820 */ /* 0x000fc80000410000 */
[----:B------:R2:W3:Y:S02]  /*5a10*/  F2F.F64.F32 R2, R0 ;  /* 0x0000000000027310 */ /* 0x0004e40000201800 */
[----:B--23--:R-:W-:Y:S05]  /*5a20*/  BRA `(.L_x_1845) ;  /* 0x0000000800ac7947 */ /* 0x00cfea0003800000 */
.L_x_1850:
[----:B------:R2:W5:Y:S01]  /*5a30*/  LDG.E.64 R2, desc[UR36][R4.64] ;  /* 0x0000002404027981 */ /* 0x000562000c1e1b00 */
[----:B------:R-:W-:Y:S05]  /*5a40*/  BRA `(.L_x_1845) ;  /* 0x0000000800a47947 */ /* 0x000fea0003800000 */
.L_x_1840:
        /* <DEDUP_REMOVED lines=13> */
.L_x_1854:
[----:B------:R1:W5:Y:S01]  /*5b20*/  LDG.E.64 R2, desc[UR36][R4.64] ;  /* 0x0000002404027981 */ /* 0x000362000c1e1b00 */
[----:B------:R-:W-:Y:S05]  /*5b30*/  BRA `(.L_x_1845) ;  /* 0x0000000800687947 */ /* 0x000fea0003800000 */
.L_x_1853:
        /* <DEDUP_REMOVED lines=25> */
[----:B------:R-:W2:Y:S02]  /*5cd0*/  F2F.F64.F32 R2, R3 ;  /* 0x0000000300027310 */ /* 0x000ea40000201800 */
[----:B--2---:R-:W-:Y:S05]  /*5ce0*/  BRA `(.L_x_1845) ;  /* 0x0000000400fc7947 */ /* 0x004fea0003800000 */
.L_x_1856:
        /* <DEDUP_REMOVED lines=10> */
[----:B------:R-:W-:-:S05]  /*5d90*/  LOP3.LUT R0, R0, 0x80000000, R3, 0xf8, !PT ;  /* 0x8000000000007812 */ /* 0x000fca00078ef803 */
[----:B------:R-:W-:-:S04]  /*5da0*/  FMUL.FTZ R0, R0, 1 ;  /* 0x3f80000000007820 */ /* 0x000fc80000410000 */
[----:B------:R2:W3:Y:S02]  /*5db0*/  F2F.F64.F32 R2, R0 ;  /* 0x0000000000027310 */ /* 0x0004e40000201800 */
[----:B--23--:R-:W-:Y:S05]  /*5dc0*/  BRA `(.L_x_1845) ;  /* 0x0000000400c47947 */ /* 0x00cfea0003800000 */
.L_x_1855:
[----:B------:R-:W2:Y:S02]  /*5dd0*/  LDG.E.U16 R0, desc[UR36][R4.64] ;  /* 0x0000002404007981 */ /* 0x000ea4000c1e1500 */
[----:B--2---:R-:W-:-:S04]  /*5de0*/  IMAD.U32 R0, R0, 0x10000, RZ ;  /* 0x0001000000007824 */ /* 0x004fc800078e00ff */
[----:B------:R-:W-:-:S04]  /*5df0*/  FMUL.FTZ R0, R0, 1 ;  /* 0x3f80000000007820 */ /* 0x000fc80000410000 */
[----:B------:R2:W3:Y:S02]  /*5e00*/  F2F.F64.F32 R2, R0 ;  /* 0x0000000000027310 */ /* 0x0004e40000201800 */
[----:B--23--:R-:W-:Y:S05]  /*5e10*/  BRA `(.L_x_1845) ;  /* 0x0000000400b07947 */ /* 0x00cfea0003800000 */
.L_x_1852:
        /* <DEDUP_REMOVED lines=11> */
.L_x_1859:
        /* <DEDUP_REMOVED lines=21> */
.L_x_1861:
[----:B------:R-:W-:Y:S05]  /*6020*/  BSYNC.RECONVERGENT B0 ;  /* 0x0000000000007941 */ /* 0x000fea0003800200 */
.L_x_1860:
[----:B------:R-:W-:Y:S02]  /*6030*/  SHF.L.U32 R0, R0, 0x14, RZ ;  /* 0x0000001400007819 */ /* 0x000fe400000006ff */
[----:B------:R-:W-:-:S04]  /*6040*/  LEA R2, R2, 0x3b800000, 0x17 ;  /* 0x3b80000002027811 */ /* 0x000fc800078eb8ff */
[----:B------:R-:W-:-:S05]  /*6050*/  LOP3.LUT R0, R2, R0, R7, 0xfe, !PT ;  /* 0x0000000002007212 */ /* 0x000fca00078efe07 */
[----:B------:R-:W-:-:S04]  /*6060*/  FMUL.FTZ R0, R0, 1 ;  /* 0x3f80000000007820 */ /* 0x000fc80000410000 */
[----:B------:R1:W2:Y:S02]  /*6070*/  F2F.F64.F32 R2, R0 ;  /* 0x0000000000027310 */ /* 0x0002a40000201800 */
[----:B-12---:R-:W-:Y:S05]  /*6080*/  BRA `(.L_x_1845) ;  /* 0x0000000400147947 */ /* 0x006fea0003800000 */
.L_x_1858:
        /* <DEDUP_REMOVED lines=21> */
.L_x_1863:
[----:B------:R-:W-:Y:S05]  /*61e0*/  BSYNC.RECONVERGENT B0 ;  /* 0x0000000000007941 */ /* 0x000fea0003800200 */
.L_x_1862:
[----:B------:R-:W-:Y:S01]  /*61f0*/  IMAD.SHL.U32 R0, R0, 0x200000, RZ ;  /* 0x0020000000007824 */ /* 0x000fe200078e00ff */
[----:B------:R-:W-:-:S04]  /*6200*/  LEA R2, R2, 0x37800000, 0x17 ;  /* 0x3780000002027811 */ /* 0x000fc800078eb8ff */
[----:B------:R-:W-:-:S05]  /*6210*/  LOP3.LUT R0, R2, R0, R7, 0xfe, !PT ;  /* 0x0000000002007212 */ /* 0x000fca00078efe07 */
[----:B------:R-:W-:-:S04]  /*6220*/  FMUL.FTZ R0, R0, 1 ;  /* 0x3f80000000007820 */ /* 0x000fc80000410000 */
[----:B------:R1:W2:Y:S02]  /*6230*/  F2F.F64.F32 R2, R0 ;  /* 0x0000000000027310 */ /* 0x0002a40000201800 */
[----:B-12---:R-:W-:Y:S05]  /*6240*/  BRA `(.L_x_1845) ;  /* 0x0000000000a47947 */ /* 0x006fea0003800000 */
.L_x_1857:
[----:B------:R-:W-:-:S09]  /*6250*/  UISETP.NE.AND UP0, UPT, UR4, 0x1c, UPT ;  /* 0x0000001c0400788c */ /* 0x000fd2000bf05270 */
[----:B------:R-:W-:Y:S05]  /*6260*/  BRA.U !UP0, `(.L_x_1864) ;  /* 0x0000000108947547 */ /* 0x000fea000b800000 */
[----:B------:R-:W-:-:S09]  /*6270*/  UISETP.NE.AND UP0, UPT, UR4, 0x1d, UPT ;  /* 0x0000001d0400788c */ /* 0x000fd2000bf05270 */
[----:B------:R-:W-:Y:S05]  /*6280*/  BRA.U !UP0, `(.L_x_1865) ;  /* 0x0000000108807547 */ /* 0x000fea000b800000 */
[----:B------:R-:W-:-:S09]  /*6290*/  UISETP.NE.AND UP0, UPT, UR4, 0x2c, UPT ;  /* 0x0000002c0400788c */ /* 0x000fd2000bf05270 */
[----:B------:R-:W-:Y:S05]  /*62a0*/  BRA.U UP0, `(.L_x_1844) ;  /* 0x0000000100307547 */ /* 0x000fea000b800000 */
[----:B------:R-:W2:Y:S01]  /*62b0*/  LDG.E.U8 R0, desc[UR36][R4.64] ;  /* 0x0000002404007981 */ /* 0x000ea2000c1e1100 */
[----:B------:R-:W-:Y:S02]  /*62c0*/  HFMA2 R2, -RZ, RZ, 0, 0 ;  /* 0x00000000ff027431 */ /* 0x000fe400000001ff */
        /* <DEDUP_REMOVED lines=10> */
.L_x_1844:
        /* <DEDUP_REMOVED lines=16> */
.L_x_1866:
[----:B------:R-:W-:Y:S01]  /*6470*/  CS2R R2, SRZ ;  /* 0x0000000000027805 */ /* 0x000fe2000001ff00 */
[----:B------:R-:W-:Y:S06]  /*6480*/  BRA `(.L_x_1845) ;  /* 0x0000000000147947 */ /* 0x000fec0003800000 */
.L_x_1865:
[----:B------:R-:W2:Y:S02]  /*6490*/  LDG.E.64 R2, desc[UR36][R4.64] ;  /* 0x0000002404027981 */ /* 0x000ea4000c1e1b00 */
[----:B--2---:R-:W1:Y:S02]  /*64a0*/  I2F.F64.U64 R2, R2 ;  /* 0x0000000200027312 */ /* 0x004e640000301800 */
[----:B-1----:R-:W-:Y:S05]  /*64b0*/  BRA `(.L_x_1845) ;  /* 0x0000000000087947 */ /* 0x002fea0003800000 */
.L_x_1864:
[----:B------:R-:W2:Y:S02]  /*64c0*/  LDG.E R2, desc[UR36][R4.64] ;  /* 0x0000002404027981 */ /* 0x000ea4000c1e1900 */
[----:B--2---:R-:W0:Y:S02]  /*64d0*/  I2F.F64.U32 R2, R2 ;  /* 0x0000000200027312 */ /* 0x004e240000201800 */
.L_x_1845:
[----:B------:R-:W-:Y:S05]  /*64e0*/  BSYNC.RECONVERGENT B6 ;  /* 0x0000000000067941 */ /* 0x000fea0003800200 */
.L_x_1839:
[----:B0----5:R-:W-:Y:S01]  /*64f0*/  ISETP.GT.AND P0, PT, R3, 0xfffff, PT ;  /* 0x000fffff0300780c */ /* 0x021fe20003f04270 */
[----:B------:R-:W-:Y:S01]  /*6500*/  IMAD.MOV.U32 R0, RZ, RZ, R3 ;  /* 0x000000ffff007224 */ /* 0x000fe200078e0003 */
[----:B------:R-:W-:Y:S01]  /*6510*/  MOV R6, R2 ;  /* 0x0000000200067202 */ /* 0x000fe20000000f00 */
[----:B------:R-:W-:Y:S01]  /*6520*/  BSSY.RECONVERGENT B0, `(.L_x_1867) ;  /* 0x00000bc000007945 */ /* 0x000fe20003800200 */
[----:B------:R-:W-:-:S09]  /*6530*/  IMAD.MOV.U32 R7, RZ, RZ, -0x3ff ;  /* 0xfffffc01ff077424 */ /* 0x000fd200078e00ff */
[----:B------:R-:W0:Y:S01]  /*6540*/  @!P0 DMUL R2, R2, 1.80143985094819840000e+16 ;  /* 0x4350000002028828 */ /* 0x000e220000000000 */
[----:B------:R-:W-:Y:S01]  /*6550*/  @!P0 IMAD.MOV.U32 R7, RZ, RZ, -0x435 ;  /* 0xfffffbcbff078424 */ /* 0x000fe200078e00ff */
[----:B0-----:R-:W-:Y:S01]  /*6560*/  @!P0 MOV R6, R2 ;  /* 0x0000000200068202 */ /* 0x001fe20000000f00 */
[----:B------:R-:W-:-:S04]  /*6570*/  @!P0 IMAD.MOV.U32 R0, RZ, RZ, R3 ;  /* 0x000000ffff008224 */ /* 0x000fc800078e0003 */
[----:B-12---:R-:W-:-:S05]  /*6580*/  VIADD R4, R0, 0xffffffff ;  /* 0xffffffff00047836 */ /* 0x006fca0000000000 */
[----:B------:R-:W-:-:S13]  /*6590*/  ISETP.GE.U32.AND P1, PT, R4, 0x7fefffff, PT ;  /* 0x7fefffff0400780c */ /* 0x000fda0003f26070 */
[----:B------:R-:W-:Y:S01]  /*65a0*/  @P1 MOV R4, 0x0 ;  /* 0x0000000000041802 */ /* 0x000fe20000000f00 */
[----:B------:R-:W-:Y:S01]  /*65b0*/  @P1 IMAD.MOV.U32 R5, RZ, RZ, 0x7ff00000 ;  /* 0x7ff00000ff051424 */ /* 0x000fe200078e00ff */
[----:B------:R-:W-:-:S15]  /*65c0*/  @P1 LOP3.LUT P2, RZ, R3, 0x7fffffff, RZ, 0xc0, !PT ;  /* 0x7fffffff03ff1812 */ /* 0x000fde000784c0ff */
[----:B------:R-:W-:-:S15]  /*65d0*/  NOP ;  /* 0x0000000000007918 */ /* 0x000fde0000000000 */
[----:B------:R-:W-:-:S07]  /*65e0*/  NOP ;  /* 0x0000000000007918 */ /* 0x000fce0000000000 */
[----:B------:R-:W0:Y:S02]  /*65f0*/  @P1 DFMA R4, R2, R4, +INF ;  /* 0x7ff000000204142b */ /* 0x000e240000000004 */
[----:B0-----:R-:W-:Y:S02]  /*6600*/  @P1 FSEL R4, R4, RZ, P2 ;  /* 0x000000ff04041208 */ /* 0x001fe40001000000 */
[----:B------:R-:W-:Y:S01]  /*6610*/  @P1 FSEL R5, R5, -QNAN , P2 ;  /* 0xfff0000005051808 */ /* 0x000fe20001000000 */
[----:B------:R-:W-:Y:S06]  /*6620*/  @P1 BRA `(.L_x_1868) ;  /* 0x0000000800ac1947 */ /* 0x000fec0003800000 */
[C---:B------:R-:W-:Y:S01]  /*6630*/  LOP3.LUT R2, R0.reuse, 0xfffff, RZ, 0xc0, !PT ;  /* 0x000fffff00027812 */ /* 0x040fe200078ec0ff */
[----:B------:R-:W-:Y:S01]  /*6640*/  IMAD.MOV.U32 R12, RZ, RZ, RZ ;  /* 0x000000ffff0c7224 */ /* 0x000fe200078e00ff */
[----:B------:R-:W-:Y:S01]  /*6650*/  LEA.HI R0, R0, R7, RZ, 0xc ;  /* 0x0000000700007211 */ /* 0x000fe200078f60ff */
[----:B------:R-:W-:Y:S01]  /*6660*/  UMOV UR4, 0x80000000 ;  /* 0x8000000000047882 */ /* 0x000fe20000000000 */
[----:B------:R-:W-:Y:S01]  /*6670*/  LOP3.LUT R3, R2, 0x3ff00000, RZ, 0xfc, !PT ;  /* 0x3ff0000002037812 */ /* 0x000fe200078efcff */
[----:B------:R-:W-:Y:S01]  /*6680*/  IMAD.MOV.U32 R2, RZ, RZ, R6 ;  /* 0x000000ffff027224 */ /* 0x000fe200078e0006 */
[----:B------:R-:W-:Y:S02]  /*6690*/  UMOV UR5, 0x43300000 ;  /* 0x4330000000057882 */ /* 0x000fe40000000000 */
[----:B------:R-:W-:-:S13]  /*66a0*/  ISETP.GE.U32.AND P0, PT, R3, 0x3ff6a09f, PT ;  /* 0x3ff6a09f0300780c */ /* 0x000fda0003f06070 */
[----:B------:R-:W-:Y:S01]  /*66b0*/  @P0 IADD3 R5, PT, PT, R3, -0x100000, RZ ;  /* 0xfff0000003050810 */ /* 0x000fe20007ffe0ff */
[----:B------:R-:W-:-:S04]  /*66c0*/  @P0 VIADD R0, R0, 0x1 ;  /* 0x0000000100000836 */ /* 0x000fc80000000000 */
        /* <DEDUP_REMOVED lines=8> */
[----:B-1----:R-:W-:Y:S02]  /*6750*/  LOP3.LUT R2, R0, 0x80000000, RZ, 0x3c, !PT ;  /* 0x8000000000027812 */ /* 0x002fe400078e3cff */
[----:B------:R-:W-:-:S15]  /*6760*/  MOV R3, 0x43300000 ;  /* 0x4330000000037802 */ /* 0x000fde0000000f00 */
[----:B------:R-:W-:-:S15]  /*6770*/  NOP ;  /* 0x0000000000007918 */ /* 0x000fde0000000000 */
[----:B------:R-:W-:-:S15]  /*6780*/  NOP ;  /* 0x0000000000007918 */ /* 0x000fde0000000000 */
[----:B------:R-:W-:-:S15]  /*6790*/  NOP ;  /* 0x0000000000007918 */ /* 0x000fde0000000000 */
[----:B0-----:R0:W1:Y:S02]  /*67a0*/  DFMA R6, -R14, R12, 1 ;  /* 0x3ff000000e06742b */ /* 0x001064000000010c */
[----:B0-----:R-:W-:Y:S01]  /*67b0*/  IMAD.MOV.U32 R14, RZ, RZ, -0x748574fc ;  /* 0x8b7a8b04ff0e7424 */ /* 0x001fe200078e00ff */
[----:B------:R-:W-:-:S15]  /*67c0*/  MOV R15, 0x3ed0ee25 ;  /* 0x3ed0ee25000f7802 */ /* 0x000fde0000000f00 */
        /* <DEDUP_REMOVED lines=145> */
.L_x_1868:
[----:B------:R-:W-:Y:S05]  /*70e0*/  BSYNC.RECONVERGENT B0 ;  /* 0x0000000000007941 */ /* 0x000fea0003800200 */
.L_x_1867:
[----:B------:R-:W2:Y:S01]  /*70f0*/  LDCU.64 UR6, c[0x0][0x580] ;  /* 0x0000b000ff0677ac */ /* 0x000ea20008000a00 */
[----:B------:R-:W-:Y:S01]  /*7100*/  UMOV UR4, 0xffda0d24 ;  /* 0xffda0d2400047882 */ /* 0x000fe20000000000 */
[----:B------:R-:W-:Y:S02]  /*7110*/  UMOV UR5, 0x3c7777d0 ;  /* 0x3c7777d000057882 */ /* 0x000fe40000000000 */
[----:B01----:R-:W0:Y:S01]  /*7120*/  DMUL R6, R4, UR4 ;  /* 0x0000000404067c28 */ /* 0x003e220008000000 */
[----:B------:R-:W-:-:S04]  /*7130*/  UPRMT UR4, UR42, 0x9910, URZ ;  /* 0x000099102a047896 */ /* 0x000fc800080000ff */
[----:B------:R-:W-:Y:S01]  /*7140*/  UISETP.GT.AND UP0, UPT, UR4, 0x9, UPT ;  /* 0x000000090400788c */ /* 0x000fe2000bf04270 */
[----:B--2---:R-:W-:Y:S01]  /*7150*/  IADD3 R2, P0, PT, R16, UR6, RZ ;  /* 0x0000000610027c10 */ /* 0x004fe2000ff1e0ff */
[----:B------:R-:W-:-:S04]  /*7160*/  UMOV UR6, 0x652b82fe ;  /* 0x652b82fe00067882 */ /* 0x000fc80000000000 */
[----:B------:R-:W-:Y:S01]  /*7170*/  IMAD.X R3, RZ, RZ, UR7, P0 ;  /* 0x00000007ff037e24 */ /* 0x000fe200080e06ff */
[----:B------:R-:W-:-:S15]  /*7180*/  UMOV UR7, 0x3ff71547 ;  /* 0x3ff7154700077882 */ /* 0x000fde0000000000 */
[----:B------:R-:W-:-:S15]  /*7190*/  NOP ;  /* 0x0000000000007918 */ /* 0x000fde0000000000 */
[----:B------:R-:W-:-:S15]  /*71a0*/  NOP ;  /* 0x0000000000007918 */ /* 0x000fde0000000000 */
[----:B------:R-:W-:-:S07]  /*71b0*/  NOP ;  /* 0x0000000000007918 */ /* 0x000fce0000000000 */
[----:B0-----:R0:W1:Y:S02]  /*71c0*/  DFMA R4, R4, UR6, R6 ;  /* 0x0000000604047c2b */ /* 0x0010640008000006 */
        /* <DEDUP_REMOVED lines=12> */
.L_x_1872:
[----:B------:R-:W0:Y:S02]  /*7290*/  F2I.S64.F64.TRUNC R4, R4 ;  /* 0x0000000400047311 */ /* 0x000e24000030d900 */
[----:B0-----:R-:W-:-:S05]  /*72a0*/  IMAD.MOV.U32 R7, RZ, RZ, R4 ;  /* 0x000000ffff077224 */ /* 0x001fca00078e0004 */
[----:B------:R0:W-:Y:S01]  /*72b0*/  STG.E.U8 desc[UR36][R2.64], R7 ;  /* 0x0000000702007986 */ /* 0x0001e2000c101124 */
[----:B------:R-:W-:Y:S05]  /*72c0*/  BRA `(.L_x_1874) ;  /* 0x0000001000807947 */ /* 0x000fea0003800000 */
.L_x_1871:
        /* <DEDUP_REMOVED lines=9> */
.L_x_1876:
[----:B------:R-:W0:Y:S02]  /*7360*/  F2I.F64.TRUNC R5, R4 ;  /* 0x0000000400057311 */ /* 0x000e24000030d100 */
[----:B0-----:R0:W-:Y:S01]  /*7370*/  STG.E desc[UR36][R2.64], R5 ;  /* 0x0000000502007986 */ /* 0x0011e2000c101924 */
[----:B------:R-:W-:Y:S05]  /*7380*/  BRA `(.L_x_1874) ;  /* 0x0000001000507947 */ /* 0x000fea0003800000 */
.L_x_1875:
[----:B------:R-:W0:Y:S02]  /*7390*/  F2I.F64.TRUNC R5, R4 ;  /* 0x0000000400057311 */ /* 0x000e24000030d100 */
[----:B0-----:R0:W-:Y:S01]  /*73a0*/  STG.E.U16 desc[UR36][R2.64], R5 ;  /* 0x0000000502007986 */ /* 0x0011e2000c101524 */
[----:B------:R-:W-:Y:S05]  /*73b0*/  BRA `(.L_x_1874) ;  /* 0x0000001000447947 */ /* 0x000fea0003800000 */
.L_x_1870:
        /* <DEDUP_REMOVED lines=17> */
.L_x_1878:
        /* <DEDUP_REMOVED lines=12> */
.L_x_1877:
        /* <DEDUP_REMOVED lines=18> */
.L_x_1880:
        /* <DEDUP_REMOVED lines=13> */
.L_x_1879:
[----:B------:R0:W-:Y:S01]  /*7780*/  STG.E.64 desc[UR36][R2.64], R4 ;  /* 0x0000000402007986 */ /* 0x0001e2000c101b24 */
[----:B------:R-:W-:Y:S05]  /*7790*/  BRA `(.L_x_1874) ;  /* 0x0000000c004c7947 */ /* 0x000fea0003800000 */
.L_x_1869:
        /* <DEDUP_REMOVED lines=13> */
.L_x_1884:
        /* <DEDUP_REMOVED lines=26> */
.L_x_1887:
[----:B------:R-:W-:-:S04]  /*7a10*/  SHF.R.U32.HI R5, RZ, 0x18, R7 ;  /* 0x00000018ff057819 */ /* 0x000fc80000011607 */
[----:B------:R-:W-:-:S07]  /*7a20*/  LOP3.LUT R0, R0, 0x80, R5, 0xf8, !PT ;  /* 0x0000008000007812 */ /* 0x000fce00078ef805 */
.L_x_1886:
[----:B------:R-:W-:Y:S05]  /*7a30*/  BSYNC.RECONVERGENT B0 ;  /* 0x0000000000007941 */ /* 0x000fea0003800200 */
.L_x_1885:
[----:B------:R0:W-:Y:S01]  /*7a40*/  STG.E.U8 desc[UR36][R2.64], R0 ;  /* 0x0000000002007986 */ /* 0x0001e2000c101124 */
[----:B------:R-:W-:Y:S05]  /*7a50*/  BRA `(.L_x_1874) ;  /* 0x00000008009c7947 */ /* 0x000fea0003800000 */
.L_x_1883:
        /* <DEDUP_REMOVED lines=26> */
.L_x_1890:
[----:B------:R-:W-:-:S04]  /*7c00*/  SHF.R.U32.HI R5, RZ, 0x18, R7 ;  /* 0x00000018ff057819 */ /* 0x000fc80000011607 */
[----:B------:R-:W-:-:S07]  /*7c10*/  LOP3.LUT R0, R0, 0x80, R5, 0xf8, !PT ;  /* 0x0000008000007812 */ /* 0x000fce00078ef805 */
.L_x_1889:
[----:B------:R-:W-:Y:S05]  /*7c20*/  BSYNC.RECONVERGENT B0 ;  /* 0x0000000000007941 */ /* 0x000fea0003800200 */
.L_x_1888:
[----:B------:R0:W-:Y:S01]  /*7c30*/  STG.E.U8 desc[UR36][R2.64], R0 ;  /* 0x0000000002007986 */ /* 0x0001e2000c101124 */
[----:B------:R-:W-:Y:S05]  /*7c40*/  BRA `(.L_x_1874) ;  /* 0x0000000800207947 */ /* 0x000fea0003800000 */
.L_x_1882:
        /* <DEDUP_REMOVED lines=15> */
[----:B------:R-:W-:-:S04]  /*7d40*/  HFMA2 R5, -RZ, RZ, 0, 1.5199184417724609375e-05 ;  /* 0x000000ffff057431 */ /* 0x000fc800000001ff */
        /* <DEDUP_REMOVED lines=14> */
.L_x_1892:
[----:B------:R-:W0:Y:S02]  /*7e30*/  F2I.U64.F64.TRUNC R4, R4 ;  /* 0x0000000400047311 */ /* 0x000e24000030d800 */
[----:B0-----:R0:W-:Y:S01]  /*7e40*/  STG.E.64 desc[UR36][R2.64], R4 ;  /* 0x0000000402007986 */ /* 0x0011e2000c101b24 */
[----:B------:R-:W-:Y:S05]  /*7e50*/  BRA `(.L_x_1874) ;  /* 0x00000004009c7947 */ /* 0x000fea0003800000 */
.L_x_1891:
[----:B------:R-:W0:Y:S02]  /*7e60*/  F2I.U32.F64.TRUNC R5, R4 ;  /* 0x0000000400057311 */ /* 0x000e24000030d000 */
[----:B0-----:R0:W-:Y:S01]  /*7e70*/  STG.E desc[UR36][R2.64], R5 ;  /* 0x0000000502007986 */ /* 0x0011e2000c101924 */
[----:B------:R-:W-:Y:S05]  /*7e80*/  BRA `(.L_x_1874) ;  /* 0x0000000400907947 */ /* 0x000fea0003800000 */
.L_x_1881:
        /* <DEDUP_REMOVED lines=10> */
.L_x_1894:
[----:B------:R-:W-:-:S05]  /*7f30*/  CS2R R6, SRZ ;  /* 0x0000000000067805 */ /* 0x000fca000001ff00 */
[----:B------:R3:W-:Y:S01]  /*7f40*/  STG.E.128 desc[UR36][R2.64], R4 ;  /* 0x0000000402007986 */ /* 0x0007e2000c101d24 */
[----:B------:R-:W-:Y:S05]  /*7f50*/  BRA `(.L_x_1874) ;  /* 0x00000004005c7947 */ /* 0x000fea0003800000 */
.L_x_1893:
[----:B------:R-:W-:-:S09]  /*7f60*/  UISETP.NE.AND UP0, UPT, UR4, 0xf, UPT ;  /* 0x0000000f0400788c */ /* 0x000fd2000bf05270 */
[----:B------:R-:W-:Y:S05]  /*7f70*/  BRA.U !UP0, `(.L_x_1895) ;  /* 0x0000000508287547 */ /* 0x000fea000b800000 */
[----:B------:R-:W-:-:S09]  /*7f80*/  UISETP.NE.AND UP0, UPT, UR4, 0x17, UPT ;  /* 0x000000170400788c */ /* 0x000fd2000bf05270 */
[----:B------:R-:W-:Y:S05]  /*7f90*/  BRA.U !UP0, `(.L_x_1896) ;  /* 0x0000000108b07547 */ /* 0x000fea000b800000 */
[----:B------:R-:W-:-:S09]  /*7fa0*/  UISETP.NE.AND UP0, UPT, UR4, 0x18, UPT ;  /* 0x000000180400788c */ /* 0x000fd2000bf05270 */
[----:B------:R-:W-:Y:S05]  /*7fb0*/  BRA.U !UP0, `(.L_x_1897) ;  /* 0x0000000108447547 */ /* 0x000fea000b800000 */
.L_x_1873:
        /* <DEDUP_REMOVED lines=16> */
.L_x_1898:
[----:B------:R-:W-:Y:S05]  /*80c0*/  BRA `(.L_x_1874) ;  /* 0x0000000400007947 */ /* 0x000fea0003800000 */
.L_x_1897:
        /* <DEDUP_REMOVED lines=21> */
.L_x_1900:
[----:B------:R-:W-:Y:S05]  /*8220*/  BSYNC.RECONVERGENT B0 ;  /* 0x0000000000007941 */ /* 0x000fea0003800200 */
.L_x_1899:
[----:B------:R-:W-:-:S05]  /*8230*/  LOP3.LUT R7, R0, 0x80, R7, 0xf8, !PT ;  /* 0x0000008000077812 */ /* 0x000fca00078ef807 */
[----:B------:R2:W-:Y:S01]  /*8240*/  STG.E.U8 desc[UR36][R2.64], R7 ;  /* 0x0000000702007986 */ /* 0x0005e2000c101124 */
[----:B------:R-:W-:Y:S05]  /*8250*/  BRA `(.L_x_1874) ;  /* 0x00000000009c7947 */ /* 0x000fea0003800000 */
.L_x_1896:
        /* <DEDUP_REMOVED lines=20> */
.L_x_1902:
[----:B------:R-:W-:Y:S02]  /*83a0*/  ISETP.GT.U32.AND P0, PT, R6, 0x7f800000, PT ;  /* 0x7f8000000600780c */ /* 0x000fe40003f04070 */
[----:B------:R-:W-:-:S04]  /*83b0*/  MOV R0, 0x7f ;  /* 0x0000007f00007802 */ /* 0x000fc80000000f00 */
[----:B------:R-:W-:-:S07]  /*83c0*/  SEL R0, R0, 0x7c, P0 ;  /* 0x0000007c00007807 */ /* 0x000fce0000000000 */
.L_x_1903:
[----:B------:R-:W-:Y:S05]  /*83d0*/  BSYNC.RECONVERGENT B0 ;  /* 0x0000000000007941 */ /* 0x000fea0003800200 */
.L_x_1901:
[----:B------:R-:W-:-:S04]  /*83e0*/  SHF.R.U32.HI R5, RZ, 0x18, R7 ;  /* 0x00000018ff057819 */ /* 0x000fc80000011607 */
[----:B------:R-:W-:-:S05]  /*83f0*/  LOP3.LUT R5, R0, 0x80, R5, 0xf8, !PT ;  /* 0x0000008000057812 */ /* 0x000fca00078ef805 */
[----:B------:R1:W-:Y:S01]  /*8400*/  STG.E.U8 desc[UR36][R2.64], R5 ;  /* 0x0000000502007986 */ /* 0x0003e2000c101124 */
[----:B------:R-:W-:Y:S05]  /*8410*/  BRA `(.L_x_1874) ;  /* 0x00000000002c7947 */ /* 0x000fea0003800000 */
.L_x_1895:
        /* <DEDUP_REMOVED lines=10> */
[----:B------:R0:W-:Y:S02]  /*84c0*/  STG.E.U16 desc[UR36][R2.64], R0 ;  /* 0x0000000002007986 */ /* 0x0001e4000c101524 */
.L_x_1874:
[----:B------:R-:W-:-:S07]  /*84d0*/  VIADD R17, R17, 0x80 ;  /* 0x0000008011117836 */ /* 0x000fce0000000000 */
.L_x_1837:
[----:B------:R-:W-:Y:S05]  /*84e0*/  BSYNC.RECONVERGENT B7 ;  /* 0x0000000000077941 */ /* 0x000fea0003800200 */
.L_x_1836:
[----:B------:R-:W5:Y:S01]  /*84f0*/  LDCU UR4, c[0x0][0x380] ;  /* 0x00007000ff0477ac */ /* 0x000f620008000800 */
[----:B------:R-:W-:Y:S01]  /*8500*/  BSSY.RECONVERGENT B7, `(.L_x_1904) ;  /* 0x0000420000077945 */ /* 0x000fe20003800200 */
[----:B-----5:R-:W-:-:S13]  /*8510*/  ISETP.GE.AND P0, PT, R17, UR4, PT ;  /* 0x0000000411007c0c */ /* 0x020fda000bf06270 */
[----:B------:R-:W-:Y:S05]  /*8520*/  @P0 BRA `(.L_x_1905) ;  /* 0x0000004000740947 */ /* 0x000fea0003800000 */
[----:B------:R-:W5:Y:S01]  /*8530*/  LDCU UR4, c[0x0][0x388] ;  /* 0x00007100ff0477ac */ /* 0x000f620008000800 */
[----:B01----:R-:W-:Y:S01]  /*8540*/  MOV R0, RZ ;  /* 0x000000ff00007202 */ /* 0x003fe20000000f00 */
        /* <DEDUP_REMOVED lines=301> */
.L_x_1906:
[----:B------:R-:W3:Y:S01]  /*9820*/  LDCU.64 UR6, c[0x0][0x588] ;  /* 0x0000b100ff0677ac */ /* 0x000ee20008000a00 */
[----:B------:R-:W-:Y:S01]  /*9830*/  BSSY.RECONVERGENT B6, `(.L_x_1907) ;  /* 0x00000ec000067945 */ /* 0x000fe20003800200 */
[----:B------:R-:W-:-:S04]  /*9840*/  UPRMT UR4, UR41, 0x9910, URZ ;  /* 0x0000991029047896 */ /* 0x000fc800080000ff */
[----:B------:R-:W-:Y:S01]  /*9850*/  UISETP.GT.AND UP0, UPT, UR4, 0x9, UPT ;  /* 0x000000090400788c */ /* 0x000fe2000bf04270 */
[----:B---3--:R-:W-:-:S04]  /*9860*/  IADD3 R4, P0, PT, R0, UR6, RZ ;  /* 0x0000000600047c10 */ /* 0x008fc8000ff1e0ff */
[----:B--2-4-:R-:W-:-:S04]  /*9870*/  IADD3.X R5, PT, PT, RZ, UR7, RZ, P0, !PT ;  /* 0x00000007ff057c10 */ /* 0x014fc800087fe4ff */
        /* <DEDUP_REMOVED lines=10> */
[----:B--2---:R-:W2:Y:S02]  /*9920*/  I2F.F64.S16 R2, R2 ;  /* 0x0000000200027312 */ /* 0x004ea40000101c00 */
[----:B--2---:R-:W-:Y:S05]  /*9930*/  BRA `(.L_x_1913) ;  /* 0x0000000c006c7947 */ /* 0x004fea0003800000 */
.L_x_1911:
[----:B------:R-:W2:Y:S02]  /*9940*/  LDG.E.U8 R2, desc[UR36][R4.64] ;  /* 0x0000002404027981 */ /* 0x000ea4000c1e1100 */
[----:B--2---:R-:W2:Y:S02]  /*9950*/  I2F.F64.U16 R2, R2 ;  /* 0x0000000200027312 */ /* 0x004ea40000101800 */
[----:B--2---:R-:W-:Y:S05]  /*9960*/  BRA `(.L_x_1913) ;  /* 0x0000000c00607947 */ /* 0x004fea0003800000 */
.L_x_1910:
[----:B------:R-:W-:-:S09]  /*9970*/  UISETP.NE.AND UP0, UPT, UR4, 0x2, UPT ;  /* 0x000000020400788c */ /* 0x000fd2000bf05270 */
[----:B------:R-:W-:Y:S05]  /*9980*/  BRA.U !UP0, `(.L_x_1914) ;  /* 0x0000000108287547 */ /* 0x000fea000b800000 */
[----:B------:R-:W-:-:S09]  /*9990*/  UISETP.NE.AND UP0, UPT, UR4, 0x3, UPT ;  /* 0x000000030400788c */ /* 0x000fd2000bf05270 */
[----:B------:R-:W-:Y:S05]  /*99a0*/  BRA.U !UP0, `(.L_x_1915) ;  /* 0x0000000108147547 */ /* 0x000fea000b800000 */
[----:B------:R-:W-:-:S09]  /*99b0*/  UISETP.NE.AND UP0, UPT, UR4, 0x4, UPT ;  /* 0x000000040400788c */ /* 0x000fd2000bf05270 */
[----:B------:R-:W-:Y:S05]  /*99c0*/  BRA.U UP0, `(.L_x_1912) ;  /* 0x0000000900ec7547 */ /* 0x000fea000b800000 */
[----:B------:R-:W2:Y:S02]  /*99d0*/  LDG.E.64 R2, desc[UR36][R4.64] ;  /* 0x0000002404027981 */ /* 0x000ea4000c1e1b00 */
[----:B--2---:R-:W2:Y:S02]  /*99e0*/  I2F.F64.S64 R2, R2 ;  /* 0x0000000200027312 */ /* 0x004ea40000301c00 */
[----:B--2---:R-:W-:Y:S05]  /*99f0*/  BRA `(.L_x_1913) ;  /* 0x0000000c003c7947 */ /* 0x004fea0003800000 */
.L_x_1915:
[----:B------:R-:W2:Y:S02]  /*9a00*/  LDG.E R2, desc[UR36][R4.64] ;  /* 0x0000002404027981 */ /* 0x000ea4000c1e1900 */
[----:B--2---:R-:W2:Y:S02]  /*9a10*/  I2F.F64 R2, R2 ;  /* 0x0000000200027312 */ /* 0x004ea40000201c00 */
[----:B--2---:R-:W-:Y:S05]  /*9a20*/  BRA `(.L_x_1913) ;  /* 0x0000000c00307947 */ /* 0x004fea0003800000 */
.L_x_1914:
[----:B------:R-:W2:Y:S02]  /*9a30*/  LDG.E.U16 R2, desc[UR36][R4.64] ;  /* 0x0000002404027981 */ /* 0x000ea4000c1e1500 */
[----:B--2---:R-:W2:Y:S02]  /*9a40*/  I2F.F64.S16 R2, R2 ;  /* 0x0000000200027312 */ /* 0x004ea40000101c00 */
[----:B--2---:R-:W-:Y:S05]  /*9a50*/  BRA `(.L_x_1913) ;  /* 0x0000000c00247947 */ /* 0x004fea0003800000 */
.L_x_1909:
        /* <DEDUP_REMOVED lines=10> */
.L_x_1917:
[----:B------:R-:W2:Y:S02]  /*9b00*/  LDG.E.U16 R0, desc[UR36][R4.64] ;  /* 0x0000002404007981 */ /* 0x000ea4000c1e1500 */
[----:B--2---:R-:W-:-:S05]  /*9b10*/  HADD2.F32 R0, -RZ, R0.H0_H0 ;  /* 0x20000000ff007230 */ /* 0x004fca0000004100 */
[----:B------:R-:W-:-:S04]  /*9b20*/  FMUL.FTZ R0, R0, 1 ;  /* 0x3f80000000007820 */ /* 0x000fc80000410000 */
[----:B------:R3:W4:Y:S02]  /*9b30*/  F2F.F64.F32 R2, R0 ;  /* 0x0000000000027310 */ /* 0x0007240000201800 */
[----:B---34-:R-:W-:Y:S05]  /*9b40*/  BRA `(.L_x_1913) ;  /* 0x0000000800e87947 */ /* 0x018fea0003800000 */
.L_x_1916:
        /* <DEDUP_REMOVED lines=10> */
.L_x_1919:
[----:B------:R-:W2:Y:S02]  /*9bf0*/  LDG.E.U16 R4, desc[UR36][R4.64] ;  /* 0x0000002404047981 */ /* 0x000ea4000c1e1500 */
[----:B--2---:R-:W-:-:S05]  /*9c00*/  HADD2.F32 R0, -RZ, R4.H0_H0 ;  /* 0x20000004ff007230 */ /* 0x004fca0000004100 */
[----:B------:R-:W-:-:S04]  /*9c10*/  FMUL.FTZ R0, R0, 1 ;  /* 0x3f80000000007820 */ /* 0x000fc80000410000 */
[----:B------:R2:W3:Y:S02]  /*9c20*/  F2F.F64.F32 R2, R0 ;  /* 0x0000000000027310 */ /* 0x0004e40000201800 */
[----:B--23--:R-:W-:Y:S05]  /*9c30*/  BRA `(.L_x_1913) ;  /* 0x0000000800ac7947 */ /* 0x00cfea0003800000 */
.L_x_1918:
[----:B------:R2:W5:Y:S01]  /*9c40*/  LDG.E.64 R2, desc[UR36][R4.64] ;  /* 0x0000002404027981 */ /* 0x000562000c1e1b00 */
[----:B------:R-:W-:Y:S05]  /*9c50*/  BRA `(.L_x_1913) ;  /* 0x0000000800a47947 */ /* 0x000fea0003800000 */
.L_x_1908:
        /* <DEDUP_REMOVED lines=9> */
[----:B------:R-:W-:Y:S01]  /*9cf0*/  IMAD.MOV.U32 R2, RZ, RZ, RZ ;  /* 0x000000ffff027224 */ /* 0x000fe200078e00ff */
[----:B--2---:R-:W-:-:S04]  /*9d00*/  ISETP.NE.AND P0, PT, R4, RZ, PT ;  /* 0x000000ff0400720c */ /* 0x004fc80003f05270 */
[----:B------:R-:W-:Y:S01]  /*9d10*/  FSEL R3, RZ, 1.875, !P0 ;  /* 0x3ff00000ff037808 */ /* 0x000fe20004000000 */
[----:B------:R-:W-:Y:S08]  /*9d20*/  BRA `(.L_x_1913) ;  /* 0x0000000800707947 */ /* 0x000ff00003800000 */
.L_x_1922:
[----:B------:R0:W5:Y:S01]  /*9d30*/  LDG.E.64 R2, desc[UR36][R4.64] ;  /* 0x0000002404027981 */ /* 0x000162000c1e1b00 */
[----:B------:R-:W-:Y:S05]  /*9d40*/  BRA `(.L_x_1913) ;  /* 0x0000000800687947 */ /* 0x000fea0003800000 */
.L_x_1921:
        /* <DEDUP_REMOVED lines=12> */
[----:B0-----:R-:W-:-:S04]  /*9e10*/  IADD3 R3, PT, PT, -R3, RZ, RZ ;  /* 0x000000ff03037210 */ /* 0x001fc80007ffe1ff */
[----:B------:R-:W-:-:S05]  /*9e20*/  VIADDMNMX.U32 R3, R3, R6, 0x4, !PT ;  /* 0x0000000403037446 */ /* 0x000fca0007800006 */
[----:B------:R-:W-:-:S05]  /*9e30*/  VIADD R3, R3, 0xfffffffc ;  /* 0xfffffffc03037836 */ /* 0x000fca0000000000 */
[C---:B------:R-:W-:Y:S02]  /*9e40*/  SHF.L.U32 R6, R2.reuse, R3, RZ ;  /* 0x0000000302067219 */ /* 0x040fe400000006ff */
[----:B------:R-:W-:Y:S01]  /*9e50*/  SHF.L.U32 R7, R3, 0x17, RZ ;  /* 0x0000001703077819 */ /* 0x000fe200000006ff */
[----:B------:R-:W-:-:S03]  /*9e60*/  VIADD R3, R2, 0x1000000 ;  /* 0x0100000002037836 */ /* 0x000fc60000000000 */
[----:B------:R-:W-:Y:S02]  /*9e70*/  LEA.HI R6, R6, -R7, RZ, 0x1c ;  /* 0x8000000706067211 */ /* 0x000fe400078fe0ff */
[----:B------:R-:W-:Y:S02]  /*9e80*/  SHF.R.S32.HI R3, RZ, 0x8, R3 ;  /* 0x00000008ff037819 */ /* 0x000fe40000011403 */
[----:B------:R-:W-:-:S04]  /*9e90*/  IADD3 R6, PT, PT, R6, 0x3c000000, RZ ;  /* 0x3c00000006067810 */ /* 0x000fc80007ffe0ff */
[----:B------:R-:W-:-:S04]  /*9ea0*/  LOP3.LUT R3, R6, 0x7f800000, R3, 0xf8, !PT ;  /* 0x7f80000006037812 */ /* 0x000fc800078ef803 */
[----:B------:R-:W-:-:S04]  /*9eb0*/  SEL R3, R3, RZ, P0 ;  /* 0x000000ff03037207 */ /* 0x000fc80000000000 */
[----:B------:R-:W-:-:S05]  /*9ec0*/  LOP3.LUT R3, R3, 0x80000000, R0, 0xf8, !PT ;  /* 0x8000000003037812 */ /* 0x000fca00078ef800 */
[----:B------:R-:W-:-:S06]  /*9ed0*/  FMUL.FTZ R3, R3, 1 ;  /* 0x3f80000003037820 */ /* 0x000fcc0000410000 */
[----:B------:R-:W1:Y:S02]  /*9ee0*/  F2F.F64.F32 R2, R3 ;  /* 0x0000000300027310 */ /* 0x000e640000201800 */
[----:B-1----:R-:W-:Y:S05]  /*9ef0*/  BRA `(.L_x_1913) ;  /* 0x0000000400fc7947 */ /* 0x002fea0003800000 */
.L_x_1924:
        /* <DEDUP_REMOVED lines=12> */
[----:B------:R1:W2:Y:S02]  /*9fc0*/  F2F.F64.F32 R2, R0 ;  /* 0x0000000000027310 */ /* 0x0002a40000201800 */
[----:B-12---:R-:W-:Y:S05]  /*9fd0*/  BRA `(.L_x_1913) ;  /* 0x0000000400c47947 */ /* 0x006fea0003800000 */
.L_x_1923:
[----:B------:R-:W2:Y:S02]  /*9fe0*/  LDG.E.U16 R0, desc[UR36][R4.64] ;  /* 0x0000002404007981 */ /* 0x000ea4000c1e1500 */
[----:B--2---:R-:W-:-:S04]  /*9ff0*/  IMAD.U32 R0, R0, 0x10000, RZ ;  /* 0x0001000000007824 */ /* 0x004fc800078e00ff */
[----:B------:R-:W-:-:S04]  /*a000*/  FMUL.FTZ R0, R0, 1 ;  /* 0x3f80000000007820 */ /* 0x000fc80000410000 */
[----:B------:R1:W2:Y:S02]  /*a010*/  F2F.F64.F32 R2, R0 ;  /* 0x0000000000027310 */ /* 0x0002a40000201800 */
[----:B-12---:R-:W-:Y:S05]  /*a020*/  BRA `(.L_x_1913) ;  /* 0x0000000400b07947 */ /* 0x006fea0003800000 */
.L_x_1920:
        /* <DEDUP_REMOVED lines=9> */
[----:B--2---:R-:W2:Y:S02]  /*a0c0*/  I2F.F64.U16 R2, R2 ;  /* 0x0000000200027312 */ /* 0x004ea40000101800 */
[----:B--2---:R-:W-:Y:S05]  /*a0d0*/  BRA `(.L_x_1913) ;  /* 0x0000000400847947 */ /* 0x004fea0003800000 */
.L_x_1927:
[----:B------:R-:W2:Y:S01]  /*a0e0*/  LDG.E.U8 R4, desc[UR36][R4.64] ;  /* 0x0000002404047981 */ /* 0x000ea2000c1e1100 */
[----:B------:R-:W-:Y:S02]  /*a0f0*/  CS2R R2, SRZ ;  /* 0x0000000000027805 */ /* 0x000fe4000001ff00 */
[----:B--2---:R-:W-:-:S13]  /*a100*/  ISETP.NE.AND P0, PT, R4, RZ, PT ;  /* 0x000000ff0400720c */ /* 0x004fda0003f05270 */
[----:B------:R-:W-:Y:S05]  /*a110*/  @!P0 BRA `(.L_x_1913) ;  /* 0x0000000400748947 */ /* 0x000fea0003800000 */
[----:B------:R-:W-:-:S13]  /*a120*/  ISETP.NE.AND P0, PT, R4, 0x80, PT ;  /* 0x000000800400780c */ /* 0x000fda0003f05270 */
[----:B------:R-:W-:Y:S01]  /*a130*/  @!P0 MOV R2, 0x20000000 ;  /* 0x2000000000028802 */ /* 0x000fe20000000f00 */
        /* <DEDUP_REMOVED lines=15> */
.L_x_1929:
[----:B------:R-:W-:Y:S05]  /*a230*/  BSYNC.RECONVERGENT B0 ;  /* 0x0000000000007941 */ /* 0x000fea0003800200 */
.L_x_1928:
[----:B------:R-:W-:Y:S02]  /*a240*/  SHF.L.U32 R0, R0, 0x14, RZ ;  /* 0x0000001400007819 */ /* 0x000fe400000006ff */
[----:B------:R-:W-:-:S04]  /*a250*/  LEA R2, R2, 0x3b800000, 0x17 ;  /* 0x3b80000002027811 */ /* 0x000fc800078eb8ff */
[----:B------:R-:W-:-:S05]  /*a260*/  LOP3.LUT R0, R2, R0, R7, 0xfe, !PT ;  /* 0x0000000002007212 */ /* 0x000fca00078efe07 */
[----:B------:R-:W-:-:S04]  /*a270*/  FMUL.FTZ R0, R0, 1 ;  /* 0x3f80000000007820 */ /* 0x000fc80000410000 */
[----:B------:R2:W3:Y:S02]  /*a280*/  F2F.F64.F32 R2, R0 ;  /* 0x0000000000027310 */ /* 0x0004e40000201800 */
[----:B--23--:R-:W-:Y:S05]  /*a290*/  BRA `(.L_x_1913) ;  /* 0x0000000400147947 */ /* 0x00cfea0003800000 */
.L_x_1926:
        /* <DEDUP_REMOVED lines=21> */
.L_x_1931:
[----:B------:R-:W-:Y:S05]  /*a3f0*/  BSYNC.RECONVERGENT B0 ;  /* 0x0000000000007941 */ /* 0x000fea0003800200 */
.L_x_1930:
[----:B------:R-:W-:Y:S01]  /*a400*/  IMAD.SHL.U32 R0, R0, 0x200000, RZ ;  /* 0x0020000000007824 */ /* 0x000fe200078e00ff */
[----:B------:R-:W-:-:S04]  /*a410*/  LEA R2, R2, 0x37800000, 0x17 ;  /* 0x3780000002027811 */ /* 0x000fc800078eb8ff */
[----:B------:R-:W-:-:S05]  /*a420*/  LOP3.LUT R0, R2, R0, R7, 0xfe, !PT ;  /* 0x0000000002007212 */ /* 0x000fca00078efe07 */
[----:B------:R-:W-:-:S04]  /*a430*/  FMUL.FTZ R0, R0, 1 ;  /* 0x3f80000000007820 */ /* 0x000fc80000410000 */
[----:B------:R2:W3:Y:S02]  /*a440*/  F2F.F64.F32 R2, R0 ;  /* 0x0000000000027310 */ /* 0x0004e40000201800 */
[----:B--23--:R-:W-:Y:S05]  /*a450*/  BRA `(.L_x_1913) ;  /* 0x0000000000a47947 */ /* 0x00cfea0003800000 */
.L_x_1925:
        /* <DEDUP_REMOVED lines=12> */
[----:B------:R-:W-:Y:S01]  /*a520*/  @P0 SHF.L.U32 R0, R0, 0x17, RZ ;  /* 0x0000001700000819 */ /* 0x000fe200000006ff */
[----:B------:R-:W-:Y:S01]  /*a530*/  @!P0 IMAD.MOV.U32 R2, RZ, RZ, 0x20000000 ;  /* 0x20000000ff028424 */ /* 0x000fe200078e00ff */
[----:B------:R-:W-:-:S03]  /*a540*/  @!P0 MOV R3, 0x7ff80000 ;  /* 0x7ff8000000038802 */ /* 0x000fc60000000f00 */
[----:B------:R-:W-:-:S04]  /*a550*/  @P0 FMUL.FTZ R0, R0, 1 ;  /* 0x3f80000000000820 */ /* 0x000fc80000410000 */
[----:B------:R1:W2:Y:S02]  /*a560*/  @P0 F2F.F64.F32 R2, R0 ;  /* 0x0000000000020310 */ /* 0x0002a40000201800 */
[----:B-12---:R-:W-:Y:S05]  /*a570*/  BRA `(.L_x_1913) ;  /* 0x00000000005c7947 */ /* 0x006fea0003800000 */
.L_x_1912:
        /* <DEDUP_REMOVED lines=10> */
[----:B-1----:R-:W-:Y:S01]  /*a620*/  IMAD.U32 R6, RZ, RZ, UR6 ;  /* 0x00000006ff067e24 */ /* 0x002fe2000f8e00ff */
[----:B------:R-:W-:Y:S01]  /*a630*/  MOV R7, UR7 ;  /* 0x0000000700077c02 */ /* 0x000fe20008000f00 */
[----:B---3--:R-:W-:Y:S01]  /*a640*/  IMAD.U32 R10, RZ, RZ, UR8 ;  /* 0x00000008ff0a7e24 */ /* 0x008fe2000f8e00ff */
[----:B------:R-:W-:-:S07]  /*a650*/  MOV R11, UR9 ;  /* 0x00000009000b7c02 */ /* 0x000fce0008000f00 */
[----:B------:R-:W-:-:S07]  /*a660*/  LEPC R20, `(.L_x_1934) ;  /* 0x000000001014794e */ /* 0x000fce0000000000 */
[----:B--2---:R-:W-:Y:S05]  /*a670*/  CALL.ABS.NOINC R2 ;  /* 0x0000000002007343 */ /* 0x004fea0003c00000 */
.L_x_1934:
[----:B------:R-:W-:Y:S01]  /*a680*/  CS2R R2, SRZ ;  /* 0x0000000000027805 */ /* 0x000fe2000001ff00 */
[----:B------:R-:W-:Y:S06]  /*a690*/  BRA `(.L_x_1913) ;  /* 0x0000000000147947 */ /* 0x000fec0003800000 */
.L_x_1933:
[----:B------:R-:W2:Y:S02]  /*a6a0*/  LDG.E.64 R2, desc[UR36][R4.64] ;  /* 0x0000002404027981 */ /* 0x000ea4000c1e1b00 */
[----:B--2---:R-:W1:Y:S02]  /*a6b0*/  I2F.F64.U64 R2, R2 ;  /* 0x0000000200027312 */ /* 0x004e640000301800 */
[----:B-1----:R-:W-:Y:S05]  /*a6c0*/  BRA `(.L_x_1913) ;  /* 0x0000000000087947 */ /* 0x002fea0003800000 */
.L_x_1932:
[----:B------:R-:W2:Y:S02]  /*a6d0*/  LDG.E R2, desc[UR36][R4.64] ;  /* 0x0000002404027981 */ /* 0x000ea4000c1e1900 */
[----:B--2---:R-:W1:Y:S02]  /*a6e0*/  I2F.F64.U32 R2, R2 ;  /* 0x0000000200027312 */ /* 0x004e640000201800 */
.L_x_1913:
[----:B------:R-:W-:Y:S05]  /*a6f0*/  BSYNC.RECONVERGENT B6 ;  /* 0x0000000000067941 */ /* 0x000fea0003800200 */
.L_x_1907:
[----:B-1---5:R-:W-:Y:S01]  /*a700*/  ISETP.GT.AND P0, PT, R3, 0xfffff, PT ;  /* 0x000fffff0300780c */ /* 0x022fe20003f04270 */
[----:B------:R-:W-:Y:S01]  /*a710*/  IMAD.MOV.U32 R6, RZ, RZ, R2 ;  /* 0x000000ffff067224 */ /* 0x000fe200078e0002 */
[----:B------:R-:W-:Y:S01]  /*a720*/  MOV R0, R3 ;  /* 0x0000000300007202 */ /* 0x000fe20000000f00 */
[----:B------:R-:W-:Y:S01]  /*a730*/  BSSY.RECONVERGENT B0, `(.L_x_1935) ;  /* 0x00000bd000007945 */ /* 0x000fe20003800200 */
[----:B------:R-:W-:-:S09]  /*a740*/  MOV R7, 0xfffffc01 ;  /* 0xfffffc0100077802 */ /* 0x000fd20000000f00 */
[----:B------:R-:W1:Y:S01]  /*a750*/  @!P0 DMUL R2, R2, 1.80143985094819840000e+16 ;  /* 0x4350000002028828 */ /* 0x000e620000000000 */
[----:B------:R-:W-:Y:S01]  /*a760*/  @!P0 MOV R7, 0xfffffbcb ;  /* 0xfffffbcb00078802 */ /* 0x000fe20000000f00 */
[----:B-1----:R-:W-:Y:S01]  /*a770*/  @!P0 IMAD.MOV.U32 R6, RZ, RZ, R2 ;  /* 0x000000ffff068224 */ /* 0x002fe200078e0002 */
[----:B------:R-:W-:-:S05]  /*a780*/  @!P0 MOV R0, R3 ;  /* 0x0000000300008202 */ /* 0x000fca0000000f00 */
[----:B0-2---:R-:W-:-:S05]  /*a790*/  VIADD R4, R0, 0xffffffff ;  /* 0xffffffff00047836 */ /* 0x005fca0000000000 */
[----:B------:R-:W-:-:S13]  /*a7a0*/  ISETP.GE.U32.AND P1, PT, R4, 0x7fefffff, PT ;  /* 0x7fefffff0400780c */ /* 0x000fda0003f26070 */
[----:B------:R-:W-:Y:S01]  /*a7b0*/  @P1 MOV R4, 0x0 ;  /* 0x0000000000041802 */ /* 0x000fe20000000f00 */
[----:B------:R-:W-:Y:S01]  /*a7c0*/  @P1 IMAD.MOV.U32 R5, RZ, RZ, 0x7ff00000 ;  /* 0x7ff00000ff051424 */ /* 0x000fe200078e00ff */
[----:B------:R-:W-:-:S15]  /*a7d0*/  @P1 LOP3.LUT P2, RZ, R3, 0x7fffffff, RZ, 0xc0, !PT ;  /* 0x7fffffff03ff1812 */ /* 0x000fde000784c0ff */
[----:B------:R-:W-:-:S15]  /*a7e0*/  NOP ;  /* 0x0000000000007918 */ /* 0x000fde0000000000 */
[----:B------:R-:W-:-:S06]  /*a7f0*/  NOP ;  /* 0x0000000000007918 */ /* 0x000fcc0000000000 */
[----:B------:R-:W0:Y:S02]  /*a800*/  @P1 DFMA R4, R2, R4, +INF ;  /* 0x7ff000000204142b */ /* 0x000e240000000004 */
[----:B0-----:R-:W-:Y:S02]  /*a810*/  @P1 FSEL R4, R4, RZ, P2 ;  /* 0x000000ff04041208 */ /* 0x001fe40001000000 */
[----:B------:R-:W-:Y:S01]  /*a820*/  @P1 FSEL R5, R5, -QNAN , P2 ;  /* 0xfff0000005051808 */ /* 0x000fe20001000000 */
[----:B------:R-:W-:Y:S06]  /*a830*/  @P1 BRA `(.L_x_1936) ;  /* 0x0000000800b01947 */ /* 0x000fec0003800000 */
[C---:B------:R-:W-:Y:S01]  /*a840*/  LOP3.LUT R2, R0.reuse, 0xfffff, RZ, 0xc0, !PT ;  /* 0x000fffff00027812 */ /* 0x040fe200078ec0ff */
[----:B------:R-:W-:Y:S01]  /*a850*/  UMOV UR4, 0x80000000 ;  /* 0x8000000000047882 */ /* 0x000fe20000000000 */
[----:B------:R-:W-:Y:S01]  /*a860*/  LEA.HI R0, R0, R7, RZ, 0xc ;  /* 0x0000000700007211 */ /* 0x000fe200078f60ff */
[----:B------:R-:W-:Y:S01]  /*a870*/  UMOV UR5, 0x43300000 ;  /* 0x4330000000057882 */ /* 0x000fe20000000000 */
[----:B------:R-:W-:Y:S01]  /*a880*/  LOP3.LUT R3, R2, 0x3ff00000, RZ, 0xfc, !PT ;  /* 0x3ff0000002037812 */ /* 0x000fe200078efcff */
[----:B------:R-:W-:Y:S01]  /*a890*/  IMAD.MOV.U32 R2, RZ, RZ, R6 ;  /* 0x000000ffff027224 */ /* 0x000fe200078e0006 */
[----:B------:R-:W-:Y:S02]  /*a8a0*/  MOV R12, RZ ;  /* 0x000000ff000c7202 */ /* 0x000fe40000000f00 */
[----:B------:R-:W-:-:S13]  /*a8b0*/  ISETP.GE.U32.AND P0, PT, R3, 0x3ff6a09f, PT ;  /* 0x3ff6a09f0300780c */ /* 0x000fda0003f06070 */
[----:B------:R-:W-:Y:S02]  /*a8c0*/  @P0 IADD3 R5, PT, PT, R3, -0x100000, RZ ;  /* 0xfff0000003050810 */ /* 0x000fe40007ffe0ff */
        /* <DEDUP_REMOVED lines=163> */
.L_x_1936:
[----:B------:R-:W-:Y:S05]  /*b300*/  BSYNC.RECONVERGENT B0 ;  /* 0x0000000000007941 */ /* 0x000fea0003800200 */
.L_x_1935:
        /* <DEDUP_REMOVED lines=26> */
.L_x_1940:
[----:B------:R-:W0:Y:S02]  /*b4b0*/  F2I.S64.F64.TRUNC R4, R4 ;  /* 0x0000000400047311 */ /* 0x000e24000030d900 */
[----:B0-----:R-:W-:-:S05]  /*b4c0*/  MOV R7, R4 ;  /* 0x0000000400077202 */ /* 0x001fca0000000f00 */
[----:B------:R3:W-:Y:S01]  /*b4d0*/  STG.E.U8 desc[UR36][R2.64], R7 ;  /* 0x0000000702007986 */ /* 0x0007e2000c101124 */
[----:B------:R-:W-:Y:S05]  /*b4e0*/  BRA `(.L_x_1942) ;  /* 0x0000001000807947 */ /* 0x000fea0003800000 */
.L_x_1939:
        /* <DEDUP_REMOVED lines=9> */
.L_x_1944:
[----:B------:R-:W0:Y:S02]  /*b580*/  F2I.F64.TRUNC R5, R4 ;  /* 0x0000000400057311 */ /* 0x000e24000030d100 */
[----:B0-----:R2:W-:Y:S01]  /*b590*/  STG.E desc[UR36][R2.64], R5 ;  /* 0x0000000502007986 */ /* 0x0015e2000c101924 */
[----:B------:R-:W-:Y:S05]  /*b5a0*/  BRA `(.L_x_1942) ;  /* 0x0000001000507947 */ /* 0x000fea0003800000 */
.L_x_1943:
[----:B------:R-:W0:Y:S02]  /*b5b0*/  F2I.F64.TRUNC R5, R4 ;  /* 0x0000000400057311 */ /* 0x000e24000030d100 */
[----:B0-----:R0:W-:Y:S01]  /*b5c0*/  STG.E.U16 desc[UR36][R2.64], R5 ;  /* 0x0000000502007986 */ /* 0x0011e2000c101524 */
[----:B------:R-:W-:Y:S05]  /*b5d0*/  BRA `(.L_x_1942) ;  /* 0x0000001000447947 */ /* 0x000fea0003800000 */
.L_x_1938:
        /* <DEDUP_REMOVED lines=17> */
.L_x_1946:
        /* <DEDUP_REMOVED lines=12> */
.L_x_1945:
        /* <DEDUP_REMOVED lines=14> */
[----:B------:R-:W-:Y:S02]  /*b890*/  IMAD.MOV.U32 R7, RZ, RZ, RZ ;  /* 0x000000ffff077224 */ /* 0x000fe400078e00ff */
[----:B0-----:R-:W-:-:S05]  /*b8a0*/  @!P0 FMUL R6, R6, 1.175494350822287508e-38 ;  /* 0x0080000006068820 */ /* 0x001fca0000400000 */
[----:B------:R0:W-:Y:S01]  /*b8b0*/  STG.E.64 desc[UR36][R2.64], R6 ;  /* 0x0000000602007986 */ /* 0x0001e2000c101b24 */
[----:B------:R-:W-:Y:S05]  /*b8c0*/  BRA `(.L_x_1942) ;  /* 0x0000000c00887947 */ /* 0x000fea0003800000 */
.L_x_1948:
        /* <DEDUP_REMOVED lines=13> */
.L_x_1947:
[----:B------:R0:W-:Y:S01]  /*b9a0*/  STG.E.64 desc[UR36][R2.64], R4 ;  /* 0x0000000402007986 */ /* 0x0001e2000c101b24 */
[----:B------:R-:W-:Y:S05]  /*b9b0*/  BRA `(.L_x_1942) ;  /* 0x0000000c004c7947 */ /* 0x000fea0003800000 */
.L_x_1937:
        /* <DEDUP_REMOVED lines=13> */
.L_x_1952:
        /* <DEDUP_REMOVED lines=26> */
.L_x_1955:
[----:B------:R-:W-:-:S04]  /*bc30*/  SHF.R.U32.HI R5, RZ, 0x18, R7 ;  /* 0x00000018ff057819 */ /* 0x000fc80000011607 */
[----:B------:R-:W-:-:S07]  /*bc40*/  LOP3.LUT R0, R0, 0x80, R5, 0xf8, !PT ;  /* 0x0000008000007812 */ /* 0x000fce00078ef805 */
.L_x_1954:
[----:B------:R-:W-:Y:S05]  /*bc50*/  BSYNC.RECONVERGENT B0 ;  /* 0x0000000000007941 */ /* 0x000fea0003800200 */
.L_x_1953:
[----:B------:R0:W-:Y:S01]  /*bc60*/  STG.E.U8 desc[UR36][R2.64], R0 ;  /* 0x0000000002007986 */ /* 0x0001e2000c101124 */
[----:B------:R-:W-:Y:S05]  /*bc70*/  BRA `(.L_x_1942) ;  /* 0x00000008009c7947 */ /* 0x000fea0003800000 */
.L_x_1951:
        /* <DEDUP_REMOVED lines=26> */
.L_x_1958:
[----:B------:R-:W-:-:S04]  /*be20*/  SHF.R.U32.HI R5, RZ, 0x18, R7 ;  /* 0x00000018ff057819 */ /* 0x000fc80000011607 */
[----:B------:R-:W-:-:S07]  /*be30*/  LOP3.LUT R0, R0, 0x80, R5, 0xf8, !PT ;  /* 0x0000008000007812 */ /* 0x000fce00078ef805 */
.L_x_1957:
[----:B------:R-:W-:Y:S05]  /*be40*/  BSYNC.RECONVERGENT B0 ;  /* 0x0000000000007941 */ /* 0x000fea0003800200 */
.L_x_1956:
[----:B------:R0:W-:Y:S01]  /*be50*/  STG.E.U8 desc[UR36][R2.64], R0 ;  /* 0x0000000002007986 */ /* 0x0001e2000c101124 */
[----:B------:R-:W-:Y:S05]  /*be60*/  BRA `(.L_x_1942) ;  /* 0x0000000800207947 */ /* 0x000fea0003800000 */
.L_x_1950:
        /* <DEDUP_REMOVED lines=30> */
.L_x_1960:
[----:B------:R-:W0:Y:S02]  /*c050*/  F2I.U64.F64.TRUNC R4, R4 ;  /* 0x0000000400047311 */ /* 0x000e24000030d800 */
[----:B0-----:R0:W-:Y:S01]  /*c060*/  STG.E.64 desc[UR36][R2.64], R4 ;  /* 0x0000000402007986 */ /* 0x0011e2000c101b24 */
[----:B------:R-:W-:Y:S05]  /*c070*/  BRA `(.L_x_1942) ;  /* 0x00000004009c7947 */ /* 0x000fea0003800000 */
.L_x_1959:
[----:B------:R-:W0:Y:S02]  /*c080*/  F2I.U32.F64.TRUNC R5, R4 ;  /* 0x0000000400057311 */ /* 0x000e24000030d000 */
[----:B0-----:R0:W-:Y:S01]  /*c090*/  STG.E desc[UR36][R2.64], R5 ;  /* 0x0000000502007986 */ /* 0x0011e2000c101924 */
[----:B------:R-:W-:Y:S05]  /*c0a0*/  BRA `(.L_x_1942) ;  /* 0x0000000400907947 */ /* 0x000fea0003800000 */
.L_x_1949:
        /* <DEDUP_REMOVED lines=10> */
.L_x_1962:
[----:B------:R-:W-:-:S05]  /*c150*/  CS2R R6, SRZ ;  /* 0x0000000000067805 */ /* 0x000fca000001ff00 */
[----:B------:R0:W-:Y:S01]  /*c160*/  STG.E.128 desc[UR36][R2.64], R4 ;  /* 0x0000000402007986 */ /* 0x0001e2000c101d24 */
[----:B------:R-:W-:Y:S05]  /*c170*/  BRA `(.L_x_1942) ;  /* 0x00000004005c7947 */ /* 0x000fea0003800000 */
.L_x_1961:
[----:B------:R-:W-:-:S09]  /*c180*/  UISETP.NE.AND UP0, UPT, UR4, 0xf, UPT ;  /* 0x0000000f0400788c */ /* 0x000fd2000bf05270 */
[----:B------:R-:W-:Y:S05]  /*c190*/  BRA.U !UP0, `(.L_x_1963) ;  /* 0x0000000508287547 */ /* 0x000fea000b800000 */
[----:B------:R-:W-:-:S09]  /*c1a0*/  UISETP.NE.AND UP0, UPT, UR4, 0x17, UPT ;  /* 0x000000170400788c */ /* 0x000fd2000bf05270 */
[----:B------:R-:W-:Y:S05]  /*c1b0*/  BRA.U !UP0, `(.L_x_1964) ;  /* 0x0000000108b07547 */ /* 0x000fea000b800000 */
[----:B------:R-:W-:-:S09]  /*c1c0*/  UISETP.NE.AND UP0, UPT, UR4, 0x18, UPT ;  /* 0x000000180400788c */ /* 0x000fd2000bf05270 */
[----:B------:R-:W-:Y:S05]  /*c1d0*/  BRA.U !UP0, `(.L_x_1965) ;  /* 0x0000000108447547 */ /* 0x000fea000b800000 */
.L_x_1941:
        /* <DEDUP_REMOVED lines=16> */
.L_x_1966:
[----:B------:R-:W-:Y:S05]  /*c2e0*/  BRA `(.L_x_1942) ;  /* 0x0000000400007947 */ /* 0x000fea0003800000 */
.L_x_1965:
        /* <DEDUP_REMOVED lines=21> */
.L_x_1968:
[----:B------:R-:W-:Y:S05]  /*c440*/  BSYNC.RECONVERGENT B0 ;  /* 0x0000000000007941 */ /* 0x000fea0003800200 */
.L_x_1967:
[----:B------:R-:W-:-:S05]  /*c450*/  LOP3.LUT R7, R0, 0x80, R7, 0xf8, !PT ;  /* 0x0000008000077812 */ /* 0x000fca00078ef807 */
[----:B------:R0:W-:Y:S01]  /*c460*/  STG.E.U8 desc[UR36][R2.64], R7 ;  /* 0x0000000702007986 */ /* 0x0001e2000c101124 */
[----:B------:R-:W-:Y:S05]  /*c470*/  BRA `(.L_x_1942) ;  /* 0x00000000009c7947 */ /* 0x000fea0003800000 */
.L_x_1964:
        /* <DEDUP_REMOVED lines=20> */
.L_x_1970:
[----:B------:R-:W-:Y:S02]  /*c5c0*/  ISETP.GT.U32.AND P0, PT, R6, 0x7f800000, PT ;  /* 0x7f8000000600780c */ /* 0x000fe40003f04070 */
[----:B------:R-:W-:-:S04]  /*c5d0*/  MOV R0, 0x7f ;  /* 0x0000007f00007802 */ /* 0x000fc80000000f00 */
[----:B------:R-:W-:-:S07]  /*c5e0*/  SEL R0, R0, 0x7c, P0 ;  /* 0x0000007c00007807 */ /* 0x000fce0000000000 */
.L_x_1971:
[----:B------:R-:W-:Y:S05]  /*c5f0*/  BSYNC.RECONVERGENT B0 ;  /* 0x0000000000007941 */ /* 0x000fea0003800200 */
.L_x_1969:
[----:B------:R-:W-:-:S04]  /*c600*/  SHF.R.U32.HI R5, RZ, 0x18, R7 ;  /* 0x00000018ff057819 */ /* 0x000fc80000011607 */
[----:B------:R-:W-:-:S05]  /*c610*/  LOP3.LUT R5, R0, 0x80, R5, 0xf8, !PT ;  /* 0x0000008000057812 */ /* 0x000fca00078ef805 */
[----:B------:R0:W-:Y:S01]  /*c620*/  STG.E.U8 desc[UR36][R2.64], R5 ;  /* 0x0000000502007986 */ /* 0x0001e2000c101124 */
[----:B------:R-:W-:Y:S05]  /*c630*/  BRA `(.L_x_1942) ;  /* 0x00000000002c7947 */ /* 0x000fea0003800000 */
.L_x_1963:
        /* <DEDUP_REMOVED lines=11> */
.L_x_1942:
[----:B------:R-:W-:-:S07]  /*c6f0*/  VIADD R17, R17, 0x80 ;  /* 0x0000008011117836 */ /* 0x000fce0000000000 */
.L_x_1905:
[----:B------:R-:W-:Y:S05]  /*c700*/  BSYNC.RECONVERGENT B7 ;  /* 0x0000000000077941 */ /* 0x000fea0003800200 */
.L_x_1904:
[----:B------:R-:W5:Y:S02]  /*c710*/  LDCU UR4, c[0x0][0x380] ;  /* 0x00007000ff0477ac */ /* 0x000f640008000800 */
[----:B-----5:R-:W-:-:S13]  /*c720*/  ISETP.GE.AND P0, PT, R17, UR4, PT ;  /* 0x0000000411007c0c */ /* 0x020fda000bf06270 */
[----:B------:R-:W-:Y:S05]  /*c730*/  @P0 EXIT ;  /* 0x000000000000094d */ /* 0x000fea0003800000 */
        /* <DEDUP_REMOVED lines=303> */
.L_x_1972:
[----:B------:R-:W3:Y:S01]  /*da30*/  LDCU.128 UR8, c[0x0][0x580] ;  /* 0x0000b000ff0877ac */ /* 0x000ee20008000c00 */
[----:B------:R-:W-:Y:S01]  /*da40*/  BSSY.RECONVERGENT B6, `(.L_x_1973) ;  /* 0x00000ee000067945 */ /* 0x000fe20003800200 */
[----:B------:R-:W-:-:S04]  /*da50*/  UPRMT UR4, UR41, 0x9910, URZ ;  /* 0x0000991029047896 */ /* 0x000fc800080000ff */
[----:B------:R-:W-:Y:S01]  /*da60*/  UISETP.GT.AND UP0, UPT, UR4, 0x9, UPT ;  /* 0x000000090400788c */ /* 0x000fe2000bf04270 */
[----:B---3--:R-:W-:Y:S02]  /*da70*/  IADD3 R4, P1, PT, R0, UR10, RZ ;  /* 0x0000000a00047c10 */ /* 0x008fe4000ff3e0ff */
[----:B------:R-:W-:-:S03]  /*da80*/  IADD3 R16, P0, PT, R16, UR8, RZ ;  /* 0x0000000810107c10 */ /* 0x000fc6000ff1e0ff */
[----:B--2-4-:R-:W-:Y:S01]  /*da90*/  IMAD.X R5, RZ, RZ, UR11, P1 ;  /* 0x0000000bff057e24 */ /* 0x014fe200088e06ff */
        /* <DEDUP_REMOVED lines=13> */
.L_x_1977:
[----:B------:R-:W2:Y:S02]  /*db70*/  LDG.E.U8 R2, desc[UR36][R4.64] ;  /* 0x0000002404027981 */ /* 0x000ea4000c1e1100 */
[----:B--2---:R-:W3:Y:S02]  /*db80*/  I2F.F64.U16 R2, R2 ;  /* 0x0000000200027312 */ /* 0x004ee40000101800 */
[----:B---3--:R-:W-:Y:S05]  /*db90*/  BRA `(.L_x_1979) ;  /* 0x0000000c00607947 */ /* 0x008fea0003800000 */
.L_x_1976:
        /* <DEDUP_REMOVED lines=9> */
.L_x_1981:
[----:B------:R-:W2:Y:S02]  /*dc30*/  LDG.E R2, desc[UR36][R4.64] ;  /* 0x0000002404027981 */ /* 0x000ea4000c1e1900 */
[----:B--2---:R-:W3:Y:S02]  /*dc40*/  I2F.F64 R2, R2 ;  /* 0x0000000200027312 */ /* 0x004ee40000201c00 */
[----:B---3--:R-:W-:Y:S05]  /*dc50*/  BRA `(.L_x_1979) ;  /* 0x0000000c00307947 */ /* 0x008fea0003800000 */
.L_x_1980:
[----:B------:R-:W2:Y:S02]  /*dc60*/  LDG.E.U16 R2, desc[UR36][R4.64] ;  /* 0x0000002404027981 */ /* 0x000ea4000c1e1500 */
[----:B--2---:R-:W3:Y:S02]  /*dc70*/  I2F.F64.S16 R2, R2 ;  /* 0x0000000200027312 */ /* 0x004ee40000101c00 */
[----:B---3--:R-:W-:Y:S05]  /*dc80*/  BRA `(.L_x_1979) ;  /* 0x0000000c00247947 */ /* 0x008fea0003800000 */
.L_x_1975:
        /* <DEDUP_REMOVED lines=10> */
.L_x_1983:
[----:B------:R-:W2:Y:S02]  /*dd30*/  LDG.E.U16 R0, desc[UR36][R4.64] ;  /* 0x0000002404007981 */ /* 0x000ea4000c1e1500 */
[----:B--2---:R-:W-:-:S05]  /*dd40*/  HADD2.F32 R0, -RZ, R0.H0_H0 ;  /* 0x20000000ff007230 */ /* 0x004fca0000004100 */
[----:B------:R-:W-:-:S04]  /*dd50*/  FMUL.FTZ R0, R0, 1 ;  /* 0x3f80000000007820 */ /* 0x000fc80000410000 */
[----:B------:R3:W4:Y:S02]  /*dd60*/  F2F.F64.F32 R2, R0 ;  /* 0x0000000000027310 */ /* 0x0007240000201800 */
[----:B---34-:R-:W-:Y:S05]  /*dd70*/  BRA `(.L_x_1979) ;  /* 0x0000000800e87947 */ /* 0x018fea0003800000 */
.L_x_1982:
        /* <DEDUP_REMOVED lines=10> */
.L_x_1985:
[----:B------:R-:W2:Y:S02]  /*de20*/  LDG.E.U16 R4, desc[UR36][R4.64] ;  /* 0x0000002404047981 */ /* 0x000ea4000c1e1500 */
[----:B--2---:R-:W-:-:S05]  /*de30*/  HADD2.F32 R0, -RZ, R4.H0_H0 ;  /* 0x20000004ff007230 */ /* 0x004fca0000004100 */
[----:B------:R-:W-:-:S04]  /*de40*/  FMUL.FTZ R0, R0, 1 ;  /* 0x3f80000000007820 */ /* 0x000fc80000410000 */
[----:B------:R3:W4:Y:S02]  /*de50*/  F2F.F64.F32 R2, R0 ;  /* 0x0000000000027310 */ /* 0x0007240000201800 */
[----:B---34-:R-:W-:Y:S05]  /*de60*/  BRA `(.L_x_1979) ;  /* 0x0000000800ac7947 */ /* 0x018fea0003800000 */
.L_x_1984:
[----:B------:R2:W5:Y:S01]  /*de70*/  LDG.E.64 R2, desc[UR36][R4.64] ;  /* 0x0000002404027981 */ /* 0x000562000c1e1b00 */
[----:B------:R-:W-:Y:S05]  /*de80*/  BRA `(.L_x_1979) ;  /* 0x0000000800a47947 */ /* 0x000fea0003800000 */
.L_x_1974:
        /* <DEDUP_REMOVED lines=13> */
.L_x_1988:
[----:B------:R1:W5:Y:S01]  /*df60*/  LDG.E.64 R2, desc[UR36][R4.64] ;  /* 0x0000002404027981 */ /* 0x000362000c1e1b00 */
[----:B------:R-:W-:Y:S05]  /*df70*/  BRA `(.L_x_1979) ;  /* 0x0000000800687947 */ /* 0x000fea0003800000 */
.L_x_1987:
[----:B------:R-:W-:-:S09]  /*df80*/  UISETP.NE.AND UP0, UPT, UR4, 0xf, UPT ;  /* 0x0000000f0400788c */ /* 0x000fd2000bf05270 */
[----:B------:R-:W-:Y:S05]  /*df90*/  BRA.U !UP0, `(.L_x_1989) ;  /* 0x00000001089c7547 */ /* 0x000fea000b800000 */
[----:B------:R-:W-:-:S09]  /*dfa0*/  UISETP.NE.AND UP0, UPT, UR4, 0x17, UPT ;  /* 0x000000170400788c */ /* 0x000fd2000bf05270 */
[----:B------:R-:W-:Y:S05]  /*dfb0*/  BRA.U !UP0, `(.L_x_1990) ;  /* 0x00000001085c7547 */ /* 0x000fea000b800000 */
[----:B------:R-:W-:-:S09]  /*dfc0*/  UISETP.NE.AND UP0, UPT, UR4, 0x18, UPT ;  /* 0x000000180400788c */ /* 0x000fd2000bf05270 */
[----:B------:R-:W-:Y:S05]  /*dfd0*/  BRA.U UP0, `(.L_x_1978) ;  /* 0x0000000500f47547 */ /* 0x000fea000b800000 */
[----:B------:R-:W2:Y:S01]  /*dfe0*/  LDG.E.U8 R0, desc[UR36][R4.64] ;  /* 0x0000002404007981 */ /* 0x000ea2000c1e1100 */
[----:B------:R-:W-:Y:S02]  /*dff0*/  HFMA2 R6, -RZ, RZ, 0, 1.847743988037109375e-06 ;  /* 0x0000001fff067431 */ /* 0x000fe400000001ff */
        /* <DEDUP_REMOVED lines=19> */
.L_x_1990:
        /* <DEDUP_REMOVED lines=14> */
.L_x_1989:
[----:B------:R-:W2:Y:S02]  /*e210*/  LDG.E.U16 R0, desc[UR36][R4.64] ;  /* 0x0000002404007981 */ /* 0x000ea4000c1e1500 */
[----:B--2---:R-:W-:-:S05]  /*e220*/  SHF.L.U32 R0, R0, 0x10, RZ ;  /* 0x0000001000007819 */ /* 0x004fca00000006ff */
[----:B------:R-:W-:-:S04]  /*e230*/  FMUL.FTZ R0, R0, 1 ;  /* 0x3f80000000007820 */ /* 0x000fc80000410000 */
[----:B------:R2:W3:Y:S02]  /*e240*/  F2F.F64.F32 R2, R0 ;  /* 0x0000000000027310 */ /* 0x0004e40000201800 */
[----:B--23--:R-:W-:Y:S05]  /*e250*/  BRA `(.L_x_1979) ;  /* 0x0000000400b07947 */ /* 0x00cfea0003800000 */
.L_x_1986:
        /* <DEDUP_REMOVED lines=11> */
.L_x_1993:
        /* <DEDUP_REMOVED lines=21> */
.L_x_1995:
[----:B------:R-:W-:Y:S05]  /*e460*/  BSYNC.RECONVERGENT B0 ;  /* 0x0000000000007941 */ /* 0x000fea0003800200 */
.L_x_1994:
[----:B------:R-:W-:Y:S01]  /*e470*/  IMAD.SHL.U32 R0, R0, 0x100000, RZ ;  /* 0x0010000000007824 */ /* 0x000fe200078e00ff */
[----:B------:R-:W-:-:S04]  /*e480*/  LEA R2, R2, 0x3b800000, 0x17 ;  /* 0x3b80000002027811 */ /* 0x000fc800078eb8ff */
[----:B------:R-:W-:-:S05]  /*e490*/  LOP3.LUT R0, R2, R0, R7, 0xfe, !PT ;  /* 0x0000000002007212 */ /* 0x000fca00078efe07 */
[----:B------:R-:W-:-:S04]  /*e4a0*/  FMUL.FTZ R0, R0, 1 ;  /* 0x3f80000000007820 */ /* 0x000fc80000410000 */
[----:B------:R1:W2:Y:S02]  /*e4b0*/  F2F.F64.F32 R2, R0 ;  /* 0x0000000000027310 */ /* 0x0002a40000201800 */
[----:B-12---:R-:W-:Y:S05]  /*e4c0*/  BRA `(.L_x_1979) ;  /* 0x0000000400147947 */ /* 0x006fea0003800000 */
.L_x_1992:
        /* <DEDUP_REMOVED lines=21> */
.L_x_1997:
[----:B------:R-:W-:Y:S05]  /*e620*/  BSYNC.RECONVERGENT B0 ;  /* 0x0000000000007941 */ /* 0x000fea0003800200 */
.L_x_1996:
[----:B------:R-:W-:Y:S02]  /*e630*/  SHF.L.U32 R0, R0, 0x15, RZ ;  /* 0x0000001500007819 */ /* 0x000fe400000006ff */
[----:B------:R-:W-:-:S04]  /*e640*/  LEA R2, R2, 0x37800000, 0x17 ;  /* 0x3780000002027811 */ /* 0x000fc800078eb8ff */
[----:B------:R-:W-:-:S05]  /*e650*/  LOP3.LUT R0, R2, R0, R7, 0xfe, !PT ;  /* 0x0000000002007212 */ /* 0x000fca00078efe07 */
[----:B------:R-:W-:-:S04]  /*e660*/  FMUL.FTZ R0, R0, 1 ;  /* 0x3f80000000007820 */ /* 0x000fc80000410000 */
[----:B------:R1:W2:Y:S02]  /*e670*/  F2F.F64.F32 R2, R0 ;  /* 0x0000000000027310 */ /* 0x0002a40000201800 */
[----:B-12---:R-:W-:Y:S05]  /*e680*/  BRA `(.L_x_1979) ;  /* 0x0000000000a47947 */ /* 0x006fea0003800000 */
.L_x_1991:
[----:B------:R-:W-:-:S09]  /*e690*/  UISETP.NE.AND UP0, UPT, UR4, 0x1c, UPT ;  /* 0x0000001c0400788c */ /* 0x000fd2000bf05270 */
[----:B------:R-:W-:Y:S05]  /*e6a0*/  BRA.U !UP0, `(.L_x_1998) ;  /* 0x0000000108947547 */ /* 0x000fea000b800000 */
[----:B------:R-:W-:-:S09]  /*e6b0*/  UISETP.NE.AND UP0, UPT, UR4, 0x1d, UPT ;  /* 0x0000001d0400788c */ /* 0x000fd2000bf05270 */
[----:B------:R-:W-:Y:S05]  /*e6c0*/  BRA.U !UP0, `(.L_x_1999) ;  /* 0x0000000108807547 */ /* 0x000fea000b800000 */
[----:B------:R-:W-:-:S09]  /*e6d0*/  UISETP.NE.AND UP0, UPT, UR4, 0x2c, UPT ;  /* 0x0000002c0400788c */ /* 0x000fd2000bf05270 */
[----:B------:R-:W-:Y:S05]  /*e6e0*/  BRA.U UP0, `(.L_x_1978) ;  /* 0x0000000100307547 */ /* 0x000fea000b800000 */
[----:B------:R-:W2:Y:S01]  /*e6f0*/  LDG.E.U8 R0, desc[UR36][R4.64] ;  /* 0x0000002404007981 */ /* 0x000ea2000c1e1100 */
[----:B------:R-:W-:Y:S02]  /*e700*/  HFMA2 R3, -RZ, RZ, 0.5, 0 ;  /* 0x38000000ff037431 */ /* 0x000fe400000001ff */
        /* <DEDUP_REMOVED lines=10> */
.L_x_1978:
        /* <DEDUP_REMOVED lines=16> */
.L_x_2000:
[----:B------:R-:W-:Y:S01]  /*e8b0*/  CS2R R2, SRZ ;  /* 0x0000000000027805 */ /* 0x000fe2000001ff00 */
[----:B------:R-:W-:Y:S06]  /*e8c0*/  BRA `(.L_x_1979) ;  /* 0x0000000000147947 */ /* 0x000fec0003800000 */
.L_x_1999:
[----:B------:R-:W2:Y:S02]  /*e8d0*/  LDG.E.64 R2, desc[UR36][R4.64] ;  /* 0x0000002404027981 */ /* 0x000ea4000c1e1b00 */
[----:B--2---:R-:W1:Y:S02]  /*e8e0*/  I2F.F64.U64 R2, R2 ;  /* 0x0000000200027312 */ /* 0x004e640000301800 */
[----:B-1----:R-:W-:Y:S05]  /*e8f0*/  BRA `(.L_x_1979) ;  /* 0x0000000000087947 */ /* 0x002fea0003800000 */
.L_x_1998:
[----:B------:R-:W2:Y:S02]  /*e900*/  LDG.E R2, desc[UR36][R4.64] ;  /* 0x0000002404027981 */ /* 0x000ea4000c1e1900 */
[----:B--2---:R-:W0:Y:S02]  /*e910*/  I2F.F64.U32 R2, R2 ;  /* 0x0000000200027312 */ /* 0x004e240000201800 */
.L_x_1979:
[----:B------:R-:W-:Y:S05]  /*e920*/  BSYNC.RECONVERGENT B6 ;  /* 0x0000000000067941 */ /* 0x000fea0003800200 */
.L_x_1973:
        /* <DEDUP_REMOVED lines=8> */
[----:B------:R-:W-:-:S05]  /*e9b0*/  @!P0 IMAD.MOV.U32 R0, RZ, RZ, R3 ;  /* 0x000000ffff008224 */ /* 0x000fca00078e0003 */
[----:B-12---:R-:W-:-:S04]  /*e9c0*/  IADD3 R4, PT, PT, R0, -0x1, RZ ;  /* 0xffffffff00047810 */ /* 0x006fc80007ffe0ff */
[----:B------:R-:W-:-:S13]  /*e9d0*/  ISETP.GE.U32.AND P1, PT, R4, 0x7fefffff, PT ;  /* 0x7fefffff0400780c */ /* 0x000fda0003f26070 */
[----:B------:R-:W-:Y:S01]  /*e9e0*/  @P1 IMAD.MOV.U32 R4, RZ, RZ, 0x0 ;  /* 0x00000000ff041424 */ /* 0x000fe200078e00ff */
[----:B------:R-:W-:Y:S02]  /*e9f0*/  @P1 MOV R5, 0x7ff00000 ;  /* 0x7ff0000000051802 */ /* 0x000fe40000000f00 */
        /* <DEDUP_REMOVED lines=15> */
[----:B------:R-:W-:Y:S02]  /*eaf0*/  @P0 VIADD R5, R3, 0xfff00000 ;  /* 0xfff0000003050836 */ /* 0x000fe40000000000 */
[----:B------:R-:W-:-:S03]  /*eb00*/  @P0 VIADD R0, R0, 0x1 ;  /* 0x0000000100000836 */ /* 0x000fc60000000000 */
[----:B------:R-:W-:-:S06]  /*eb10*/  @P0 MOV R3, R5 ;  /* 0x0000000500030202 */ /* 0x000fcc0000000f00 */
        /* <DEDUP_REMOVED lines=160> */
.L_x_2002:
[----:B------:R-:W-:Y:S05]  /*f520*/  BSYNC.RECONVERGENT B0 ;  /* 0x0000000000007941 */ /* 0x000fea0003800200 */
.L_x_2001:
[----:B------:R-:W-:Y:S01]  /*f530*/  UMOV UR4, 0xffda0d24 ;  /* 0xffda0d2400047882 */ /* 0x000fe20000000000 */
[----:B------:R-:W-:Y:S01]  /*f540*/  UMOV UR5, 0x3c7777d0 ;  /* 0x3c7777d000057882 */ /* 0x000fe20000000000 */
[----:B------:R-:W-:Y:S01]  /*f550*/  UMOV UR6, 0x652b82fe ;  /* 0x652b82fe00067882 */ /* 0x000fe20000000000 */
[----:B-1----:R-:W1:Y:S01]  /*f560*/  DMUL R2, R4, UR4 ;  /* 0x0000000404027c28 */ /* 0x002e620008000000 */
[----:B------:R-:W-:Y:S01]  /*f570*/  UPRMT UR4, UR42, 0x9910, URZ ;  /* 0x000099102a047896 */ /* 0x000fe200080000ff */
[----:B------:R-:W-:-:S03]  /*f580*/  UMOV UR7, 0x3ff71547 ;  /* 0x3ff7154700077882 */ /* 0x000fc60000000000 */
[----:B------:R-:W-:-:S15]  /*f590*/  UISETP.GT.AND UP0, UPT, UR4, 0x9, UPT ;  /* 0x000000090400788c */ /* 0x000fde000bf04270 */
[----:B------:R-:W-:-:S15]  /*f5a0*/  NOP ;  /* 0x0000000000007918 */ /* 0x000fde0000000000 */
[----:B------:R-:W-:-:S15]  /*f5b0*/  NOP ;  /* 0x0000000000007918 */ /* 0x000fde0000000000 */
[----:B------:R-:W-:-:S14]  /*f5c0*/  NOP ;  /* 0x0000000000007918 */ /* 0x000fdc0000000000 */
[----:B-1----:R1:W2:Y:S02]  /*f5d0*/  DFMA R4, R4, UR6, R2 ;  /* 0x0000000604047c2b */ /* 0x0022a40008000002 */
[----:B-12---:R-:W-:Y:S05]  /*f5e0*/  BRA.U UP0, `(.L_x_2003) ;  /* 0x0000000500707547 */ /* 0x006fea000b800000 */
        /* <DEDUP_REMOVED lines=8> */
[----:B------:R-:W1:Y:S02]  /*f670*/  F2I.F64.TRUNC R5, R4 ;  /* 0x0000000400057311 */ /* 0x000e64000030d100 */
[----:B-1----:R-:W-:Y:S01]  /*f680*/  STG.E.U8 desc[UR36][R16.64], R5 ;  /* 0x0000000510007986 */ /* 0x002fe2000c101124 */
[----:B------:R-:W-:Y:S05]  /*f690*/  EXIT ;  /* 0x000000000000794d */ /* 0x000fea0003800000 */
.L_x_2006:
[----:B------:R-:W1:Y:S02]  /*f6a0*/  F2I.S64.F64.TRUNC R4, R4 ;  /* 0x0000000400047311 */ /* 0x000e64000030d900 */
[----:B-1----:R-:W-:-:S05]  /*f6b0*/  MOV R3, R4 ;  /* 0x0000000400037202 */ /* 0x002fca0000000f00 */
[----:B------:R-:W-:Y:S01]  /*f6c0*/  STG.E.U8 desc[UR36][R16.64], R3 ;  /* 0x0000000310007986 */ /* 0x000fe2000c101124 */
[----:B------:R-:W-:Y:S05]  /*f6d0*/  EXIT ;  /* 0x000000000000794d */ /* 0x000fea0003800000 */
.L_x_2005:
[----:B------:R-:W-:-:S09]  /*f6e0*/  UISETP.NE.AND UP0, UPT, UR4, 0x2, UPT ;  /* 0x000000020400788c */ /* 0x000fd2000bf05270 */
[----:B------:R-:W-:Y:S05]  /*f6f0*/  BRA.U !UP0, `(.L_x_2008) ;  /* 0x0000000108287547 */ /* 0x000fea000b800000 */
[----:B------:R-:W-:-:S09]  /*f700*/  UISETP.NE.AND UP0, UPT, UR4, 0x3, UPT ;  /* 0x000000030400788c */ /* 0x000fd2000bf05270 */
[----:B------:R-:W-:Y:S05]  /*f710*/  BRA.U !UP0, `(.L_x_2009) ;  /* 0x0000000108147547 */ /* 0x000fea000b800000 */
[----:B------:R-:W-:-:S09]  /*f720*/  UISETP.NE.AND UP0, UPT, UR4, 0x4, UPT ;  /* 0x000000040400788c */ /* 0x000fd2000bf05270 */
[----:B------:R-:W-:Y:S05]  /*f730*/  BRA.U UP0, `(.L_x_2007) ;  /* 0x0000000d00247547 */ /* 0x000fea000b800000 */
[----:B------:R-:W1:Y:S02]  /*f740*/  F2I.S64.F64.TRUNC R4, R4 ;  /* 0x0000000400047311 */ /* 0x000e64000030d900 */
[----:B-1----:R-:W-:Y:S01]  /*f750*/  STG.E.64 desc[UR36][R16.64], R4 ;  /* 0x0000000410007986 */ /* 0x002fe2000c101b24 */
[----:B------:R-:W-:Y:S05]  /*f760*/  EXIT ;  /* 0x000000000000794d */ /* 0x000fea0003800000 */
.L_x_2009:
[----:B------:R-:W1:Y:S02]  /*f770*/  F2I.F64.TRUNC R5, R4 ;  /* 0x0000000400057311 */ /* 0x000e64000030d100 */
[----:B-1----:R-:W-:Y:S01]  /*f780*/  STG.E desc[UR36][R16.64], R5 ;  /* 0x0000000510007986 */ /* 0x002fe2000c101924 */
[----:B------:R-:W-:Y:S05]  /*f790*/  EXIT ;  /* 0x000000000000794d */ /* 0x000fea0003800000 */
.L_x_2008:
[----:B------:R-:W1:Y:S02]  /*f7a0*/  F2I.F64.TRUNC R5, R4 ;  /* 0x0000000400057311 */ /* 0x000e64000030d100 */
[----:B-1----:R-:W-:Y:S01]  /*f7b0*/  STG.E.U16 desc[UR36][R16.64], R5 ;  /* 0x0000000510007986 */ /* 0x002fe2000c101524 */
[----:B------:R-:W-:Y:S05]  /*f7c0*/  EXIT ;  /* 0x000000000000794d */ /* 0x000fea0003800000 */
.L_x_2004:
        /* <DEDUP_REMOVED lines=8> */
[----:B------:R-:W1:-:S15]  /*f850*/  F2F.F32.F64 R3, R4 ;  /* 0x0000000400037310 */ /* 0x000e5e0000301000 */
[----:B------:R-:W-:-:S15]  /*f860*/  NOP ;  /* 0x0000000000007918 */ /* 0x000fde0000000000 */
[----:B------:R-:W-:-:S15]  /*f870*/  NOP ;  /* 0x0000000000007918 */ /* 0x000fde0000000000 */
[----:B------:R-:W-:-:S15]  /*f880*/  NOP ;  /* 0x0000000000007918 */ /* 0x000fde0000000000 */
[----:B------:R-:W-:-:S04]  /*f890*/  NOP ;  /* 0x0000000000007918 */ /* 0x000fc80000000000 */
[----:B------:R-:W1:Y:S02]  /*f8a0*/  DSETP.GEU.AND P0, PT, |R4|, UR4, PT ;  /* 0x0000000404007e2a */ /* 0x000e64000bf0e200 */
[----:B-1----:R-:W-:-:S05]  /*f8b0*/  @!P0 FMUL R3, R3, 1.175494350822287508e-38 ;  /* 0x0080000003038820 */ /* 0x002fca0000400000 */
[----:B------:R-:W-:Y:S01]  /*f8c0*/  STG.E desc[UR36][R16.64], R3 ;  /* 0x0000000310007986 */ /* 0x000fe2000c101924 */
[----:B------:R-:W-:Y:S05]  /*f8d0*/  EXIT ;  /* 0x000000000000794d */ /* 0x000fea0003800000 */
.L_x_2011:
        /* <DEDUP_REMOVED lines=9> */
[----:B------:R-:W-:-:S05]  /*f970*/  F2FP.F16.F32.PACK_AB R0, RZ, R0 ;  /* 0x00000000ff00723e */ /* 0x000fca00000000ff */
[----:B------:R-:W-:Y:S01]  /*f980*/  STG.E.U16 desc[UR36][R16.64], R0 ;  /* 0x0000000010007986 */ /* 0x000fe2000c101524 */
[----:B------:R-:W-:Y:S05]  /*f990*/  EXIT ;  /* 0x000000000000794d */ /* 0x000fea0003800000 */
.L_x_2010:
        /* <DEDUP_REMOVED lines=13> */
[----:B------:R-:W1:Y:S01]  /*fa70*/  DSETP.GEU.AND P0, PT, |R4|, UR4, PT ;  /* 0x0000000404007e2a */ /* 0x000e62000bf0e200 */
[----:B------:R-:W-:Y:S02]  /*fa80*/  IMAD.MOV.U32 R3, RZ, RZ, RZ ;  /* 0x000000ffff037224 */ /* 0x000fe400078e00ff */
[----:B-1----:R-:W-:-:S05]  /*fa90*/  @!P0 FMUL R2, R2, 1.175494350822287508e-38 ;  /* 0x0080000002028820 */ /* 0x002fca0000400000 */
[----:B------:R-:W-:Y:S01]  /*faa0*/  STG.E.64 desc[UR36][R16.64], R2 ;  /* 0x0000000210007986 */ /* 0x000fe2000c101b24 */
[----:B------:R-:W-:Y:S05]  /*fab0*/  EXIT ;  /* 0x000000000000794d */ /* 0x000fea0003800000 */
.L_x_2013:
        /* <DEDUP_REMOVED lines=9> */
[----:B------:R-:W-:-:S04]  /*fb50*/  F2FP.F16.F32.PACK_AB R3, RZ, R0 ;  /* 0x00000000ff03723e */ /* 0x000fc800000000ff */
[----:B------:R-:W-:-:S05]  /*fb60*/  PRMT R3, R3, 0x5410, RZ ;  /* 0x0000541003037816 */ /* 0x000fca00000000ff */
[----:B------:R-:W-:Y:S01]  /*fb70*/  STG.E desc[UR36][R16.64], R3 ;  /* 0x0000000310007986 */ /* 0x000fe2000c101924 */
[----:B------:R-:W-:Y:S05]  /*fb80*/  EXIT ;  /* 0x000000000000794d */ /* 0x000fea0003800000 */
.L_x_2012:
[----:B------:R-:W-:Y:S01]  /*fb90*/  STG.E.64 desc[UR36][R16.64], R4 ;  /* 0x0000000410007986 */ /* 0x000fe2000c101b24 */
[----:B------:R-:W-:Y:S05]  /*fba0*/  EXIT ;  /* 0x000000000000794d */ /* 0x000fea0003800000 */
.L_x_2003:
        /* <DEDUP_REMOVED lines=10> */
[----:B------:R-:W1:Y:S02]  /*fc50*/  F2I.U32.F64.TRUNC R5, R4 ;  /* 0x0000000400057311 */ /* 0x000e64000030d000 */
[----:B-1----:R-:W-:Y:S01]  /*fc60*/  STG.E.U16 desc[UR36][R16.64], R5 ;  /* 0x0000000510007986 */ /* 0x002fe2000c101524 */
[----:B------:R-:W-:Y:S05]  /*fc70*/  EXIT ;  /* 0x000000000000794d */ /* 0x000fea0003800000 */
.L_x_2017:
        /* <DEDUP_REMOVED lines=8> */
[----:B------:R-:W-:Y:S01]  /*fd00*/  BSSY.RECONVERGENT B0, `(.L_x_2018) ;  /* 0x0000014000007945 */ /* 0x000fe20003800200 */
[----:B-1----:R-:W-:Y:S01]  /*fd10*/  @!P0 FMUL R3, R3, 1.175494350822287508e-38 ;  /* 0x0080000003038820 */ /* 0x002fe20000400000 */
        /* <DEDUP_REMOVED lines=15> */
.L_x_2020:
[----:B------:R-:W-:-:S04]  /*fe10*/  SHF.R.U32.HI R3, RZ, 0x18, R3 ;  /* 0x00000018ff037819 */ /* 0x000fc80000011603 */
[----:B------:R-:W-:-:S04]  /*fe20*/  LOP3.LUT R0, R0, 0x80, R3, 0xf8, !PT ;  /* 0x0000008000007812 */ /* 0x000fc800078ef803 */
[----:B------:R-:W-:-:S07]  /*fe30*/  PRMT R8, R0, 0x7610, R8 ;  /* 0x0000761000087816 */ /* 0x000fce0000000008 */
.L_x_2019:
[----:B------:R-:W-:Y:S05]  /*fe40*/  BSYNC.RECONVERGENT B0 ;  /* 0x0000000000007941 */ /* 0x000fea0003800200 */
.L_x_2018:
[----:B------:R-:W-:Y:S01]  /*fe50*/  STG.E.U8 desc[UR36][R16.64], R8 ;  /* 0x0000000810007986 */ /* 0x000fe2000c101124 */
[----:B------:R-:W-:Y:S05]  /*fe60*/  EXIT ;  /* 0x000000000000794d */ /* 0x000fea0003800000 */
.L_x_2016:
        /* <DEDUP_REMOVED lines=25> */
.L_x_2023:
[----:B------:R-:W-:-:S04]  /*10000*/  SHF.R.U32.HI R3, RZ, 0x18, R3 ;  /* 0x00000018ff037819 */ /* 0x000fc80000011603 */
[----:B------:R-:W-:-:S04]  /*10010*/  LOP3.LUT R0, R0, 0x80, R3, 0xf8, !PT ;  /* 0x0000008000007812 */ /* 0x000fc800078ef803 */
[----:B------:R-:W-:-:S07]  /*10020*/  PRMT R8, R0, 0x7610, R8 ;  /* 0x0000761000087816 */ /* 0x000fce0000000008 */
.L_x_2022:
[----:B------:R-:W-:Y:S05]  /*10030*/  BSYNC.RECONVERGENT B0 ;  /* 0x0000000000007941 */ /* 0x000fea0003800200 */
.L_x_2021:
[----:B------:R-:W-:Y:S01]  /*10040*/  STG.E.U8 desc[UR36][R16.64], R8 ;  /* 0x0000000810007986 */ /* 0x000fe2000c101124 */
[----:B------:R-:W-:Y:S05]  /*10050*/  EXIT ;  /* 0x000000000000794d */ /* 0x000fea0003800000 */
.L_x_2015:
        /* <DEDUP_REMOVED lines=30> */
.L_x_2025:
[----:B------:R-:W1:Y:S02]  /*10240*/  F2I.U64.F64.TRUNC R4, R4 ;  /* 0x0000000400047311 */ /* 0x000e64000030d800 */
[----:B-1----:R-:W-:Y:S01]  /*10250*/  STG.E.64 desc[UR36][R16.64], R4 ;  /* 0x0000000410007986 */ /* 0x002fe2000c101b24 */
[----:B------:R-:W-:Y:S05]  /*10260*/  EXIT ;  /* 0x000000000000794d */ /* 0x000fea0003800000 */
.L_x_2024:
[----:B------:R-:W1:Y:S02]  /*10270*/  F2I.U32.F64.TRUNC R5, R4 ;  /* 0x0000000400057311 */ /* 0x000e64000030d000 */
[----:B-1----:R-:W-:Y:S01]  /*10280*/  STG.E desc[UR36][R16.64], R5 ;  /* 0x0000000510007986 */ /* 0x002fe2000c101924 */
[----:B------:R-:W-:Y:S05]  /*10290*/  EXIT ;  /* 0x000000000000794d */ /* 0x000fea0003800000 */
.L_x_2014:
[----:B------:R-:W-:-:S09]  /*102a0*/  UISETP.GT.AND UP0, UPT, UR4, 0xe, UPT ;  /* 0x0000000e0400788c */ /* 0x000fd2000bf04270 */
[----:B------:R-:W-:Y:S05]  /*102b0*/  BRA.U UP0, `(.L_x_2026) ;  /* 0x00000001002c7547 */ /* 0x000fea000b800000 */
[----:B------:R-:W-:-:S09]  /*102c0*/  UISETP.NE.AND UP0, UPT, UR4, 0xa, UPT ;  /* 0x0000000a0400788c */ /* 0x000fd2000bf05270 */
[----:B------:R-:W-:Y:S05]  /*102d0*/  BRA.U !UP0, `(.L_x_2027) ;  /* 0x0000000108187547 */ /* 0x000fea000b800000 */
[----:B------:R-:W-:-:S09]  /*102e0*/  UISETP.NE.AND UP0, UPT, UR4, 0xb, UPT ;  /* 0x0000000b0400788c */ /* 0x000fd2000bf05270 */
[----:B------:R-:W-:Y:S05]  /*102f0*/  BRA.U UP0, `(.L_x_2007) ;  /* 0x0000000100347547 */ /* 0x000fea000b800000 */
[----:B------:R-:W1:Y:S02]  /*10300*/  DSETP.NEU.AND P0, PT, R4, RZ, PT ;  /* 0x000000ff0400722a */ /* 0x000e640003f0d000 */
[----:B-1----:R-:W-:-:S05]  /*10310*/  SEL R3, RZ, 0x1, !P0 ;  /* 0x00000001ff037807 */ /* 0x002fca0004000000 */
[----:B------:R-:W-:Y:S01]  /*10320*/  STG.E.U8 desc[UR36][R16.64], R3 ;  /* 0x0000000310007986 */ /* 0x000fe2000c101124 */
[----:B------:R-:W-:Y:S05]  /*10330*/  EXIT ;  /* 0x000000000000794d */ /* 0x000fea0003800000 */
.L_x_2027:
[----:B------:R-:W-:-:S05]  /*10340*/  CS2R R6, SRZ ;  /* 0x0000000000067805 */ /* 0x000fca000001ff00 */
[----:B------:R-:W-:Y:S01]  /*10350*/  STG.E.128 desc[UR36][R16.64], R4 ;  /* 0x0000000410007986 */ /* 0x000fe2000c101d24 */
[----:B------:R-:W-:Y:S05]  /*10360*/  EXIT ;  /* 0x000000000000794d */ /* 0x000fea0003800000 */
.L_x_2026:
[----:B------:R-:W-:-:S09]  /*10370*/  UISETP.NE.AND UP0, UPT, UR4, 0xf, UPT ;  /* 0x0000000f0400788c */ /* 0x000fd2000bf05270 */
[----:B------:R-:W-:Y:S05]  /*10380*/  BRA.U !UP0, `(.L_x_2028) ;  /* 0x0000000508287547 */ /* 0x000fea000b800000 */
[----:B------:R-:W-:-:S09]  /*10390*/  UISETP.NE.AND UP0, UPT, UR4, 0x17, UPT ;  /* 0x000000170400788c */ /* 0x000fd2000bf05270 */
[----:B------:R-:W-:Y:S05]  /*103a0*/  BRA.U !UP0, `(.L_x_2029) ;  /* 0x0000000108b07547 */ /* 0x000fea000b800000 */
[----:B------:R-:W-:-:S09]  /*103b0*/  UISETP.NE.AND UP0, UPT, UR4, 0x18, UPT ;  /* 0x000000180400788c */ /* 0x000fd2000bf05270 */
[----:B------:R-:W-:Y:S05]  /*103c0*/  BRA.U !UP0, `(.L_x_2030) ;  /* 0x0000000108447547 */ /* 0x000fea000b800000 */
.L_x_2007:
[----:B------:R-:W-:Y:S01]  /*103d0*/  MOV R0, 0x0 ;  /* 0x0000000000007802 */ /* 0x000fe20000000f00 */
[----:B------:R-:W1:Y:S01]  /*103e0*/  LDCU.64 UR4, c[0x4][0x148] ;  /* 0x01002900ff0477ac */ /* 0x000e620008000a00 */
[----:B------:R-:W-:Y:S02]  /*103f0*/  HFMA2 R8, -RZ, RZ, 0, 6.020069122314453125e-06 ;  /* 0x00000065ff087431 */ /* 0x000fe400000001ff */
[----:B------:R-:W-:Y:S01]  /*10400*/  IMAD.MOV.U32 R12, RZ, RZ, 0x1 ;  /* 0x00000001ff0c7424 */ /* 0x000fe200078e00ff */
[----:B------:R2:W3:Y:S01]  /*10410*/  LDC.64 R2, c[0x4][R0] ;  /* 0x0100000000027b82 */ /* 0x0004e20000000a00 */
[----:B------:R-:W4:Y:S01]  /*10420*/  LDCU.64 UR6, c[0x4][0x150] ;  /* 0x01002a00ff0677ac */ /* 0x000f220008000a00 */
[----:B------:R-:W-:Y:S01]  /*10430*/  MOV R13, RZ ;  /* 0x000000ff000d7202 */ /* 0x000fe20000000f00 */
[----:B------:R-:W0:Y:S01]  /*10440*/  LDCU.64 UR8, c[0x4][0x10] ;  /* 0x01000200ff0877ac */ /* 0x000e220008000a00 */
[----:B-1----:R-:W-:Y:S01]  /*10450*/  MOV R4, UR4 ;  /* 0x0000000400047c02 */ /* 0x002fe20008000f00 */
[----:B------:R-:W-:Y:S01]  /*10460*/  IMAD.U32 R5, RZ, RZ, UR5 ;  /* 0x00000005ff057e24 */ /* 0x000fe2000f8e00ff */
[----:B----4-:R-:W-:Y:S01]  /*10470*/  MOV R6, UR6 ;  /* 0x0000000600067c02 */ /* 0x010fe20008000f00 */
[----:B------:R-:W-:Y:S01]  /*10480*/  IMAD.U32 R7, RZ, RZ, UR7 ;  /* 0x00000007ff077e24 */ /* 0x000fe2000f8e00ff */
[----:B0-----:R-:W-:Y:S01]  /*10490*/  MOV R10, UR8 ;  /* 0x00000008000a7c02 */ /* 0x001fe20008000f00 */
[----:B--2---:R-:W-:-:S07]  /*104a0*/  IMAD.U32 R11, RZ, RZ, UR9 ;  /* 0x00000009ff0b7e24 */ /* 0x004fce000f8e00ff */
[----:B------:R-:W-:-:S07]  /*104b0*/  LEPC R20, `(.L_x_2031) ;  /* 0x000000001014794e */ /* 0x000fce0000000000 */
[----:B---3--:R-:W-:Y:S05]  /*104c0*/  CALL.ABS.NOINC R2 ;  /* 0x0000000002007343 */ /* 0x008fea0003c00000 */
.L_x_2031:
[----:B------:R-:W-:Y:S05]  /*104d0*/  EXIT ;  /* 0x000000000000794d */ /* 0x000fea0003800000 */
.L_x_2030:
        /* <DEDUP_REMOVED lines=21> */
.L_x_2033:
[----:B------:R-:W-:Y:S05]  /*10630*/  BSYNC.RECONVERGENT B0 ;  /* 0x0000000000007941 */ /* 0x000fea0003800200 */
.L_x_2032:
[----:B------:R-:W-:-:S05]  /*10640*/  LOP3.LUT R3, R0, 0x80, R3, 0xf8, !PT ;  /* 0x0000008000037812 */ /* 0x000fca00078ef803 */
[----:B------:R-:W-:Y:S01]  /*10650*/  STG.E.U8 desc[UR36][R16.64], R3 ;  /* 0x0000000310007986 */ /* 0x000fe2000c101124 */
[----:B------:R-:W-:Y:S05]  /*10660*/  EXIT ;  /* 0x000000000000794d */ /* 0x000fea0003800000 */
.L_x_2029:
        /* <DEDUP_REMOVED lines=9> */
[----:B-1----:R-:W-:-:S05]  /*10700*/  @!P0 FMUL R3, R3, 1.175494350822287508e-38 ;  /* 0x0080000003038820 */ /* 0x002fca0000400000 */
        /* <DEDUP_REMOVED lines=10> */
.L_x_2035:
[----:B------:R-:W-:Y:S02]  /*107b0*/  ISETP.GT.U32.AND P0, PT, R2, 0x7f800000, PT ;  /* 0x7f8000000200780c */ /* 0x000fe40003f04070 */
[----:B------:R-:W-:-:S04]  /*107c0*/  MOV R0, 0x7f ;  /* 0x0000007f00007802 */ /* 0x000fc80000000f00 */
[----:B------:R-:W-:-:S07]  /*107d0*/  SEL R0, R0, 0x7c, P0 ;  /* 0x0000007c00007807 */ /* 0x000fce0000000000 */
.L_x_2036:
[----:B------:R-:W-:Y:S05]  /*107e0*/  BSYNC.RECONVERGENT B0 ;  /* 0x0000000000007941 */ /* 0x000fea0003800200 */
.L_x_2034:
[----:B------:R-:W-:-:S04]  /*107f0*/  SHF.R.U32.HI R3, RZ, 0x18, R3 ;  /* 0x00000018ff037819 */ /* 0x000fc80000011603 */
[----:B------:R-:W-:-:S05]  /*10800*/  LOP3.LUT R3, R0, 0x80, R3, 0xf8, !PT ;  /* 0x0000008000037812 */ /* 0x000fca00078ef803 */
[----:B------:R-:W-:Y:S01]  /*10810*/  STG.E.U8 desc[UR36][R16.64], R3 ;  /* 0x0000000310007986 */ /* 0x000fe2000c101124 */
[----:B------:R-:W-:Y:S05]  /*10820*/  EXIT ;  /* 0x000000000000794d */ /* 0x000fea0003800000 */
.L_x_2028:
        /* <DEDUP_REMOVED lines=9> */
[----:B------:R-:W-:-:S05]  /*108c0*/  F2FP.BF16.F32.PACK_AB R0, RZ, R0 ;  /* 0x00000000ff00723e */ /* 0x000fca00000010ff */
[----:B------:R-:W-:Y:S01]  /*108d0*/  STG.E.U16 desc[UR36][R16.64], R0 ;  /* 0x0000000010007986 */ /* 0x000fe2000c101524 */
[----:B------:R-:W-:Y:S05]  /*108e0*/  EXIT ;  /* 0x000000000000794d */ /* 0x000fea0003800000 */
.L_x_2037:
        /* <DEDUP_REMOVED lines=9> */
.L_x_12182:


//--------------------- .text._ZN2at6native27unrolled_elementwise_kernelIZZZNS0_16log2_kernel_cudaERNS_18TensorIteratorBaseEENKUlvE0_clEvENKUlvE_clEvEUldE_St5arrayIPcLm2EELi4E23TrivialOffsetCalculatorILi1EjESB_NS0_6memory12LoadWithCastILi1EEENSC_13StoreWithCastILi1EEEEEviT_T0_T2_T3_T4_T5_ --------------------------
	.section	.text._ZN2at6native27unrolled_elementwise_kernelIZZZNS0_16log2_kernel_cudaERNS_18TensorIteratorBaseEENKUlvE0_clEvENKUlvE_clEvEUldE_St5arrayIPcLm2EELi4E23TrivialOffsetCalculatorILi1EjESB_NS0_6memory12LoadWithCastILi1EEENSC_13StoreWithCastILi1EEEEEviT_T0_T2_T3_T4_T5_,"ax",@progbits
	.align	128
        .global         _ZN2at6native27unrolled_elementwise_kernelIZZZNS0_16log2_kernel_cudaERNS_18TensorIteratorBaseEENKUlvE0_clEvENKUlvE_clEvEUldE_St5arrayIPcLm2EELi4E23TrivialOffsetCalculatorILi1EjESB_NS0_6memory12LoadWithCastILi1EEENSC_13StoreWithCastILi1EEEEEviT_T0_T2_T3_T4_T5_
        .type           _ZN2at6native27unrolled_elementwise_kernelIZZZNS0_16log2_kernel_cudaERNS_18TensorIteratorBaseEENKUlvE0_clEvENKUlvE_clEvEUldE_St5arrayIPcLm2EELi4E23TrivialOffsetCalculatorILi1EjESB_NS0_6memory12LoadWithCastILi1EEENSC_13StoreWithCastILi1EEEEEviT_T0_T2_T3_T4_T5_,@function
        .size           _ZN2at6native27unrolled_elementwise_kernelIZZZNS0_16log2_kernel_cudaERNS_18TensorIteratorBaseEENKUlvE0_clEvENKUlvE_clEvEUldE_St5arrayIPcLm2EELi4E23TrivialOffsetCalculatorILi1EjESB_NS0_6memory12LoadWithCastILi1EEENSC_13StoreWithCastILi1EEEEEviT_T0_T2_T3_T4_T5_,(.L_x_12183 - _ZN2at6native27unrolled_elementwise_kernelIZZZNS0_16log2_kernel_cudaERNS_18TensorIteratorBaseEENKUlvE0_clEvENKUlvE_clEvEUldE_St5arrayIPcLm2EELi4E23TrivialOffsetCalculatorILi1EjESB_NS0_6memory12LoadWithCastILi1EEENSC_13StoreWithCastILi1EEEEEviT_T0_T2_T3_T4_T5_)
        .other          _ZN2at6native27unrolled_elementwise_kernelIZZZNS0_16log2_kernel_cudaERNS_18TensorIteratorBaseEENKUlvE0_clEvENKUlvE_clEvEUldE_St5arrayIPcLm2EELi4E23TrivialOffsetCalculatorILi1EjESB_NS0_6memory12LoadWithCastILi1EEENSC_13StoreWithCastILi1EEEEEviT_T0_T2_T3_T4_T5_,@"STO_CUDA_ENTRY STV_DEFAULT"
_ZN2at6native27unrolled_elementwise_kernelIZZZNS0_16log2_kernel_cudaERNS_18TensorIteratorBaseEENKUlvE0_clEvENKUlvE_clEvEUldE_St5arrayIPcLm2EELi4E23TrivialOffsetCalculatorILi1EjESB_NS0_6memory12LoadWithCastILi1EEENSC_13StoreWithCastILi1EEEEEviT_T0_T2_T3_T4_T5_:
.text._ZN2at6native27unrolled_elementwise_kernelIZZZNS0_16log2_kernel_cudaERNS_18TensorIteratorBaseEENKUlvE0_clEvENKUlvE_clEvEUldE_St5arrayIPcLm2EELi4E23TrivialOffsetCalculatorILi1EjESB_NS0_6memory12LoadWithCastILi1EEENSC_13StoreWithCastILi1EEEEEviT_T0_T2_T3_T4_T5_:
[----:B------:R-:W0:Y:S01]  /*0000*/  LDC R1, c[0x0][0x37c] ;  /* 0x0000df00ff017b82 */ /* 0x000e220000000800 */
[----:B------:R-:W1:Y:S07]  /*0010*/  S2R R18, SR_CTAID.X ;  /* 0x0000000000127919 */ /* 0x000e6e0000002500 */
[----:B------:R-:W1:Y:S01]  /*0020*/  LDC R19, c[0x0][0x380] ;  /* 0x0000e000ff137b82 */ /* 0x000e620000000800 */
[----:B------:R-:W2:Y:S01]  /*0030*/  LDCU.64 UR36, c[0x0][0x358] ;  /* 0x00006b00ff2477ac */ /* 0x000ea20008000a00 */
[----:B------:R-:W-:Y:S01]  /*0040*/  BSSY.RECONVERGENT B7, `(.L_x_2038) ;  /* 0x00000fa000077945 */ /* 0x000fe20003800200 */
[----:B------:R-:W3:Y:S01]  /*0050*/  S2R R2, SR_TID.X ;  /* 0x0000000000027919 */ /* 0x000ee20000002100 */
[----:B------:R-:W-:Y:S01]  /*0060*/  CS2R R28, SRZ ;  /* 0x00000000001c7805 */ /* 0x000fe2000001ff00 */
        /* <DEDUP_REMOVED lines=24> */
[----:B--2---:R0:W1:Y:S02]  /*01f0*/  I2F.F64.S16 R28, R2 ;  /* 0x00000002001c7312 */ /* 0x0040640000101c00 */
[----:B01----:R-:W-:Y:S05]  /*0200*/  BRA `(.L_x_2046) ;  /* 0x0000000c006c7947 */ /* 0x003fea0003800000 */
.L_x_2044:
[----:B------:R-:W2:Y:S02]  /*0210*/  LDG.E.U8 R2, desc[UR36][R2.64] ;  /* 0x0000002402027981 */ /* 0x000ea4000c1e1100 */
[----:B--2---:R0:W1:Y:S02]  /*0220*/  I2F.F64.U16 R28, R2 ;  /* 0x00000002001c7312 */ /* 0x0040640000101800 */
[----:B01----:R-:W-:Y:S05]  /*0230*/  BRA `(.L_x_2046) ;  /* 0x0000000c00607947 */ /* 0x003fea0003800000 */
.L_x_2043:
[----:B------:R-:W-:-:S09]  /*0240*/  UISETP.NE.AND UP0, UPT, UR4, 0x2, UPT ;  /* 0x000000020400788c */ /* 0x000fd2000bf05270 */
[----:B------:R-:W-:Y:S05]  /*0250*/  BRA.U !UP0, `(.L_x_2047) ;  /* 0x0000000108287547 */ /* 0x000fea000b800000 */
[----:B------:R-:W-:-:S09]  /*0260*/  UISETP.NE.AND UP0, UPT, UR4, 0x3, UPT ;  /* 0x000000030400788c */ /* 0x000fd2000bf05270 */
[----:B------:R-:W-:Y:S05]  /*0270*/  BRA.U !UP0, `(.L_x_2048) ;  /* 0x0000000108147547 */ /* 0x000fea000b800000 */
[----:B------:R-:W-:-:S09]  /*0280*/  UISETP.NE.AND UP0, UPT, UR4, 0x4, UPT ;  /* 0x000000040400788c */ /* 0x000fd2000bf05270 */
[----:B------:R-:W-:Y:S05]  /*0290*/  BRA.U UP0, `(.L_x_2045) ;  /* 0x0000000900bc7547 */ /* 0x000fea000b800000 */
[----:B------:R-:W2:Y:S02]  /*02a0*/  LDG.E.64 R28, desc[UR36][R2.64] ;  /* 0x00000024021c7981 */ /* 0x000ea4000c1e1b00 */
[----:B--2---:R-:W0:Y:S02]  /*02b0*/  I2F.F64.S64 R28, R28 ;  /* 0x0000001c001c7312 */ /* 0x004e240000301c00 */
[----:B0-----:R-:W-:Y:S05]  /*02c0*/  BRA `(.L_x_2046) ;  /* 0x0000000c003c7947 */ /* 0x001fea0003800000 */
.L_x_2048:
[----:B------:R-:W2:Y:S02]  /*02d0*/  LDG.E R2, desc[UR36][R2.64] ;  /* 0x0000002402027981 */ /* 0x000ea4000c1e1900 */
[----:B--2---:R0:W1:Y:S02]  /*02e0*/  I2F.F64 R28, R2 ;  /* 0x00000002001c7312 */ /* 0x0040640000201c00 */
[----:B01----:R-:W-:Y:S05]  /*02f0*/  BRA `(.L_x_2046) ;  /* 0x0000000c00307947 */ /* 0x003fea0003800000 */
.L_x_2047:
[----:B------:R-:W2:Y:S02]  /*0300*/  LDG.E.U16 R2, desc[UR36][R2.64] ;  /* 0x0000002402027981 */ /* 0x000ea4000c1e1500 */
[----:B--2---:R0:W1:Y:S02]  /*0310*/  I2F.F64.S16 R28, R2 ;  /* 0x00000002001c7312 */ /* 0x0040640000101c00 */
[----:B01----:R-:W-:Y:S05]  /*0320*/  BRA `(.L_x_2046) ;  /* 0x0000000c00247947 */ /* 0x003fea0003800000 */
.L_x_2042:
        /* <DEDUP_REMOVED lines=8> */
[----:B------:R-:W1:Y:S02]  /*03b0*/  F2F.F64.F32 R28, R28 ;  /* 0x0000001c001c7310 */ /* 0x000e640000201800 */
[----:B-1----:R-:W-:Y:S05]  /*03c0*/  BRA `(.L_x_2046) ;  /* 0x0000000800fc7947 */ /* 0x002fea0003800000 */
.L_x_2050:
[----:B------:R-:W2:Y:S02]  /*03d0*/  LDG.E.U16 R0, desc[UR36][R2.64] ;  /* 0x0000002402007981 */ /* 0x000ea4000c1e1500 */
[----:B--2---:R-:W-:-:S05]  /*03e0*/  HADD2.F32 R0, -RZ, R0.H0_H0 ;  /* 0x20000000ff007230 */ /* 0x004fca0000004100 */
[----:B------:R-:W-:-:S04]  /*03f0*/  FMUL.FTZ R0, R0, 1 ;  /* 0x3f80000000007820 */ /* 0x000fc80000410000 */
[----:B------:R1:W2:Y:S02]  /*0400*/  F2F.F64.F32 R28, R0 ;  /* 0x00000000001c7310 */ /* 0x0002a40000201800 */
[----:B-12---:R-:W-:Y:S05]  /*0410*/  BRA `(.L_x_2046) ;  /* 0x0000000800e87947 */ /* 0x006fea0003800000 */
.L_x_2049:
        /* <DEDUP_REMOVED lines=10> */
.L_x_2052:
[----:B------:R-:W2:Y:S02]  /*04c0*/  LDG.E.U16 R2, desc[UR36][R2.64] ;  /* 0x0000002402027981 */ /* 0x000ea4000c1e1500 */
[----:B--2---:R-:W-:-:S05]  /*04d0*/  HADD2.F32 R0, -RZ, R2.H0_H0 ;  /* 0x20000002ff007230 */ /* 0x004fca0000004100 */
[----:B------:R-:W-:-:S04]  /*04e0*/  FMUL.FTZ R0, R0, 1 ;  /* 0x3f80000000007820 */ /* 0x000fc80000410000 */
[----:B------:R1:W2:Y:S02]  /*04f0*/  F2F.F64.F32 R28, R0 ;  /* 0x00000000001c7310 */ /* 0x0002a40000201800 */
[----:B-12---:R-:W-:Y:S05]  /*0500*/  BRA `(.L_x_2046) ;  /* 0x0000000800ac7947 */ /* 0x006fea0003800000 */
.L_x_2051:
[----:B------:R0:W5:Y:S01]  /*0510*/  LDG.E.64 R28, desc[UR36][R2.64] ;  /* 0x00000024021c7981 */ /* 0x000162000c1e1b00 */
[----:B------:R-:W-:Y:S05]  /*0520*/  BRA `(.L_x_2046) ;  /* 0x0000000800a47947 */ /* 0x000fea0003800000 */
.L_x_2041:
        /* <DEDUP_REMOVED lines=13> */
.L_x_2055:
[----:B------:R1:W5:Y:S01]  /*0600*/  LDG.E.64 R28, desc[UR36][R2.64] ;  /* 0x00000024021c7981 */ /* 0x000362000c1e1b00 */
[----:B------:R-:W-:Y:S05]  /*0610*/  BRA `(.L_x_2046) ;  /* 0x0000000800687947 */ /* 0x000fea0003800000 */
.L_x_2054:
        /* <DEDUP_REMOVED lines=23> */
[----:B------:R-:W-:-:S05]  /*0790*/  LOP3.LUT R5, R5, 0x80000000, R0, 0xf8, !PT ;  /* 0x8000000005057812 */ /* 0x000fca00078ef800 */
[----:B------:R-:W-:-:S04]  /*07a0*/  FMUL.FTZ R5, R5, 1 ;  /* 0x3f80000005057820 */ /* 0x000fc80000410000 */
[----:B------:R2:W3:Y:S02]  /*07b0*/  F2F.F64.F32 R28, R5 ;  /* 0x00000005001c7310 */ /* 0x0004e40000201800 */
[----:B--23--:R-:W-:Y:S05]  /*07c0*/  BRA `(.L_x_2046) ;  /* 0x0000000400fc7947 */ /* 0x00cfea0003800000 */
.L_x_2057:
        /* <DEDUP_REMOVED lines=12> */
[----:B------:R2:W3:Y:S02]  /*0890*/  F2F.F64.F32 R28, R0 ;  /* 0x00000000001c7310 */ /* 0x0004e40000201800 */
[----:B--23--:R-:W-:Y:S05]  /*08a0*/  BRA `(.L_x_2046) ;  /* 0x0000000400c47947 */ /* 0x00cfea0003800000 */
.L_x_2056:
[----:B------:R-:W2:Y:S02]  /*08b0*/  LDG.E.U16 R0, desc[UR36][R2.64] ;  /* 0x0000002402007981 */ /* 0x000ea4000c1e1500 */
[----:B--2---:R-:W-:-:S04]  /*08c0*/  IMAD.U32 R0, R0, 0x10000, RZ ;  /* 0x0001000000007824 */ /* 0x004fc800078e00ff */
[----:B------:R-:W-:-:S04]  /*08d0*/  FMUL.FTZ R0, R0, 1 ;  /* 0x3f80000000007820 */ /* 0x000fc80000410000 */
[----:B------:R2:W3:Y:S02]  /*08e0*/  F2F.F64.F32 R28, R0 ;  /* 0x00000000001c7310 */ /* 0x0004e40000201800 */
[----:B--23--:R-:W-:Y:S05]  /*08f0*/  BRA `(.L_x_2046) ;  /* 0x0000000400b07947 */ /* 0x00cfea0003800000 */
.L_x_2053:
        /* <DEDUP_REMOVED lines=9> */
[----:B--2---:R4:W0:Y:S02]  /*0990*/  I2F.F64.U16 R28, R2 ;  /* 0x00000002001c7312 */ /* 0x0048240000101800 */
[----:B0---4-:R-:W-:Y:S05]  /*09a0*/  BRA `(.L_x_2046) ;  /* 0x0000000400847947 */ /* 0x011fea0003800000 */
.L_x_2060:
        /* <DEDUP_REMOVED lines=21> */
.L_x_2062:
[----:B------:R-:W-:Y:S05]  /*0b00*/  BSYNC.RECONVERGENT B0 ;  /* 0x0000000000007941 */ /* 0x000fea0003800200 */
.L_x_2061:
[----:B------:R-:W-:Y:S01]  /*0b10*/  IMAD.SHL.U32 R0, R0, 0x100000, RZ ;  /* 0x0010000000007824 */ /* 0x000fe200078e00ff */
[----:B------:R-:W-:-:S04]  /*0b20*/  LEA R2, R2, 0x3b800000, 0x17 ;  /* 0x3b80000002027811 */ /* 0x000fc800078eb8ff */
[----:B------:R-:W-:-:S05]  /*0b30*/  LOP3.LUT R0, R2, R0, R7, 0xfe, !PT ;  /* 0x0000000002007212 */ /* 0x000fca00078efe07 */
[----:B------:R-:W-:-:S04]  /*0b40*/  FMUL.FTZ R0, R0, 1 ;  /* 0x3f80000000007820 */ /* 0x000fc80000410000 */
[----:B------:R4:W0:Y:S02]  /*0b50*/  F2F.F64.F32 R28, R0 ;  /* 0x00000000001c7310 */ /* 0x0008240000201800 */
[----:B0---4-:R-:W-:Y:S05]  /*0b60*/  BRA `(.L_x_2046) ;  /* 0x0000000400147947 */ /* 0x011fea0003800000 */
.L_x_2059:
        /* <DEDUP_REMOVED lines=21> */
.L_x_2064:
[----:B------:R-:W-:Y:S05]  /*0cc0*/  BSYNC.RECONVERGENT B0 ;  /* 0x0000000000007941 */ /* 0x000fea0003800200 */
.L_x_2063:
[----:B------:R-:W-:Y:S01]  /*0cd0*/  IMAD.SHL.U32 R0, R0, 0x200000, RZ ;  /* 0x0020000000007824 */ /* 0x000fe200078e00ff */
[----:B------:R-:W-:-:S04]  /*0ce0*/  LEA R2, R2, 0x37800000, 0x17 ;  /* 0x3780000002027811 */ /* 0x000fc800078eb8ff */
[----:B------:R-:W-:-:S05]  /*0cf0*/  LOP3.LUT R0, R2, R0, R7, 0xfe, !PT ;  /* 0x0000000002007212 */ /* 0x000fca00078efe07 */
[----:B------:R-:W-:-:S04]  /*0d00*/  FMUL.FTZ R0, R0, 1 ;  /* 0x3f80000000007820 */ /* 0x000fc80000410000 */
[----:B------:R4:W0:Y:S02]  /*0d10*/  F2F.F64.F32 R28, R0 ;  /* 0x00000000001c7310 */ /* 0x0008240000201800 */
[----:B0---4-:R-:W-:Y:S05]  /*0d20*/  BRA `(.L_x_2046) ;  /* 0x0000000000a47947 */ /* 0x011fea0003800000 */
.L_x_2058:
[----:B------:R-:W-:-:S09]  /*0d30*/  UISETP.NE.AND UP0, UPT, UR4, 0x1c, UPT ;  /* 0x0000001c0400788c */ /* 0x000fd2000bf05270 */
[----:B------:R-:W-:Y:S05]  /*0d40*/  BRA.U !UP0, `(.L_x_2065) ;  /* 0x0000000108947547 */ /* 0x000fea000b800000 */
[----:B------:R-:W-:-:S09]  /*0d50*/  UISETP.NE.AND UP0, UPT, UR4, 0x1d, UPT ;  /* 0x0000001d0400788c */ /* 0x000fd2000bf05270 */
[----:B------:R-:W-:Y:S05]  /*0d60*/  BRA.U !UP0, `(.L_x_2066) ;  /* 0x0000000108807547 */ /* 0x000fea000b800000 */
[----:B------:R-:W-:-:S09]  /*0d70*/  UISETP.NE.AND UP0, UPT, UR4, 0x2c, UPT ;  /* 0x0000002c0400788c */ /* 0x000fd2000bf05270 */
[----:B------:R-:W-:Y:S05]  /*0d80*/  BRA.U !UP0, `(.L_x_2067) ;  /* 0x0000000108487547 */ /* 0x000fea000b800000 */
.L_x_2045:
        /* <DEDUP_REMOVED lines=16> */
.L_x_2068:
[----:B------:R-:W-:Y:S01]  /*0e90*/  CS2R R28, SRZ ;  /* 0x00000000001c7805 */ /* 0x000fe2000001ff00 */
[----:B------:R-:W-:Y:S06]  /*0ea0*/  BRA `(.L_x_2046) ;  /* 0x0000000000447947 */ /* 0x000fec0003800000 */
.L_x_2067:
[----:B------:R-:W2:Y:S01]  /*0eb0*/  LDG.E.U8 R0, desc[UR36][R2.64] ;  /* 0x0000002402007981 */ /* 0x000ea2000c1e1100 */
[----:B------:R-:W-:Y:S02]  /*0ec0*/  IMAD.MOV.U32 R28, RZ, RZ, 0x0 ;  /* 0x00000000ff1c7424 */ /* 0x000fe400078e00ff */
[----:B------:R-:W-:Y:S01]  /*0ed0*/  IMAD.MOV.U32 R29, RZ, RZ, 0x38000000 ;  /* 0x38000000ff1d7424 */ /* 0x000fe200078e00ff */
[----:B--2---:R-:W-:-:S13]  /*0ee0*/  ISETP.NE.AND P0, PT, R0, RZ, PT ;  /* 0x000000ff0000720c */ /* 0x004fda0003f05270 */
[----:B------:R-:W-:Y:S05]  /*0ef0*/  @!P0 BRA `(.L_x_2046) ;  /* 0x0000000000308947 */ /* 0x000fea0003800000 */
[----:B------:R-:W-:-:S13]  /*0f00*/  ISETP.NE.AND P0, PT, R0, 0xff, PT ;  /* 0x000000ff0000780c */ /* 0x000fda0003f05270 */
[----:B------:R-:W-:Y:S02]  /*0f10*/  @P0 IMAD.SHL.U32 R0, R0, 0x800000, RZ ;  /* 0x0080000000000824 */ /* 0x000fe400078e00ff */
[----:B------:R-:W-:Y:S02]  /*0f20*/  @!P0 IMAD.MOV.U32 R28, RZ, RZ, 0x20000000 ;  /* 0x20000000ff1c8424 */ /* 0x000fe400078e00ff */
[----:B------:R-:W-:Y:S02]  /*0f30*/  @!P0 IMAD.MOV.U32 R29, RZ, RZ, 0x7ff80000 ;  /* 0x7ff80000ff1d8424 */ /* 0x000fe400078e00ff */
[----:B------:R-:W-:-:S04]  /*0f40*/  @P0 FMUL.FTZ R0, R0, 1 ;  /* 0x3f80000000000820 */ /* 0x000fc80000410000 */
[----:B------:R4:W0:Y:S02]  /*0f50*/  @P0 F2F.F64.F32 R28, R0 ;  /* 0x00000000001c0310 */ /* 0x0008240000201800 */
[----:B0---4-:R-:W-:Y:S05]  /*0f60*/  BRA `(.L_x_2046) ;  /* 0x0000000000147947 */ /* 0x011fea0003800000 */
.L_x_2066:
[----:B------:R-:W2:Y:S02]  /*0f70*/  LDG.E.64 R28, desc[UR36][R2.64] ;  /* 0x00000024021c7981 */ /* 0x000ea4000c1e1b00 */
[----:B--2---:R-:W4:Y:S02]  /*0f80*/  I2F.F64.U64 R28, R28 ;  /* 0x0000001c001c7312 */ /* 0x004f240000301800 */
[----:B----4-:R-:W-:Y:S05]  /*0f90*/  BRA `(.L_x_2046) ;  /* 0x0000000000087947 */ /* 0x010fea0003800000 */
.L_x_2065:
[----:B------:R-:W2:Y:S02]  /*0fa0*/  LDG.E R2, desc[UR36][R2.64] ;  /* 0x0000002402027981 */ /* 0x000ea4000c1e1900 */
[----:B--2---:R2:W3:Y:S02]  /*0fb0*/  I2F.F64.U32 R28, R2 ;  /* 0x00000002001c7312 */ /* 0x0044e40000201800 */
.L_x_2046:
[----:B------:R-:W-:Y:S05]  /*0fc0*/  BSYNC.RECONVERGENT B6 ;  /* 0x0000000000067941 */ /* 0x000fea0003800200 */
.L_x_2040:
[----:B012---:R-:W-:-:S07]  /*0fd0*/  VIADD R2, R23, 0x80 ;  /* 0x0000008017027836 */ /* 0x007fce0000000000 */
.L_x_2039:
[----:B------:R-:W-:Y:S05]  /*0fe0*/  BSYNC.RECONVERGENT B7 ;  /* 0x0000000000077941 */ /* 0x000fea0003800200 */
.L_x_2038:
[----:B------:R-:W-:Y:S01]  /*0ff0*/  ISETP.GE.AND P0, PT, R2, R19, PT ;  /* 0x000000130200720c */ /* 0x000fe20003f06270 */
[----:B------:R-:W-:Y:S01]  /*1000*/  BSSY.RECONVERGENT B7, `(.L_x_2069) ;  /* 0x00000f6000077945 */ /* 0x000fe20003800200 */
[----:B------:R-:W-:-:S11]  /*1010*/  CS2R R26, SRZ ;  /* 0x00000000001a7805 */ /* 0x000fd6000001ff00 */
[----:B------:R-:W-:Y:S05]  /*1020*/  @P0 BRA `(.L_x_2070) ;  /* 0x0000000c00cc0947 */ /* 0x000fea0003800000 */
        /* <DEDUP_REMOVED lines=19> */
[----:B--2---:R1:W2:Y:S02]  /*1160*/  I2F.F64.S16 R26, R4 ;  /* 0x00000004001a7312 */ /* 0x0042a40000101c00 */
[----:B-12---:R-:W-:Y:S05]  /*1170*/  BRA `(.L_x_2077) ;  /* 0x0000000c00707947 */ /* 0x006fea0003800000 */
.L_x_2075:
[----:B------:R-:W2:Y:S02]  /*1180*/  LDG.E.U8 R4, desc[UR36][R4.64] ;  /* 0x0000002404047981 */ /* 0x000ea4000c1e1100 */
[----:B--2---:R1:W2:Y:S02]  /*1190*/  I2F.F64.U16 R26, R4 ;  /* 0x00000004001a7312 */ /* 0x0042a40000101800 */
[----:B-12---:R-:W-:Y:S05]  /*11a0*/  BRA `(.L_x_2077) ;  /* 0x0000000c00647947 */ /* 0x006fea0003800000 */
.L_x_2074:
[----:B------:R-:W-:-:S09]  /*11b0*/  UISETP.NE.AND UP0, UPT, UR4, 0x2, UPT ;  /* 0x000000020400788c */ /* 0x000fd2000bf05270 */
[----:B------:R-:W-:Y:S05]  /*11c0*/  BRA.U !UP0, `(.L_x_2078) ;  /* 0x0000000108287547 */ /* 0x000fea000b800000 */
[----:B------:R-:W-:-:S09]  /*11d0*/  UISETP.NE.AND UP0, UPT, UR4, 0x3, UPT ;  /* 0x000000030400788c */ /* 0x000fd2000bf05270 */
[----:B------:R-:W-:Y:S05]  /*11e0*/  BRA.U !UP0, `(.L_x_2079) ;  /* 0x0000000108147547 */ /* 0x000fea000b800000 */
[----:B------:R-:W-:-:S09]  /*11f0*/  UISETP.NE.AND UP0, UPT, UR4, 0x4, UPT ;  /* 0x000000040400788c */ /* 0x000fd2000bf05270 */
[----:B------:R-:W-:Y:S05]  /*1200*/  BRA.U UP0, `(.L_x_2076) ;  /* 0x0000000900f07547 */ /* 0x000fea000b800000 */
[----:B------:R-:W2:Y:S02]  /*1210*/  LDG.E.64 R26, desc[UR36][R4.64] ;  /* 0x00000024041a7981 */ /* 0x000ea4000c1e1b00 */
[----:B--2---:R-:W1:Y:S02]  /*1220*/  I2F.F64.S64 R26, R26 ;  /* 0x0000001a001a7312 */ /* 0x004e640000301c00 */
[----:B-1----:R-:W-:Y:S05]  /*1230*/  BRA `(.L_x_2077) ;  /* 0x0000000c00407947 */ /* 0x002fea0003800000 */
.L_x_2079:
[----:B------:R-:W2:Y:S02]  /*1240*/  LDG.E R4, desc[UR36][R4.64] ;  /* 0x0000002404047981 */ /* 0x000ea4000c1e1900 */
[----:B--2---:R1:W2:Y:S02]  /*1250*/  I2F.F64 R26, R4 ;  /* 0x00000004001a7312 */ /* 0x0042a40000201c00 */
[----:B-12---:R-:W-:Y:S05]  /*1260*/  BRA `(.L_x_2077) ;  /* 0x0000000c00347947 */ /* 0x006fea0003800000 */
.L_x_2078:
[----:B------:R-:W2:Y:S02]  /*1270*/  LDG.E.U16 R4, desc[UR36][R4.64] ;  /* 0x0000002404047981 */ /* 0x000ea4000c1e1500 */
[----:B--2---:R1:W2:Y:S02]  /*1280*/  I2F.F64.S16 R26, R4 ;  /* 0x00000004001a7312 */ /* 0x0042a40000101c00 */
[----:B-12---:R-:W-:Y:S05]  /*1290*/  BRA `(.L_x_2077) ;  /* 0x0000000c00287947 */ /* 0x006fea0003800000 */
.L_x_2073:
        /* <DEDUP_REMOVED lines=8> */
[----:B------:R-:W0:Y:S02]  /*1320*/  F2F.F64.F32 R26, R26 ;  /* 0x0000001a001a7310 */ /* 0x000e240000201800 */
[----:B0-----:R-:W-:Y:S05]  /*1330*/  BRA `(.L_x_2077) ;  /* 0x0000000c00007947 */ /* 0x001fea0003800000 */
.L_x_2081:
[----:B------:R-:W2:Y:S02]  /*1340*/  LDG.E.U16 R0, desc[UR36][R4.64] ;  /* 0x0000002404007981 */ /* 0x000ea4000c1e1500 */
[----:B--2---:R-:W-:-:S05]  /*1350*/  HADD2.F32 R0, -RZ, R0.H0_H0 ;  /* 0x20000000ff007230 */ /* 0x004fca0000004100 */
[----:B------:R-:W-:-:S04]  /*1360*/  FMUL.FTZ R0, R0, 1 ;  /* 0x3f80000000007820 */ /* 0x000fc80000410000 */
[----:B------:R0:W1:Y:S02]  /*1370*/  F2F.F64.F32 R26, R0 ;  /* 0x00000000001a7310 */ /* 0x0000640000201800 */
[----:B01----:R-:W-:Y:S05]  /*1380*/  BRA `(.L_x_2077) ;  /* 0x0000000800ec7947 */ /* 0x003fea0003800000 */
.L_x_2080:
        /* <DEDUP_REMOVED lines=10> */
.L_x_2083:
[----:B------:R-:W2:Y:S02]  /*1430*/  LDG.E.U16 R4, desc[UR36][R4.64] ;  /* 0x0000002404047981 */ /* 0x000ea4000c1e1500 */
[----:B--2---:R-:W-:-:S05]  /*1440*/  HADD2.F32 R0, -RZ, R4.H0_H0 ;  /* 0x20000004ff007230 */ /* 0x004fca0000004100 */
[----:B------:R-:W-:-:S04]  /*1450*/  FMUL.FTZ R0, R0, 1 ;  /* 0x3f80000000007820 */ /* 0x000fc80000410000 */
[----:B------:R0:W1:Y:S02]  /*1460*/  F2F.F64.F32 R26, R0 ;  /* 0x00000000001a7310 */ /* 0x0000640000201800 */
[----:B01----:R-:W-:Y:S05]  /*1470*/  BRA `(.L_x_2077) ;  /* 0x0000000800b07947 */ /* 0x003fea0003800000 */
.L_x_2082:
[----:B------:R0:W5:Y:S01]  /*1480*/  LDG.E.64 R26, desc[UR36][R4.64] ;  /* 0x00000024041a7981 */ /* 0x000162000c1e1b00 */
[----:B------:R-:W-:Y:S05]  /*1490*/  BRA `(.L_x_2077) ;  /* 0x0000000800a87947 */ /* 0x000fea0003800000 */
.L_x_2072:
        /* <DEDUP_REMOVED lines=13> */
.L_x_2086:
[----:B------:R4:W5:Y:S01]  /*1570*/  LDG.E.64 R26, desc[UR36][R4.64] ;  /* 0x00000024041a7981 */ /* 0x000962000c1e1b00 */
[----:B------:R-:W-:Y:S05]  /*1580*/  BRA `(.L_x_2077) ;  /* 0x00000008006c7947 */ /* 0x000fea0003800000 */
.L_x_2085:
        /* <DEDUP_REMOVED lines=25> */
[----:B------:R4:W0:Y:S02]  /*1720*/  F2F.F64.F32 R26, R3 ;  /* 0x00000003001a7310 */ /* 0x0008240000201800 */
[----:B0---4-:R-:W-:Y:S05]  /*1730*/  BRA `(.L_x_2077) ;  /* 0x0000000800007947 */ /* 0x011fea0003800000 */
.L_x_2088:
        /* <DEDUP_REMOVED lines=11> */
[----:B------:R-:W-:-:S05]  /*17f0*/  LOP3.LUT R0, R0, 0x80000000, R3, 0xf8, !PT ;  /* 0x8000000000007812 */ /* 0x000fca00078ef803 */
[----:B------:R-:W-:-:S04]  /*1800*/  FMUL.FTZ R0, R0, 1 ;  /* 0x3f80000000007820 */ /* 0x000fc80000410000 */
[----:B------:R4:W0:Y:S02]  /*1810*/  F2F.F64.F32 R26, R0 ;  /* 0x00000000001a7310 */ /* 0x0008240000201800 */
[----:B0---4-:R-:W-:Y:S05]  /*1820*/  BRA `(.L_x_2077) ;  /* 0x0000000400c47947 */ /* 0x011fea0003800000 */
.L_x_2087:
[----:B------:R-:W2:Y:S02]  /*1830*/  LDG.E.U16 R0, desc[UR36][R4.64] ;  /* 0x0000002404007981 */ /* 0x000ea4000c1e1500 */
[----:B--2---:R-:W-:-:S04]  /*1840*/  IMAD.U32 R0, R0, 0x10000, RZ ;  /* 0x0001000000007824 */ /* 0x004fc800078e00ff */
[----:B------:R-:W-:-:S04]  /*1850*/  FMUL.FTZ R0, R0, 1 ;  /* 0x3f80000000007820 */ /* 0x000fc80000410000 */
[----:B------:R4:W0:Y:S02]  /*1860*/  F2F.F64.F32 R26, R0 ;  /* 0x00000000001a7310 */ /* 0x0008240000201800 */
[----:B0---4-:R-:W-:Y:S05]  /*1870*/  BRA `(.L_x_2077) ;  /* 0x0000000400b07947 */ /* 0x011fea0003800000 */
.L_x_2084:
        /* <DEDUP_REMOVED lines=11> */
.L_x_2091:
        /* <DEDUP_REMOVED lines=21> */
.L_x_2093:
[----:B------:R-:W-:Y:S05]  /*1a80*/  BSYNC.RECONVERGENT B0 ;  /* 0x0000000000007941 */ /* 0x000fea0003800200 */
.L_x_2092:
[----:B------:R-:W-:Y:S01]  /*1a90*/  IMAD.SHL.U32 R0, R0, 0x100000, RZ ;  /* 0x0010000000007824 */ /* 0x000fe200078e00ff */
[----:B------:R-:W-:-:S04]  /*1aa0*/  LEA R3, R3, 0x3b800000, 0x17 ;  /* 0x3b80000003037811 */ /* 0x000fc800078eb8ff */
[----:B------:R-:W-:-:S05]  /*1ab0*/  LOP3.LUT R0, R3, R0, R7, 0xfe, !PT ;  /* 0x0000000003007212 */ /* 0x000fca00078efe07 */
[----:B------:R-:W-:-:S04]  /*1ac0*/  FMUL.FTZ R0, R0, 1 ;  /* 0x3f80000000007820 */ /* 0x000fc80000410000 */
[----:B------:R4:W0:Y:S02]  /*1ad0*/  F2F.F64.F32 R26, R0 ;  /* 0x00000000001a7310 */ /* 0x0008240000201800 */
[----:B0---4-:R-:W-:Y:S05]  /*1ae0*/  BRA `(.L_x_2077) ;  /* 0x0000000400147947 */ /* 0x011fea0003800000 */
.L_x_2090:
        /* <DEDUP_REMOVED lines=21> */
.L_x_2095:
[----:B------:R-:W-:Y:S05]  /*1c40*/  BSYNC.RECONVERGENT B0 ;  /* 0x0000000000007941 */ /* 0x000fea0003800200 */
.L_x_2094:
[----:B------:R-:W-:Y:S01]  /*1c50*/  IMAD.SHL.U32 R0, R0, 0x200000, RZ ;  /* 0x0020000000007824 */ /* 0x000fe200078e00ff */
[----:B------:R-:W-:-:S04]  /*1c60*/  LEA R3, R3, 0x37800000, 0x17 ;  /* 0x3780000003037811 */ /* 0x000fc800078eb8ff */
[----:B------:R-:W-:-:S05]  /*1c70*/  LOP3.LUT R0, R3, R0, R7, 0xfe, !PT ;  /* 0x0000000003007212 */ /* 0x000fca00078efe07 */
[----:B------:R-:W-:-:S04]  /*1c80*/  FMUL.FTZ R0, R0, 1 ;  /* 0x3f80000000007820 */ /* 0x000fc80000410000 */
[----:B------:R4:W0:Y:S02]  /*1c90*/  F2F.F64.F32 R26, R0 ;  /* 0x00000000001a7310 */ /* 0x0008240000201800 */
[----:B0---4-:R-:W-:Y:S05]  /*1ca0*/  BRA `(.L_x_2077) ;  /* 0x0000000000a47947 */ /* 0x011fea0003800000 */
.L_x_2089:
        /* <DEDUP_REMOVED lines=16> */
[----:B------:R1:W2:Y:S02]  /*1db0*/  @P0 F2F.F64.F32 R26, R0 ;  /* 0x00000000001a0310 */ /* 0x0002a40000201800 */
[----:B-12---:R-:W-:Y:S05]  /*1dc0*/  BRA `(.L_x_2077) ;  /* 0x00000000005c7947 */ /* 0x006fea0003800000 */
.L_x_2076:
        /* <DEDUP_REMOVED lines=15> */
[----:B--23-5:R-:W-:Y:S05]  /*1ec0*/  CALL.ABS.NOINC R14 ;  /* 0x000000000e007343 */ /* 0x02cfea0003c00000 */
.L_x_2098:
[----:B------:R-:W-:Y:S01]  /*1ed0*/  CS2R R26, SRZ ;  /* 0x00000000001a7805 */ /* 0x000fe2000001ff00 */
[----:B------:R-:W-:Y:S06]  /*1ee0*/  BRA `(.L_x_2077) ;  /* 0x0000000000147947 */ /* 0x000fec0003800000 */
.L_x_2097:
[----:B------:R-:W2:Y:S02]  /*1ef0*/  LDG.E.64 R26, desc[UR36][R4.64] ;  /* 0x00000024041a7981 */ /* 0x000ea4000c1e1b00 */
[----:B--2---:R-:W1:Y:S02]  /*1f00*/  I2F.F64.U64 R26, R26 ;  /* 0x0000001a001a7312 */ /* 0x004e640000301800 */
[----:B-1----:R-:W-:Y:S05]  /*1f10*/  BRA `(.L_x_2077) ;  /* 0x0000000000087947 */ /* 0x002fea0003800000 */
.L_x_2096:
[----:B------:R-:W2:Y:S02]  /*1f20*/  LDG.E R4, desc[UR36][R4.64] ;  /* 0x0000002404047981 */ /* 0x000ea4000c1e1900 */
[----:B--2---:R1:W2:Y:S02]  /*1f30*/  I2F.F64.U32 R26, R4 ;  /* 0x00000004001a7312 */ /* 0x0042a40000201800 */
.L_x_2077:
[----:B------:R-:W-:Y:S05]  /*1f40*/  BSYNC.RECONVERGENT B6 ;  /* 0x0000000000067941 */ /* 0x000fea0003800200 */
.L_x_2071:
[----:B------:R-:W-:-:S07]  /*1f50*/  VIADD R2, R2, 0x80 ;  /* 0x0000008002027836 */ /* 0x000fce0000000000 */
.L_x_2070:
[----:B------:R-:W-:Y:S05]  /*1f60*/  BSYNC.RECONVERGENT B7 ;  /* 0x0000000000077941 */ /* 0x000fea0003800200 */
.L_x_2069:
[----:B------:R-:W-:Y:S01]  /*1f70*/  ISETP.GE.AND P0, PT, R2, R19, PT ;  /* 0x000000130200720c */ /* 0x000fe20003f06270 */
[----:B------:R-:W-:Y:S01]  /*1f80*/  BSSY.RECONVERGENT B7, `(.L_x_2099) ;  /* 0x00000f6000077945 */ /* 0x000fe20003800200 */
[----:B------:R-:W-:-:S11]  /*1f90*/  CS2R R24, SRZ ;  /* 0x0000000000187805 */ /* 0x000fd6000001ff00 */
[----:B------:R-:W-:Y:S05]  /*1fa0*/  @P0 BRA `(.L_x_2100) ;  /* 0x0000000c00cc0947 */ /* 0x000fea0003800000 */
[----:B01--4-:R-:W0:Y:S01]  /*1fb0*/  LDC.64 R4, c[0x0][0x390] ;  /* 0x0000e400ff047b82 */ /* 0x013e220000000a00 */
        /* <DEDUP_REMOVED lines=17> */
[----:B------:R-:W4:Y:S02]  /*20d0*/  LDG.E.S8 R4, desc[UR36][R4.64] ;  /* 0x0000002404047981 */ /* 0x000f24000c1e1300 */
[----:B----4-:R0:W1:Y:S02]  /*20e0*/  I2F.F64.S16 R24, R4 ;  /* 0x0000000400187312 */ /* 0x0100640000101c00 */
[----:B01----:R-:W-:Y:S05]  /*20f0*/  BRA `(.L_x_2107) ;  /* 0x0000000c00707947 */ /* 0x003fea0003800000 */
.L_x_2105:
[----:B------:R-:W4:Y:S02]  /*2100*/  LDG.E.U8 R4, desc[UR36][R4.64] ;  /* 0x0000002404047981 */ /* 0x000f24000c1e1100 */
[----:B----4-:R0:W1:Y:S02]  /*2110*/  I2F.F64.U16 R24, R4 ;  /* 0x0000000400187312 */ /* 0x0100640000101800 */
[----:B01----:R-:W-:Y:S05]  /*2120*/  BRA `(.L_x_2107) ;  /* 0x0000000c00647947 */ /* 0x003fea0003800000 */
.L_x_2104:
[----:B------:R-:W-:-:S09]  /*2130*/  UISETP.NE.AND UP0, UPT, UR4, 0x2, UPT ;  /* 0x000000020400788c */ /* 0x000fd2000bf05270 */
[----:B------:R-:W-:Y:S05]  /*2140*/  BRA.U !UP0, `(.L_x_2108) ;  /* 0x0000000108287547 */ /* 0x000fea000b800000 */
[----:B------:R-:W-:-:S09]  /*2150*/  UISETP.NE.AND UP0, UPT, UR4, 0x3, UPT ;  /* 0x000000030400788c */ /* 0x000fd2000bf05270 */
[----:B------:R-:W-:Y:S05]  /*2160*/  BRA.U !UP0, `(.L_x_2109) ;  /* 0x0000000108147547 */ /* 0x000fea000b800000 */
[----:B------:R-:W-:-:S09]  /*2170*/  UISETP.NE.AND UP0, UPT, UR4, 0x4, UPT ;  /* 0x000000040400788c */ /* 0x000fd2000bf05270 */
[----:B------:R-:W-:Y:S05]  /*2180*/  BRA.U UP0, `(.L_x_2106) ;  /* 0x0000000900f07547 */ /* 0x000fea000b800000 */
[----:B------:R-:W4:Y:S02]  /*2190*/  LDG.E.64 R24, desc[UR36][R4.64] ;  /* 0x0000002404187981 */ /* 0x000f24000c1e1b00 */
[----:B----4-:R-:W0:Y:S02]  /*21a0*/  I2F.F64.S64 R24, R24 ;  /* 0x0000001800187312 */ /* 0x010e240000301c00 */
[----:B0-----:R-:W-:Y:S05]  /*21b0*/  BRA `(.L_x_2107) ;  /* 0x0000000c00407947 */ /* 0x001fea0003800000 */
.L_x_2109:
[----:B------:R-:W4:Y:S02]  /*21c0*/  LDG.E R4, desc[UR36][R4.64] ;  /* 0x0000002404047981 */ /* 0x000f24000c1e1900 */
[----:B----4-:R0:W1:Y:S02]  /*21d0*/  I2F.F64 R24, R4 ;  /* 0x0000000400187312 */ /* 0x0100640000201c00 */
[----:B01----:R-:W-:Y:S05]  /*21e0*/  BRA `(.L_x_2107) ;  /* 0x0000000c00347947 */ /* 0x003fea0003800000 */
.L_x_2108:
[----:B------:R-:W4:Y:S02]  /*21f0*/  LDG.E.U16 R4, desc[UR36][R4.64] ;  /* 0x0000002404047981 */ /* 0x000f24000c1e1500 */
[----:B----4-:R0:W1:Y:S02]  /*2200*/  I2F.F64.S16 R24, R4 ;  /* 0x0000000400187312 */ /* 0x0100640000101c00 */
[----:B01----:R-:W-:Y:S05]  /*2210*/  BRA `(.L_x_2107) ;  /* 0x0000000c00287947 */ /* 0x003fea0003800000 */
.L_x_2103:
[----:B------:R-:W-:-:S09]  /*2220*/  UISETP.GT.AND UP0, UPT, UR4, 0x6, UPT ;  /* 0x000000060400788c */ /* 0x000fd2000bf04270 */
[----:B------:R-:W-:Y:S05]  /*2230*/  BRA.U UP0, `(.L_x_2110) ;  /* 0x0000000100347547 */ /* 0x000fea000b800000 */
[----:B------:R-:W-:-:S09]  /*2240*/  UISETP.NE.AND UP0, UPT, UR4, 0x5, UPT ;  /* 0x000000050400788c */ /* 0x000fd2000bf05270 */
[----:B------:R-:W-:Y:S05]  /*2250*/  BRA.U !UP0, `(.L_x_2111) ;  /* 0x0000000108187547 */ /* 0x000fea000b800000 */
[----:B------:R-:W-:-:S09]  /*2260*/  UISETP.NE.AND UP0, UPT, UR4, 0x6, UPT ;  /* 0x000000060400788c */ /* 0x000fd2000bf05270 */
[----:B------:R-:W-:Y:S05]  /*2270*/  BRA.U UP0, `(.L_x_2106) ;  /* 0x0000000900b47547 */ /* 0x000fea000b800000 */
[----:B------:R-:W4:Y:S02]  /*2280*/  LDG.E R24, desc[UR36][R4.64] ;  /* 0x0000002404187981 */ /* 0x000f24000c1e1900 */
[----:B----4-:R-:W-:-:S06]  /*2290*/  FMUL.FTZ R24, R24, 1 ;  /* 0x3f80000018187820 */ /* 0x010fcc0000410000 */
[----:B------:R-:W1:Y:S02]  /*22a0*/  F2F.F64.F32 R24, R24 ;  /* 0x0000001800187310 */ /* 0x000e640000201800 */
[----:B-1----:R-:W-:Y:S05]  /*22b0*/  BRA `(.L_x_2107) ;  /* 0x0000000c00007947 */ /* 0x002fea0003800000 */
.L_x_2111:
[----:B------:R-:W4:Y:S02]  /*22c0*/  LDG.E.U16 R0, desc[UR36][R4.64] ;  /* 0x0000002404007981 */ /* 0x000f24000c1e1500 */
[----:B----4-:R-:W-:-:S05]  /*22d0*/  HADD2.F32 R0, -RZ, R0.H0_H0 ;  /* 0x20000000ff007230 */ /* 0x010fca0000004100 */
[----:B------:R-:W-:-:S04]  /*22e0*/  FMUL.FTZ R0, R0, 1 ;  /* 0x3f80000000007820 */ /* 0x000fc80000410000 */
[----:B------:R1:W4:Y:S02]  /*22f0*/  F2F.F64.F32 R24, R0 ;  /* 0x0000000000187310 */ /* 0x0003240000201800 */
[----:B-1--4-:R-:W-:Y:S05]  /*2300*/  BRA `(.L_x_2107) ;  /* 0x0000000800ec7947 */ /* 0x012fea0003800000 */
.L_x_2110:
[----:B------:R-:W-:-:S09]  /*2310*/  UISETP.NE.AND UP0, UPT, UR4, 0x7, UPT ;  /* 0x000000070400788c */ /* 0x000fd2000bf05270 */
[----:B------:R-:W-:Y:S05]  /*2320*/  BRA.U !UP0, `(.L_x_2112) ;  /* 0x0000000108347547 */ /* 0x000fea000b800000 */
        /* <DEDUP_REMOVED lines=8> */
.L_x_2113:
[----:B------:R-:W4:Y:S02]  /*23b0*/  LDG.E.U16 R4, desc[UR36][R4.64] ;  /* 0x0000002404047981 */ /* 0x000f24000c1e1500 */
[----:B----4-:R-:W-:-:S05]  /*23c0*/  HADD2.F32 R0, -RZ, R4.H0_H0 ;  /* 0x20000004ff007230 */ /* 0x010fca0000004100 */
[----:B------:R-:W-:-:S04]  /*23d0*/  FMUL.FTZ R0, R0, 1 ;  /* 0x3f80000000007820 */ /* 0x000fc80000410000 */
[----:B------:R1:W4:Y:S02]  /*23e0*/  F2F.F64.F32 R24, R0 ;  /* 0x0000000000187310 */ /* 0x0003240000201800 */
[----:B-1--4-:R-:W-:Y:S05]  /*23f0*/  BRA `(.L_x_2107) ;  /* 0x0000000800b07947 */ /* 0x012fea0003800000 */
.L_x_2112:
[----:B------:R0:W5:Y:S01]  /*2400*/  LDG.E.64 R24, desc[UR36][R4.64] ;  /* 0x0000002404187981 */ /* 0x000162000c1e1b00 */
[----:B------:R-:W-:Y:S05]  /*2410*/  BRA `(.L_x_2107) ;  /* 0x0000000800a87947 */ /* 0x000fea0003800000 */
.L_x_2102:
        /* <DEDUP_REMOVED lines=8> */
[----:B------:R-:W4:Y:S01]  /*24a0*/  LDG.E.U8 R4, desc[UR36][R4.64] ;  /* 0x0000002404047981 */ /* 0x000f22000c1e1100 */
[----:B------:R-:W-:Y:S01]  /*24b0*/  IMAD.MOV.U32 R24, RZ, RZ, RZ ;  /* 0x000000ffff187224 */ /* 0x000fe200078e00ff */
[----:B----4-:R-:W-:-:S04]  /*24c0*/  ISETP.NE.AND P0, PT, R4, RZ, PT ;  /* 0x000000ff0400720c */ /* 0x010fc80003f05270 */
[----:B------:R-:W-:Y:S01]  /*24d0*/  FSEL R25, RZ, 1.875, !P0 ;  /* 0x3ff00000ff197808 */ /* 0x000fe20004000000 */
[----:B------:R-:W-:Y:S08]  /*24e0*/  BRA `(.L_x_2107) ;  /* 0x0000000800747947 */ /* 0x000ff00003800000 */
.L_x_2116:
[----:B------:R1:W5:Y:S01]  /*24f0*/  LDG.E.64 R24, desc[UR36][R4.64] ;  /* 0x0000002404187981 */ /* 0x000362000c1e1b00 */
[----:B------:R-:W-:Y:S05]  /*2500*/  BRA `(.L_x_2107) ;  /* 0x00000008006c7947 */ /* 0x000fea0003800000 */
.L_x_2115:
[----:B------:R-:W-:-:S09]  /*2510*/  UISETP.NE.AND UP0, UPT, UR4, 0xf, UPT ;  /* 0x0000000f0400788c */ /* 0x000fd2000bf05270 */
[----:B------:R-:W-:Y:S05]  /*2520*/  BRA.U !UP0, `(.L_x_2117) ;  /* 0x0000000108a07547 */ /* 0x000fea000b800000 */
[----:B------:R-:W-:-:S09]  /*2530*/  UISETP.NE.AND UP0, UPT, UR4, 0x17, UPT ;  /* 0x000000170400788c */ /* 0x000fd2000bf05270 */
[----:B------:R-:W-:Y:S05]  /*2540*/  BRA.U !UP0, `(.L_x_2118) ;  /* 0x00000001085c7547 */ /* 0x000fea000b800000 */
[----:B------:R-:W-:-:S09]  /*2550*/  UISETP.NE.AND UP0, UPT, UR4, 0x18, UPT ;  /* 0x000000180400788c */ /* 0x000fd2000bf05270 */
[----:B------:R-:W-:Y:S05]  /*2560*/  BRA.U UP0, `(.L_x_2106) ;  /* 0x0000000500f87547 */ /* 0x000fea000b800000 */
[----:B------:R-:W4:Y:S01]  /*2570*/  LDG.E.U8 R0, desc[UR36][R4.64] ;  /* 0x0000002404007981 */ /* 0x000f22000c1e1100 */
[----:B------:R-:W-:Y:S02]  /*2580*/  IMAD.MOV.U32 R7, RZ, RZ, 0x1f ;  /* 0x0000001fff077424 */ /* 0x000fe400078e00ff */
[----:B----4-:R-:W-:-:S05]  /*2590*/  IMAD.SHL.U32 R0, R0, 0x1000000, RZ ;  /* 0x0100000000007824 */ /* 0x010fca00078e00ff */
        /* <DEDUP_REMOVED lines=18> */
.L_x_2118:
[----:B------:R-:W4:Y:S02]  /*26c0*/  LDG.E.U8 R4, desc[UR36][R4.64] ;  /* 0x0000002404047981 */ /* 0x000f24000c1e1100 */
[C---:B----4-:R-:W-:Y:S02]  /*26d0*/  IMAD.SHL.U32 R0, R4.reuse, 0x2000000, RZ ;  /* 0x0200000004007824 */ /* 0x050fe400078e00ff */
        /* <DEDUP_REMOVED lines=13> */
.L_x_2117:
[----:B------:R-:W4:Y:S02]  /*27b0*/  LDG.E.U16 R0, desc[UR36][R4.64] ;  /* 0x0000002404007981 */ /* 0x000f24000c1e1500 */
[----:B----4-:R-:W-:-:S04]  /*27c0*/  IMAD.U32 R0, R0, 0x10000, RZ ;  /* 0x0001000000007824 */ /* 0x010fc800078e00ff */
[----:B------:R-:W-:-:S04]  /*27d0*/  FMUL.FTZ R0, R0, 1 ;  /* 0x3f80000000007820 */ /* 0x000fc80000410000 */
[----:B------:R4:W0:Y:S02]  /*27e0*/  F2F.F64.F32 R24, R0 ;  /* 0x0000000000187310 */ /* 0x0008240000201800 */
[----:B0---4-:R-:W-:Y:S05]  /*27f0*/  BRA `(.L_x_2107) ;  /* 0x0000000400b07947 */ /* 0x011fea0003800000 */
.L_x_2114:
        /* <DEDUP_REMOVED lines=8> */
[----:B------:R-:W4:Y:S02]  /*2880*/  LDG.E.U16 R4, desc[UR36][R4.64] ;  /* 0x0000002404047981 */ /* 0x000f24000c1e1500 */
[----:B----4-:R0:W1:Y:S02]  /*2890*/  I2F.F64.U16 R24, R4 ;  /* 0x0000000400187312 */ /* 0x0100640000101800 */
[----:B01----:R-:W-:Y:S05]  /*28a0*/  BRA `(.L_x_2107) ;  /* 0x0000000400847947 */ /* 0x003fea0003800000 */
.L_x_2121:
[----:B------:R-:W4:Y:S01]  /*28b0*/  LDG.E.U8 R4, desc[UR36][R4.64] ;  /* 0x0000002404047981 */ /* 0x000f22000c1e1100 */
[----:B------:R-:W-:Y:S02]  /*28c0*/  CS2R R24, SRZ ;  /* 0x0000000000187805 */ /* 0x000fe4000001ff00 */
[----:B----4-:R-:W-:-:S13]  /*28d0*/  ISETP.NE.AND P0, PT, R4, RZ, PT ;  /* 0x000000ff0400720c */ /* 0x010fda0003f05270 */
        /* <DEDUP_REMOVED lines=18> */
.L_x_2123:
[----:B------:R-:W-:Y:S05]  /*2a00*/  BSYNC.RECONVERGENT B0 ;  /* 0x0000000000007941 */ /* 0x000fea0003800200 */
.L_x_2122:
[----:B------:R-:W-:Y:S01]  /*2a10*/  IMAD.SHL.U32 R0, R0, 0x100000, RZ ;  /* 0x0010000000007824 */ /* 0x000fe200078e00ff */
[----:B------:R-:W-:-:S04]  /*2a20*/  LEA R3, R3, 0x3b800000, 0x17 ;  /* 0x3b80000003037811 */ /* 0x000fc800078eb8ff */
[----:B------:R-:W-:-:S05]  /*2a30*/  LOP3.LUT R0, R3, R0, R7, 0xfe, !PT ;  /* 0x0000000003007212 */ /* 0x000fca00078efe07 */
[----:B------:R-:W-:-:S04]  /*2a40*/  FMUL.FTZ R0, R0, 1 ;  /* 0x3f80000000007820 */ /* 0x000fc80000410000 */
[----:B------:R0:W1:Y:S02]  /*2a50*/  F2F.F64.F32 R24, R0 ;  /* 0x0000000000187310 */ /* 0x0000640000201800 */
[----:B01----:R-:W-:Y:S05]  /*2a60*/  BRA `(.L_x_2107) ;  /* 0x0000000400147947 */ /* 0x003fea0003800000 */
.L_x_2120:
        /* <DEDUP_REMOVED lines=21> */
.L_x_2125:
[----:B------:R-:W-:Y:S05]  /*2bc0*/  BSYNC.RECONVERGENT B0 ;  /* 0x0000000000007941 */ /* 0x000fea0003800200 */
.L_x_2124:
[----:B------:R-:W-:Y:S01]  /*2bd0*/  IMAD.SHL.U32 R0, R0, 0x200000, RZ ;  /* 0x0020000000007824 */ /* 0x000fe200078e00ff */
[----:B------:R-:W-:-:S04]  /*2be0*/  LEA R3, R3, 0x37800000, 0x17 ;  /* 0x3780000003037811 */ /* 0x000fc800078eb8ff */
[----:B------:R-:W-:-:S05]  /*2bf0*/  LOP3.LUT R0, R3, R0, R7, 0xfe, !PT ;  /* 0x0000000003007212 */ /* 0x000fca00078efe07 */
[----:B------:R-:W-:-:S04]  /*2c00*/  FMUL.FTZ R0, R0, 1 ;  /* 0x3f80000000007820 */ /* 0x000fc80000410000 */
[----:B------:R0:W1:Y:S02]  /*2c10*/  F2F.F64.F32 R24, R0 ;  /* 0x0000000000187310 */ /* 0x0000640000201800 */
[----:B01----:R-:W-:Y:S05]  /*2c20*/  BRA `(.L_x_2107) ;  /* 0x0000000000a47947 */ /* 0x003fea0003800000 */
.L_x_2119:
        /* <DEDUP_REMOVED lines=8> */
[----:B------:R-:W-:Y:S01]  /*2cb0*/  IMAD.MOV.U32 R25, RZ, RZ, 0x38000000 ;  /* 0x38000000ff197424 */ /* 0x000fe200078e00ff */
[----:B----4-:R-:W-:-:S13]  /*2cc0*/  ISETP.NE.AND P0, PT, R0, RZ, PT ;  /* 0x000000ff0000720c */ /* 0x010fda0003f05270 */
[----:B------:R-:W-:Y:S05]  /*2cd0*/  @!P0 BRA `(.L_x_2107) ;  /* 0x0000000000788947 */ /* 0x000fea0003800000 */
[----:B------:R-:W-:-:S13]  /*2ce0*/  ISETP.NE.AND P0, PT, R0, 0xff, PT ;  /* 0x000000ff0000780c */ /* 0x000fda0003f05270 */
[----:B------:R-:W-:Y:S02]  /*2cf0*/  @P0 IMAD.SHL.U32 R0, R0, 0x800000, RZ ;  /* 0x0080000000000824 */ /* 0x000fe400078e00ff */
[----:B------:R-:W-:Y:S02]  /*2d00*/  @!P0 IMAD.MOV.U32 R24, RZ, RZ, 0x20000000 ;  /* 0x20000000ff188424 */ /* 0x000fe400078e00ff */
[----:B------:R-:W-:Y:S02]  /*2d10*/  @!P0 IMAD.MOV.U32 R25, RZ, RZ, 0x7ff80000 ;  /* 0x7ff80000ff198424 */ /* 0x000fe400078e00ff */
[----:B------:R-:W-:-:S04]  /*2d20*/  @P0 FMUL.FTZ R0, R0, 1 ;  /* 0x3f80000000000820 */ /* 0x000fc80000410000 */
[----:B------:R0:W1:Y:S02]  /*2d30*/  @P0 F2F.F64.F32 R24, R0 ;  /* 0x0000000000180310 */ /* 0x0000640000201800 */
[----:B01----:R-:W-:Y:S05]  /*2d40*/  BRA `(.L_x_2107) ;  /* 0x00000000005c7947 */ /* 0x003fea0003800000 */
.L_x_2106:
[----:B------:R-:W-:Y:S01]  /*2d50*/  MOV R14, 0x0 ;  /* 0x00000000000e7802 */ /* 0x000fe20000000f00 */
[----:B------:R-:W0:Y:S01]  /*2d60*/  LDCU.64 UR4, c[0x4][0x148] ;  /* 0x01002900ff0477ac */ /* 0x000e220008000a00 */
[----:B------:R-:W-:Y:S02]  /*2d70*/  IMAD.MOV.U32 R8, RZ, RZ, 0x4e ;  /* 0x0000004eff087424 */ /* 0x000fe400078e00ff */
[----:B------:R-:W-:Y:S01]  /*2d80*/  IMAD.MOV.U32 R12, RZ, RZ, 0x1 ;  /* 0x00000001ff0c7424 */ /* 0x000fe200078e00ff */
[----:B------:R-:W1:Y:S01]  /*2d90*/  LDCU.64 UR6, c[0x4][0x150] ;  /* 0x01002a00ff0677ac */ /* 0x000e620008000a00 */
[----:B------:R-:W4:Y:S01]  /*2da0*/  LDC.64 R14, c[0x4][R14] ;  /* 0x010000000e0e7b82 */ /* 0x000f220000000a00 */
[----:B------:R-:W-:Y:S01]  /*2db0*/  IMAD.MOV.U32 R13, RZ, RZ, RZ ;  /* 0x000000ffff0d7224 */ /* 0x000fe200078e00ff */
[----:B------:R-:W2:Y:S01]  /*2dc0*/  LDCU.64 UR8, c[0x4][0x8] ;  /* 0x01000100ff0877ac */ /* 0x000ea20008000a00 */
[----:B0-----:R-:W-:Y:S02]  /*2dd0*/  IMAD.U32 R4, RZ, RZ, UR4 ;  /* 0x00000004ff047e24 */ /* 0x001fe4000f8e00ff */
[----:B------:R-:W-:-:S02]  /*2de0*/  IMAD.U32 R5, RZ, RZ, UR5 ;  /* 0x00000005ff057e24 */ /* 0x000fc4000f8e00ff */
[----:B-1----:R-:W-:Y:S02]  /*2df0*/  IMAD.U32 R6, RZ, RZ, UR6 ;  /* 0x00000006ff067e24 */ /* 0x002fe4000f8e00ff */
[----:B------:R-:W-:Y:S02]  /*2e00*/  IMAD.U32 R7, RZ, RZ, UR7 ;  /* 0x00000007ff077e24 */ /* 0x000fe4000f8e00ff */
[----:B--2---:R-:W-:Y:S02]  /*2e10*/  IMAD.U32 R10, RZ, RZ, UR8 ;  /* 0x00000008ff0a7e24 */ /* 0x004fe4000f8e00ff */
[----:B------:R-:W-:-:S07]  /*2e20*/  IMAD.U32 R11, RZ, RZ, UR9 ;  /* 0x00000009ff0b7e24 */ /* 0x000fce000f8e00ff */
[----:B------:R-:W-:-:S07]  /*2e30*/  LEPC R20, `(.L_x_2128) ;  /* 0x000000001014794e */ /* 0x000fce0000000000 */
[----:B---345:R-:W-:Y:S05]  /*2e40*/  CALL.ABS.NOINC R14 ;  /* 0x000000000e007343 */ /* 0x038fea0003c00000 */
.L_x_2128:
[----:B------:R-:W-:Y:S01]  /*2e50*/  CS2R R24, SRZ ;  /* 0x0000000000187805 */ /* 0x000fe2000001ff00 */
[----:B------:R-:W-:Y:S06]  /*2e60*/  BRA `(.L_x_2107) ;  /* 0x0000000000147947 */ /* 0x000fec0003800000 */
.L_x_2127:
[----:B------:R-:W4:Y:S02]  /*2e70*/  LDG.E.64 R24, desc[UR36][R4.64] ;  /* 0x0000002404187981 */ /* 0x000f24000c1e1b00 */
[----:B----4-:R-:W0:Y:S02]  /*2e80*/  I2F.F64.U64 R24, R24 ;  /* 0x0000001800187312 */ /* 0x010e240000301800 */
[----:B0-----:R-:W-:Y:S05]  /*2e90*/  BRA `(.L_x_2107) ;  /* 0x0000000000087947 */ /* 0x001fea0003800000 */
.L_x_2126:
[----:B------:R-:W4:Y:S02]  /*2ea0*/  LDG.E R4, desc[UR36][R4.64] ;  /* 0x0000002404047981 */ /* 0x000f24000c1e1900 */
[----:B----4-:R4:W0:Y:S02]  /*2eb0*/  I2F.F64.U32 R24, R4 ;  /* 0x0000000400187312 */ /* 0x0108240000201800 */
.L_x_2107:
[----:B------:R-:W-:Y:S05]  /*2ec0*/  BSYNC.RECONVERGENT B6 ;  /* 0x0000000000067941 */ /* 0x000fea0003800200 */
.L_x_2101:
[----:B------:R-:W-:-:S07]  /*2ed0*/  VIADD R2, R2, 0x80 ;  /* 0x0000008002027836 */ /* 0x000fce0000000000 */
.L_x_2100:
[----:B------:R-:W-:Y:S05]  /*2ee0*/  BSYNC.RECONVERGENT B7 ;  /* 0x0000000000077941 */ /* 0x000fea0003800200 */
.L_x_2099:
[----:B------:R-:W-:Y:S01]  /*2ef0*/  ISETP.GE.AND P0, PT, R2, R19, PT ;  /* 0x000000130200720c */ /* 0x000fe20003f06270 */
[----:B------:R-:W-:Y:S01]  /*2f00*/  BSSY.RECONVERGENT B6, `(.L_x_2129) ;  /* 0x00000ef000067945 */ /* 0x000fe20003800200 */
[----:B------:R-:W-:-:S11]  /*2f10*/  CS2R R16, SRZ ;  /* 0x0000000000107805 */ /* 0x000fd6000001ff00 */
[----:B------:R-:W-:Y:S05]  /*2f20*/  @P0 BRA `(.L_x_2130) ;  /* 0x0000000c00b00947 */ /* 0x000fea0003800000 */
[----:B01--4-:R-:W0:Y:S01]  /*2f30*/  LDC.64 R4, c[0x0][0x390] ;  /* 0x0000e400ff047b82 */ /* 0x013e220000000a00 */
        /* <DEDUP_REMOVED lines=19> */
.L_x_2134:
[----:B------:R-:W4:Y:S02]  /*3070*/  LDG.E.U8 R2, desc[UR36][R2.64] ;  /* 0x0000002402027981 */ /* 0x000f24000c1e1100 */
[----:B----4-:R0:W1:Y:S02]  /*3080*/  I2F.F64.U16 R16, R2 ;  /* 0x0000000200107312 */ /* 0x0100640000101800 */
[----:B01----:R-:W-:Y:S05]  /*3090*/  BRA `(.L_x_2130) ;  /* 0x0000000c00547947 */ /* 0x003fea0003800000 */
.L_x_2133:
        /* <DEDUP_REMOVED lines=9> */
.L_x_2137:
[----:B------:R-:W4:Y:S02]  /*3130*/  LDG.E R2, desc[UR36][R2.64] ;  /* 0x0000002402027981 */ /* 0x000f24000c1e1900 */
[----:B----4-:R0:W1:Y:S02]  /*3140*/  I2F.F64 R16, R2 ;  /* 0x0000000200107312 */ /* 0x0100640000201c00 */
[----:B01----:R-:W-:Y:S05]  /*3150*/  BRA `(.L_x_2130) ;  /* 0x0000000c00247947 */ /* 0x003fea0003800000 */
.L_x_2136:
[----:B------:R-:W4:Y:S02]  /*3160*/  LDG.E.U16 R2, desc[UR36][R2.64] ;  /* 0x0000002402027981 */ /* 0x000f24000c1e1500 */
[----:B----4-:R0:W1:Y:S02]  /*3170*/  I2F.F64.S16 R16, R2 ;  /* 0x0000000200107312 */ /* 0x0100640000101c00 */
[----:B01----:R-:W-:Y:S05]  /*3180*/  BRA `(.L_x_2130) ;  /* 0x0000000c00187947 */ /* 0x003fea0003800000 */
.L_x_2132:
        /* <DEDUP_REMOVED lines=8> */
[----:B------:R-:W0:Y:S02]  /*3210*/  F2F.F64.F32 R16, R16 ;  /* 0x0000001000107310 */ /* 0x000e240000201800 */
[----:B0-----:R-:W-:Y:S05]  /*3220*/  BRA `(.L_x_2130) ;  /* 0x0000000800f07947 */ /* 0x001fea0003800000 */
.L_x_2139:
[----:B------:R-:W4:Y:S02]  /*3230*/  LDG.E.U16 R0, desc[UR36][R2.64] ;  /* 0x0000002402007981 */ /* 0x000f24000c1e1500 */
[----:B----4-:R-:W-:-:S05]  /*3240*/  HADD2.F32 R0, -RZ, R0.H0_H0 ;  /* 0x20000000ff007230 */ /* 0x010fca0000004100 */
[----:B------:R-:W-:-:S04]  /*3250*/  FMUL.FTZ R0, R0, 1 ;  /* 0x3f80000000007820 */ /* 0x000fc80000410000 */
[----:B------:R0:W1:Y:S02]  /*3260*/  F2F.F64.F32 R16, R0 ;  /* 0x0000000000107310 */ /* 0x0000640000201800 */
[----:B01----:R-:W-:Y:S05]  /*3270*/  BRA `(.L_x_2130) ;  /* 0x0000000800dc7947 */ /* 0x003fea0003800000 */
.L_x_2138:
        /* <DEDUP_REMOVED lines=10> */
.L_x_2141:
[----:B------:R-:W4:Y:S02]  /*3320*/  LDG.E.U16 R2, desc[UR36][R2.64] ;  /* 0x0000002402027981 */ /* 0x000f24000c1e1500 */
[----:B----4-:R-:W-:-:S05]  /*3330*/  HADD2.F32 R0, -RZ, R2.H0_H0 ;  /* 0x20000002ff007230 */ /* 0x010fca0000004100 */
[----:B------:R-:W-:-:S04]  /*3340*/  FMUL.FTZ R0, R0, 1 ;  /* 0x3f80000000007820 */ /* 0x000fc80000410000 */
[----:B------:R0:W1:Y:S02]  /*3350*/  F2F.F64.F32 R16, R0 ;  /* 0x0000000000107310 */ /* 0x0000640000201800 */
[----:B01----:R-:W-:Y:S05]  /*3360*/  BRA `(.L_x_2130) ;  /* 0x0000000800a07947 */ /* 0x003fea0003800000 */
.L_x_2140:
[----:B------:R0:W5:Y:S01]  /*3370*/  LDG.E.64 R16, desc[UR36][R2.64] ;  /* 0x0000002402107981 */ /* 0x000162000c1e1b00 */
[----:B------:R-:W-:Y:S05]  /*3380*/  BRA `(.L_x_2130) ;  /* 0x0000000800987947 */ /* 0x000fea0003800000 */
.L_x_2131:
        /* <DEDUP_REMOVED lines=13> */
.L_x_2144:
[----:B------:R0:W5:Y:S01]  /*3460*/  LDG.E.64 R16, desc[UR36][R2.64] ;  /* 0x0000002402107981 */ /* 0x000162000c1e1b00 */
[----:B------:R-:W-:Y:S05]  /*3470*/  BRA `(.L_x_2130) ;  /* 0x00000008005c7947 */ /* 0x000fea0003800000 */
.L_x_2143:
        /* <DEDUP_REMOVED lines=25> */
[----:B------:R0:W1:Y:S02]  /*3610*/  F2F.F64.F32 R16, R5 ;  /* 0x0000000500107310 */ /* 0x0000640000201800 */
[----:B01----:R-:W-:Y:S05]  /*3620*/  BRA `(.L_x_2130) ;  /* 0x0000000400f07947 */ /* 0x003fea0003800000 */
.L_x_2146:
[----:B------:R-:W4:Y:S02]  /*3630*/  LDG.E.U8 R2, desc[UR36][R2.64] ;  /* 0x0000002402027981 */ /* 0x000f24000c1e1100 */
[C---:B----4-:R-:W-:Y:S02]  /*3640*/  IMAD.SHL.U32 R0, R2.reuse, 0x2000000, RZ ;  /* 0x0200000002007824 */ /* 0x050fe400078e00ff */
        /* <DEDUP_REMOVED lines=10> */
[----:B------:R0:W1:Y:S02]  /*36f0*/  F2F.F64.F32 R16, R0 ;  /* 0x0000000000107310 */ /* 0x0000640000201800 */
[----:B01----:R-:W-:Y:S05]  /*3700*/  BRA `(.L_x_2130) ;  /* 0x0000000400b87947 */ /* 0x003fea0003800000 */
.L_x_2145:
[----:B------:R-:W4:Y:S02]  /*3710*/  LDG.E.U16 R0, desc[UR36][R2.64] ;  /* 0x0000002402007981 */ /* 0x000f24000c1e1500 */
[----:B----4-:R-:W-:-:S04]  /*3720*/  IMAD.U32 R0, R0, 0x10000, RZ ;  /* 0x0001000000007824 */ /* 0x010fc800078e00ff */
[----:B------:R-:W-:-:S04]  /*3730*/  FMUL.FTZ R0, R0, 1 ;  /* 0x3f80000000007820 */ /* 0x000fc80000410000 */
[----:B------:R0:W1:Y:S02]  /*3740*/  F2F.F64.F32 R16, R0 ;  /* 0x0000000000107310 */ /* 0x0000640000201800 */
[----:B01----:R-:W-:Y:S05]  /*3750*/  BRA `(.L_x_2130) ;  /* 0x0000000400a47947 */ /* 0x003fea0003800000 */
.L_x_2142:
        /* <DEDUP_REMOVED lines=11> */
.L_x_2149:
[----:B------:R-:W4:Y:S02]  /*3810*/  LDG.E.U8 R3, desc[UR36][R2.64] ;  /* 0x0000002402037981 */ /* 0x000f24000c1e1100 */
        /* <DEDUP_REMOVED lines=19> */
.L_x_2151:
[----:B------:R-:W-:Y:S05]  /*3950*/  BSYNC.RECONVERGENT B0 ;  /* 0x0000000000007941 */ /* 0x000fea0003800200 */
.L_x_2150:
[----:B------:R-:W-:Y:S01]  /*3960*/  IMAD.SHL.U32 R0, R0, 0x100000, RZ ;  /* 0x0010000000007824 */ /* 0x000fe200078e00ff */
[----:B------:R-:W-:-:S04]  /*3970*/  LEA R2, R2, 0x3b800000, 0x17 ;  /* 0x3b80000002027811 */ /* 0x000fc800078eb8ff */
[----:B------:R-:W-:-:S05]  /*3980*/  LOP3.LUT R0, R2, R0, R7, 0xfe, !PT ;  /* 0x0000000002007212 */ /* 0x000fca00078efe07 */
[----:B------:R-:W-:-:S04]  /*3990*/  FMUL.FTZ R0, R0, 1 ;  /* 0x3f80000000007820 */ /* 0x000fc80000410000 */
[----:B------:R0:W1:Y:S02]  /*39a0*/  F2F.F64.F32 R16, R0 ;  /* 0x0000000000107310 */ /* 0x0000640000201800 */
[----:B01----:R-:W-:Y:S05]  /*39b0*/  BRA `(.L_x_2130) ;  /* 0x00000004000c7947 */ /* 0x003fea0003800000 */
.L_x_2148:
        /* <DEDUP_REMOVED lines=20> */
.L_x_2153:
[----:B------:R-:W-:Y:S05]  /*3b00*/  BSYNC.RECONVERGENT B0 ;  /* 0x0000000000007941 */ /* 0x000fea0003800200 */
.L_x_2152:
[----:B------:R-:W-:Y:S01]  /*3b10*/  IMAD.SHL.U32 R0, R0, 0x200000, RZ ;  /* 0x0020000000007824 */ /* 0x000fe200078e00ff */
[----:B------:R-:W-:-:S04]  /*3b20*/  LEA R2, R2, 0x37800000, 0x17 ;  /* 0x3780000002027811 */ /* 0x000fc800078eb8ff */
[----:B------:R-:W-:-:S05]  /*3b30*/  LOP3.LUT R0, R2, R0, R7, 0xfe, !PT ;  /* 0x0000000002007212 */ /* 0x000fca00078efe07 */
[----:B------:R-:W-:-:S04]  /*3b40*/  FMUL.FTZ R0, R0, 1 ;  /* 0x3f80000000007820 */ /* 0x000fc80000410000 */
[----:B------:R0:W1:Y:S02]  /*3b50*/  F2F.F64.F32 R16, R0 ;  /* 0x0000000000107310 */ /* 0x0000640000201800 */
[----:B01----:R-:W-:Y:S05]  /*3b60*/  BRA `(.L_x_2130) ;  /* 0x0000000000a07947 */ /* 0x003fea0003800000 */
.L_x_2147:
        /* <DEDUP_REMOVED lines=18> */
.L_x_2135:
        /* <DEDUP_REMOVED lines=16> */
.L_x_2156:
[----:B------:R-:W-:Y:S05]  /*3d90*/  BRA `(.L_x_2130) ;  /* 0x0000000000147947 */ /* 0x000fea0003800000 */
.L_x_2155:
[----:B------:R-:W4:Y:S02]  /*3da0*/  LDG.E.64 R16, desc[UR36][R2.64] ;  /* 0x0000002402107981 */ /* 0x000f24000c1e1b00 */
[----:B----4-:R-:W0:Y:S02]  /*3db0*/  I2F.F64.U64 R16, R16 ;  /* 0x0000001000107312 */ /* 0x010e240000301800 */
[----:B0-----:R-:W-:Y:S05]  /*3dc0*/  BRA `(.L_x_2130) ;  /* 0x0000000000087947 */ /* 0x001fea0003800000 */
.L_x_2154:
[----:B------:R-:W4:Y:S02]  /*3dd0*/  LDG.E R2, desc[UR36][R2.64] ;  /* 0x0000002402027981 */ /* 0x000f24000c1e1900 */
[----:B----4-:R0:W1:Y:S02]  /*3de0*/  I2F.F64.U32 R16, R2 ;  /* 0x0000000200107312 */ /* 0x0100640000201800 */
.L_x_2130:
[----:B------:R-:W-:Y:S05]  /*3df0*/  BSYNC.RECONVERGENT B6 ;  /* 0x0000000000067941 */ /* 0x000fea0003800200 */
.L_x_2129:
[----:B------:R-:W-:Y:S01]  /*3e00*/  ISETP.GE.AND P0, PT, R23, R19, PT ;  /* 0x000000131700720c */ /* 0x000fe20003f06270 */
[----:B------:R-:W-:-:S12]  /*3e10*/  BSSY.RECONVERGENT B0, `(.L_x_2157) ;  /* 0x00000ca000007945 */ /* 0x000fd80003800200 */
[----:B------:R-:W-:Y:S05]  /*3e20*/  @P0 BRA `(.L_x_2158) ;  /* 0x0000000c00200947 */ /* 0x000fea0003800000 */
[----:B---3-5:R-:W-:Y:S01]  /*3e30*/  ISETP.GT.AND P1, PT, R29, 0xfffff, PT ;  /* 0x000fffff1d00780c */ /* 0x028fe20003f24270 */
[----:B------:R-:W-:Y:S01]  /*3e40*/  IMAD.MOV.U32 R0, RZ, RZ, R29 ;  /* 0x000000ffff007224 */ /* 0x000fe200078e001d */
[----:B------:R-:W-:Y:S01]  /*3e50*/  BSSY.RECONVERGENT B1, `(.L_x_2159) ;  /* 0x00000bb000017945 */ /* 0x000fe20003800200 */
[----:B0-----:R-:W-:Y:S02]  /*3e60*/  IMAD.MOV.U32 R2, RZ, RZ, R28 ;  /* 0x000000ffff027224 */ /* 0x001fe400078e001c */
[----:B-1--4-:R-:W-:-:S08]  /*3e70*/  IMAD.MOV.U32 R5, RZ, RZ, -0x3ff ;  /* 0xfffffc01ff057424 */ /* 0x012fd000078e00ff */
        /* <DEDUP_REMOVED lines=12> */
[----:B------:R-:W-:-:S03]  /*3f40*/  UMOV UR5, 0x43300000 ;  /* 0x4330000000057882 */ /* 0x000fc60000000000 */
[----:B------:R-:W-:-:S13]  /*3f50*/  ISETP.GE.U32.AND P1, PT, R3, 0x3ff6a09f, PT ;  /* 0x3ff6a09f0300780c */ /* 0x000fda0003f26070 */
[----:B------:R-:W-:Y:S02]  /*3f60*/  @P1 VIADD R7, R3, 0xfff00000 ;  /* 0xfff0000003071836 */ /* 0x000fe40000000000 */
[----:B------:R-:W-:Y:S02]  /*3f70*/  @P1 VIADD R5, R5, 0x1 ;  /* 0x0000000105051836 */ /* 0x000fe40000000000 */
[----:B------:R-:W-:-:S03]  /*3f80*/  @P1 IMAD.MOV.U32 R3, RZ, RZ, R7 ;  /* 0x000000ffff031224 */ /* 0x000fc600078e0007 */
[----:B------:R-:W-:Y:S01]  /*3f90*/  LOP3.LUT R4, R5, 0x80000000, RZ, 0x3c, !PT ;  /* 0x8000000005047812 */ /* 0x000fe200078e3cff */
[----:B------:R-:W-:Y:S02]  /*3fa0*/  IMAD.MOV.U32 R5, RZ, RZ, 0x43300000 ;  /* 0x43300000ff057424 */ /* 0x000fe400078e00ff */
[----:B------:R-:W0:Y:S02]  /*3fb0*/  DADD R14, R2, 1 ;  /* 0x3ff00000020e7429 */ /* 0x000e240000000000 */
[----:B0-----:R-:W0:-:S15]  /*3fc0*/  MUFU.RCP64H R13, R15 ;  /* 0x0000000f000d7308 */ /* 0x001e1e0000001800 */
[----:B------:R-:W-:-:S15]  /*3fd0*/  NOP ;  /* 0x0000000000007918 */ /* 0x000fde0000000000 */
[----:B------:R-:W-:-:S15]  /*3fe0*/  NOP ;  /* 0x0000000000007918 */ /* 0x000fde0000000000 */
[----:B------:R-:W-:-:S15]  /*3ff0*/  NOP ;  /* 0x0000000000007918 */ /* 0x000fde0000000000 */
[----:B------:R-:W-:-:S02]  /*4000*/  NOP ;  /* 0x0000000000007918 */ /* 0x000fc40000000000 */
[----:B------:R-:W-:-:S15]  /*4010*/  DADD R10, R2, -1 ;  /* 0xbff00000020a7429 */ /* 0x000fde0000000000 */
[----:B------:R-:W-:-:S15]  /*4020*/  NOP ;  /* 0x0000000000007918 */ /* 0x000fde0000000000 */
[----:B------:R-:W-:-:S15]  /*4030*/  NOP ;  /* 0x0000000000007918 */ /* 0x000fde0000000000 */
[----:B------:R-:W-:-:S15]  /*4040*/  NOP ;  /* 0x0000000000007918 */ /* 0x000fde0000000000 */
[----:B------:R-:W-:-:S04]  /*4050*/  NOP ;  /* 0x0000000000007918 */ /* 0x000fc80000000000 */
[----:B0-----:R0:W1:Y:S02]  /*4060*/  DFMA R2, -R14, R12, 1 ;  /* 0x3ff000000e02742b */ /* 0x001064000000010c */
[----:B0-----:R-:W-:Y:S02]  /*4070*/  IMAD.MOV.U32 R14, RZ, RZ, -0x748574fc ;  /* 0x8b7a8b04ff0e7424 */ /* 0x001fe400078e00ff */
[----:B------:R-:W-:-:S15]  /*4080*/  IMAD.MOV.U32 R15, RZ, RZ, 0x3ed0ee25 ;  /* 0x3ed0ee25ff0f7424 */ /* 0x000fde00078e00ff */
[----:B------:R-:W-:-:S15]  /*4090*/  NOP ;  /* 0x0000000000007918 */ /* 0x000fde0000000000 */
[----:B------:R-:W-:-:S15]  /*40a0*/  NOP ;  /* 0x0000000000007918 */ /* 0x000fde0000000000 */
[----:B------:R-:W-:-:S15]  /*40b0*/  NOP ;  /* 0x0000000000007918 */ /* 0x000fde0000000000 */
        /* <DEDUP_REMOVED lines=39> */
[----:B------:R-:W1:-:S15]  /*4330*/  DMUL R8, R6, R6 ;  /* 0x0000000606087228 */ /* 0x000e5e0000000000 */
        /* <DEDUP_REMOVED lines=9> */
[----:B-1----:R-:W-:Y:S01]  /*43d0*/  DFMA R14, R8, UR4, R14 ;  /* 0x00000004080e7c2b */ /* 0x002fe2000800000e */
[----:B------:R-:W-:Y:S01]  /*43e0*/  UMOV UR4, 0xfefa39ef ;  /* 0xfefa39ef00047882 */ /* 0x000fe20000000000 */
[----:B------:R-:W-:-:S15]  /*43f0*/  UMOV UR5, 0x3fe62e42 ;  /* 0x3fe62e4200057882 */ /* 0x000fde0000000000 */
[----:B------:R-:W-:-:S15]  /*4400*/  NOP ;  /* 0x0000000000007918 */ /* 0x000fde0000000000 */
[----:B------:R-:W-:-:S15]  /*4410*/  NOP ;  /* 0x0000000000007918 */ /* 0x000fde0000000000 */
[----:B------:R-:W-:-:S15]  /*4420*/  NOP ;  /* 0x0000000000007918 */ /* 0x000fde0000000000 */
[----:B------:R-:W-:-:S02]  /*4430*/  NOP ;  /* 0x0000000000007918 */ /* 0x000fc40000000000 */
[----:B0-----:R-:W0:-:S15]  /*4440*/  DFMA R10, R10, -R6, R20 ;  /* 0x800000060a0a722b */ /* 0x001e1e0000000014 */
[----:B------:R-:W-:-:S15]  /*4450*/  NOP ;  /* 0x0000000000007918 */ /* 0x000fde0000000000 */
[----:B------:R-:W-:-:S15]  /*4460*/  NOP ;  /* 0x0000000000007918 */ /* 0x000fde0000000000 */
[----:B------:R-:W-:-:S15]  /*4470*/  NOP ;  /* 0x0000000000007918 */ /* 0x000fde0000000000 */
[----:B------:R-:W-:-:S04]  /*4480*/  NOP ;  /* 0x0000000000007918 */ /* 0x000fc80000000000 */
[----:B0-----:R-:W-:-:S15]  /*4490*/  DMUL R10, R12, R10 ;  /* 0x0000000a0c0a7228 */ /* 0x001fde0000000000 */
[----:B------:R-:W-:-:S15]  /*44a0*/  NOP ;  /* 0x0000000000007918 */ /* 0x000fde0000000000 */
[----:B------:R-:W-:-:S15]  /*44b0*/  NOP ;  /* 0x0000000000007918 */ /* 0x000fde0000000000 */
[----:B------:R-:W-:-:S15]  /*44c0*/  NOP ;  /* 0x0000000000007918 */ /* 0x000fde0000000000 */
[----:B------:R-:W-:-:S04]  /*44d0*/  NOP ;  /* 0x0000000000007918 */ /* 0x000fc80000000000 */
[----:B------:R-:W-:Y:S01]  /*44e0*/  DFMA R12, R4, -UR4, R2 ;  /* 0x80000004040c7c2b */ /* 0x000fe20008000002 */
[----:B------:R-:W-:Y:S01]  /*44f0*/  UMOV UR4, 0x9f02676f ;  /* 0x9f02676f00047882 */ /* 0x000fe20000000000 */
[----:B------:R-:W-:-:S15]  /*4500*/  UMOV UR5, 0x3ef3b266 ;  /* 0x3ef3b26600057882 */ /* 0x000fde0000000000 */
[----:B------:R-:W-:-:S15]  /*4510*/  NOP ;  /* 0x0000000000007918 */ /* 0x000fde0000000000 */
[----:B------:R-:W-:-:S15]  /*4520*/  NOP ;  /* 0x0000000000007918 */ /* 0x000fde0000000000 */
[----:B------:R-:W-:-:S15]  /*4530*/  NOP ;  /* 0x0000000000007918 */ /* 0x000fde0000000000 */
[----:B------:R-:W-:-:S02]  /*4540*/  NOP ;  /* 0x0000000000007918 */ /* 0x000fc40000000000 */
[----:B------:R-:W0:Y:S01]  /*4550*/  DFMA R14, R8, R14, UR4 ;  /* 0x00000004080e7e2b */ /* 0x000e22000800000e */
        /* <DEDUP_REMOVED lines=41> */
[----:B0-----:R-:W0:-:S15]  /*47f0*/  DMUL R14, R8, R14 ;  /* 0x0000000e080e7228 */ /* 0x001e1e0000000000 */
        /* <DEDUP_REMOVED lines=26> */
.L_x_2160:
[----:B------:R-:W-:Y:S01]  /*49a0*/  IMAD.MOV.U32 R2, RZ, RZ, 0x0 ;  /* 0x00000000ff027424 */ /* 0x000fe200078e00ff */
[----:B------:R-:W-:Y:S01]  /*49b0*/  LOP3.LUT P1, RZ, R29, 0x7fffffff, RZ, 0xc0, !PT ;  /* 0x7fffffff1dff7812 */ /* 0x000fe2000782c0ff */
[----:B------:R-:W-:-:S06]  /*49c0*/  IMAD.MOV.U32 R3, RZ, RZ, 0x7ff00000 ;  /* 0x7ff00000ff037424 */ /* 0x000fcc00078e00ff */
[----:B------:R-:W0:Y:S02]  /*49d0*/  DFMA R28, R28, R2, +INF ;  /* 0x7ff000001c1c742b */ /* 0x000e240000000002 */
[----:B0-----:R-:W-:Y:S02]  /*49e0*/  FSEL R2, R28, RZ, P1 ;  /* 0x000000ff1c027208 */ /* 0x001fe40000800000 */
[----:B------:R-:W-:-:S07]  /*49f0*/  FSEL R3, R29, -QNAN , P1 ;  /* 0xfff000001d037808 */ /* 0x000fce0000800000 */
.L_x_2161:
[----:B------:R-:W-:Y:S05]  /*4a00*/  BSYNC.RECONVERGENT B1 ;  /* 0x0000000000017941 */ /* 0x000fea0003800200 */
.L_x_2159:
[----:B------:R-:W-:Y:S01]  /*4a10*/  UMOV UR4, 0xffda0d24 ;  /* 0xffda0d2400047882 */ /* 0x000fe20000000000 */
[----:B------:R-:W-:Y:S02]  /*4a20*/  UMOV UR5, 0x3c7777d0 ;  /* 0x3c7777d000057882 */ /* 0x000fe40000000000 */
[----:B------:R-:W0:Y:S01]  /*4a30*/  DMUL R4, R2, UR4 ;  /* 0x0000000402047c28 */ /* 0x000e220008000000 */
[----:B------:R-:W-:Y:S01]  /*4a40*/  UMOV UR4, 0x652b82fe ;  /* 0x652b82fe00047882 */ /* 0x000fe20000000000 */
[----:B------:R-:W-:-:S15]  /*4a50*/  UMOV UR5, 0x3ff71547 ;  /* 0x3ff7154700057882 */ /* 0x000fde0000000000 */
[----:B------:R-:W-:-:S15]  /*4a60*/  NOP ;  /* 0x0000000000007918 */ /* 0x000fde0000000000 */
[----:B------:R-:W-:-:S15]  /*4a70*/  NOP ;  /* 0x0000000000007918 */ /* 0x000fde0000000000 */
[----:B------:R-:W-:-:S15]  /*4a80*/  NOP ;  /* 0x0000000000007918 */ /* 0x000fde0000000000 */
[----:B------:R-:W-:-:S02]  /*4a90*/  NOP ;  /* 0x0000000000007918 */ /* 0x000fc40000000000 */
[----:B0-----:R0:W1:Y:S02]  /*4aa0*/  DFMA R4, R2, UR4, R4 ;  /* 0x0000000402047c2b */ /* 0x0010640008000004 */
.L_x_2158:
[----:B------:R-:W-:Y:S05]  /*4ab0*/  BSYNC.RECONVERGENT B0 ;  /* 0x0000000000007941 */ /* 0x000fea0003800200 */
.L_x_2157:
[----:B------:R-:W-:Y:S01]  /*4ac0*/  VIADD R22, R23, 0x80 ;  /* 0x0000008017167836 */ /* 0x000fe20000000000 */
[----:B------:R-:W-:Y:S04]  /*4ad0*/  BSSY.RECONVERGENT B0, `(.L_x_2162) ;  /* 0x00000cc000007945 */ /* 0x000fe80003800200 */
[----:B------:R-:W-:-:S13]  /*4ae0*/  ISETP.GE.AND P1, PT, R22, R19, PT ;  /* 0x000000131600720c */ /* 0x000fda0003f26270 */
[----:B------:R-:W-:Y:S05]  /*4af0*/  @P1 BRA `(.L_x_2163) ;  /* 0x0000000c00241947 */ /* 0x000fea0003800000 */
[----:B--2--5:R-:W-:Y:S01]  /*4b00*/  ISETP.GT.AND P1, PT, R27, 0xfffff, PT ;  /* 0x000fffff1b00780c */ /* 0x024fe20003f24270 */
[----:B------:R-:W-:Y:S01]  /*4b10*/  IMAD.MOV.U32 R0, RZ, RZ, R27 ;  /* 0x000000ffff007224 */ /* 0x000fe200078e001b */
[----:B------:R-:W-:Y:S01]  /*4b20*/  BSSY.RECONVERGENT B1, `(.L_x_2164) ;  /* 0x00000bc000017945 */ /* 0x000fe20003800200 */
[----:B------:R-:W-:Y:S02]  /*4b30*/  IMAD.MOV.U32 R20, RZ, RZ, R26 ;  /* 0x000000ffff147224 */ /* 0x000fe400078e001a */
[----:B------:R-:W-:-:S08]  /*4b40*/  IMAD.MOV.U32 R7, RZ, RZ, -0x3ff ;  /* 0xfffffc01ff077424 */ /* 0x000fd000078e00ff */
[----:B------:R-:W2:Y:S01]  /*4b50*/  @!P1 DMUL R26, R26, 1.80143985094819840000e+16 ;  /* 0x435000001a1a9828 */ /* 0x000ea20000000000 */
[----:B------:R-:W-:Y:S02]  /*4b60*/  @!P1 IMAD.MOV.U32 R7, RZ, RZ, -0x435 ;  /* 0xfffffbcbff079424 */ /* 0x000fe400078e00ff */
[----:B--2---:R-:W-:Y:S02]  /*4b70*/  @!P1 IMAD.MOV.U32 R0, RZ, RZ, R27 ;  /* 0x000000ffff009224 */ /* 0x004fe400078e001b */
[----:B------:R-:W-:Y:S02]  /*4b80*/  @!P1 IMAD.MOV.U32 R20, RZ, RZ, R26 ;  /* 0x000000ffff149224 */ /* 0x000fe400078e001a */
[----:B0-----:R-:W-:-:S05]  /*4b90*/  VIADD R2, R0, 0xffffffff ;  /* 0xffffffff00027836 */ /* 0x001fca0000000000 */
[----:B------:R-:W-:-:S13]  /*4ba0*/  ISETP.GE.U32.AND P2, PT, R2, 0x7fefffff, PT ;  /* 0x7fefffff0200780c */ /* 0x000fda0003f46070 */
[----:B------:R-:W-:Y:S01]  /*4bb0*/  @P2 IMAD.MOV.U32 R2, RZ, RZ, 0x0 ;  /* 0x00000000ff022424 */ /* 0x000fe200078e00ff */
[----:B------:R-:W-:Y:S01]  /*4bc0*/  @P2 LOP3.LUT P3, RZ, R27, 0x7fffffff, RZ, 0xc0, !PT ;  /* 0x7fffffff1bff2812 */ /* 0x000fe2000786c0ff */
[----:B------:R-:W-:-:S15]  /*4bd0*/  @P2 IMAD.MOV.U32 R3, RZ, RZ, 0x7ff00000 ;  /* 0x7ff00000ff032424 */ /* 0x000fde00078e00ff */
        /* <DEDUP_REMOVED lines=18> */
[----:B------:R-:W-:-:S15]  /*4d00*/  DADD R14, R20, -1 ;  /* 0xbff00000140e7429 */ /* 0x000fde0000000000 */
[----:B------:R-:W-:-:S15]  /*4d10*/  NOP ;  /* 0x0000000000007918 */ /* 0x000fde0000000000 */
[----:B------:R-:W-:-:S15]  /*4d20*/  NOP ;  /* 0x0000000000007918 */ /* 0x000fde0000000000 */
[----:B------:R-:W-:-:S15]  /*4d30*/  NOP ;  /* 0x0000000000007918 */ /* 0x000fde0000000000 */
[----:B------:R-:W-:-:S04]  /*4d40*/  NOP ;  /* 0x0000000000007918 */ /* 0x000fc80000000000 */
[----:B------:R-:W0:Y:S02]  /*4d50*/  DADD R20, R20, 1 ;  /* 0x3ff0000014147429 */ /* 0x000e240000000000 */
[----:B0-----:R-:W0:-:S15]  /*4d60*/  MUFU.RCP64H R11, R21 ;  /* 0x00000015000b7308 */ /* 0x001e1e0000001800 */
[----:B------:R-:W-:-:S15]  /*4d70*/  NOP ;  /* 0x0000000000007918 */ /* 0x000fde0000000000 */
[----:B------:R-:W-:-:S15]  /*4d80*/  NOP ;  /* 0x0000000000007918 */ /* 0x000fde0000000000 */
[----:B------:R-:W-:-:S15]  /*4d90*/  NOP ;  /* 0x0000000000007918 */ /* 0x000fde0000000000 */
[----:B------:R-:W-:-:S02]  /*4da0*/  NOP ;  /* 0x0000000000007918 */ /* 0x000fc40000000000 */
[----:B0-----:R0:W2:Y:S02]  /*4db0*/  DFMA R2, -R20, R10, 1 ;  /* 0x3ff000001402742b */ /* 0x0010a4000000010a */
[----:B0-----:R-:W-:Y:S02]  /*4dc0*/  IMAD.MOV.U32 R20, RZ, RZ, -0x748574fc ;  /* 0x8b7a8b04ff147424 */ /* 0x001fe400078e00ff */
[----:B------:R-:W-:-:S15]  /*4dd0*/  IMAD.MOV.U32 R21, RZ, RZ, 0x3ed0ee25 ;  /* 0x3ed0ee25ff157424 */ /* 0x000fde00078e00ff */
[----:B------:R-:W-:-:S15]  /*4de0*/  NOP ;  /* 0x0000000000007918 */ /* 0x000fde0000000000 */
[----:B------:R-:W-:-:S15]  /*4df0*/  NOP ;  /* 0x0000000000007918 */ /* 0x000fde0000000000 */
[----:B------:R-:W-:-:S15]  /*4e00*/  NOP ;  /* 0x0000000000007918 */ /* 0x000fde0000000000 */
[----:B--2---:R-:W0:-:S15]  /*4e10*/  DFMA R2, R2, R2, R2 ;  /* 0x000000020202722b */ /* 0x004e1e0000000002 */
        /* <DEDUP_REMOVED lines=38> */
[----:B------:R-:W2:-:S15]  /*5080*/  DMUL R12, R8, R8 ;  /* 0x00000008080c7228 */ /* 0x000e9e0000000000 */
        /* <DEDUP_REMOVED lines=9> */
[----:B--2---:R-:W-:Y:S01]  /*5120*/  DFMA R20, R12, UR4, R20 ;  /* 0x000000040c147c2b */ /* 0x004fe20008000014 */
        /* <DEDUP_REMOVED lines=90> */
[----:B0-----:R0:W2:Y:S02]  /*56d0*/  DADD R2, R2, R10 ;  /* 0x0000000002027229 */ /* 0x0010a4000000000a */
.L_x_2165:
[----:B------:R-:W-:Y:S05]  /*56e0*/  BSYNC.RECONVERGENT B1 ;  /* 0x0000000000017941 */ /* 0x000fea0003800200 */
.L_x_2164:
[----:B------:R-:W-:Y:S01]  /*56f0*/  UMOV UR4, 0xffda0d24 ;  /* 0xffda0d2400047882 */ /* 0x000fe20000000000 */
[----:B------:R-:W-:Y:S02]  /*5700*/  UMOV UR5, 0x3c7777d0 ;  /* 0x3c7777d000057882 */ /* 0x000fe40000000000 */
[----:B--23--:R-:W2:Y:S01]  /*5710*/  DMUL R28, R2, UR4 ;  /* 0x00000004021c7c28 */ /* 0x00cea20008000000 */
[----:B------:R-:W-:Y:S01]  /*5720*/  UMOV UR4, 0x652b82fe ;  /* 0x652b82fe00047882 */ /* 0x000fe20000000000 */
[----:B------:R-:W-:-:S15]  /*5730*/  UMOV UR5, 0x3ff71547 ;  /* 0x3ff7154700057882 */ /* 0x000fde0000000000 */
[----:B------:R-:W-:-:S15]  /*5740*/  NOP ;  /* 0x0000000000007918 */ /* 0x000fde0000000000 */
[----:B------:R-:W-:-:S15]  /*5750*/  NOP ;  /* 0x0000000000007918 */ /* 0x000fde0000000000 */
[----:B------:R-:W-:-:S15]  /*5760*/  NOP ;  /* 0x0000000000007918 */ /* 0x000fde0000000000 */
[----:B------:R-:W-:-:S02]  /*5770*/  NOP ;  /* 0x0000000000007918 */ /* 0x000fc40000000000 */
[----:B--2---:R2:W3:Y:S02]  /*5780*/  DFMA R28, R2, UR4, R28 ;  /* 0x00000004021c7c2b */ /* 0x0044e4000800001c */
.L_x_2163:
[----:B------:R-:W-:Y:S05]  /*5790*/  BSYNC.RECONVERGENT B0 ;  /* 0x0000000000007941 */ /* 0x000fea0003800200 */
.L_x_2162:
[----:B------:R-:W-:Y:S01]  /*57a0*/  VIADD R0, R23, 0x100 ;  /* 0x0000010017007836 */ /* 0x000fe20000000000 */
[----:B------:R-:W-:Y:S04]  /*57b0*/  BSSY.RECONVERGENT B0, `(.L_x_2166) ;  /* 0x00000cc000007945 */ /* 0x000fe80003800200 */
[----:B------:R-:W-:-:S13]  /*57c0*/  ISETP.GE.AND P1, PT, R0, R19, PT ;  /* 0x000000130000720c */ /* 0x000fda0003f26270 */
[----:B------:R-:W-:Y:S05]  /*57d0*/  @P1 BRA `(.L_x_2167) ;  /* 0x0000000c00241947 */ /* 0x000fea0003800000 */
[----:B0----5:R-:W-:Y:S01]  /*57e0*/  ISETP.GT.AND P1, PT, R25, 0xfffff, PT ;  /* 0x000fffff1900780c */ /* 0x021fe20003f24270 */
[----:B------:R-:W-:Y:S01]  /*57f0*/  IMAD.MOV.U32 R0, RZ, RZ, R25 ;  /* 0x000000ffff007224 */ /* 0x000fe200078e0019 */
[----:B------:R-:W-:Y:S01]  /*5800*/  BSSY.RECONVERGENT B1, `(.L_x_2168) ;  /* 0x00000bc000017945 */ /* 0x000fe20003800200 */
[----:B------:R-:W-:Y:S02]  /*5810*/  IMAD.MOV.U32 R20, RZ, RZ, R24 ;  /* 0x000000ffff147224 */ /* 0x000fe400078e0018 */
[----:B------:R-:W-:-:S08]  /*5820*/  IMAD.MOV.U32 R7, RZ, RZ, -0x3ff ;  /* 0xfffffc01ff077424 */ /* 0x000fd000078e00ff */
[----:B------:R-:W0:Y:S01]  /*5830*/  @!P1 DMUL R24, R24, 1.80143985094819840000e+16 ;  /* 0x4350000018189828 */ /* 0x000e220000000000 */
[----:B------:R-:W-:Y:S02]  /*5840*/  @!P1 IMAD.MOV.U32 R7, RZ, RZ, -0x435 ;  /* 0xfffffbcbff079424 */ /* 0x000fe400078e00ff */
[----:B0-----:R-:W-:Y:S02]  /*5850*/  @!P1 IMAD.MOV.U32 R0, RZ, RZ, R25 ;  /* 0x000000ffff009224 */ /* 0x001fe400078e0019 */
[----:B------:R-:W-:Y:S02]  /*5860*/  @!P1 IMAD.MOV.U32 R20, RZ, RZ, R24 ;  /* 0x000000ffff149224 */ /* 0x000fe400078e0018 */
[----:B--2---:R-:W-:-:S05]  /*5870*/  VIADD R2, R0, 0xffffffff ;  /* 0xffffffff00027836 */ /* 0x004fca0000000000 */
        /* <DEDUP_REMOVED lines=180> */
.L_x_2169:
[----:B------:R-:W-:Y:S05]  /*63c0*/  BSYNC.RECONVERGENT B1 ;  /* 0x0000000000017941 */ /* 0x000fea0003800200 */
.L_x_2168:
[----:B------:R-:W-:Y:S01]  /*63d0*/  UMOV UR4, 0xffda0d24 ;  /* 0xffda0d2400047882 */ /* 0x000fe20000000000 */
[----:B------:R-:W-:Y:S02]  /*63e0*/  UMOV UR5, 0x3c7777d0 ;  /* 0x3c7777d000057882 */ /* 0x000fe40000000000 */
[----:B--2---:R-:W2:Y:S01]  /*63f0*/  DMUL R24, R2, UR4 ;  /* 0x0000000402187c28 */ /* 0x004ea20008000000 */
[----:B------:R-:W-:Y:S01]  /*6400*/  UMOV UR4, 0x652b82fe ;  /* 0x652b82fe00047882 */ /* 0x000fe20000000000 */
[----:B------:R-:W-:-:S15]  /*6410*/  UMOV UR5, 0x3ff71547 ;  /* 0x3ff7154700057882 */ /* 0x000fde0000000000 */
[----:B------:R-:W-:-:S15]  /*6420*/  NOP ;  /* 0x0000000000007918 */ /* 0x000fde0000000000 */
[----:B------:R-:W-:-:S15]  /*6430*/  NOP ;  /* 0x0000000000007918 */ /* 0x000fde0000000000 */
[----:B------:R-:W-:-:S15]  /*6440*/  NOP ;  /* 0x0000000000007918 */ /* 0x000fde0000000000 */
[----:B------:R-:W-:-:S02]  /*6450*/  NOP ;  /* 0x0000000000007918 */ /* 0x000fc40000000000 */
[----:B--2---:R2:W0:Y:S02]  /*6460*/  DFMA R24, R2, UR4, R24 ;  /* 0x0000000402187c2b */ /* 0x0044240008000018 */
.L_x_2167:
[----:B------:R-:W-:Y:S05]  /*6470*/  BSYNC.RECONVERGENT B0 ;  /* 0x0000000000007941 */ /* 0x000fea0003800200 */
.L_x_2166:
[----:B------:R-:W-:Y:S01]  /*6480*/  VIADD R0, R23, 0x180 ;  /* 0x0000018017007836 */ /* 0x000fe20000000000 */
[----:B------:R-:W-:Y:S04]  /*6490*/  BSSY.RECONVERGENT B0, `(.L_x_2170) ;  /* 0x00000cd000007945 */ /* 0x000fe80003800200 */
[----:B------:R-:W-:-:S13]  /*64a0*/  ISETP.GE.AND P1, PT, R0, R19, PT ;  /* 0x000000130000720c */ /* 0x000fda0003f26270 */
[----:B------:R-:W-:Y:S05]  /*64b0*/  @P1 BRA `(.L_x_2171) ;  /* 0x0000000c00281947 */ /* 0x000fea0003800000 */
[----:B-1---5:R-:W-:Y:S01]  /*64c0*/  ISETP.GT.AND P1, PT, R17, 0xfffff, PT ;  /* 0x000fffff1100780c */ /* 0x022fe20003f24270 */
[----:B------:R-:W-:Y:S01]  /*64d0*/  IMAD.MOV.U32 R0, RZ, RZ, R17 ;  /* 0x000000ffff007224 */ /* 0x000fe200078e0011 */
[----:B------:R-:W-:Y:S01]  /*64e0*/  BSSY.RECONVERGENT B1, `(.L_x_2172) ;  /* 0x00000bd000017945 */ /* 0x000fe20003800200 */
[----:B------:R-:W-:Y:S02]  /*64f0*/  IMAD.MOV.U32 R6, RZ, RZ, R16 ;  /* 0x000000ffff067224 */ /* 0x000fe400078e0010 */
[----:B------:R-:W-:-:S08]  /*6500*/  IMAD.MOV.U32 R7, RZ, RZ, -0x3ff ;  /* 0xfffffc01ff077424 */ /* 0x000fd000078e00ff */
[----:B------:R-:W1:Y:S01]  /*6510*/  @!P1 DMUL R16, R16, 1.80143985094819840000e+16 ;  /* 0x4350000010109828 */ /* 0x000e620000000000 */
[----:B------:R-:W-:Y:S02]  /*6520*/  @!P1 IMAD.MOV.U32 R7, RZ, RZ, -0x435 ;  /* 0xfffffbcbff079424 */ /* 0x000fe400078e00ff */
[----:B-1----:R-:W-:Y:S02]  /*6530*/  @!P1 IMAD.MOV.U32 R0, RZ, RZ, R17 ;  /* 0x000000ffff009224 */ /* 0x002fe400078e0011 */
[----:B------:R-:W-:Y:S02]  /*6540*/  @!P1 IMAD.MOV.U32 R6, RZ, RZ, R16 ;  /* 0x000000ffff069224 */ /* 0x000fe400078e0010 */
[----:B0-2---:R-:W-:-:S05]  /*6550*/  VIADD R2, R0, 0xffffffff ;  /* 0xffffffff00027836 */ /* 0x005fca0000000000 */
        /* <DEDUP_REMOVED lines=11> */
[----:B------:R-:W-:Y:S01]  /*6610*/  IMAD.MOV.U32 R16, RZ, RZ, R6 ;  /* 0x000000ffff107224 */ /* 0x000fe200078e0006 */
[----:B------:R-:W-:Y:S01]  /*6620*/  LEA.HI R7, R0, R7, RZ, 0xc ;  /* 0x0000000700077211 */ /* 0x000fe200078f60ff */
[----:B------:R-:W-:Y:S01]  /*6630*/  IMAD.MOV.U32 R10, RZ, RZ, RZ ;  /* 0x000000ffff0a7224 */ /* 0x000fe200078e00ff */
[----:B------:R-:W-:Y:S01]  /*6640*/  LOP3.LUT R17, R2, 0x3ff00000, RZ, 0xfc, !PT ;  /* 0x3ff0000002117812 */ /* 0x000fe200078efcff */
[----:B------:R-:W-:Y:S01]  /*6650*/  UMOV UR4, 0x80000000 ;  /* 0x8000000000047882 */ /* 0x000fe20000000000 */
[----:B------:R-:W-:Y:S02]  /*6660*/  UMOV UR5, 0x43300000 ;  /* 0x4330000000057882 */ /* 0x000fe40000000000 */
        /* <DEDUP_REMOVED lines=164> */
.L_x_2173:
[----:B------:R-:W-:Y:S05]  /*70b0*/  BSYNC.RECONVERGENT B1 ;  /* 0x0000000000017941 */ /* 0x000fea0003800200 */
.L_x_2172:
[----:B------:R-:W-:Y:S01]  /*70c0*/  UMOV UR4, 0xffda0d24 ;  /* 0xffda0d2400047882 */ /* 0x000fe20000000000 */
[----:B------:R-:W-:Y:S02]  /*70d0*/  UMOV UR5, 0x3c7777d0 ;  /* 0x3c7777d000057882 */ /* 0x000fe40000000000 */
[----:B-1----:R-:W1:Y:S01]  /*70e0*/  DMUL R16, R2, UR4 ;  /* 0x0000000402107c28 */ /* 0x002e620008000000 */
[----:B------:R-:W-:Y:S01]  /*70f0*/  UMOV UR4, 0x652b82fe ;  /* 0x652b82fe00047882 */ /* 0x000fe20000000000 */
[----:B------:R-:W-:-:S15]  /*7100*/  UMOV UR5, 0x3ff71547 ;  /* 0x3ff7154700057882 */ /* 0x000fde0000000000 */
[----:B------:R-:W-:-:S15]  /*7110*/  NOP ;  /* 0x0000000000007918 */ /* 0x000fde0000000000 */
[----:B------:R-:W-:-:S15]  /*7120*/  NOP ;  /* 0x0000000000007918 */ /* 0x000fde0000000000 */
[----:B------:R-:W-:-:S15]  /*7130*/  NOP ;  /* 0x0000000000007918 */ /* 0x000fde0000000000 */
[----:B------:R-:W-:-:S02]  /*7140*/  NOP ;  /* 0x0000000000007918 */ /* 0x000fc40000000000 */
[----:B-1----:R1:W2:Y:S02]  /*7150*/  DFMA R16, R2, UR4, R16 ;  /* 0x0000000402107c2b */ /* 0x0022a40008000010 */
.L_x_2171:
[----:B------:R-:W-:Y:S05]  /*7160*/  BSYNC.RECONVERGENT B0 ;  /* 0x0000000000007941 */ /* 0x000fea0003800200 */
.L_x_2170:
[----:B012---:R-:W0:Y:S01]  /*7170*/  LDC.U8 R2, c[0x0][0x3a4] ;  /* 0x0000e900ff027b82 */ /* 0x007e220000000000 */
[----:B------:R-:W-:Y:S04]  /*7180*/  BSSY.RECONVERGENT B6, `(.L_x_2174) ;  /* 0x0000150000067945 */ /* 0x000fe80003800200 */
[----:B------:R-:W-:Y:S05]  /*7190*/  @P0 BRA `(.L_x_2175) ;  /* 0x0000001400380947 */ /* 0x000fea0003800000 */
[----:B------:R-:W1:Y:S01]  /*71a0*/  LDCU UR4, c[0x0][0x3a8] ;  /* 0x00007500ff0477ac */ /* 0x000e620008000800 */
[----:B------:R-:W2:Y:S01]  /*71b0*/  LDC.64 R8, c[0x0][0x388] ;  /* 0x0000e200ff087b82 */ /* 0x000ea20000000a00 */
[----:B------:R-:W-:Y:S01]  /*71c0*/  IMAD R0, R18, 0x200, R23 ;  /* 0x0000020012007824 */ /* 0x000fe200078e0217 */
[----:B0-----:R-:W-:-:S03]  /*71d0*/  PRMT R6, R2, 0x9910, RZ ;  /* 0x0000991002067816 */ /* 0x001fc600000000ff */
[----:B-1----:R-:W-:Y:S02]  /*71e0*/  IMAD R3, R0, UR4, RZ ;  /* 0x0000000400037c24 */ /* 0x002fe4000f8e02ff */
        /* <DEDUP_REMOVED lines=13> */
[----:B----4-:R-:W0:Y:S01]  /*72c0*/  F2I.F64.TRUNC R5, R4 ;  /* 0x0000000400057311 */ /* 0x010e22000030d100 */
[----:B------:R-:W-:Y:S01]  /*72d0*/  IMAD.MOV.U32 R23, RZ, RZ, R22 ;  /* 0x000000ffff177224 */ /* 0x000fe200078e0016 */
[----:B0-----:R0:W-:Y:S01]  /*72e0*/  STG.E.U8 desc[UR36][R8.64], R5 ;  /* 0x0000000508007986 */ /* 0x0011e2000c101124 */
[----:B------:R-:W-:Y:S05]  /*72f0*/  BRA `(.L_x_2175) ;  /* 0x0000001000e07947 */ /* 0x000fea0003800000 */
.L_x_2179:
[----:B----4-:R-:W0:Y:S01]  /*7300*/  F2I.S64.F64.TRUNC R4, R4 ;  /* 0x0000000400047311 */ /* 0x010e22000030d900 */
[----:B------:R-:W-:Y:S02]  /*7310*/  IMAD.MOV.U32 R23, RZ, RZ, R22 ;  /* 0x000000ffff177224 */ /* 0x000fe400078e0016 */
[----:B0-----:R-:W-:-:S05]  /*7320*/  IMAD.MOV.U32 R3, RZ, RZ, R4 ;  /* 0x000000ffff037224 */ /* 0x001fca00078e0004 */
[----:B------:R0:W-:Y:S01]  /*7330*/  STG.E.U8 desc[UR36][R8.64], R3 ;  /* 0x0000000308007986 */ /* 0x0001e2000c101124 */
[----:B------:R-:W-:Y:S05]  /*7340*/  BRA `(.L_x_2175) ;  /* 0x0000001000cc7947 */ /* 0x000fea0003800000 */
.L_x_2178:
[----:B------:R-:W-:-:S13]  /*7350*/  ISETP.NE.AND P0, PT, R0, 0x2, PT ;  /* 0x000000020000780c */ /* 0x000fda0003f05270 */
[----:B------:R-:W-:Y:S05]  /*7360*/  @!P0 BRA `(.L_x_2181) ;  /* 0x0000000000308947 */ /* 0x000fea0003800000 */
[----:B------:R-:W-:-:S13]  /*7370*/  ISETP.NE.AND P0, PT, R0, 0x3, PT ;  /* 0x000000030000780c */ /* 0x000fda0003f05270 */
[----:B------:R-:W-:Y:S05]  /*7380*/  @!P0 BRA `(.L_x_2182) ;  /* 0x0000000000188947 */ /* 0x000fea0003800000 */
[----:B------:R-:W-:-:S13]  /*7390*/  ISETP.NE.AND P0, PT, R0, 0x4, PT ;  /* 0x000000040000780c */ /* 0x000fda0003f05270 */
[----:B------:R-:W-:Y:S05]  /*73a0*/  @P0 BRA `(.L_x_2180) ;  /* 0x0000000c00ec0947 */ /* 0x000fea0003800000 */
[----:B----4-:R-:W0:Y:S01]  /*73b0*/  F2I.S64.F64.TRUNC R4, R4 ;  /* 0x0000000400047311 */ /* 0x010e22000030d900 */
[----:B------:R-:W-:Y:S01]  /*73c0*/  IMAD.MOV.U32 R23, RZ, RZ, R22 ;  /* 0x000000ffff177224 */ /* 0x000fe200078e0016 */
[----:B0-----:R2:W-:Y:S01]  /*73d0*/  STG.E.64 desc[UR36][R8.64], R4 ;  /* 0x0000000408007986 */ /* 0x0015e2000c101b24 */
[----:B------:R-:W-:Y:S05]  /*73e0*/  BRA `(.L_x_2175) ;  /* 0x0000001000a47947 */ /* 0x000fea0003800000 */
.L_x_2182:
[----:B----4-:R-:W0:Y:S01]  /*73f0*/  F2I.F64.TRUNC R5, R4 ;  /* 0x0000000400057311 */ /* 0x010e22000030d100 */
[----:B------:R-:W-:Y:S01]  /*7400*/  IMAD.MOV.U32 R23, RZ, RZ, R22 ;  /* 0x000000ffff177224 */ /* 0x000fe200078e0016 */
[----:B0-----:R0:W-:Y:S01]  /*7410*/  STG.E desc[UR36][R8.64], R5 ;  /* 0x0000000508007986 */ /* 0x0011e2000c101924 */
[----:B------:R-:W-:Y:S05]  /*7420*/  BRA `(.L_x_2175) ;  /* 0x0000001000947947 */ /* 0x000fea0003800000 */
.L_x_2181:
[----:B----4-:R-:W0:Y:S01]  /*7430*/  F2I.F64.TRUNC R5, R4 ;  /* 0x0000000400057311 */ /* 0x010e22000030d100 */
[----:B------:R-:W-:Y:S01]  /*7440*/  IMAD.MOV.U32 R23, RZ, RZ, R22 ;  /* 0x000000ffff177224 */ /* 0x000fe200078e0016 */
[----:B0-----:R1:W-:Y:S01]  /*7450*/  STG.E.U16 desc[UR36][R8.64], R5 ;  /* 0x0000000508007986 */ /* 0x0013e2000c101524 */
[----:B------:R-:W-:Y:S05]  /*7460*/  BRA `(.L_x_2175) ;  /* 0x0000001000847947 */ /* 0x000fea0003800000 */
.L_x_2177:
[----:B------:R-:W-:-:S13]  /*7470*/  ISETP.GT.AND P0, PT, R0, 0x6, PT ;  /* 0x000000060000780c */ /* 0x000fda0003f04270 */
[----:B------:R-:W-:Y:S05]  /*7480*/  @P0 BRA `(.L_x_2183) ;  /* 0x0000000000740947 */ /* 0x000fea0003800000 */
[----:B------:R-:W-:-:S13]  /*7490*/  ISETP.NE.AND P0, PT, R0, 0x5, PT ;  /* 0x000000050000780c */ /* 0x000fda0003f05270 */
[----:B------:R-:W-:Y:S05]  /*74a0*/  @!P0 BRA `(.L_x_2184) ;  /* 0x0000000000388947 */ /* 0x000fea0003800000 */
[----:B------:R-:W-:-:S13]  /*74b0*/  ISETP.NE.AND P0, PT, R0, 0x6, PT ;  /* 0x000000060000780c */ /* 0x000fda0003f05270 */
[----:B------:R-:W-:Y:S05]  /*74c0*/  @P0 BRA `(.L_x_2180) ;  /* 0x0000000c00a40947 */ /* 0x000fea0003800000 */
        /* <DEDUP_REMOVED lines=8> */
[----:B------:R-:W-:Y:S02]  /*7550*/  IMAD.MOV.U32 R23, RZ, RZ, R22 ;  /* 0x000000ffff177224 */ /* 0x000fe400078e0016 */
[----:B0-----:R-:W-:-:S05]  /*7560*/  @!P0 FMUL R3, R3, 1.175494350822287508e-38 ;  /* 0x0080000003038820 */ /* 0x001fca0000400000 */
[----:B------:R0:W-:Y:S01]  /*7570*/  STG.E desc[UR36][R8.64], R3 ;  /* 0x0000000308007986 */ /* 0x0001e2000c101924 */
[----:B------:R-:W-:Y:S05]  /*7580*/  BRA `(.L_x_2175) ;  /* 0x00000010003c7947 */ /* 0x000fea0003800000 */
.L_x_2184:
        /* <DEDUP_REMOVED lines=10> */
[----:B------:R-:W-:-:S05]  /*7630*/  F2FP.F16.F32.PACK_AB R0, RZ, R0 ;  /* 0x00000000ff00723e */ /* 0x000fca00000000ff */
[----:B------:R0:W-:Y:S01]  /*7640*/  STG.E.U16 desc[UR36][R8.64], R0 ;  /* 0x0000000008007986 */ /* 0x0001e2000c101524 */
[----:B------:R-:W-:Y:S05]  /*7650*/  BRA `(.L_x_2175) ;  /* 0x0000001000087947 */ /* 0x000fea0003800000 */
.L_x_2183:
[----:B------:R-:W-:-:S13]  /*7660*/  ISETP.NE.AND P0, PT, R0, 0x7, PT ;  /* 0x000000070000780c */ /* 0x000fda0003f05270 */
[----:B------:R-:W-:Y:S05]  /*7670*/  @!P0 BRA `(.L_x_2185) ;  /* 0x00000000007c8947 */ /* 0x000fea0003800000 */
        /* <DEDUP_REMOVED lines=13> */
[----:B0-----:R-:W-:Y:S01]  /*7750*/  @!P0 FMUL R6, R6, 1.175494350822287508e-38 ;  /* 0x0080000006068820 */ /* 0x001fe20000400000 */
[----:B------:R-:W-:-:S04]  /*7760*/  IMAD.MOV.U32 R23, RZ, RZ, R22 ;  /* 0x000000ffff177224 */ /* 0x000fc800078e0016 */
[----:B------:R0:W-:Y:S01]  /*7770*/  STG.E.64 desc[UR36][R8.64], R6 ;  /* 0x0000000608007986 */ /* 0x0001e2000c101b24 */
[----:B------:R-:W-:Y:S05]  /*7780*/  BRA `(.L_x_2175) ;  /* 0x0000000c00bc7947 */ /* 0x000fea0003800000 */
.L_x_2186:
        /* <DEDUP_REMOVED lines=10> */
[----:B------:R-:W-:-:S04]  /*7830*/  F2FP.F16.F32.PACK_AB R3, RZ, R0 ;  /* 0x00000000ff03723e */ /* 0x000fc800000000ff */
[----:B------:R-:W-:-:S05]  /*7840*/  PRMT R3, R3, 0x5410, RZ ;  /* 0x0000541003037816 */ /* 0x000fca00000000ff */
[----:B------:R0:W-:Y:S01]  /*7850*/  STG.E desc[UR36][R8.64], R3 ;  /* 0x0000000308007986 */ /* 0x0001e2000c101924 */
[----:B------:R-:W-:Y:S05]  /*7860*/  BRA `(.L_x_2175) ;  /* 0x0000000c00847947 */ /* 0x000fea0003800000 */
.L_x_2185:
[----:B------:R0:W-:Y:S01]  /*7870*/  STG.E.64 desc[UR36][R8.64], R4 ;  /* 0x0000000408007986 */ /* 0x0001e2000c101b24 */
[----:B------:R-:W-:Y:S01]  /*7880*/  IMAD.MOV.U32 R23, RZ, RZ, R22 ;  /* 0x000000ffff177224 */ /* 0x000fe200078e0016 */
[----:B------:R-:W-:Y:S06]  /*7890*/  BRA `(.L_x_2175) ;  /* 0x0000000c00787947 */ /* 0x000fec0003800000 */
.L_x_2176:
        /* <DEDUP_REMOVED lines=8> */
[----:B------:R-:W0:Y:S01]  /*7920*/  DSETP.NEU.AND P0, PT, R4, RZ, PT ;  /* 0x000000ff0400722a */ /* 0x000e220003f0d000 */
[----:B------:R-:W-:Y:S01]  /*7930*/  IMAD.MOV.U32 R23, RZ, RZ, R22 ;  /* 0x000000ffff177224 */ /* 0x000fe200078e0016 */
[----:B0-----:R-:W-:-:S05]  /*7940*/  SEL R3, RZ, 0x1, !P0 ;  /* 0x00000001ff037807 */ /* 0x001fca0004000000 */
[----:B------:R0:W-:Y:S01]  /*7950*/  STG.E.U8 desc[UR36][R8.64], R3 ;  /* 0x0000000308007986 */ /* 0x0001e2000c101124 */
[----:B------:R-:W-:Y:S05]  /*7960*/  BRA `(.L_x_2175) ;  /* 0x0000000c00447947 */ /* 0x000fea0003800000 */
.L_x_2189:
[----:B------:R-:W-:Y:S01]  /*7970*/  CS2R R6, SRZ ;  /* 0x0000000000067805 */ /* 0x000fe2000001ff00 */
[----:B------:R-:W-:-:S04]  /*7980*/  IMAD.MOV.U32 R23, RZ, RZ, R22 ;  /* 0x000000ffff177224 */ /* 0x000fc800078e0016 */
[----:B------:R0:W-:Y:S01]  /*7990*/  STG.E.128 desc[UR36][R8.64], R4 ;  /* 0x0000000408007986 */ /* 0x0001e2000c101d24 */
[----:B------:R-:W-:Y:S05]  /*79a0*/  BRA `(.L_x_2175) ;  /* 0x0000000c00347947 */ /* 0x000fea0003800000 */
.L_x_2188:
        /* <DEDUP_REMOVED lines=27> */
.L_x_2193:
[----:B------:R-:W-:Y:S05]  /*7b60*/  BSYNC.RECONVERGENT B0 ;  /* 0x0000000000007941 */ /* 0x000fea0003800200 */
.L_x_2192:
[----:B------:R-:W-:Y:S01]  /*7b70*/  LOP3.LUT R7, R0, 0x80, R7, 0xf8, !PT ;  /* 0x0000008000077812 */ /* 0x000fe200078ef807 */
[----:B------:R-:W-:-:S04]  /*7b80*/  IMAD.MOV.U32 R23, RZ, RZ, R22 ;  /* 0x000000ffff177224 */ /* 0x000fc800078e0016 */
[----:B------:R0:W-:Y:S01]  /*7b90*/  STG.E.U8 desc[UR36][R8.64], R7 ;  /* 0x0000000708007986 */ /* 0x0001e2000c101124 */
[----:B------:R-:W-:Y:S05]  /*7ba0*/  BRA `(.L_x_2175) ;  /* 0x0000000800b47947 */ /* 0x000fea0003800000 */
.L_x_2191:
        /* <DEDUP_REMOVED lines=23> */
.L_x_2195:
[----:B------:R-:W-:Y:S05]  /*7d20*/  BSYNC.RECONVERGENT B0 ;  /* 0x0000000000007941 */ /* 0x000fea0003800200 */
.L_x_2194:
[----:B------:R-:W-:Y:S01]  /*7d30*/  LOP3.LUT R7, R0, 0x80, R7, 0xf8, !PT ;  /* 0x0000008000077812 */ /* 0x000fe200078ef807 */
[----:B------:R-:W-:-:S04]  /*7d40*/  IMAD.MOV.U32 R23, RZ, RZ, R22 ;  /* 0x000000ffff177224 */ /* 0x000fc800078e0016 */
[----:B------:R0:W-:Y:S01]  /*7d50*/  STG.E.U8 desc[UR36][R8.64], R7 ;  /* 0x0000000708007986 */ /* 0x0001e2000c101124 */
[----:B------:R-:W-:Y:S05]  /*7d60*/  BRA `(.L_x_2175) ;  /* 0x0000000800447947 */ /* 0x000fea0003800000 */
.L_x_2190:
        /* <DEDUP_REMOVED lines=10> */
[----:B------:R-:W-:-:S05]  /*7e10*/  F2FP.BF16.F32.PACK_AB R0, RZ, R0 ;  /* 0x00000000ff00723e */ /* 0x000fca00000010ff */
[----:B------:R0:W-:Y:S01]  /*7e20*/  STG.E.U16 desc[UR36][R8.64], R0 ;  /* 0x0000000008007986 */ /* 0x0001e2000c101524 */
[----:B------:R-:W-:Y:S05]  /*7e30*/  BRA `(.L_x_2175) ;  /* 0x0000000800107947 */ /* 0x000fea0003800000 */
.L_x_2187:
        /* <DEDUP_REMOVED lines=8> */
[----:B----4-:R-:W0:Y:S01]  /*7ec0*/  F2I.U32.F64.TRUNC R5, R4 ;  /* 0x0000000400057311 */ /* 0x010e22000030d000 */
[----:B------:R-:W-:Y:S01]  /*7ed0*/  IMAD.MOV.U32 R23, RZ, RZ, R22 ;  /* 0x000000ffff177224 */ /* 0x000fe200078e0016 */
[----:B0-----:R0:W-:Y:S01]  /*7ee0*/  STG.E.U16 desc[UR36][R8.64], R5 ;  /* 0x0000000508007986 */ /* 0x0011e2000c101524 */
[----:B------:R-:W-:Y:S05]  /*7ef0*/  BRA `(.L_x_2175) ;  /* 0x0000000400e07947 */ /* 0x000fea0003800000 */
.L_x_2198:
        /* <DEDUP_REMOVED lines=21> */
.L_x_2201:
[----:B------:R-:W-:-:S04]  /*8050*/  SHF.R.U32.HI R0, RZ, 0x14, R7 ;  /* 0x00000014ff007819 */ /* 0x000fc80000011607 */
[----:B------:R-:W-:-:S04]  /*8060*/  LOP3.LUT R0, R0, 0x1, RZ, 0xc0, !PT ;  /* 0x0000000100007812 */ /* 0x000fc800078ec0ff */
[----:B------:R-:W-:-:S04]  /*8070*/  IADD3 R0, PT, PT, R7, 0x487ffff, R0 ;  /* 0x0487ffff07007810 */ /* 0x000fc80007ffe000 */
[----:B------:R-:W-:-:S04]  /*8080*/  SHF.R.U32.HI R0, RZ, 0x14, R0 ;  /* 0x00000014ff007819 */ /* 0x000fc80000011600 */
[----:B------:R-:W-:-:S07]  /*8090*/  LOP3.LUT R3, R0, 0xff, RZ, 0xc0, !PT ;  /* 0x000000ff00037812 */ /* 0x000fce00078ec0ff */
.L_x_2202:
[----:B------:R-:W-:-:S04]  /*80a0*/  SHF.R.U32.HI R0, RZ, 0x18, R7 ;  /* 0x00000018ff007819 */ /* 0x000fc80000011607 */
[----:B------:R-:W-:-:S07]  /*80b0*/  LOP3.LUT R0, R3, 0x80, R0, 0xf8, !PT ;  /* 0x0000008003007812 */ /* 0x000fce00078ef800 */
.L_x_2200:
[----:B------:R-:W-:Y:S05]  /*80c0*/  BSYNC.RECONVERGENT B0 ;  /* 0x0000000000007941 */ /* 0x000fea0003800200 */
.L_x_2199:
[----:B------:R0:W-:Y:S01]  /*80d0*/  STG.E.U8 desc[UR36][R8.64], R0 ;  /* 0x0000000008007986 */ /* 0x0001e2000c101124 */
[----:B------:R-:W-:Y:S01]  /*80e0*/  IMAD.MOV.U32 R23, RZ, RZ, R22 ;  /* 0x000000ffff177224 */ /* 0x000fe200078e0016 */
[----:B------:R-:W-:Y:S06]  /*80f0*/  BRA `(.L_x_2175) ;  /* 0x0000000400607947 */ /* 0x000fec0003800000 */
.L_x_2197:
        /* <DEDUP_REMOVED lines=21> */
.L_x_2205:
[----:B------:R-:W-:-:S04]  /*8250*/  SHF.R.U32.HI R0, RZ, 0x15, R7 ;  /* 0x00000015ff007819 */ /* 0x000fc80000011607 */
[----:B------:R-:W-:-:S04]  /*8260*/  LOP3.LUT R0, R0, 0x1, RZ, 0xc0, !PT ;  /* 0x0000000100007812 */ /* 0x000fc800078ec0ff */
[----:B------:R-:W-:-:S04]  /*8270*/  IADD3 R0, PT, PT, R7, 0x88fffff, R0 ;  /* 0x088fffff07007810 */ /* 0x000fc80007ffe000 */
[----:B------:R-:W-:-:S04]  /*8280*/  SHF.R.U32.HI R0, RZ, 0x15, R0 ;  /* 0x00000015ff007819 */ /* 0x000fc80000011600 */
[----:B------:R-:W-:-:S07]  /*8290*/  LOP3.LUT R3, R0, 0xff, RZ, 0xc0, !PT ;  /* 0x000000ff00037812 */ /* 0x000fce00078ec0ff */
.L_x_2206:
[----:B------:R-:W-:-:S04]  /*82a0*/  SHF.R.U32.HI R0, RZ, 0x18, R7 ;  /* 0x00000018ff007819 */ /* 0x000fc80000011607 */
[----:B------:R-:W-:-:S07]  /*82b0*/  LOP3.LUT R0, R3, 0x80, R0, 0xf8, !PT ;  /* 0x0000008003007812 */ /* 0x000fce00078ef800 */
.L_x_2204:
[----:B------:R-:W-:Y:S05]  /*82c0*/  BSYNC.RECONVERGENT B0 ;  /* 0x0000000000007941 */ /* 0x000fea0003800200 */
.L_x_2203:
[----:B------:R0:W-:Y:S01]  /*82d0*/  STG.E.U8 desc[UR36][R8.64], R0 ;  /* 0x0000000008007986 */ /* 0x0001e2000c101124 */
[----:B------:R-:W-:Y:S01]  /*82e0*/  IMAD.MOV.U32 R23, RZ, RZ, R22 ;  /* 0x000000ffff177224 */ /* 0x000fe200078e0016 */
[----:B------:R-:W-:Y:S06]  /*82f0*/  BRA `(.L_x_2175) ;  /* 0x0000000000e07947 */ /* 0x000fec0003800000 */
.L_x_2196:
[----:B------:R-:W-:-:S13]  /*8300*/  ISETP.NE.AND P0, PT, R0, 0x1c, PT ;  /* 0x0000001c0000780c */ /* 0x000fda0003f05270 */
[----:B------:R-:W-:Y:S05]  /*8310*/  @!P0 BRA `(.L_x_2207) ;  /* 0x0000000000cc8947 */ /* 0x000fea0003800000 */
[----:B------:R-:W-:-:S13]  /*8320*/  ISETP.NE.AND P0, PT, R0, 0x1d, PT ;  /* 0x0000001d0000780c */ /* 0x000fda0003f05270 */
[----:B------:R-:W-:Y:S05]  /*8330*/  @!P0 BRA `(.L_x_2208) ;  /* 0x0000000000b48947 */ /* 0x000fea0003800000 */
[----:B------:R-:W-:-:S13]  /*8340*/  ISETP.NE.AND P0, PT, R0, 0x2c, PT ;  /* 0x0000002c0000780c */ /* 0x000fda0003f05270 */
[----:B------:R-:W-:Y:S05]  /*8350*/  @!P0 BRA `(.L_x_2209) ;  /* 0x0000000000488947 */ /* 0x000fea0003800000 */
.L_x_2180:
[----:B------:R-:W-:Y:S01]  /*8360*/  MOV R14, 0x0 ;  /* 0x00000000000e7802 */ /* 0x000fe20000000f00 */
[----:B------:R-:W4:Y:S01]  /*8370*/  LDCU.64 UR6, c[0x4][0x148] ;  /* 0x01002900ff0677ac */ /* 0x000f220008000a00 */
[----:B------:R-:W-:Y:S02]  /*8380*/  IMAD.MOV.U32 R8, RZ, RZ, 0x65 ;  /* 0x00000065ff087424 */ /* 0x000fe400078e00ff */
[----:B------:R-:W-:Y:S01]  /*8390*/  IMAD.MOV.U32 R12, RZ, RZ, 0x1 ;  /* 0x00000001ff0c7424 */ /* 0x000fe200078e00ff */
[----:B------:R-:W0:Y:S01]  /*83a0*/  LDCU.64 UR8, c[0x4][0x150] ;  /* 0x01002a00ff0877ac */ /* 0x000e220008000a00 */
[----:B------:R-:W1:Y:S01]  /*83b0*/  LDC.64 R14, c[0x4][R14] ;  /* 0x010000000e0e7b82 */ /* 0x000e620000000a00 */
[----:B------:R-:W-:Y:S01]  /*83c0*/  IMAD.MOV.U32 R13, RZ, RZ, RZ ;  /* 0x000000ffff0d7224 */ /* 0x000fe200078e00ff */
[----:B------:R-:W2:Y:S01]  /*83d0*/  LDCU.64 UR4, c[0x4][0x10] ;  /* 0x01000200ff0477ac */ /* 0x000ea20008000a00 */
[----:B----4-:R-:W-:Y:S02]  /*83e0*/  IMAD.U32 R4, RZ, RZ, UR6 ;  /* 0x00000006ff047e24 */ /* 0x010fe4000f8e00ff */
[----:B------:R-:W-:-:S02]  /*83f0*/  IMAD.U32 R5, RZ, RZ, UR7 ;  /* 0x00000007ff057e24 */ /* 0x000fc4000f8e00ff */
[----:B0-----:R-:W-:Y:S02]  /*8400*/  IMAD.U32 R6, RZ, RZ, UR8 ;  /* 0x00000008ff067e24 */ /* 0x001fe4000f8e00ff */
[----:B------:R-:W-:Y:S02]  /*8410*/  IMAD.U32 R7, RZ, RZ, UR9 ;  /* 0x00000009ff077e24 */ /* 0x000fe4000f8e00ff */
[----:B--2---:R-:W-:Y:S02]  /*8420*/  IMAD.U32 R10, RZ, RZ, UR4 ;  /* 0x00000004ff0a7e24 */ /* 0x004fe4000f8e00ff */
[----:B------:R-:W-:-:S07]  /*8430*/  IMAD.U32 R11, RZ, RZ, UR5 ;  /* 0x00000005ff0b7e24 */ /* 0x000fce000f8e00ff */
[----:B------:R-:W-:-:S07]  /*8440*/  LEPC R20, `(.L_x_2210) ;  /* 0x000000001014794e */ /* 0x000fce0000000000 */
[----:B-1-3-5:R-:W-:Y:S05]  /*8450*/  CALL.ABS.NOINC R14 ;  /* 0x000000000e007343 */ /* 0x02afea0003c00000 */
.L_x_2210:
[----:B------:R-:W-:Y:S01]  /*8460*/  IMAD.MOV.U32 R23, RZ, RZ, R22 ;  /* 0x000000ffff177224 */ /* 0x000fe200078e0016 */
[----:B------:R-:W-:Y:S06]  /*8470*/  BRA `(.L_x_2175) ;  /* 0x0000000000807947 */ /* 0x000fec0003800000 */
.L_x_2209:
        /* <DEDUP_REMOVED lines=25> */
.L_x_2208:
[----:B----4-:R-:W0:Y:S01]  /*8610*/  F2I.U64.F64.TRUNC R4, R4 ;  /* 0x0000000400047311 */ /* 0x010e22000030d800 */
[----:B------:R-:W-:Y:S01]  /*8620*/  IMAD.MOV.U32 R23, RZ, RZ, R22 ;  /* 0x000000ffff177224 */ /* 0x000fe200078e0016 */
[----:B0-----:R0:W-:Y:S01]  /*8630*/  STG.E.64 desc[UR36][R8.64], R4 ;  /* 0x0000000408007986 */ /* 0x0011e2000c101b24 */
[----:B------:R-:W-:Y:S05]  /*8640*/  BRA `(.L_x_2175) ;  /* 0x00000000000c7947 */ /* 0x000fea0003800000 */
.L_x_2207:
[----:B----4-:R-:W0:Y:S01]  /*8650*/  F2I.U32.F64.TRUNC R5, R4 ;  /* 0x0000000400057311 */ /* 0x010e22000030d000 */
[----:B------:R-:W-:Y:S01]  /*8660*/  IMAD.MOV.U32 R23, RZ, RZ, R22 ;  /* 0x000000ffff177224 */ /* 0x000fe200078e0016 */
[----:B0-----:R0:W-:Y:S06]  /*8670*/  STG.E desc[UR36][R8.64], R5 ;  /* 0x0000000508007986 */ /* 0x0011ec000c101924 */
.L_x_2175:
[----:B------:R-:W-:Y:S05]  /*8680*/  BSYNC.RECONVERGENT B6 ;  /* 0x0000000000067941 */ /* 0x000fea0003800200 */
.L_x_2174:
[----:B------:R-:W-:Y:S01]  /*8690*/  ISETP.GE.AND P0, PT, R23, R19, PT ;  /* 0x000000131700720c */ /* 0x000fe20003f06270 */
[----:B------:R-:W-:-:S12]  /*86a0*/  BSSY.RECONVERGENT B6, `(.L_x_2211) ;  /* 0x0000278000067945 */ /* 0x000fd80003800200 */
[----:B------:R-:W-:Y:S05]  /*86b0*/  @P0 BRA `(.L_x_2212) ;  /* 0x0000002400d80947 */ /* 0x000fea0003800000 */
[----:B------:R-:W3:Y:S01]  /*86c0*/  LDCU UR4, c[0x0][0x3a8] ;  /* 0x00007500ff0477ac */ /* 0x000ee20008000800 */
[----:B012-4-:R-:W0:Y:S01]  /*86d0*/  LDC.64 R4, c[0x0][0x388] ;  /* 0x0000e200ff047b82 */ /* 0x017e220000000a00 */
[----:B------:R-:W-:Y:S01]  /*86e0*/  IMAD R0, R18, 0x200, R23 ;  /* 0x0000020012007824 */ /* 0x000fe200078e0217 */
[----:B------:R-:W-:-:S03]  /*86f0*/  PRMT R6, R2, 0x9910, RZ ;  /* 0x0000991002067816 */ /* 0x000fc600000000ff */
[----:B---3--:R-:W-:Y:S02]  /*8700*/  IMAD R3, R0, UR4, RZ ;  /* 0x0000000400037c24 */ /* 0x008fe4000f8e02ff */
        /* <DEDUP_REMOVED lines=13> */
[----:B-----5:R-:W0:Y:S02]  /*87e0*/  F2I.F64.TRUNC R29, R28 ;  /* 0x0000001c001d7311 */ /* 0x020e24000030d100 */
[----:B0-----:R4:W-:Y:S01]  /*87f0*/  STG.E.U8 desc[UR36][R4.64], R29 ;  /* 0x0000001d04007986 */ /* 0x0019e2000c101124 */
[----:B------:R-:W-:Y:S05]  /*8800*/  BRA `(.L_x_2218) ;  /* 0x0000001000907947 */ /* 0x000fea0003800000 */
.L_x_2216:
[----:B-----5:R-:W0:Y:S02]  /*8810*/  F2I.S64.F64.TRUNC R28, R28 ;  /* 0x0000001c001c7311 */ /* 0x020e24000030d900 */
[----:B0-----:R-:W-:-:S05]  /*8820*/  IMAD.MOV.U32 R3, RZ, RZ, R28 ;  /* 0x000000ffff037224 */ /* 0x001fca00078e001c */
[----:B------:R3:W-:Y:S01]  /*8830*/  STG.E.U8 desc[UR36][R4.64], R3 ;  /* 0x0000000304007986 */ /* 0x0007e2000c101124 */
[----:B------:R-:W-:Y:S05]  /*8840*/  BRA `(.L_x_2218) ;  /* 0x0000001000807947 */ /* 0x000fea0003800000 */
.L_x_2215:
[----:B------:R-:W-:-:S13]  /*8850*/  ISETP.NE.AND P0, PT, R0, 0x2, PT ;  /* 0x000000020000780c */ /* 0x000fda0003f05270 */
[----:B------:R-:W-:Y:S05]  /*8860*/  @!P0 BRA `(.L_x_2219) ;  /* 0x0000000000288947 */ /* 0x000fea0003800000 */
[----:B------:R-:W-:-:S13]  /*8870*/  ISETP.NE.AND P0, PT, R0, 0x3, PT ;  /* 0x000000030000780c */ /* 0x000fda0003f05270 */
[----:B------:R-:W-:Y:S05]  /*8880*/  @!P0 BRA `(.L_x_2220) ;  /* 0x0000000000148947 */ /* 0x000fea0003800000 */
[----:B------:R-:W-:-:S13]  /*8890*/  ISETP.NE.AND P0, PT, R0, 0x4, PT ;  /* 0x000000040000780c */ /* 0x000fda0003f05270 */
[----:B------:R-:W-:Y:S05]  /*88a0*/  @P0 BRA `(.L_x_2217) ;  /* 0x0000000c00240947 */ /* 0x000fea0003800000 */
[----:B-----5:R-:W0:Y:S02]  /*88b0*/  F2I.S64.F64.TRUNC R28, R28 ;  /* 0x0000001c001c7311 */ /* 0x020e24000030d900 */
[----:B0-----:R1:W-:Y:S01]  /*88c0*/  STG.E.64 desc[UR36][R4.64], R28 ;  /* 0x0000001c04007986 */ /* 0x0013e2000c101b24 */
[----:B------:R-:W-:Y:S05]  /*88d0*/  BRA `(.L_x_2218) ;  /* 0x00000010005c7947 */ /* 0x000fea0003800000 */
.L_x_2220:
[----:B-----5:R-:W0:Y:S02]  /*88e0*/  F2I.F64.TRUNC R29, R28 ;  /* 0x0000001c001d7311 */ /* 0x020e24000030d100 */
[----:B0-----:R2:W-:Y:S01]  /*88f0*/  STG.E desc[UR36][R4.64], R29 ;  /* 0x0000001d04007986 */ /* 0x0015e2000c101924 */
[----:B------:R-:W-:Y:S05]  /*8900*/  BRA `(.L_x_2218) ;  /* 0x0000001000507947 */ /* 0x000fea0003800000 */
.L_x_2219:
[----:B-----5:R-:W0:Y:S02]  /*8910*/  F2I.F64.TRUNC R29, R28 ;  /* 0x0000001c001d7311 */ /* 0x020e24000030d100 */
[----:B0-----:R0:W-:Y:S01]  /*8920*/  STG.E.U16 desc[UR36][R4.64], R29 ;  /* 0x0000001d04007986 */ /* 0x0011e2000c101524 */
[----:B------:R-:W-:Y:S05]  /*8930*/  BRA `(.L_x_2218) ;  /* 0x0000001000447947 */ /* 0x000fea0003800000 */
.L_x_2214:
        /* <DEDUP_REMOVED lines=8> */
[----:B-----5:R-:W0:-:S15]  /*89c0*/  F2F.F32.F64 R3, R28 ;  /* 0x0000001c00037310 */ /* 0x020e1e0000301000 */
        /* <DEDUP_REMOVED lines=8> */
.L_x_2222:
        /* <DEDUP_REMOVED lines=12> */
.L_x_2221:
        /* <DEDUP_REMOVED lines=18> */
.L_x_2224:
        /* <DEDUP_REMOVED lines=13> */
.L_x_2223:
[----:B-----5:R0:W-:Y:S01]  /*8d00*/  STG.E.64 desc[UR36][R4.64], R28 ;  /* 0x0000001c04007986 */ /* 0x0201e2000c101b24 */
[----:B------:R-:W-:Y:S05]  /*8d10*/  BRA `(.L_x_2218) ;  /* 0x0000000c004c7947 */ /* 0x000fea0003800000 */
.L_x_2213:
        /* <DEDUP_REMOVED lines=10> */
[----:B-----5:R-:W0:Y:S02]  /*8dc0*/  F2I.U32.F64.TRUNC R29, R28 ;  /* 0x0000001c001d7311 */ /* 0x020e24000030d000 */
[----:B0-----:R0:W-:Y:S01]  /*8dd0*/  STG.E.U16 desc[UR36][R4.64], R29 ;  /* 0x0000001d04007986 */ /* 0x0011e2000c101524 */
[----:B------:R-:W-:Y:S05]  /*8de0*/  BRA `(.L_x_2218) ;  /* 0x0000000c00187947 */ /* 0x000fea0003800000 */
.L_x_2228:
        /* <DEDUP_REMOVED lines=26> */
.L_x_2231:
[----:B------:R-:W-:-:S04]  /*8f90*/  SHF.R.U32.HI R3, RZ, 0x18, R7 ;  /* 0x00000018ff037819 */ /* 0x000fc80000011607 */
[----:B------:R-:W-:-:S07]  /*8fa0*/  LOP3.LUT R0, R0, 0x80, R3, 0xf8, !PT ;  /* 0x0000008000007812 */ /* 0x000fce00078ef803 */
.L_x_2230:
[----:B------:R-:W-:Y:S05]  /*8fb0*/  BSYNC.RECONVERGENT B0 ;  /* 0x0000000000007941 */ /* 0x000fea0003800200 */
.L_x_2229:
[----:B------:R0:W-:Y:S01]  /*8fc0*/  STG.E.U8 desc[UR36][R4.64], R0 ;  /* 0x0000000004007986 */ /* 0x0001e2000c101124 */
[----:B------:R-:W-:Y:S05]  /*8fd0*/  BRA `(.L_x_2218) ;  /* 0x00000008009c7947 */ /* 0x000fea0003800000 */
.L_x_2227:
        /* <DEDUP_REMOVED lines=26> */
.L_x_2234:
[----:B------:R-:W-:-:S04]  /*9180*/  SHF.R.U32.HI R3, RZ, 0x18, R7 ;  /* 0x00000018ff037819 */ /* 0x000fc80000011607 */
[----:B------:R-:W-:-:S07]  /*9190*/  LOP3.LUT R0, R0, 0x80, R3, 0xf8, !PT ;  /* 0x0000008000007812 */ /* 0x000fce00078ef803 */
.L_x_2233:
[----:B------:R-:W-:Y:S05]  /*91a0*/  BSYNC.RECONVERGENT B0 ;  /* 0x0000000000007941 */ /* 0x000fea0003800200 */
.L_x_2232:
[----:B------:R0:W-:Y:S01]  /*91b0*/  STG.E.U8 desc[UR36][R4.64], R0 ;  /* 0x0000000004007986 */ /* 0x0001e2000c101124 */
[----:B------:R-:W-:Y:S05]  /*91c0*/  BRA `(.L_x_2218) ;  /* 0x0000000800207947 */ /* 0x000fea0003800000 */
.L_x_2226:
        /* <DEDUP_REMOVED lines=30> */
.L_x_2236:
[----:B-----5:R-:W0:Y:S02]  /*93b0*/  F2I.U64.F64.TRUNC R28, R28 ;  /* 0x0000001c001c7311 */ /* 0x020e24000030d800 */
[----:B0-----:R0:W-:Y:S01]  /*93c0*/  STG.E.64 desc[UR36][R4.64], R28 ;  /* 0x0000001c04007986 */ /* 0x0011e2000c101b24 */
[----:B------:R-:W-:Y:S05]  /*93d0*/  BRA `(.L_x_2218) ;  /* 0x00000004009c7947 */ /* 0x000fea0003800000 */
.L_x_2235:
[----:B-----5:R-:W0:Y:S02]  /*93e0*/  F2I.U32.F64.TRUNC R29, R28 ;  /* 0x0000001c001d7311 */ /* 0x020e24000030d000 */
[----:B0-----:R0:W-:Y:S01]  /*93f0*/  STG.E desc[UR36][R4.64], R29 ;  /* 0x0000001d04007986 */ /* 0x0011e2000c101924 */
[----:B------:R-:W-:Y:S05]  /*9400*/  BRA `(.L_x_2218) ;  /* 0x0000000400907947 */ /* 0x000fea0003800000 */
.L_x_2225:
[----:B------:R-:W-:-:S13]  /*9410*/  ISETP.GT.AND P0, PT, R0, 0xe, PT ;  /* 0x0000000e0000780c */ /* 0x000fda0003f04270 */
[----:B------:R-:W-:Y:S05]  /*9420*/  @P0 BRA `(.L_x_2237) ;  /* 0x00000000002c0947 */ /* 0x000fea0003800000 */
[----:B------:R-:W-:-:S13]  /*9430*/  ISETP.NE.AND P0, PT, R0, 0xa, PT ;  /* 0x0000000a0000780c */ /* 0x000fda0003f05270 */
[----:B------:R-:W-:Y:S05]  /*9440*/  @!P0 BRA `(.L_x_2238) ;  /* 0x0000000000188947 */ /* 0x000fea0003800000 */
[----:B------:R-:W-:-:S13]  /*9450*/  ISETP.NE.AND P0, PT, R0, 0xb, PT ;  /* 0x0000000b0000780c */ /* 0x000fda0003f05270 */
[----:B------:R-:W-:Y:S05]  /*9460*/  @P0 BRA `(.L_x_2217) ;  /* 0x0000000000340947 */ /* 0x000fea0003800000 */
[----:B-----5:R-:W0:Y:S02]  /*9470*/  DSETP.NEU.AND P0, PT, R28, RZ, PT ;  /* 0x000000ff1c00722a */ /* 0x020e240003f0d000 */
[----:B0-----:R-:W-:-:S05]  /*9480*/  SEL R3, RZ, 0x1, !P0 ;  /* 0x00000001ff037807 */ /* 0x001fca0004000000 */
[----:B------:R0:W-:Y:S01]  /*9490*/  STG.E.U8 desc[UR36][R4.64], R3 ;  /* 0x0000000304007986 */ /* 0x0001e2000c101124 */
[----:B------:R-:W-:Y:S05]  /*94a0*/  BRA `(.L_x_2218) ;  /* 0x0000000400687947 */ /* 0x000fea0003800000 */
.L_x_2238:
[----:B------:R-:W-:-:S05]  /*94b0*/  CS2R R30, SRZ ;  /* 0x00000000001e7805 */ /* 0x000fca000001ff00 */
[----:B-----5:R0:W-:Y:S01]  /*94c0*/  STG.E.128 desc[UR36][R4.64], R28 ;  /* 0x0000001c04007986 */ /* 0x0201e2000c101d24 */
[----:B------:R-:W-:Y:S05]  /*94d0*/  BRA `(.L_x_2218) ;  /* 0x00000004005c7947 */ /* 0x000fea0003800000 */
.L_x_2237:
[----:B------:R-:W-:-:S13]  /*94e0*/  ISETP.NE.AND P0, PT, R0, 0xf, PT ;  /* 0x0000000f0000780c */ /* 0x000fda0003f05270 */
[----:B------:R-:W-:Y:S05]  /*94f0*/  @!P0 BRA `(.L_x_2239) ;  /* 0x0000000400288947 */ /* 0x000fea0003800000 */
[----:B------:R-:W-:-:S13]  /*9500*/  ISETP.NE.AND P0, PT, R0, 0x17, PT ;  /* 0x000000170000780c */ /* 0x000fda0003f05270 */
[----:B------:R-:W-:Y:S05]  /*9510*/  @!P0 BRA `(.L_x_2240) ;  /* 0x0000000000b08947 */ /* 0x000fea0003800000 */
[----:B------:R-:W-:-:S13]  /*9520*/  ISETP.NE.AND P0, PT, R0, 0x18, PT ;  /* 0x000000180000780c */ /* 0x000fda0003f05270 */
[----:B------:R-:W-:Y:S05]  /*9530*/  @!P0 BRA `(.L_x_2241) ;  /* 0x0000000000448947 */ /* 0x000fea0003800000 */
.L_x_2217:
        /* <DEDUP_REMOVED lines=16> */
.L_x_2242:
[----:B------:R-:W-:Y:S05]  /*9640*/  BRA `(.L_x_2218) ;  /* 0x0000000400007947 */ /* 0x000fea0003800000 */
.L_x_2241:
        /* <DEDUP_REMOVED lines=21> */
.L_x_2244:
[----:B------:R-:W-:Y:S05]  /*97a0*/  BSYNC.RECONVERGENT B0 ;  /* 0x0000000000007941 */ /* 0x000fea0003800200 */
.L_x_2243:
[----:B------:R-:W-:-:S05]  /*97b0*/  LOP3.LUT R3, R0, 0x80, R3, 0xf8, !PT ;  /* 0x0000008000037812 */ /* 0x000fca00078ef803 */
[----:B------:R0:W-:Y:S01]  /*97c0*/  STG.E.U8 desc[UR36][R4.64], R3 ;  /* 0x0000000304007986 */ /* 0x0001e2000c101124 */
[----:B------:R-:W-:Y:S05]  /*97d0*/  BRA `(.L_x_2218) ;  /* 0x00000000009c7947 */ /* 0x000fea0003800000 */
.L_x_2240:
        /* <DEDUP_REMOVED lines=20> */
.L_x_2246:
[----:B------:R-:W-:Y:S01]  /*9920*/  IMAD.MOV.U32 R0, RZ, RZ, 0x7f ;  /* 0x0000007fff007424 */ /* 0x000fe200078e00ff */
[----:B------:R-:W-:-:S04]  /*9930*/  ISETP.GT.U32.AND P0, PT, R3, 0x7f800000, PT ;  /* 0x7f8000000300780c */ /* 0x000fc80003f04070 */
[----:B------:R-:W-:-:S09]  /*9940*/  SEL R0, R0, 0x7c, P0 ;  /* 0x0000007c00007807 */ /* 0x000fd20000000000 */
.L_x_2247:
[----:B------:R-:W-:Y:S05]  /*9950*/  BSYNC.RECONVERGENT B0 ;  /* 0x0000000000007941 */ /* 0x000fea0003800200 */
.L_x_2245:
[----:B------:R-:W-:-:S04]  /*9960*/  SHF.R.U32.HI R3, RZ, 0x18, R7 ;  /* 0x00000018ff037819 */ /* 0x000fc80000011607 */
[----:B------:R-:W-:-:S05]  /*9970*/  LOP3.LUT R3, R0, 0x80, R3, 0xf8, !PT ;  /* 0x0000008000037812 */ /* 0x000fca00078ef803 */
[----:B------:R0:W-:Y:S01]  /*9980*/  STG.E.U8 desc[UR36][R4.64], R3 ;  /* 0x0000000304007986 */ /* 0x0001e2000c101124 */
[----:B------:R-:W-:Y:S05]  /*9990*/  BRA `(.L_x_2218) ;  /* 0x00000000002c7947 */ /* 0x000fea0003800000 */
.L_x_2239:
        /* <DEDUP_REMOVED lines=11> */
.L_x_2218:
        /* <DEDUP_REMOVED lines=21> */
[----:B------:R-:W0:Y:S02]  /*9ba0*/  F2I.F64.TRUNC R25, R24 ;  /* 0x0000001800197311 */ /* 0x000e24000030d100 */
[----:B0-----:R0:W-:Y:S01]  /*9bb0*/  STG.E.U8 desc[UR36][R4.64], R25 ;  /* 0x0000001904007986 */ /* 0x0011e2000c101124 */
[----:B------:R-:W-:Y:S05]  /*9bc0*/  BRA `(.L_x_2253) ;  /* 0x0000001000907947 */ /* 0x000fea0003800000 */
.L_x_2251:
[----:B------:R-:W0:Y:S02]  /*9bd0*/  F2I.S64.F64.TRUNC R24, R24 ;  /* 0x0000001800187311 */ /* 0x000e24000030d900 */
[----:B0-----:R-:W-:-:S05]  /*9be0*/  IMAD.MOV.U32 R3, RZ, RZ, R24 ;  /* 0x000000ffff037224 */ /* 0x001fca00078e0018 */
[----:B------:R0:W-:Y:S01]  /*9bf0*/  STG.E.U8 desc[UR36][R4.64], R3 ;  /* 0x0000000304007986 */ /* 0x0001e2000c101124 */
[----:B------:R-:W-:Y:S05]  /*9c00*/  BRA `(.L_x_2253) ;  /* 0x0000001000807947 */ /* 0x000fea0003800000 */
.L_x_2250:
[----:B------:R-:W-:-:S13]  /*9c10*/  ISETP.NE.AND P0, PT, R0, 0x2, PT ;  /* 0x000000020000780c */ /* 0x000fda0003f05270 */
[----:B------:R-:W-:Y:S05]  /*9c20*/  @!P0 BRA `(.L_x_2254) ;  /* 0x0000000000288947 */ /* 0x000fea0003800000 */
[----:B------:R-:W-:-:S13]  /*9c30*/  ISETP.NE.AND P0, PT, R0, 0x3, PT ;  /* 0x000000030000780c */ /* 0x000fda0003f05270 */
[----:B------:R-:W-:Y:S05]  /*9c40*/  @!P0 BRA `(.L_x_2255) ;  /* 0x0000000000148947 */ /* 0x000fea0003800000 */
[----:B------:R-:W-:-:S13]  /*9c50*/  ISETP.NE.AND P0, PT, R0, 0x4, PT ;  /* 0x000000040000780c */ /* 0x000fda0003f05270 */
[----:B------:R-:W-:Y:S05]  /*9c60*/  @P0 BRA `(.L_x_2252) ;  /* 0x0000000c00240947 */ /* 0x000fea0003800000 */
[----:B------:R-:W0:Y:S02]  /*9c70*/  F2I.S64.F64.TRUNC R24, R24 ;  /* 0x0000001800187311 */ /* 0x000e24000030d900 */
[----:B0-----:R0:W-:Y:S01]  /*9c80*/  STG.E.64 desc[UR36][R4.64], R24 ;  /* 0x0000001804007986 */ /* 0x0011e2000c101b24 */
[----:B------:R-:W-:Y:S05]  /*9c90*/  BRA `(.L_x_2253) ;  /* 0x00000010005c7947 */ /* 0x000fea0003800000 */
.L_x_2255:
[----:B------:R-:W0:Y:S02]  /*9ca0*/  F2I.F64.TRUNC R25, R24 ;  /* 0x0000001800197311 */ /* 0x000e24000030d100 */
[----:B0-----:R0:W-:Y:S01]  /*9cb0*/  STG.E desc[UR36][R4.64], R25 ;  /* 0x0000001904007986 */ /* 0x0011e2000c101924 */
[----:B------:R-:W-:Y:S05]  /*9cc0*/  BRA `(.L_x_2253) ;  /* 0x0000001000507947 */ /* 0x000fea0003800000 */
.L_x_2254:
[----:B------:R-:W0:Y:S02]  /*9cd0*/  F2I.F64.TRUNC R25, R24 ;  /* 0x0000001800197311 */ /* 0x000e24000030d100 */
[----:B0-----:R0:W-:Y:S01]  /*9ce0*/  STG.E.U16 desc[UR36][R4.64], R25 ;  /* 0x0000001904007986 */ /* 0x0011e2000c101524 */
[----:B------:R-:W-:Y:S05]  /*9cf0*/  BRA `(.L_x_2253) ;  /* 0x0000001000447947 */ /* 0x000fea0003800000 */
.L_x_2249:
        /* <DEDUP_REMOVED lines=17> */
.L_x_2257:
        /* <DEDUP_REMOVED lines=12> */
.L_x_2256:
        /* <DEDUP_REMOVED lines=18> */
.L_x_2259:
        /* <DEDUP_REMOVED lines=13> */
.L_x_2258:
[----:B------:R0:W-:Y:S01]  /*a0c0*/  STG.E.64 desc[UR36][R4.64], R24 ;  /* 0x0000001804007986 */ /* 0x0001e2000c101b24 */
[----:B------:R-:W-:Y:S05]  /*a0d0*/  BRA `(.L_x_2253) ;  /* 0x0000000c004c7947 */ /* 0x000fea0003800000 */
.L_x_2248:
        /* <DEDUP_REMOVED lines=10> */
[----:B------:R-:W0:Y:S02]  /*a180*/  F2I.U32.F64.TRUNC R25, R24 ;  /* 0x0000001800197311 */ /* 0x000e24000030d000 */
[----:B0-----:R0:W-:Y:S01]  /*a190*/  STG.E.U16 desc[UR36][R4.64], R25 ;  /* 0x0000001904007986 */ /* 0x0011e2000c101524 */
[----:B------:R-:W-:Y:S05]  /*a1a0*/  BRA `(.L_x_2253) ;  /* 0x0000000c00187947 */ /* 0x000fea0003800000 */
.L_x_2263:
        /* <DEDUP_REMOVED lines=26> */
.L_x_2266:
[----:B------:R-:W-:-:S04]  /*a350*/  SHF.R.U32.HI R3, RZ, 0x18, R7 ;  /* 0x00000018ff037819 */ /* 0x000fc80000011607 */
[----:B------:R-:W-:-:S07]  /*a360*/  LOP3.LUT R0, R0, 0x80, R3, 0xf8, !PT ;  /* 0x0000008000007812 */ /* 0x000fce00078ef803 */
.L_x_2265:
[----:B------:R-:W-:Y:S05]  /*a370*/  BSYNC.RECONVERGENT B0 ;  /* 0x0000000000007941 */ /* 0x000fea0003800200 */
.L_x_2264:
[----:B------:R4:W-:Y:S01]  /*a380*/  STG.E.U8 desc[UR36][R4.64], R0 ;  /* 0x0000000004007986 */ /* 0x0009e2000c101124 */
[----:B------:R-:W-:Y:S05]  /*a390*/  BRA `(.L_x_2253) ;  /* 0x00000008009c7947 */ /* 0x000fea0003800000 */
.L_x_2262:
        /* <DEDUP_REMOVED lines=26> */
.L_x_2269:
[----:B------:R-:W-:-:S04]  /*a540*/  SHF.R.U32.HI R3, RZ, 0x18, R7 ;  /* 0x00000018ff037819 */ /* 0x000fc80000011607 */
[----:B------:R-:W-:-:S07]  /*a550*/  LOP3.LUT R0, R0, 0x80, R3, 0xf8, !PT ;  /* 0x0000008000007812 */ /* 0x000fce00078ef803 */
.L_x_2268:
[----:B------:R-:W-:Y:S05]  /*a560*/  BSYNC.RECONVERGENT B0 ;  /* 0x0000000000007941 */ /* 0x000fea0003800200 */
.L_x_2267:
[----:B------:R3:W-:Y:S01]  /*a570*/  STG.E.U8 desc[UR36][R4.64], R0 ;  /* 0x0000000004007986 */ /* 0x0007e2000c101124 */
[----:B------:R-:W-:Y:S05]  /*a580*/  BRA `(.L_x_2253) ;  /* 0x0000000800207947 */ /* 0x000fea0003800000 */
.L_x_2261:
        /* <DEDUP_REMOVED lines=30> */
.L_x_2271:
[----:B------:R-:W0:Y:S02]  /*a770*/  F2I.U64.F64.TRUNC R24, R24 ;  /* 0x0000001800187311 */ /* 0x000e24000030d800 */
[----:B0-----:R0:W-:Y:S01]  /*a780*/  STG.E.64 desc[UR36][R4.64], R24 ;  /* 0x0000001804007986 */ /* 0x0011e2000c101b24 */
[----:B------:R-:W-:Y:S05]  /*a790*/  BRA `(.L_x_2253) ;  /* 0x00000004009c7947 */ /* 0x000fea0003800000 */
.L_x_2270:
[----:B------:R-:W0:Y:S02]  /*a7a0*/  F2I.U32.F64.TRUNC R25, R24 ;  /* 0x0000001800197311 */ /* 0x000e24000030d000 */
[----:B0-----:R2:W-:Y:S01]  /*a7b0*/  STG.E desc[UR36][R4.64], R25 ;  /* 0x0000001904007986 */ /* 0x0015e2000c101924 */
[----:B------:R-:W-:Y:S05]  /*a7c0*/  BRA `(.L_x_2253) ;  /* 0x0000000400907947 */ /* 0x000fea0003800000 */
.L_x_2260:
[----:B------:R-:W-:-:S13]  /*a7d0*/  ISETP.GT.AND P0, PT, R0, 0xe, PT ;  /* 0x0000000e0000780c */ /* 0x000fda0003f04270 */
[----:B------:R-:W-:Y:S05]  /*a7e0*/  @P0 BRA `(.L_x_2272) ;  /* 0x00000000002c0947 */ /* 0x000fea0003800000 */
[----:B------:R-:W-:-:S13]  /*a7f0*/  ISETP.NE.AND P0, PT, R0, 0xa, PT ;  /* 0x0000000a0000780c */ /* 0x000fda0003f05270 */
[----:B------:R-:W-:Y:S05]  /*a800*/  @!P0 BRA `(.L_x_2273) ;  /* 0x0000000000188947 */ /* 0x000fea0003800000 */
[----:B------:R-:W-:-:S13]  /*a810*/  ISETP.NE.AND P0, PT, R0, 0xb, PT ;  /* 0x0000000b0000780c */ /* 0x000fda0003f05270 */
[----:B------:R-:W-:Y:S05]  /*a820*/  @P0 BRA `(.L_x_2252) ;  /* 0x0000000000340947 */ /* 0x000fea0003800000 */
[----:B------:R-:W0:Y:S02]  /*a830*/  DSETP.NEU.AND P0, PT, R24, RZ, PT ;  /* 0x000000ff1800722a */ /* 0x000e240003f0d000 */
[----:B0-----:R-:W-:-:S05]  /*a840*/  SEL R3, RZ, 0x1, !P0 ;  /* 0x00000001ff037807 */ /* 0x001fca0004000000 */
[----:B------:R0:W-:Y:S01]  /*a850*/  STG.E.U8 desc[UR36][R4.64], R3 ;  /* 0x0000000304007986 */ /* 0x0001e2000c101124 */
[----:B------:R-:W-:Y:S05]  /*a860*/  BRA `(.L_x_2253) ;  /* 0x0000000400687947 */ /* 0x000fea0003800000 */
.L_x_2273:
[----:B------:R-:W-:-:S05]  /*a870*/  CS2R R26, SRZ ;  /* 0x00000000001a7805 */ /* 0x000fca000001ff00 */
[----:B------:R0:W-:Y:S01]  /*a880*/  STG.E.128 desc[UR36][R4.64], R24 ;  /* 0x0000001804007986 */ /* 0x0001e2000c101d24 */
[----:B------:R-:W-:Y:S05]  /*a890*/  BRA `(.L_x_2253) ;  /* 0x00000004005c7947 */ /* 0x000fea0003800000 */
.L_x_2272:
[----:B------:R-:W-:-:S13]  /*a8a0*/  ISETP.NE.AND P0, PT, R0, 0xf, PT ;  /* 0x0000000f0000780c */ /* 0x000fda0003f05270 */
[----:B------:R-:W-:Y:S05]  /*a8b0*/  @!P0 BRA `(.L_x_2274) ;  /* 0x0000000400288947 */ /* 0x000fea0003800000 */
[----:B------:R-:W-:-:S13]  /*a8c0*/  ISETP.NE.AND P0, PT, R0, 0x17, PT ;  /* 0x000000170000780c */ /* 0x000fda0003f05270 */
[----:B------:R-:W-:Y:S05]  /*a8d0*/  @!P0 BRA `(.L_x_2275) ;  /* 0x0000000000b08947 */ /* 0x000fea0003800000 */
[----:B------:R-:W-:-:S13]  /*a8e0*/  ISETP.NE.AND P0, PT, R0, 0x18, PT ;  /* 0x000000180000780c */ /* 0x000fda0003f05270 */
[----:B------:R-:W-:Y:S05]  /*a8f0*/  @!P0 BRA `(.L_x_2276) ;  /* 0x0000000000448947 */ /* 0x000fea0003800000 */
.L_x_2252:
        /* <DEDUP_REMOVED lines=16> */
.L_x_2277:
[----:B------:R-:W-:Y:S05]  /*aa00*/  BRA `(.L_x_2253) ;  /* 0x0000000400007947 */ /* 0x000fea0003800000 */
.L_x_2276:
        /* <DEDUP_REMOVED lines=21> */
.L_x_2279:
[----:B------:R-:W-:Y:S05]  /*ab60*/  BSYNC.RECONVERGENT B0 ;  /* 0x0000000000007941 */ /* 0x000fea0003800200 */
.L_x_2278:
[----:B------:R-:W-:-:S05]  /*ab70*/  LOP3.LUT R3, R0, 0x80, R3, 0xf8, !PT ;  /* 0x0000008000037812 */ /* 0x000fca00078ef803 */
[----:B------:R0:W-:Y:S01]  /*ab80*/  STG.E.U8 desc[UR36][R4.64], R3 ;  /* 0x0000000304007986 */ /* 0x0001e2000c101124 */
[----:B------:R-:W-:Y:S05]  /*ab90*/  BRA `(.L_x_2253) ;  /* 0x00000000009c7947 */ /* 0x000fea0003800000 */
.L_x_2275:
        /* <DEDUP_REMOVED lines=20> */
.L_x_2281:
[----:B------:R-:W-:Y:S01]  /*ace0*/  IMAD.MOV.U32 R0, RZ, RZ, 0x7f ;  /* 0x0000007fff007424 */ /* 0x000fe200078e00ff */
[----:B------:R-:W-:-:S04]  /*acf0*/  ISETP.GT.U32.AND P0, PT, R3, 0x7f800000, PT ;  /* 0x7f8000000300780c */ /* 0x000fc80003f04070 */
[----:B------:R-:W-:-:S09]  /*ad00*/  SEL R0, R0, 0x7c, P0 ;  /* 0x0000007c00007807 */ /* 0x000fd20000000000 */
.L_x_2282:
[----:B------:R-:W-:Y:S05]  /*ad10*/  BSYNC.RECONVERGENT B0 ;  /* 0x0000000000007941 */ /* 0x000fea0003800200 */
.L_x_2280:
[----:B------:R-:W-:-:S04]  /*ad20*/  SHF.R.U32.HI R3, RZ, 0x18, R7 ;  /* 0x00000018ff037819 */ /* 0x000fc80000011607 */
[----:B------:R-:W-:-:S05]  /*ad30*/  LOP3.LUT R3, R0, 0x80, R3, 0xf8, !PT ;  /* 0x0000008000037812 */ /* 0x000fca00078ef803 */
[----:B------:R0:W-:Y:S01]  /*ad40*/  STG.E.U8 desc[UR36][R4.64], R3 ;  /* 0x0000000304007986 */ /* 0x0001e2000c101124 */
[----:B------:R-:W-:Y:S05]  /*ad50*/  BRA `(.L_x_2253) ;  /* 0x00000000002c7947 */ /* 0x000fea0003800000 */
.L_x_2274:
        /* <DEDUP_REMOVED lines=11> */
.L_x_2253:
[----:B------:R-:W-:-:S07]  /*ae10*/  VIADD R23, R23, 0x80 ;  /* 0x0000008017177836 */ /* 0x000fce0000000000 */
.L_x_2212:
[----:B------:R-:W-:Y:S05]  /*ae20*/  BSYNC.RECONVERGENT B6 ;  /* 0x0000000000067941 */ /* 0x000fea0003800200 */
.L_x_2211:
        /* <DEDUP_REMOVED lines=20> */
[----:B0-----:R-:W-:Y:S01]  /*af70*/  STG.E.U8 desc[UR36][R4.64], R17 ;  /* 0x0000001104007986 */ /* 0x001fe2000c101124 */
[----:B------:R-:W-:Y:S05]  /*af80*/  EXIT ;  /* 0x000000000000794d */ /* 0x000fea0003800000 */
.L_x_2286:
[----:B-----5:R-:W0:Y:S02]  /*af90*/  F2I.S64.F64.TRUNC R16, R16 ;  /* 0x0000001000107311 */ /* 0x020e24000030d900 */
[----:B0-----:R-:W-:-:S05]  /*afa0*/  IMAD.MOV.U32 R3, RZ, RZ, R16 ;  /* 0x000000ffff037224 */ /* 0x001fca00078e0010 */
[----:B------:R-:W-:Y:S01]  /*afb0*/  STG.E.U8 desc[UR36][R4.64], R3 ;  /* 0x0000000304007986 */ /* 0x000fe2000c101124 */
[----:B------:R-:W-:Y:S05]  /*afc0*/  EXIT ;  /* 0x000000000000794d */ /* 0x000fea0003800000 */
.L_x_2285:
[----:B------:R-:W-:-:S13]  /*afd0*/  ISETP.NE.AND P0, PT, R0, 0x2, PT ;  /* 0x000000020000780c */ /* 0x000fda0003f05270 */
[----:B------:R-:W-:Y:S05]  /*afe0*/  @!P0 BRA `(.L_x_2288) ;  /* 0x0000000000288947 */ /* 0x000fea0003800000 */
[----:B------:R-:W-:-:S13]  /*aff0*/  ISETP.NE.AND P0, PT, R0, 0x3, PT ;  /* 0x000000030000780c */ /* 0x000fda0003f05270 */
[----:B------:R-:W-:Y:S05]  /*b000*/  @!P0 BRA `(.L_x_2289) ;  /* 0x0000000000148947 */ /* 0x000fea0003800000 */
[----:B------:R-:W-:-:S13]  /*b010*/  ISETP.NE.AND P0, PT, R0, 0x4, PT ;  /* 0x000000040000780c */ /* 0x000fda0003f05270 */
[----:B------:R-:W-:Y:S05]  /*b020*/  @P0 BRA `(.L_x_2287) ;  /* 0x0000000c00240947 */ /* 0x000fea0003800000 */
[----:B-----5:R-:W0:Y:S02]  /*b030*/  F2I.S64.F64.TRUNC R16, R16 ;  /* 0x0000001000107311 */ /* 0x020e24000030d900 */
[----:B0-----:R-:W-:Y:S01]  /*b040*/  STG.E.64 desc[UR36][R4.64], R16 ;  /* 0x0000001004007986 */ /* 0x001fe2000c101b24 */
[----:B------:R-:W-:Y:S05]  /*b050*/  EXIT ;  /* 0x000000000000794d */ /* 0x000fea0003800000 */
.L_x_2289:
[----:B-----5:R-:W0:Y:S02]  /*b060*/  F2I.F64.TRUNC R17, R16 ;  /* 0x0000001000117311 */ /* 0x020e24000030d100 */
[----:B0-----:R-:W-:Y:S01]  /*b070*/  STG.E desc[UR36][R4.64], R17 ;  /* 0x0000001104007986 */ /* 0x001fe2000c101924 */
[----:B------:R-:W-:Y:S05]  /*b080*/  EXIT ;  /* 0x000000000000794d */ /* 0x000fea0003800000 */
.L_x_2288:
[----:B-----5:R-:W0:Y:S02]  /*b090*/  F2I.F64.TRUNC R17, R16 ;  /* 0x0000001000117311 */ /* 0x020e24000030d100 */
[----:B0-----:R-:W-:Y:S01]  /*b0a0*/  STG.E.U16 desc[UR36][R4.64], R17 ;  /* 0x0000001104007986 */ /* 0x001fe2000c101524 */
[----:B------:R-:W-:Y:S05]  /*b0b0*/  EXIT ;  /* 0x000000000000794d */ /* 0x000fea0003800000 */
.L_x_2284:
        /* <DEDUP_REMOVED lines=15> */
[----:B------:R-:W-:Y:S01]  /*b1b0*/  STG.E desc[UR36][R4.64], R3 ;  /* 0x0000000304007986 */ /* 0x000fe2000c101924 */
[----:B------:R-:W-:Y:S05]  /*b1c0*/  EXIT ;  /* 0x000000000000794d */ /* 0x000fea0003800000 */
.L_x_2291:
        /* <DEDUP_REMOVED lines=10> */
[----:B------:R-:W-:Y:S01]  /*b270*/  STG.E.U16 desc[UR36][R4.64], R0 ;  /* 0x0000000004007986 */ /* 0x000fe2000c101524 */
[----:B------:R-:W-:Y:S05]  /*b280*/  EXIT ;  /* 0x000000000000794d */ /* 0x000fea0003800000 */
.L_x_2290:
        /* <DEDUP_REMOVED lines=16> */
[----:B------:R-:W-:Y:S01]  /*b390*/  STG.E.64 desc[UR36][R4.64], R2 ;  /* 0x0000000204007986 */ /* 0x000fe2000c101b24 */
[----:B------:R-:W-:Y:S05]  /*b3a0*/  EXIT ;  /* 0x000000000000794d */ /* 0x000fea0003800000 */
.L_x_2293:
        /* <DEDUP_REMOVED lines=11> */
[----:B------:R-:W-:Y:S01]  /*b460*/  STG.E desc[UR36][R4.64], R3 ;  /* 0x0000000304007986 */ /* 0x000fe2000c101924 */
[----:B------:R-:W-:Y:S05]  /*b470*/  EXIT ;  /* 0x000000000000794d */ /* 0x000fea0003800000 */
.L_x_2292:
[----:B-----5:R-:W-:Y:S01]  /*b480*/  STG.E.64 desc[UR36][R4.64], R16 ;  /* 0x0000001004007986 */ /* 0x020fe2000c101b24 */
[----:B------:R-:W-:Y:S05]  /*b490*/  EXIT ;  /* 0x000000000000794d */ /* 0x000fea0003800000 */
.L_x_2283:
        /* <DEDUP_REMOVED lines=11> */
[----:B0-----:R-:W-:Y:S01]  /*b550*/  STG.E.U16 desc[UR36][R4.64], R17 ;  /* 0x0000001104007986 */ /* 0x001fe2000c101524 */
[----:B------:R-:W-:Y:S05]  /*b560*/  EXIT ;  /* 0x000000000000794d */ /* 0x000fea0003800000 */
.L_x_2297:
        /* <DEDUP_REMOVED lines=25> */
.L_x_2300:
[----:B------:R-:W-:-:S04]  /*b700*/  SHF.R.U32.HI R3, RZ, 0x18, R7 ;  /* 0x00000018ff037819 */ /* 0x000fc80000011607 */
[----:B------:R-:W-:-:S04]  /*b710*/  LOP3.LUT R0, R0, 0x80, R3, 0xf8, !PT ;  /* 0x0000008000007812 */ /* 0x000fc800078ef803 */
[----:B------:R-:W-:-:S07]  /*b720*/  PRMT R2, R0, 0x7610, R2 ;  /* 0x0000761000027816 */ /* 0x000fce0000000002 */
.L_x_2299:
[----:B------:R-:W-:Y:S05]  /*b730*/  BSYNC.RECONVERGENT B0 ;  /* 0x0000000000007941 */ /* 0x000fea0003800200 */
.L_x_2298:
[----:B------:R-:W-:Y:S01]  /*b740*/  STG.E.U8 desc[UR36][R4.64], R2 ;  /* 0x0000000204007986 */ /* 0x000fe2000c101124 */
[----:B------:R-:W-:Y:S05]  /*b750*/  EXIT ;  /* 0x000000000000794d */ /* 0x000fea0003800000 */
.L_x_2296:
        /* <DEDUP_REMOVED lines=25> */
.L_x_2303:
[----:B------:R-:W-:-:S04]  /*b8f0*/  SHF.R.U32.HI R3, RZ, 0x18, R7 ;  /* 0x00000018ff037819 */ /* 0x000fc80000011607 */
[----:B------:R-:W-:-:S04]  /*b900*/  LOP3.LUT R0, R0, 0x80, R3, 0xf8, !PT ;  /* 0x0000008000007812 */ /* 0x000fc800078ef803 */
[----:B------:R-:W-:-:S07]  /*b910*/  PRMT R2, R0, 0x7610, R2 ;  /* 0x0000761000027816 */ /* 0x000fce0000000002 */
.L_x_2302:
[----:B------:R-:W-:Y:S05]  /*b920*/  BSYNC.RECONVERGENT B0 ;  /* 0x0000000000007941 */ /* 0x000fea0003800200 */
.L_x_2301:
[----:B------:R-:W-:Y:S01]  /*b930*/  STG.E.U8 desc[UR36][R4.64], R2 ;  /* 0x0000000204007986 */ /* 0x000fe2000c101124 */
[----:B------:R-:W-:Y:S05]  /*b940*/  EXIT ;  /* 0x000000000000794d */ /* 0x000fea0003800000 */
.L_x_2295:
        /* <DEDUP_REMOVED lines=30> */
.L_x_2305:
[----:B-----5:R-:W0:Y:S02]  /*bb30*/  F2I.U64.F64.TRUNC R16, R16 ;  /* 0x0000001000107311 */ /* 0x020e24000030d800 */
[----:B0-----:R-:W-:Y:S01]  /*bb40*/  STG.E.64 desc[UR36][R4.64], R16 ;  /* 0x0000001004007986 */ /* 0x001fe2000c101b24 */
[----:B------:R-:W-:Y:S05]  /*bb50*/  EXIT ;  /* 0x000000000000794d */ /* 0x000fea0003800000 */
.L_x_2304:
[----:B-----5:R-:W0:Y:S02]  /*bb60*/  F2I.U32.F64.TRUNC R17, R16 ;  /* 0x0000001000117311 */ /* 0x020e24000030d000 */
[----:B0-----:R-:W-:Y:S01]  /*bb70*/  STG.E desc[UR36][R4.64], R17 ;  /* 0x0000001104007986 */ /* 0x001fe2000c101924 */
[----:B------:R-:W-:Y:S05]  /*bb80*/  EXIT ;  /* 0x000000000000794d */ /* 0x000fea0003800000 */
.L_x_2294:
        /* <DEDUP_REMOVED lines=8> */
[----:B------:R-:W-:Y:S01]  /*bc10*/  STG.E.U8 desc[UR36][R4.64], R3 ;  /* 0x0000000304007986 */ /* 0x000fe2000c101124 */
[----:B------:R-:W-:Y:S05]  /*bc20*/  EXIT ;  /* 0x000000000000794d */ /* 0x000fea0003800000 */
.L_x_2307:
[----:B------:R-:W-:-:S05]  /*bc30*/  CS2R R18, SRZ ;  /* 0x0000000000127805 */ /* 0x000fca000001ff00 */
[----:B-----5:R-:W-:Y:S01]  /*bc40*/  STG.E.128 desc[UR36][R4.64], R16 ;  /* 0x0000001004007986 */ /* 0x020fe2000c101d24 */
[----:B------:R-:W-:Y:S05]  /*bc50*/  EXIT ;  /* 0x000000000000794d */ /* 0x000fea0003800000 */
.L_x_2306:
[----:B------:R-:W-:-:S13]  /*bc60*/  ISETP.NE.AND P0, PT, R0, 0xf, PT ;  /* 0x0000000f0000780c */ /* 0x000fda0003f05270 */
[----:B------:R-:W-:Y:S05]  /*bc70*/  @!P0 BRA `(.L_x_2308) ;  /* 0x0000000400288947 */ /* 0x000fea0003800000 */
[----:B------:R-:W-:-:S13]  /*bc80*/  ISETP.NE.AND P0, PT, R0, 0x17, PT ;  /* 0x000000170000780c */ /* 0x000fda0003f05270 */
[----:B------:R-:W-:Y:S05]  /*bc90*/  @!P0 BRA `(.L_x_2309) ;  /* 0x0000000000b08947 */ /* 0x000fea0003800000 */
[----:B------:R-:W-:-:S13]  /*bca0*/  ISETP.NE.AND P0, PT, R0, 0x18, PT ;  /* 0x000000180000780c */ /* 0x000fda0003f05270 */
[----:B------:R-:W-:Y:S05]  /*bcb0*/  @!P0 BRA `(.L_x_2310) ;  /* 0x0000000000448947 */ /* 0x000fea0003800000 */
.L_x_2287:
        /* <DEDUP_REMOVED lines=15> */
[----:B--2--5:R-:W-:Y:S05]  /*bdb0*/  CALL.ABS.NOINC R2 ;  /* 0x0000000002007343 */ /* 0x024fea0003c00000 */
.L_x_2311:
[----:B------:R-:W-:Y:S05]  /*bdc0*/  EXIT ;  /* 0x000000000000794d */ /* 0x000fea0003800000 */
.L_x_2310:
        /* <DEDUP_REMOVED lines=21> */
.L_x_2313:
[----:B------:R-:W-:Y:S05]  /*bf20*/  BSYNC.RECONVERGENT B0 ;  /* 0x0000000000007941 */ /* 0x000fea0003800200 */
.L_x_2312:
[----:B------:R-:W-:-:S05]  /*bf30*/  LOP3.LUT R3, R0, 0x80, R3, 0xf8, !PT ;  /* 0x0000008000037812 */ /* 0x000fca00078ef803 */
[----:B------:R-:W-:Y:S01]  /*bf40*/  STG.E.U8 desc[UR36][R4.64], R3 ;  /* 0x0000000304007986 */ /* 0x000fe2000c101124 */
[----:B------:R-:W-:Y:S05]  /*bf50*/  EXIT ;  /* 0x000000000000794d */ /* 0x000fea0003800000 */
.L_x_2309:
        /* <DEDUP_REMOVED lines=20> */
.L_x_2315:
[----:B------:R-:W-:Y:S01]  /*c0a0*/  IMAD.MOV.U32 R0, RZ, RZ, 0x7f ;  /* 0x0000007fff007424 */ /* 0x000fe200078e00ff */
[----:B------:R-:W-:-:S04]  /*c0b0*/  ISETP.GT.U32.AND P0, PT, R2, 0x7f800000, PT ;  /* 0x7f8000000200780c */ /* 0x000fc80003f04070 */
[----:B------:R-:W-:-:S09]  /*c0c0*/  SEL R0, R0, 0x7c, P0 ;  /* 0x0000007c00007807 */ /* 0x000fd20000000000 */
.L_x_2316:
[----:B------:R-:W-:Y:S05]  /*c0d0*/  BSYNC.RECONVERGENT B0 ;  /* 0x0000000000007941 */ /* 0x000fea0003800200 */
.L_x_2314:
[----:B------:R-:W-:-:S04]  /*c0e0*/  SHF.R.U32.HI R3, RZ, 0x18, R3 ;  /* 0x00000018ff037819 */ /* 0x000fc80000011603 */
[----:B------:R-:W-:-:S05]  /*c0f0*/  LOP3.LUT R3, R0, 0x80, R3, 0xf8, !PT ;  /* 0x0000008000037812 */ /* 0x000fca00078ef803 */
[----:B------:R-:W-:Y:S01]  /*c100*/  STG.E.U8 desc[UR36][R4.64], R3 ;  /* 0x0000000304007986 */ /* 0x000fe2000c101124 */
[----:B------:R-:W-:Y:S05]  /*c110*/  EXIT ;  /* 0x000000000000794d */ /* 0x000fea0003800000 */
.L_x_2308:
        /* <DEDUP_REMOVED lines=10> */
[----:B------:R-:W-:Y:S01]  /*c1c0*/  STG.E.U16 desc[UR36][R4.64], R0 ;  /* 0x0000000004007986 */ /* 0x000fe2000c101524 */
[----:B------:R-:W-:Y:S05]  /*c1d0*/  EXIT ;  /* 0x000000000000794d */ /* 0x000fea0003800000 */
.L_x_2317:
        /* <DEDUP_REMOVED lines=10> */
.L_x_12183:


//--------------------- .text._ZN2at6native18elementwise_kernelILi128ELi2EZNS0_22gpu_kernel_impl_nocastIZZZNS0_16log2_kernel_cudaERNS_18TensorIteratorBaseEENKUlvE0_clEvENKUlvE_clEvEUldE_EEvS4_RKT_EUliE_EEviT1_ --------------------------
	.section	.text._ZN2at6native18elementwise_kernelILi128ELi2EZNS0_22gpu_kernel_impl_nocastIZZZNS0_16log2_kernel_cudaERNS_18TensorIteratorBaseEENKUlvE0_clEvENKUlvE_clEvEUldE_EEvS4_RKT_EUliE_EEviT1_,"ax",@progbits
	.align	128
        .global         _ZN2at6native18elementwise_kernelILi128ELi2EZNS0_22gpu_kernel_impl_nocastIZZZNS0_16log2_kernel_cudaERNS_18TensorIteratorBaseEENKUlvE0_clEvENKUlvE_clEvEUldE_EEvS4_RKT_EUliE_EEviT1_
        .type           _ZN2at6native18elementwise_kernelILi128ELi2EZNS0_22gpu_kernel_impl_nocastIZZZNS0_16log2_kernel_cudaERNS_18TensorIteratorBaseEENKUlvE0_clEvENKUlvE_clEvEUldE_EEvS4_RKT_EUliE_EEviT1_,@function
        .size           _ZN2at6native18elementwise_kernelILi128ELi2EZNS0_22gpu_kernel_impl_nocastIZZZNS0_16log2_kernel_cudaERNS_18TensorIteratorBaseEENKUlvE0_clEvENKUlvE_clEvEUldE_EEvS4_RKT_EUliE_EEviT1_,(.L_x_12184 - _ZN2at6native18elementwise_kernelILi128ELi2EZNS0_22gpu_kernel_impl_nocastIZZZNS0_16log2_kernel_cudaERNS_18TensorIteratorBaseEENKUlvE0_clEvENKUlvE_clEvEUldE_EEvS4_RKT_EUliE_EEviT1_)
        .other          _ZN2at6native18elementwise_kernelILi128ELi2EZNS0_22gpu_kernel_impl_nocastIZZZNS0_16log2_kernel_cudaERNS_18TensorIteratorBaseEENKUlvE0_clEvENKUlvE_clEvEUldE_EEvS4_RKT_EUliE_EEviT1_,@"STO_CUDA_ENTRY STV_DEFAULT"
_ZN2at6native18elementwise_kernelILi128ELi2EZNS0_22gpu_kernel_impl_nocastIZZZNS0_16log2_kernel_cudaERNS_18TensorIteratorBaseEENKUlvE0_clEvENKUlvE_clEvEUldE_EEvS4_RKT_EUliE_EEviT1_:
.text._ZN2at6native18elementwise_kernelILi128ELi2EZNS0_22gpu_kernel_impl_nocastIZZZNS0_16log2_kernel_cudaERNS_18TensorIteratorBaseEENKUlvE0_clEvENKUlvE_clEvEUldE_EEvS4_RKT_EUliE_EEviT1_:
        /* <DEDUP_REMOVED lines=14> */
[----:B0-----:R-:W2:Y:S01]  /*00e0*/  LDG.E.64 R4, desc[UR6][R4.64] ;  /* 0x0000000604047981 */ /* 0x001ea2000c1e1b00 */
[----:B------:R-:W-:Y:S01]  /*00f0*/  IMAD.MOV.U32 R9, RZ, RZ, -0x3ff ;  /* 0xfffffc01ff097424 */ /* 0x000fe200078e00ff */
[----:B--2---:R-:W-:Y:S01]  /*0100*/  ISETP.GT.AND P0, PT, R5, 0xfffff, PT ;  /* 0x000fffff0500780c */ /* 0x004fe20003f04270 */
[----:B------:R-:W-:Y:S01]  /*0110*/  IMAD.MOV.U32 R7, RZ, RZ, R5 ;  /* 0x000000ffff077224 */ /* 0x000fe200078e0005 */
[----:B------:R-:W-:Y:S02]  /*0120*/  MOV R6, R4 ;  /* 0x0000000400067202 */ /* 0x000fe40000000f00 */
[----:B------:R-:W-:-:S09]  /*0130*/  MOV R0, R5 ;  /* 0x0000000500007202 */ /* 0x000fd20000000f00 */
[----:B------:R-:W0:Y:S01]  /*0140*/  @!P0 DMUL R6, R6, 1.80143985094819840000e+16 ;  /* 0x4350000006068828 */ /* 0x000e220000000000 */
[----:B------:R-:W-:Y:S01]  /*0150*/  @!P0 MOV R9, 0xfffffbcb ;  /* 0xfffffbcb00098802 */ /* 0x000fe20000000f00 */
[----:B0-----:R-:W-:Y:S02]  /*0160*/  @!P0 IMAD.MOV.U32 R0, RZ, RZ, R7 ;  /* 0x000000ffff008224 */ /* 0x001fe400078e0007 */
[----:B------:R-:W-:-:S03]  /*0170*/  @!P0 IMAD.MOV.U32 R4, RZ, RZ, R6 ;  /* 0x000000ffff048224 */ /* 0x000fc600078e0006 */
[----:B------:R-:W-:-:S04]  /*0180*/  IADD3 R2, PT, PT, R0, -0x1, RZ ;  /* 0xffffffff00027810 */ /* 0x000fc80007ffe0ff */
[----:B------:R-:W-:-:S13]  /*0190*/  ISETP.GE.U32.AND P1, PT, R2, 0x7fefffff, PT ;  /* 0x7fefffff0200780c */ /* 0x000fda0003f26070 */
[----:B------:R-:W-:Y:S05]  /*01a0*/  @!P1 BRA `(.L_x_2321) ;  /* 0x00000000001c9947 */ /* 0x000fea0003800000 */
[----:B------:R-:W-:Y:S01]  /*01b0*/  MOV R4, 0x0 ;  /* 0x0000000000047802 */ /* 0x000fe20000000f00 */
[----:B------:R-:W-:Y:S01]  /*01c0*/  IMAD.MOV.U32 R5, RZ, RZ, 0x7ff00000 ;  /* 0x7ff00000ff057424 */ /* 0x000fe200078e00ff */
[----:B------:R-:W-:-:S05]  /*01d0*/  LOP3.LUT P0, RZ, R7, 0x7fffffff, RZ, 0xc0, !PT ;  /* 0x7fffffff07ff7812 */ /* 0x000fca000780c0ff */
[----:B------:R-:W0:Y:S02]  /*01e0*/  DFMA R6, R6, R4, +INF ;  /* 0x7ff000000606742b */ /* 0x000e240000000004 */
[----:B0-----:R-:W-:Y:S02]  /*01f0*/  FSEL R6, R6, RZ, P0 ;  /* 0x000000ff06067208 */ /* 0x001fe40000000000 */
[----:B------:R-:W-:Y:S01]  /*0200*/  FSEL R7, R7, -QNAN , P0 ;  /* 0xfff0000007077808 */ /* 0x000fe20000000000 */
[----:B------:R-:W-:Y:S06]  /*0210*/  BRA `(.L_x_2322) ;  /* 0x0000000800ac7947 */ /* 0x000fec0003800000 */
.L_x_2321:
[C---:B------:R-:W-:Y:S01]  /*0220*/  LOP3.LUT R2, R0.reuse, 0xfffff, RZ, 0xc0, !PT ;  /* 0x000fffff00027812 */ /* 0x040fe200078ec0ff */
[----:B------:R-:W-:Y:S01]  /*0230*/  UMOV UR8, 0x80000000 ;  /* 0x8000000000087882 */ /* 0x000fe20000000000 */
[----:B------:R-:W-:Y:S01]  /*0240*/  LEA.HI R0, R0, R9, RZ, 0xc ;  /* 0x0000000900007211 */ /* 0x000fe200078f60ff */
[----:B------:R-:W-:Y:S01]  /*0250*/  UMOV UR9, 0x43300000 ;  /* 0x4330000000097882 */ /* 0x000fe20000000000 */
[----:B------:R-:W-:Y:S02]  /*0260*/  LOP3.LUT R5, R2, 0x3ff00000, RZ, 0xfc, !PT ;  /* 0x3ff0000002057812 */ /* 0x000fe400078efcff */
        /* <DEDUP_REMOVED lines=166> */
.L_x_2322:
[----:B------:R-:W2:Y:S01]  /*0cd0*/  LDC.64 R8, c[0x0][0x580] ;  /* 0x00016000ff087b82 */ /* 0x000ea20000000a00 */
[----:B------:R-:W-:Y:S01]  /*0ce0*/  UMOV UR8, 0xffda0d24 ;  /* 0xffda0d2400087882 */ /* 0x000fe20000000000 */
[----:B------:R-:W-:Y:S01]  /*0cf0*/  UMOV UR9, 0x3c7777d0 ;  /* 0x3c7777d000097882 */ /* 0x000fe20000000000 */
[----:B------:R-:W-:Y:S01]  /*0d00*/  VIADD R3, R3, 0x80 ;  /* 0x0000008003037836 */ /* 0x000fe20000000000 */
[----:B-1----:R-:W1:Y:S01]  /*0d10*/  DMUL R4, R6, UR8 ;  /* 0x0000000806047c28 */ /* 0x002e620008000000 */
[----:B------:R-:W-:Y:S01]  /*0d20*/  UMOV UR8, 0x652b82fe ;  /* 0x652b82fe00087882 */ /* 0x000fe20000000000 */
[----:B------:R-:W-:-:S15]  /*0d30*/  UMOV UR9, 0x3ff71547 ;  /* 0x3ff7154700097882 */ /* 0x000fde0000000000 */
[----:B------:R-:W-:-:S15]  /*0d40*/  NOP ;  /* 0x0000000000007918 */ /* 0x000fde0000000000 */
[----:B------:R-:W-:-:S15]  /*0d50*/  NOP ;  /* 0x0000000000007918 */ /* 0x000fde0000000000 */
[----:B------:R-:W-:-:S15]  /*0d60*/  NOP ;  /* 0x0000000000007918 */ /* 0x000fde0000000000 */
[----:B------:R-:W-:-:S02]  /*0d70*/  NOP ;  /* 0x0000000000007918 */ /* 0x000fc40000000000 */
[----:B-1----:R-:W2:Y:S02]  /*0d80*/  DFMA R4, R6, UR8, R4 ;  /* 0x0000000806047c2b */ /* 0x002ea40008000004 */
[----:B--2---:R1:W-:Y:S02]  /*0d90*/  STG.E.64 desc[UR6][R8.64], R4 ;  /* 0x0000000408007986 */ /* 0x0043e4000c101b06 */
.L_x_2320:
[----:B------:R-:W-:Y:S05]  /*0da0*/  BSYNC.RECONVERGENT B0 ;  /* 0x0000000000007941 */ /* 0x000fea0003800200 */
.L_x_2319:
[----:B------:R-:W-:-:S13]  /*0db0*/  ISETP.GE.AND P0, PT, R3, UR4, PT ;  /* 0x0000000403007c0c */ /* 0x000fda000bf06270 */
[----:B------:R-:W-:Y:S05]  /*0dc0*/  @P0 EXIT ;  /* 0x000000000000094d */ /* 0x000fea0003800000 */
[----:B------:R-:W2:Y:S02]  /*0dd0*/  LDC.64 R2, c[0x0][0x588] ;  /* 0x00016200ff027b82 */ /* 0x000ea40000000a00 */
[----:B--2---:R-:W2:Y:S01]  /*0de0*/  LDG.E.64 R2, desc[UR6][R2.64] ;  /* 0x0000000602027981 */ /* 0x004ea2000c1e1b00 */
[----:B------:R-:W-:Y:S01]  /*0df0*/  IMAD.MOV.U32 R7, RZ, RZ, -0x3ff ;  /* 0xfffffc01ff077424 */ /* 0x000fe200078e00ff */
[----:B--2---:R-:W-:Y:S01]  /*0e00*/  ISETP.GT.AND P0, PT, R3, 0xfffff, PT ;  /* 0x000fffff0300780c */ /* 0x004fe20003f04270 */
[----:B-1----:R-:W-:Y:S01]  /*0e10*/  IMAD.MOV.U32 R5, RZ, RZ, R3 ;  /* 0x000000ffff057224 */ /* 0x002fe200078e0003 */
[----:B------:R-:W-:Y:S02]  /*0e20*/  MOV R4, R2 ;  /* 0x0000000200047202 */ /* 0x000fe40000000f00 */
[----:B------:R-:W-:-:S09]  /*0e30*/  MOV R0, R3 ;  /* 0x0000000300007202 */ /* 0x000fd20000000f00 */
[----:B------:R-:W1:Y:S01]  /*0e40*/  @!P0 DMUL R4, R4, 1.80143985094819840000e+16 ;  /* 0x4350000004048828 */ /* 0x000e620000000000 */
[----:B------:R-:W-:Y:S01]  /*0e50*/  @!P0 MOV R7, 0xfffffbcb ;  /* 0xfffffbcb00078802 */ /* 0x000fe20000000f00 */
[----:B-1----:R-:W-:Y:S02]  /*0e60*/  @!P0 IMAD.MOV.U32 R0, RZ, RZ, R5 ;  /* 0x000000ffff008224 */ /* 0x002fe400078e0005 */
[----:B------:R-:W-:-:S03]  /*0e70*/  @!P0 IMAD.MOV.U32 R2, RZ, RZ, R4 ;  /* 0x000000ffff028224 */ /* 0x000fc600078e0004 */
[----:B------:R-:W-:-:S04]  /*0e80*/  IADD3 R6, PT, PT, R0, -0x1, RZ ;  /* 0xffffffff00067810 */ /* 0x000fc80007ffe0ff */
[----:B------:R-:W-:-:S13]  /*0e90*/  ISETP.GE.U32.AND P1, PT, R6, 0x7fefffff, PT ;  /* 0x7fefffff0600780c */ /* 0x000fda0003f26070 */
[----:B------:R-:W-:Y:S05]  /*0ea0*/  @!P1 BRA `(.L_x_2323) ;  /* 0x00000000001c9947 */ /* 0x000fea0003800000 */
[----:B------:R-:W-:Y:S01]  /*0eb0*/  MOV R2, 0x0 ;  /* 0x0000000000027802 */ /* 0x000fe20000000f00 */
[----:B------:R-:W-:Y:S01]  /*0ec0*/  IMAD.MOV.U32 R3, RZ, RZ, 0x7ff00000 ;  /* 0x7ff00000ff037424 */ /* 0x000fe200078e00ff */
[----:B------:R-:W-:-:S05]  /*0ed0*/  LOP3.LUT P0, RZ, R5, 0x7fffffff, RZ, 0xc0, !PT ;  /* 0x7fffffff05ff7812 */ /* 0x000fca000780c0ff */
[----:B------:R-:W1:Y:S02]  /*0ee0*/  DFMA R4, R4, R2, +INF ;  /* 0x7ff000000404742b */ /* 0x000e640000000002 */
[----:B-1----:R-:W-:Y:S02]  /*0ef0*/  FSEL R8, R4, RZ, P0 ;  /* 0x000000ff04087208 */ /* 0x002fe40000000000 */
[----:B------:R-:W-:Y:S01]  /*0f00*/  FSEL R9, R5, -QNAN , P0 ;  /* 0xfff0000005097808 */ /* 0x000fe20000000000 */
[----:B------:R-:W-:Y:S06]  /*0f10*/  BRA `(.L_x_2324) ;  /* 0x0000000800a87947 */ /* 0x000fec0003800000 */
.L_x_2323:
[C---:B------:R-:W-:Y:S01]  /*0f20*/  LOP3.LUT R3, R0.reuse, 0xfffff, RZ, 0xc0, !PT ;  /* 0x000fffff00037812 */ /* 0x040fe200078ec0ff */
[----:B------:R-:W-:Y:S01]  /*0f30*/  UMOV UR4, 0x80000000 ;  /* 0x8000000000047882 */ /* 0x000fe20000000000 */
[----:B------:R-:W-:Y:S01]  /*0f40*/  LEA.HI R0, R0, R7, RZ, 0xc ;  /* 0x0000000700007211 */ /* 0x000fe200078f60ff */
[----:B------:R-:W-:Y:S01]  /*0f50*/  UMOV UR5, 0x43300000 ;  /* 0x4330000000057882 */ /* 0x000fe20000000000 */
[----:B------:R-:W-:Y:S02]  /*0f60*/  LOP3.LUT R3, R3, 0x3ff00000, RZ, 0xfc, !PT ;  /* 0x3ff0000003037812 */ /* 0x000fe400078efcff */
[----:B0-----:R-:W-:Y:S02]  /*0f70*/  MOV R12, RZ ;  /* 0x000000ff000c7202 */ /* 0x001fe40000000f00 */
[----:B------:R-:W-:-:S13]  /*0f80*/  ISETP.GE.U32.AND P0, PT, R3, 0x3ff6a09f, PT ;  /* 0x3ff6a09f0300780c */ /* 0x000fda0003f06070 */
[----:B------:R-:W-:Y:S01]  /*0f90*/  @P0 IADD3 R5, PT, PT, R3, -0x100000, RZ ;  /* 0xfff0000003050810 */ /* 0x000fe20007ffe0ff */
        /* <DEDUP_REMOVED lines=162> */
.L_x_2324:
[----:B------:R-:W2:Y:S01]  /*19c0*/  LDC.64 R4, c[0x0][0x580] ;  /* 0x00016000ff047b82 */ /* 0x000ea20000000a00 */
        /* <DEDUP_REMOVED lines=10> */
[----:B--2---:R-:W-:Y:S01]  /*1a70*/  STG.E.64 desc[UR6][R4.64], R2 ;  /* 0x0000000204007986 */ /* 0x004fe2000c101b06 */
[----:B------:R-:W-:Y:S05]  /*1a80*/  EXIT ;  /* 0x000000000000794d */ /* 0x000fea0003800000 */
.L_x_2318:
[----:B------:R-:W0:Y:S01]  /*1a90*/  LDCU UR4, c[0x0][0x380] ;  /* 0x00007000ff0477ac */ /* 0x000e220008000800 */
[----:B------:R-:W-:Y:S01]  /*1aa0*/  IADD3 R2, PT, PT, R2, -0x1, RZ ;  /* 0xffffffff02027810 */ /* 0x000fe20007ffe0ff */
[----:B------:R-:W-:Y:S03]  /*1ab0*/  BSSY.RECONVERGENT B0, `(.L_x_2325) ;  /* 0x0000200000007945 */ /* 0x000fe60003800200 */
[----:B------:R-:W-:-:S05]  /*1ac0*/  VIMNMX.U32 R0, PT, PT, R2, 0x18, PT ;  /* 0x0000001802007848 */ /* 0x000fca0003fe0000 */
[----:B------:R-:W-:Y:S01]  /*1ad0*/  VIADD R0, R0, 0x1 ;  /* 0x0000000100007836 */ /* 0x000fe20000000000 */
[----:B0-----:R-:W-:-:S13]  /*1ae0*/  ISETP.GE.AND P0, PT, R3, UR4, PT ;  /* 0x0000000403007c0c */ /* 0x001fda000bf06270 */
[----:B------:R-:W-:Y:S05]  /*1af0*/  @P0 BRA `(.L_x_2326) ;  /* 0x0000001c00ec0947 */ /* 0x000fea0003800000 */
[----:B------:R-:W0:Y:S01]  /*1b00*/  LDCU.64 UR8, c[0x0][0x390] ;  /* 0x00007200ff0877ac */ /* 0x000e220008000a00 */
[----:B------:R-:W-:Y:S02]  /*1b10*/  MOV R4, RZ ;  /* 0x000000ff00047202 */ /* 0x000fe40000000f00 */
[----:B------:R-:W-:Y:S01]  /*1b20*/  MOV R5, R3 ;  /* 0x0000000300057202 */ /* 0x000fe20000000f00 */
[----:B------:R-:W1:Y:S01]  /*1b30*/  LDCU UR5, c[0x0][0x38c] ;  /* 0x00007180ff0577ac */ /* 0x000e620008000800 */
[----:B------:R-:W-:Y:S01]  /*1b40*/  ISETP.NE.AND P0, PT, R2, RZ, PT ;  /* 0x000000ff0200720c */ /* 0x000fe20003f05270 */
[----:B------:R-:W2:Y:S01]  /*1b50*/  LDCU.64 UR10, c[0x0][0x4b8] ;  /* 0x00009700ff0a77ac */ /* 0x000ea20008000a00 */
[----:B0-----:R-:W-:-:S05]  /*1b60*/  IMAD.HI.U32 R6, R3, UR8, R4 ;  /* 0x0000000803067c27 */ /* 0x001fca000f8e0004 */
[----:B------:R-:W-:-:S05]  /*1b70*/  SHF.R.U32.HI R7, RZ, UR9, R6 ;  /* 0x00000009ff077c19 */ /* 0x000fca0008011606 */
[----:B------:R-:W-:-:S04]  /*1b80*/  IMAD.MOV R4, RZ, RZ, -R7 ;  /* 0x000000ffff047224 */ /* 0x000fc800078e0a07 */
[----:B-1----:R-:W-:-:S04]  /*1b90*/  IMAD R4, R4, UR5, R3 ;  /* 0x0000000504047c24 */ /* 0x002fc8000f8e0203 */
        /* <DEDUP_REMOVED lines=281> */
[----:B------:R-:W-:-:S04]  /*2d30*/  IMAD R6, R13, UR8, R7 ;  /* 0x000000080d067c24 */ /* 0x000fc8000f8e0207 */
[----:B------:R-:W-:Y:S02]  /*2d40*/  @P0 IMAD.MOV R10, RZ, RZ, -R10 ;  /* 0x000000ffff0a0224 */ /* 0x000fe400078e0a0a */
[----:B--2---:R-:W-:Y:S02]  /*2d50*/  IMAD R5, R6, UR10, R5 ;  /* 0x0000000a06057c24 */ /* 0x004fe4000f8e0205 */
[----:B0-----:R-:W-:Y:S02]  /*2d60*/  @P0 IMAD R10, R10, R17, R11 ;  /* 0x000000110a0a0224 */ /* 0x001fe400078e020b */
[----:B------:R-:W-:Y:S02]  /*2d70*/  IMAD R4, R6, UR11, R4 ;  /* 0x0000000b06047c24 */ /* 0x000fe4000f8e0204 */
[C---:B-1----:R-:W-:Y:S02]  /*2d80*/  @P0 IMAD R5, R10.reuse, R8, R5 ;  /* 0x000000080a050224 */ /* 0x042fe400078e0205 */
[----:B------:R-:W-:-:S07]  /*2d90*/  @P0 IMAD R4, R10, R9, R4 ;  /* 0x000000090a040224 */ /* 0x000fce00078e0204 */
.L_x_2327:
[----:B------:R-:W0:Y:S02]  /*2da0*/  LDCU.64 UR8, c[0x0][0x588] ;  /* 0x0000b100ff0877ac */ /* 0x000e240008000a00 */
[----:B0-----:R-:W-:-:S04]  /*2db0*/  IADD3 R6, P0, PT, R4, UR8, RZ ;  /* 0x0000000804067c10 */ /* 0x001fc8000ff1e0ff */
[----:B------:R-:W-:-:S06]  /*2dc0*/  IADD3.X R7, PT, PT, RZ, UR9, RZ, P0, !PT ;  /* 0x00000009ff077c10 */ /* 0x000fcc00087fe4ff */
[----:B------:R-:W2:Y:S01]  /*2dd0*/  LDG.E.64 R6, desc[UR6][R6.64] ;  /* 0x0000000606067981 */ /* 0x000ea2000c1e1b00 */
[----:B------:R-:W-:Y:S01]  /*2de0*/  BSSY.RECONVERGENT B1, `(.L_x_2328) ;  /* 0x00000be000017945 */ /* 0x000fe20003800200 */
[----:B------:R-:W-:Y:S02]  /*2df0*/  MOV R11, 0xfffffc01 ;  /* 0xfffffc01000b7802 */ /* 0x000fe40000000f00 */
[----:B--2---:R-:W-:Y:S01]  /*2e00*/  ISETP.GT.AND P0, PT, R7, 0xfffff, PT ;  /* 0x000fffff0700780c */ /* 0x004fe20003f04270 */
[----:B------:R-:W-:Y:S01]  /*2e10*/  IMAD.MOV.U32 R9, RZ, RZ, R7 ;  /* 0x000000ffff097224 */ /* 0x000fe200078e0007 */
[----:B------:R-:W-:Y:S02]  /*2e20*/  MOV R8, R6 ;  /* 0x0000000600087202 */ /* 0x000fe40000000f00 */
[----:B------:R-:W-:-:S09]  /*2e30*/  MOV R4, R7 ;  /* 0x0000000700047202 */ /* 0x000fd20000000f00 */
[----:B------:R-:W0:Y:S01]  /*2e40*/  @!P0 DMUL R8, R8, 1.80143985094819840000e+16 ;  /* 0x4350000008088828 */ /* 0x000e220000000000 */
[----:B------:R-:W-:Y:S01]  /*2e50*/  @!P0 MOV R11, 0xfffffbcb ;  /* 0xfffffbcb000b8802 */ /* 0x000fe20000000f00 */
[----:B0-----:R-:W-:Y:S01]  /*2e60*/  @!P0 IMAD.MOV.U32 R6, RZ, RZ, R8 ;  /* 0x000000ffff068224 */ /* 0x001fe200078e0008 */
[----:B------:R-:W-:-:S05]  /*2e70*/  @!P0 MOV R4, R9 ;  /* 0x0000000900048202 */ /* 0x000fca0000000f00 */
[----:B------:R-:W-:-:S05]  /*2e80*/  VIADD R10, R4, 0xffffffff ;  /* 0xffffffff040a7836 */ /* 0x000fca0000000000 */
[----:B------:R-:W-:-:S13]  /*2e90*/  ISETP.GT.U32.AND P1, PT, R10, 0x7feffffe, PT ;  /* 0x7feffffe0a00780c */ /* 0x000fda0003f24070 */
[----:B------:R-:W-:Y:S05]  /*2ea0*/  @P1 BRA `(.L_x_2329) ;  /* 0x0000000800ac1947 */ /* 0x000fea0003800000 */
[C---:B------:R-:W-:Y:S01]  /*2eb0*/  LOP3.LUT R7, R4.reuse, 0xfffff, RZ, 0xc0, !PT ;  /* 0x000fffff04077812 */ /* 0x040fe200078ec0ff */
[----:B------:R-:W-:Y:S01]  /*2ec0*/  UMOV UR8, 0x80000000 ;  /* 0x8000000000087882 */ /* 0x000fe20000000000 */
[----:B------:R-:W-:Y:S01]  /*2ed0*/  LEA.HI R4, R4, R11, RZ, 0xc ;  /* 0x0000000b04047211 */ /* 0x000fe200078f60ff */
[----:B------:R-:W-:Y:S01]  /*2ee0*/  UMOV UR9, 0x43300000 ;  /* 0x4330000000097882 */ /* 0x000fe20000000000 */
[----:B------:R-:W-:Y:S02]  /*2ef0*/  LOP3.LUT R7, R7, 0x3ff00000, RZ, 0xfc, !PT ;  /* 0x3ff0000007077812 */ /* 0x000fe400078efcff */
[----:B------:R-:W-:Y:S02]  /*2f00*/  MOV R16, RZ ;  /* 0x000000ff00107202 */ /* 0x000fe40000000f00 */
        /* <DEDUP_REMOVED lines=16> */
[----:B0-----:R-:W0:-:S15]  /*3010*/  DFMA R10, -R18, R16, 1 ;  /* 0x3ff00000120a742b */ /* 0x001e1e0000000110 */
        /* <DEDUP_REMOVED lines=29> */
[----:B0-----:R0:W-:Y:S02]  /*31f0*/  DADD R22, R20, R20 ;  /* 0x0000000014167229 */ /* 0x0011e40000000014 */
[----:B0-----:R-:W-:Y:S01]  /*3200*/  IMAD.MOV.U32 R20, RZ, RZ, -0x748574fc ;  /* 0x8b7a8b04ff147424 */ /* 0x001fe200078e00ff */
[----:B------:R-:W-:-:S15]  /*3210*/  MOV R21, 0x3ed0ee25 ;  /* 0x3ed0ee2500157802 */ /* 0x000fde0000000f00 */
[----:B------:R-:W-:-:S15]  /*3220*/  NOP ;  /* 0x0000000000007918 */ /* 0x000fde0000000000 */
[----:B------:R-:W-:-:S15]  /*3230*/  NOP ;  /* 0x0000000000007918 */ /* 0x000fde0000000000 */
[----:B------:R-:W-:-:S15]  /*3240*/  NOP ;  /* 0x0000000000007918 */ /* 0x000fde0000000000 */
[----:B------:R-:W-:-:S01]  /*3250*/  NOP ;  /* 0x0000000000007918 */ /* 0x000fc20000000000 */
[----:B------:R-:W0:Y:S01]  /*3260*/  DADD R6, R6, -UR8 ;  /* 0x8000000806067e29 */ /* 0x000e220008000000 */
[----:B------:R-:W-:Y:S01]  /*3270*/  UMOV UR8, 0xfefa39ef ;  /* 0xfefa39ef00087882 */ /* 0x000fe20000000000 */
[----:B------:R-:W-:-:S15]  /*3280*/  UMOV UR9, 0x3fe62e42 ;  /* 0x3fe62e4200097882 */ /* 0x000fde0000000000 */
[----:B------:R-:W-:-:S15]  /*3290*/  NOP ;  /* 0x0000000000007918 */ /* 0x000fde0000000000 */
[----:B------:R-:W-:-:S15]  /*32a0*/  NOP ;  /* 0x0000000000007918 */ /* 0x000fde0000000000 */
[----:B------:R-:W-:-:S15]  /*32b0*/  NOP ;  /* 0x0000000000007918 */ /* 0x000fde0000000000 */
[----:B------:R-:W-:-:S02]  /*32c0*/  NOP ;  /* 0x0000000000007918 */ /* 0x000fc40000000000 */
        /* <DEDUP_REMOVED lines=61> */
[----:B------:R-:W1:-:S15]  /*36a0*/  DFMA R22, R8, -R12, R22 ;  /* 0x8000000c0816722b */ /* 0x000e5e0000000016 */
[----:B------:R-:W-:-:S15]  /*36b0*/  NOP ;  /* 0x0000000000007918 */ /* 0x000fde0000000000 */
[----:B------:R-:W-:-:S15]  /*36c0*/  NOP ;  /* 0x0000000000007918 */ /* 0x000fde0000000000 */
[----:B------:R-:W-:-:S15]  /*36d0*/  NOP ;  /* 0x0000000000007918 */ /* 0x000fde0000000000 */
[----:B------:R-:W-:-:S04]  /*36e0*/  NOP ;  /* 0x0000000000007918 */ /* 0x000fc80000000000 */
[----:B0-----:R-:W0:Y:S01]  /*36f0*/  DFMA R20, R14, R20, UR8 ;  /* 0x000000080e147e2b */ /* 0x001e220008000014 */
[----:B------:R-:W-:Y:S01]  /*3700*/  UMOV UR8, 0x3b39803f ;  /* 0x3b39803f00087882 */ /* 0x000fe20000000000 */
[----:B------:R-:W-:-:S15]  /*3710*/  UMOV UR9, 0x3c7abc9e ;  /* 0x3c7abc9e00097882 */ /* 0x000fde0000000000 */
[----:B------:R-:W-:-:S15]  /*3720*/  NOP ;  /* 0x0000000000007918 */ /* 0x000fde0000000000 */
[----:B------:R-:W-:-:S15]  /*3730*/  NOP ;  /* 0x0000000000007918 */ /* 0x000fde0000000000 */
[----:B------:R-:W-:-:S15]  /*3740*/  NOP ;  /* 0x0000000000007918 */ /* 0x000fde0000000000 */
[----:B------:R-:W-:-:S02]  /*3750*/  NOP ;  /* 0x0000000000007918 */ /* 0x000fc40000000000 */
[----:B-1----:R-:W-:-:S15]  /*3760*/  DMUL R16, R16, R22 ;  /* 0x0000001610107228 */ /* 0x002fde0000000000 */
        /* <DEDUP_REMOVED lines=31> */
.L_x_2329:
[----:B------:R-:W-:Y:S01]  /*3960*/  MOV R6, 0x0 ;  /* 0x0000000000067802 */ /* 0x000fe20000000f00 */
[----:B------:R-:W-:Y:S01]  /*3970*/  IMAD.MOV.U32 R7, RZ, RZ, 0x7ff00000 ;  /* 0x7ff00000ff077424 */ /* 0x000fe200078e00ff */
[----:B------:R-:W-:-:S05]  /*3980*/  LOP3.LUT P0, RZ, R9, 0x7fffffff, RZ, 0xc0, !PT ;  /* 0x7fffffff09ff7812 */ /* 0x000fca000780c0ff */
[----:B------:R-:W0:Y:S02]  /*3990*/  DFMA R8, R8, R6, +INF ;  /* 0x7ff000000808742b */ /* 0x000e240000000006 */
[----:B0-----:R-:W-:Y:S02]  /*39a0*/  FSEL R8, R8, RZ, P0 ;  /* 0x000000ff08087208 */ /* 0x001fe40000000000 */
[----:B------:R-:W-:-:S07]  /*39b0*/  FSEL R9, R9, -QNAN , P0 ;  /* 0xfff0000009097808 */ /* 0x000fce0000000000 */
.L_x_2330:
[----:B------:R-:W-:Y:S05]  /*39c0*/  BSYNC.RECONVERGENT B1 ;  /* 0x0000000000017941 */ /* 0x000fea0003800200 */
.L_x_2328:
[----:B------:R-:W-:Y:S01]  /*39d0*/  UMOV UR8, 0xffda0d24 ;  /* 0xffda0d2400087882 */ /* 0x000fe20000000000 */
[----:B------:R-:W-:Y:S01]  /*39e0*/  UMOV UR9, 0x3c7777d0 ;  /* 0x3c7777d000097882 */ /* 0x000fe20000000000 */
[----:B------:R-:W-:Y:S01]  /*39f0*/  IADD3 R3, PT, PT, R3, 0x80, RZ ;  /* 0x0000008003037810 */ /* 0x000fe20007ffe0ff */
[----:B------:R-:W0:Y:S02]  /*3a00*/  DMUL R6, R8, UR8 ;  /* 0x0000000808067c28 */ /* 0x000e240008000000 */
[----:B------:R-:W1:Y:S02]  /*3a10*/  LDCU.64 UR8, c[0x0][0x580] ;  /* 0x0000b000ff0877ac */ /* 0x000e640008000a00 */
[----:B-1----:R-:W-:Y:S01]  /*3a20*/  IADD3 R4, P0, PT, R5, UR8, RZ ;  /* 0x0000000805047c10 */ /* 0x002fe2000ff1e0ff */
[----:B------:R-:W-:-:S03]  /*3a30*/  UMOV UR8, 0x652b82fe ;  /* 0x652b82fe00087882 */ /* 0x000fc60000000000 */
[----:B------:R-:W-:Y:S01]  /*3a40*/  IADD3.X R5, PT, PT, RZ, UR9, RZ, P0, !PT ;  /* 0x00000009ff057c10 */ /* 0x000fe200087fe4ff */
[----:B------:R-:W-:-:S15]  /*3a50*/  UMOV UR9, 0x3ff71547 ;  /* 0x3ff7154700097882 */ /* 0x000fde0000000000 */
[----:B------:R-:W-:-:S15]  /*3a60*/  NOP ;  /* 0x0000000000007918 */ /* 0x000fde0000000000 */
[----:B------:R-:W-:-:S15]  /*3a70*/  NOP ;  /* 0x0000000000007918 */ /* 0x000fde0000000000 */
[----:B------:R-:W-:-:S10]  /*3a80*/  NOP ;  /* 0x0000000000007918 */ /* 0x000fd40000000000 */
[----:B0-----:R-:W0:Y:S02]  /*3a90*/  DFMA R6, R8, UR8, R6 ;  /* 0x0000000808067c2b */ /* 0x001e240008000006 */
[----:B0-----:R0:W-:Y:S02]  /*3aa0*/  STG.E.64 desc[UR6][R4.64], R6 ;  /* 0x0000000604007986 */ /* 0x0011e4000c101b06 */
.L_x_2326:
[----:B------:R-:W-:Y:S05]  /*3ab0*/  BSYNC.RECONVERGENT B0 ;  /* 0x0000000000007941 */ /* 0x000fea0003800200 */
.L_x_2325:
[----:B------:R-:W-:-:S13]  /*3ac0*/  ISETP.GE.AND P0, PT, R3, UR4, PT ;  /* 0x0000000403007c0c */ /* 0x000fda000bf06270 */
[----:B------:R-:W-:Y:S05]  /*3ad0*/  @P0 EXIT ;  /* 0x000000000000094d */ /* 0x000fea0003800000 */
        /* <DEDUP_REMOVED lines=286> */
[----:B------:R-:W-:Y:S02]  /*4cc0*/  @P0 IMAD.MOV.U32 R6, RZ, RZ, RZ ;  /* 0x000000ffff060224 */ /* 0x000fe400078e00ff */
        /* <DEDUP_REMOVED lines=11> */
.L_x_2331:
[----:B------:R-:W0:Y:S02]  /*4d80*/  LDCU.128 UR8, c[0x0][0x580] ;  /* 0x0000b000ff0877ac */ /* 0x000e240008000c00 */
[----:B0-----:R-:W-:-:S05]  /*4d90*/  IADD3 R4, P0, PT, R2, UR10, RZ ;  /* 0x0000000a02047c10 */ /* 0x001fca000ff1e0ff */
[----:B------:R-:W-:-:S06]  /*4da0*/  IMAD.X R5, RZ, RZ, UR11, P0 ;  /* 0x0000000bff057e24 */ /* 0x000fcc00080e06ff */
[----:B------:R-:W2:Y:S01]  /*4db0*/  LDG.E.64 R4, desc[UR6][R4.64] ;  /* 0x0000000604047981 */ /* 0x000ea2000c1e1b00 */
[----:B------:R-:W-:Y:S01]  /*4dc0*/  BSSY.RECONVERGENT B0, `(.L_x_2332) ;  /* 0x00000c2000007945 */ /* 0x000fe20003800200 */
[----:B--2---:R-:W-:Y:S01]  /*4dd0*/  ISETP.GT.AND P0, PT, R5, 0xfffff, PT ;  /* 0x000fffff0500780c */ /* 0x004fe20003f04270 */
[----:B------:R-:W-:Y:S01]  /*4de0*/  IMAD.MOV.U32 R0, RZ, RZ, R5 ;  /* 0x000000ffff007224 */ /* 0x000fe200078e0005 */
[----:B------:R-:W-:Y:S02]  /*4df0*/  MOV R6, R4 ;  /* 0x0000000400067202 */ /* 0x000fe40000000f00 */
[----:B------:R-:W-:-:S09]  /*4e00*/  MOV R7, R5 ;  /* 0x0000000500077202 */ /* 0x000fd20000000f00 */
[----:B------:R-:W0:Y:S02]  /*4e10*/  @!P0 DMUL R6, R6, 1.80143985094819840000e+16 ;  /* 0x4350000006068828 */ /* 0x000e240000000000 */
[----:B0-----:R-:W-:-:S04]  /*4e20*/  @!P0 MOV R0, R7 ;  /* 0x0000000700008202 */ /* 0x001fc80000000f00 */
[----:B------:R-:W-:-:S04]  /*4e30*/  IADD3 R2, PT, PT, R0, -0x1, RZ ;  /* 0xffffffff00027810 */ /* 0x000fc80007ffe0ff */
[----:B------:R-:W-:Y:S02]  /*4e40*/  ISETP.GE.U32.AND P1, PT, R2, 0x7fefffff, PT ;  /* 0x7fefffff0200780c */ /* 0x000fe40003f26070 */
[----:B------:R-:W-:-:S04]  /*4e50*/  IADD3 R2, P3, PT, R3, UR8, RZ ;  /* 0x0000000803027c10 */ /* 0x000fc8000ff7e0ff */
[----:B------:R-:W-:-:S07]  /*4e60*/  IADD3.X R3, PT, PT, RZ, UR9, RZ, P3, !PT ;  /* 0x00000009ff037c10 */ /* 0x000fce0009ffe4ff */
[----:B------:R-:W-:Y:S01]  /*4e70*/  @P1 IMAD.MOV.U32 R8, RZ, RZ, 0x0 ;  /* 0x00000000ff081424 */ /* 0x000fe200078e00ff */
[----:B------:R-:W-:Y:S02]  /*4e80*/  @P1 MOV R9, 0x7ff00000 ;  /* 0x7ff0000000091802 */ /* 0x000fe40000000f00 */
[----:B------:R-:W-:-:S15]  /*4e90*/  @P1 LOP3.LUT P2, RZ, R7, 0x7fffffff, RZ, 0xc0, !PT ;  /* 0x7fffffff07ff1812 */ /* 0x000fde000784c0ff */
[----:B------:R-:W-:-:S15]  /*4ea0*/  NOP ;  /* 0x0000000000007918 */ /* 0x000fde0000000000 */
[----:B------:R-:W-:-:S08]  /*4eb0*/  NOP ;  /* 0x0000000000007918 */ /* 0x000fd00000000000 */
[----:B------:R-:W0:Y:S02]  /*4ec0*/  @P1 DFMA R8, R6, R8, +INF ;  /* 0x7ff000000608142b */ /* 0x000e240000000008 */
[----:B0-----:R-:W-:Y:S01]  /*4ed0*/  @P1 FSEL R5, R9, -QNAN , P2 ;  /* 0xfff0000009051808 */ /* 0x001fe20001000000 */
[----:B------:R-:W-:Y:S01]  /*4ee0*/  IMAD.MOV.U32 R9, RZ, RZ, -0x3ff ;  /* 0xfffffc01ff097424 */ /* 0x000fe200078e00ff */
[----:B------:R-:W-:Y:S01]  /*4ef0*/  MOV R7, R4 ;  /* 0x0000000400077202 */ /* 0x000fe20000000f00 */
[----:B------:R-:W-:Y:S01]  /*4f00*/  @!P0 IMAD.MOV.U32 R9, RZ, RZ, -0x435 ;  /* 0xfffffbcbff098424 */ /* 0x000fe200078e00ff */
[----:B------:R-:W-:Y:S02]  /*4f10*/  @P1 FSEL R4, R8, RZ, P2 ;  /* 0x000000ff08041208 */ /* 0x000fe40001000000 */
[----:B------:R-:W-:Y:S01]  /*4f20*/  @!P0 MOV R7, R6 ;  /* 0x0000000600078202 */ /* 0x000fe20000000f00 */
        /* <DEDUP_REMOVED lines=25> */
[----:B0-----:R-:W-:Y:S02]  /*50c0*/  MOV R16, 0x8b7a8b04 ;  /* 0x8b7a8b0400107802 */ /* 0x001fe40000000f00 */
[----:B------:R-:W-:-:S15]  /*50d0*/  MOV R17, 0x3ed0ee25 ;  /* 0x3ed0ee2500117802 */ /* 0x000fde0000000f00 */
        /* <DEDUP_REMOVED lines=144> */
.L_x_2333:
[----:B------:R-:W-:Y:S05]  /*59e0*/  BSYNC.RECONVERGENT B0 ;  /* 0x0000000000007941 */ /* 0x000fea0003800200 */
.L_x_2332:
[----:B------:R-:W-:Y:S01]  /*59f0*/  UMOV UR4, 0xffda0d24 ;  /* 0xffda0d2400047882 */ /* 0x000fe20000000000 */
[----:B------:R-:W-:Y:S02]  /*5a00*/  UMOV UR5, 0x3c7777d0 ;  /* 0x3c7777d000057882 */ /* 0x000fe40000000000 */
[----:B01----:R-:W0:Y:S01]  /*5a10*/  DMUL R6, R4, UR4 ;  /* 0x0000000404067c28 */ /* 0x003e220008000000 */
[----:B------:R-:W-:Y:S01]  /*5a20*/  UMOV UR4, 0x652b82fe ;  /* 0x652b82fe00047882 */ /* 0x000fe20000000000 */
[----:B------:R-:W-:-:S15]  /*5a30*/  UMOV UR5, 0x3ff71547 ;  /* 0x3ff7154700057882 */ /* 0x000fde0000000000 */
[----:B------:R-:W-:-:S15]  /*5a40*/  NOP ;  /* 0x0000000000007918 */ /* 0x000fde0000000000 */
[----:B------:R-:W-:-:S15]  /*5a50*/  NOP ;  /* 0x0000000000007918 */ /* 0x000fde0000000000 */
[----:B------:R-:W-:-:S15]  /*5a60*/  NOP ;  /* 0x0000000000007918 */ /* 0x000fde0000000000 */
[----:B------:R-:W-:-:S02]  /*5a70*/  NOP ;  /* 0x0000000000007918 */ /* 0x000fc40000000000 */
[----:B0-----:R-:W0:Y:S02]  /*5a80*/  DFMA R6, R4, UR4, R6 ;  /* 0x0000000404067c2b */ /* 0x001e240008000006 */
[----:B0-----:R-:W-:Y:S01]  /*5a90*/  STG.E.64 desc[UR6][R2.64], R6 ;  /* 0x0000000602007986 */ /* 0x001fe2000c101b06 */
[----:B------:R-:W-:Y:S05]  /*5aa0*/  EXIT ;  /* 0x000000000000794d */ /* 0x000fea0003800000 */
.L_x_2334:
        /* <DEDUP_REMOVED lines=13> */
.L_x_12184:


//--------------------- .text._ZN2at6native27unrolled_elementwise_kernelIZZZNS0_16log2_kernel_cudaERNS_18TensorIteratorBaseEENKUlvE0_clEvENKUlvE_clEvEUldE_St5arrayIPcLm2EELi4E23TrivialOffsetCalculatorILi1EjESB_NS0_6memory15LoadWithoutCastENSC_16StoreWithoutCastEEEviT_T0_T2_T3_T4_T5_ --------------------------
	.section	.text._ZN2at6native27unrolled_elementwise_kernelIZZZNS0_16log2_kernel_cudaERNS_18TensorIteratorBaseEENKUlvE0_clEvENKUlvE_clEvEUldE_St5arrayIPcLm2EELi4E23TrivialOffsetCalculatorILi1EjESB_NS0_6memory15LoadWithoutCastENSC_16StoreWithoutCastEEEviT_T0_T2_T3_T4_T5_,"ax",@progbits
	.align	128
        .global         _ZN2at6native27unrolled_elementwise_kernelIZZZNS0_16log2_kernel_cudaERNS_18TensorIteratorBaseEENKUlvE0_clEvENKUlvE_clEvEUldE_St5arrayIPcLm2EELi4E23TrivialOffsetCalculatorILi1EjESB_NS0_6memory15LoadWithoutCastENSC_16StoreWithoutCastEEEviT_T0_T2_T3_T4_T5_
        .type           _ZN2at6native27unrolled_elementwise_kernelIZZZNS0_16log2_kernel_cudaERNS_18TensorIteratorBaseEENKUlvE0_clEvENKUlvE_clEvEUldE_St5arrayIPcLm2EELi4E23TrivialOffsetCalculatorILi1EjESB_NS0_6memory15LoadWithoutCastENSC_16StoreWithoutCastEEEviT_T0_T2_T3_T4_T5_,@function
        .size           _ZN2at6native27unrolled_elementwise_kernelIZZZNS0_16log2_kernel_cudaERNS_18TensorIteratorBaseEENKUlvE0_clEvENKUlvE_clEvEUldE_St5arrayIPcLm2EELi4E23TrivialOffsetCalculatorILi1EjESB_NS0_6memory15LoadWithoutCastENSC_16StoreWithoutCastEEEviT_T0_T2_T3_T4_T5_,(.L_x_12185 - _ZN2at6native27unrolled_elementwise_kernelIZZZNS0_16log2_kernel_cudaERNS_18TensorIteratorBaseEENKUlvE0_clEvENKUlvE_clEvEUldE_St5arrayIPcLm2EELi4E23TrivialOffsetCalculatorILi1EjESB_NS0_6memory15LoadWithoutCastENSC_16StoreWithoutCastEEEviT_T0_T2_T3_T4_T5_)
        .other          _ZN2at6native27unrolled_elementwise_kernelIZZZNS0_16log2_kernel_cudaERNS_18TensorIteratorBaseEENKUlvE0_clEvENKUlvE_clEvEUldE_St5arrayIPcLm2EELi4E23TrivialOffsetCalculatorILi1EjESB_NS0_6memory15LoadWithoutCastENSC_16StoreWithoutCastEEEviT_T0_T2_T3_T4_T5_,@"STO_CUDA_ENTRY STV_DEFAULT"
_ZN2at6native27unrolled_elementwise_kernelIZZZNS0_16log2_kernel_cudaERNS_18TensorIteratorBaseEENKUlvE0_clEvENKUlvE_clEvEUldE_St5arrayIPcLm2EELi4E23TrivialOffsetCalculatorILi1EjESB_NS0_6memory15LoadWithoutCastENSC_16StoreWithoutCastEEEviT_T0_T2_T3_T4_T5_:
.text._ZN2at6native27unrolled_elementwise_kernelIZZZNS0_16log2_kernel_cudaERNS_18TensorIteratorBaseEENKUlvE0_clEvENKUlvE_clEvEUldE_St5arrayIPcLm2EELi4E23TrivialOffsetCalculatorILi1EjESB_NS0_6memory15LoadWithoutCastENSC_16StoreWithoutCastEEEviT_T0_T2_T3_T4_T5_:
        /* <DEDUP_REMOVED lines=13> */
[----:B------:R-:W2:Y:S01]  /*00d0*/  @!P1 LDC.64 R14, c[0x0][0x390] ;  /* 0x0000e400ff0e9b82 */ /* 0x000ea20000000a00 */
[----:B------:R-:W-:-:S05]  /*00e0*/  @!P1 VIADD R11, R11, 0x80 ;  /* 0x000000800b0b9836 */ /* 0x000fca0000000000 */
[----:B------:R-:W-:Y:S01]  /*00f0*/  ISETP.GE.AND P3, PT, R11, R6, PT ;  /* 0x000000060b00720c */ /* 0x000fe20003f66270 */
[----:B0-----:R-:W-:Y:S01]  /*0100*/  @!P0 IMAD.WIDE.U32 R4, R13, 0x8, R4 ;  /* 0x000000080d048825 */ /* 0x001fe200078e0004 */
[----:B------:R-:W-:-:S11]  /*0110*/  CS2R R12, SRZ ;  /* 0x00000000000c7805 */ /* 0x000fd6000001ff00 */
[----:B------:R-:W-:Y:S01]  /*0120*/  @!P3 LEA R19, R0, R11, 0x9 ;  /* 0x0000000b0013b211 */ /* 0x000fe200078e48ff */
[----:B------:R-:W-:Y:S01]  /*0130*/  @!P3 VIADD R11, R11, 0x80 ;  /* 0x000000800b0bb836 */ /* 0x000fe20000000000 */
[----:B------:R-:W0:Y:S01]  /*0140*/  @!P3 LDC.64 R8, c[0x0][0x390] ;  /* 0x0000e400ff08bb82 */ /* 0x000e220000000a00 */
[----:B--2---:R-:W-:-:S03]  /*0150*/  @!P1 IMAD.WIDE.U32 R14, R17, 0x8, R14 ;  /* 0x00000008110e9825 */ /* 0x004fc600078e000e */
[----:B------:R-:W-:-:S13]  /*0160*/  ISETP.GE.AND P2, PT, R11, R6, PT ;  /* 0x000000060b00720c */ /* 0x000fda0003f46270 */
[----:B------:R-:W2:Y:S01]  /*0170*/  @!P2 LDC.64 R2, c[0x0][0x390] ;  /* 0x0000e400ff02ab82 */ /* 0x000ea20000000a00 */
[----:B------:R-:W-:Y:S02]  /*0180*/  @!P2 IMAD R11, R0, 0x200, R11 ;  /* 0x00000200000ba824 */ /* 0x000fe400078e020b */
[----:B0-----:R-:W-:Y:S01]  /*0190*/  @!P3 IMAD.WIDE.U32 R18, R19, 0x8, R8 ;  /* 0x000000081312b825 */ /* 0x001fe200078e0008 */
[----:B------:R-:W-:-:S04]  /*01a0*/  CS2R R8, SRZ ;  /* 0x0000000000087805 */ /* 0x000fc8000001ff00 */
[----:B-1----:R0:W5:Y:S04]  /*01b0*/  @!P3 LDG.E.64 R12, desc[UR4][R18.64] ;  /* 0x00000004120cb981 */ /* 0x002168000c1e1b00 */
[----:B------:R0:W5:Y:S01]  /*01c0*/  @!P0 LDG.E.64 R8, desc[UR4][R4.64] ;  /* 0x0000000404088981 */ /* 0x000162000c1e1b00 */
[----:B--2---:R-:W-:Y:S01]  /*01d0*/  @!P2 IMAD.WIDE.U32 R16, R11, 0x8, R2 ;  /* 0x000000080b10a825 */ /* 0x004fe200078e0002 */
[----:B------:R-:W-:Y:S02]  /*01e0*/  CS2R R10, SRZ ;  /* 0x00000000000a7805 */ /* 0x000fe4000001ff00 */
[----:B------:R-:W-:-:S04]  /*01f0*/  CS2R R2, SRZ ;  /* 0x0000000000027805 */ /* 0x000fc8000001ff00 */
[----:B------:R0:W5:Y:S04]  /*0200*/  @!P1 LDG.E.64 R10, desc[UR4][R14.64] ;  /* 0x000000040e0a9981 */ /* 0x000168000c1e1b00 */
[----:B------:R0:W5:Y:S01]  /*0210*/  @!P2 LDG.E.64 R2, desc[UR4][R16.64] ;  /* 0x000000041002a981 */ /* 0x000162000c1e1b00 */
[----:B------:R-:W-:Y:S01]  /*0220*/  ISETP.GE.AND P0, PT, R7, R6, PT ;  /* 0x000000060700720c */ /* 0x000fe20003f06270 */
[----:B------:R-:W-:-:S12]  /*0230*/  BSSY.RECONVERGENT B0, `(.L_x_2335) ;  /* 0x00000ca000007945 */ /* 0x000fd80003800200 */
[----:B0-----:R-:W-:Y:S05]  /*0240*/  @P0 BRA `(.L_x_2336) ;  /* 0x0000000c00200947 */ /* 0x001fea0003800000 */
[----:B-----5:R-:W-:Y:S01]  /*0250*/  ISETP.GT.AND P1, PT, R9, 0xfffff, PT ;  /* 0x000fffff0900780c */ /* 0x020fe20003f24270 */
        /* <DEDUP_REMOVED lines=18> */
[----:B------:R-:W-:Y:S02]  /*0380*/  @P1 VIADD R9, R5, 0xfff00000 ;  /* 0xfff0000005091836 */ /* 0x000fe40000000000 */
[----:B------:R-:W-:Y:S02]  /*0390*/  @P1 VIADD R8, R8, 0x1 ;  /* 0x0000000108081836 */ /* 0x000fe40000000000 */
[----:B------:R-:W-:Y:S02]  /*03a0*/  @P1 IMAD.MOV.U32 R5, RZ, RZ, R9 ;  /* 0x000000ffff051224 */ /* 0x000fe400078e0009 */
[----:B------:R-:W-:Y:S01]  /*03b0*/  IMAD.MOV.U32 R9, RZ, RZ, 0x43300000 ;  /* 0x43300000ff097424 */ /* 0x000fe200078e00ff */
[----:B------:R-:W-:-:S03]  /*03c0*/  LOP3.LUT R8, R8, 0x80000000, RZ, 0x3c, !PT ;  /* 0x8000000008087812 */ /* 0x000fc600078e3cff */
        /* <DEDUP_REMOVED lines=159> */
.L_x_2338:
[----:B------:R-:W-:Y:S01]  /*0dc0*/  IMAD.MOV.U32 R4, RZ, RZ, 0x0 ;  /* 0x00000000ff047424 */ /* 0x000fe200078e00ff */
[----:B------:R-:W-:Y:S02]  /*0dd0*/  MOV R5, 0x7ff00000 ;  /* 0x7ff0000000057802 */ /* 0x000fe40000000f00 */
[----:B------:R-:W-:-:S04]  /*0de0*/  LOP3.LUT P1, RZ, R9, 0x7fffffff, RZ, 0xc0, !PT ;  /* 0x7fffffff09ff7812 */ /* 0x000fc8000782c0ff */
[----:B------:R-:W0:Y:S02]  /*0df0*/  DFMA R8, R8, R4, +INF ;  /* 0x7ff000000808742b */ /* 0x000e240000000004 */
[----:B0-----:R-:W-:Y:S02]  /*0e00*/  FSEL R4, R8, RZ, P1 ;  /* 0x000000ff08047208 */ /* 0x001fe40000800000 */
[----:B------:R-:W-:-:S07]  /*0e10*/  FSEL R5, R9, -QNAN , P1 ;  /* 0xfff0000009057808 */ /* 0x000fce0000800000 */
.L_x_2339:
[----:B------:R-:W-:Y:S05]  /*0e20*/  BSYNC.RECONVERGENT B1 ;  /* 0x0000000000017941 */ /* 0x000fea0003800200 */
.L_x_2337:
        /* <DEDUP_REMOVED lines=10> */
.L_x_2336:
[----:B------:R-:W-:Y:S05]  /*0ed0*/  BSYNC.RECONVERGENT B0 ;  /* 0x0000000000007941 */ /* 0x000fea0003800200 */
.L_x_2335:
[----:B0----5:R-:W-:Y:S01]  /*0ee0*/  VIADD R9, R7, 0x80 ;  /* 0x0000008007097836 */ /* 0x021fe20000000000 */
[----:B------:R-:W-:Y:S04]  /*0ef0*/  BSSY.RECONVERGENT B0, `(.L_x_2340) ;  /* 0x00000cd000007945 */ /* 0x000fe80003800200 */
[----:B------:R-:W-:-:S13]  /*0f00*/  ISETP.GE.AND P1, PT, R9, R6, PT ;  /* 0x000000060900720c */ /* 0x000fda0003f26270 */
[----:B------:R-:W-:Y:S05]  /*0f10*/  @P1 BRA `(.L_x_2341) ;  /* 0x0000000c00281947 */ /* 0x000fea0003800000 */
[----:B------:R-:W-:Y:S01]  /*0f20*/  ISETP.GT.AND P1, PT, R11, 0xfffff, PT ;  /* 0x000fffff0b00780c */ /* 0x000fe20003f24270 */
[----:B------:R-:W-:Y:S01]  /*0f30*/  IMAD.MOV.U32 R8, RZ, RZ, R11 ;  /* 0x000000ffff087224 */ /* 0x000fe200078e000b */
[----:B------:R-:W-:Y:S01]  /*0f40*/  BSSY.RECONVERGENT B1, `(.L_x_2342) ;  /* 0x00000bd000017945 */ /* 0x000fe20003800200 */
[----:B------:R-:W-:-:S10]  /*0f50*/  IMAD.MOV.U32 R24, RZ, RZ, R10 ;  /* 0x000000ffff187224 */ /* 0x000fd400078e000a */
[----:B------:R-:W0:Y:S02]  /*0f60*/  @!P1 DMUL R10, R10, 1.80143985094819840000e+16 ;  /* 0x435000000a0a9828 */ /* 0x000e240000000000 */
[----:B0-----:R-:W-:Y:S01]  /*0f70*/  @!P1 MOV R8, R11 ;  /* 0x0000000b00089202 */ /* 0x001fe20000000f00 */
[----:B------:R-:W-:-:S04]  /*0f80*/  @!P1 IMAD.MOV.U32 R24, RZ, RZ, R10 ;  /* 0x000000ffff189224 */ /* 0x000fc800078e000a */
[----:B------:R-:W-:-:S05]  /*0f90*/  VIADD R14, R8, 0xffffffff ;  /* 0xffffffff080e7836 */ /* 0x000fca0000000000 */
[----:B------:R-:W-:-:S13]  /*0fa0*/  ISETP.GE.U32.AND P2, PT, R14, 0x7fefffff, PT ;  /* 0x7fefffff0e00780c */ /* 0x000fda0003f46070 */
[----:B------:R-:W-:Y:S01]  /*0fb0*/  @P2 IMAD.MOV.U32 R14, RZ, RZ, 0x0 ;  /* 0x00000000ff0e2424 */ /* 0x000fe200078e00ff */
[----:B------:R-:W-:Y:S01]  /*0fc0*/  @P2 LOP3.LUT P3, RZ, R11, 0x7fffffff, RZ, 0xc0, !PT ;  /* 0x7fffffff0bff2812 */ /* 0x000fe2000786c0ff */
[----:B------:R-:W-:-:S15]  /*0fd0*/  @P2 IMAD.MOV.U32 R15, RZ, RZ, 0x7ff00000 ;  /* 0x7ff00000ff0f2424 */ /* 0x000fde00078e00ff */
[----:B------:R-:W-:-:S15]  /*0fe0*/  NOP ;  /* 0x0000000000007918 */ /* 0x000fde0000000000 */
[----:B------:R-:W-:-:S07]  /*0ff0*/  NOP ;  /* 0x0000000000007918 */ /* 0x000fce0000000000 */
[----:B------:R0:W2:Y:S02]  /*1000*/  @P2 DFMA R14, R10, R14, +INF ;  /* 0x7ff000000a0e242b */ /* 0x0000a4000000000e */
[----:B0-----:R-:W-:Y:S01]  /*1010*/  MOV R11, 0xfffffc01 ;  /* 0xfffffc01000b7802 */ /* 0x001fe20000000f00 */
[----:B------:R-:W-:Y:S01]  /*1020*/  @!P1 IMAD.MOV.U32 R11, RZ, RZ, -0x435 ;  /* 0xfffffbcbff0b9424 */ /* 0x000fe200078e00ff */
[----:B--2---:R-:W-:Y:S02]  /*1030*/  @P2 FSEL R14, R14, RZ, P3 ;  /* 0x000000ff0e0e2208 */ /* 0x004fe40001800000 */
        /* <DEDUP_REMOVED lines=10> */
[----:B------:R-:W-:-:S03]  /*10e0*/  @P1 VIADD R8, R8, 0x1 ;  /* 0x0000000108081836 */ /* 0x000fc60000000000 */
[----:B------:R-:W-:Y:S01]  /*10f0*/  @P1 MOV R25, R15 ;  /* 0x0000000f00191202 */ /* 0x000fe20000000f00 */
[----:B------:R-:W-:Y:S01]  /*1100*/  IMAD.MOV.U32 R15, RZ, RZ, 0x43300000 ;  /* 0x43300000ff0f7424 */ /* 0x000fe200078e00ff */
[----:B------:R-:W-:-:S04]  /*1110*/  LOP3.LUT R14, R8, 0x80000000, RZ, 0x3c, !PT ;  /* 0x80000000080e7812 */ /* 0x000fc800078e3cff */
        /* <DEDUP_REMOVED lines=12> */
[----:B0-----:R-:W-:Y:S01]  /*11e0*/  MOV R24, 0x8b7a8b04 ;  /* 0x8b7a8b0400187802 */ /* 0x001fe20000000f00 */
[----:B------:R-:W-:-:S15]  /*11f0*/  IMAD.MOV.U32 R25, RZ, RZ, 0x3ed0ee25 ;  /* 0x3ed0ee25ff197424 */ /* 0x000fde00078e00ff */
[----:B------:R-:W-:-:S15]  /*1200*/  NOP ;  /* 0x0000000000007918 */ /* 0x000fde0000000000 */
[----:B------:R-:W-:-:S15]  /*1210*/  NOP ;  /* 0x0000000000007918 */ /* 0x000fde0000000000 */
[----:B------:R-:W-:-:S15]  /*1220*/  NOP ;  /* 0x0000000000007918 */ /* 0x000fde0000000000 */
[----:B------:R-:W-:-:S01]  /*1230*/  NOP ;  /* 0x0000000000007918 */ /* 0x000fc20000000000 */
        /* <DEDUP_REMOVED lines=141> */
.L_x_2343:
[----:B------:R-:W-:Y:S05]  /*1b10*/  BSYNC.RECONVERGENT B1 ;  /* 0x0000000000017941 */ /* 0x000fea0003800200 */
.L_x_2342:
[----:B------:R-:W-:Y:S01]  /*1b20*/  UMOV UR6, 0xffda0d24 ;  /* 0xffda0d2400067882 */ /* 0x000fe20000000000 */
[----:B------:R-:W-:Y:S02]  /*1b30*/  UMOV UR7, 0x3c7777d0 ;  /* 0x3c7777d000077882 */ /* 0x000fe40000000000 */
[----:B0-2---:R-:W0:Y:S01]  /*1b40*/  DMUL R10, R14, UR6 ;  /* 0x000000060e0a7c28 */ /* 0x005e220008000000 */
[----:B------:R-:W-:Y:S01]  /*1b50*/  UMOV UR6, 0x652b82fe ;  /* 0x652b82fe00067882 */ /* 0x000fe20000000000 */
[----:B------:R-:W-:-:S15]  /*1b60*/  UMOV UR7, 0x3ff71547 ;  /* 0x3ff7154700077882 */ /* 0x000fde0000000000 */
[----:B------:R-:W-:-:S15]  /*1b70*/  NOP ;  /* 0x0000000000007918 */ /* 0x000fde0000000000 */
[----:B------:R-:W-:-:S15]  /*1b80*/  NOP ;  /* 0x0000000000007918 */ /* 0x000fde0000000000 */
[----:B------:R-:W-:-:S15]  /*1b90*/  NOP ;  /* 0x0000000000007918 */ /* 0x000fde0000000000 */
[----:B------:R-:W-:-:S02]  /*1ba0*/  NOP ;  /* 0x0000000000007918 */ /* 0x000fc40000000000 */
[----:B0-----:R0:W2:Y:S02]  /*1bb0*/  DFMA R10, R14, UR6, R10 ;  /* 0x000000060e0a7c2b */ /* 0x0010a4000800000a */
.L_x_2341:
[----:B------:R-:W-:Y:S05]  /*1bc0*/  BSYNC.RECONVERGENT B0 ;  /* 0x0000000000007941 */ /* 0x000fea0003800200 */
.L_x_2340:
[----:B0-----:R-:W-:Y:S01]  /*1bd0*/  VIADD R15, R7, 0x100 ;  /* 0x00000100070f7836 */ /* 0x001fe20000000000 */
[----:B------:R-:W-:Y:S04]  /*1be0*/  BSSY.RECONVERGENT B0, `(.L_x_2344) ;  /* 0x00000cc000007945 */ /* 0x000fe80003800200 */
[----:B------:R-:W-:-:S13]  /*1bf0*/  ISETP.GE.AND P1, PT, R15, R6, PT ;  /* 0x000000060f00720c */ /* 0x000fda0003f26270 */
[----:B------:R-:W-:Y:S05]  /*1c00*/  @P1 BRA `(.L_x_2345) ;  /* 0x0000000c00241947 */ /* 0x000fea0003800000 */
[----:B------:R-:W-:Y:S01]  /*1c10*/  ISETP.GT.AND P1, PT, R13, 0xfffff, PT ;  /* 0x000fffff0d00780c */ /* 0x000fe20003f24270 */
[----:B------:R-:W-:Y:S01]  /*1c20*/  IMAD.MOV.U32 R8, RZ, RZ, R13 ;  /* 0x000000ffff087224 */ /* 0x000fe200078e000d */
[----:B------:R-:W-:Y:S01]  /*1c30*/  MOV R24, R12 ;  /* 0x0000000c00187202 */ /* 0x000fe20000000f00 */
[----:B------:R-:W-:Y:S10]  /*1c40*/  BSSY.RECONVERGENT B1, `(.L_x_2346) ;  /* 0x00000bb000017945 */ /* 0x000ff40003800200 */
[----:B------:R-:W0:Y:S02]  /*1c50*/  @!P1 DMUL R12, R12, 1.80143985094819840000e+16 ;  /* 0x435000000c0c9828 */ /* 0x000e240000000000 */
[----:B0-----:R-:W-:-:S02]  /*1c60*/  @!P1 IMAD.MOV.U32 R8, RZ, RZ, R13 ;  /* 0x000000ffff089224 */ /* 0x001fc400078e000d */
[----:B------:R-:W-:Y:S02]  /*1c70*/  @!P1 IMAD.MOV.U32 R24, RZ, RZ, R12 ;  /* 0x000000ffff189224 */ /* 0x000fe400078e000c */
[----:B------:R-:W-:-:S05]  /*1c80*/  VIADD R14, R8, 0xffffffff ;  /* 0xffffffff080e7836 */ /* 0x000fca0000000000 */
[----:B------:R-:W-:-:S13]  /*1c90*/  ISETP.GE.U32.AND P2, PT, R14, 0x7fefffff, PT ;  /* 0x7fefffff0e00780c */ /* 0x000fda0003f46070 */
[----:B------:R-:W-:Y:S01]  /*1ca0*/  @P2 IMAD.MOV.U32 R14, RZ, RZ, 0x0 ;  /* 0x00000000ff0e2424 */ /* 0x000fe200078e00ff */
[----:B------:R-:W-:Y:S02]  /*1cb0*/  @P2 MOV R15, 0x7ff00000 ;  /* 0x7ff00000000f2802 */ /* 0x000fe40000000f00 */
[----:B------:R-:W-:-:S15]  /*1cc0*/  @P2 LOP3.LUT P3, RZ, R13, 0x7fffffff, RZ, 0xc0, !PT ;  /* 0x7fffffff0dff2812 */ /* 0x000fde000786c0ff */
[----:B------:R-:W-:-:S15]  /*1cd0*/  NOP ;  /* 0x0000000000007918 */ /* 0x000fde0000000000 */
[----:B------:R-:W-:-:S07]  /*1ce0*/  NOP ;  /* 0x0000000000007918 */ /* 0x000fce0000000000 */
[----:B------:R0:W3:Y:S02]  /*1cf0*/  @P2 DFMA R14, R12, R14, +INF ;  /* 0x7ff000000c0e242b */ /* 0x0000e4000000000e */
[----:B0-----:R-:W-:Y:S01]  /*1d00*/  IMAD.MOV.U32 R13, RZ, RZ, -0x3ff ;  /* 0xfffffc01ff0d7424 */ /* 0x001fe200078e00ff */
[----:B---3--:R-:W-:Y:S01]  /*1d10*/  @P2 FSEL R14, R14, RZ, P3 ;  /* 0x000000ff0e0e2208 */ /* 0x008fe20001800000 */
[----:B------:R-:W-:Y:S01]  /*1d20*/  @!P1 IMAD.MOV.U32 R13, RZ, RZ, -0x435 ;  /* 0xfffffbcbff0d9424 */ /* 0x000fe200078e00ff */
[----:B------:R-:W-:Y:S01]  /*1d30*/  @P2 FSEL R15, R15, -QNAN , P3 ;  /* 0xfff000000f0f2808 */ /* 0x000fe20001800000 */
[----:B------:R-:W-:Y:S06]  /*1d40*/  @P2 BRA `(.L_x_2347) ;  /* 0x0000000800a82947 */ /* 0x000fec0003800000 */
        /* <DEDUP_REMOVED lines=8> */
[----:B------:R-:W-:-:S04]  /*1dd0*/  @P1 VIADD R8, R8, 0x1 ;  /* 0x0000000108081836 */ /* 0x000fc80000000000 */
[----:B------:R-:W-:Y:S01]  /*1de0*/  @P1 IMAD.MOV.U32 R25, RZ, RZ, R15 ;  /* 0x000000ffff191224 */ /* 0x000fe200078e000f */
[----:B------:R-:W-:Y:S01]  /*1df0*/  LOP3.LUT R14, R8, 0x80000000, RZ, 0x3c, !PT ;  /* 0x80000000080e7812 */ /* 0x000fe200078e3cff */
[----:B------:R-:W-:-:S04]  /*1e00*/  IMAD.MOV.U32 R15, RZ, RZ, 0x43300000 ;  /* 0x43300000ff0f7424 */ /* 0x000fc800078e00ff */
        /* <DEDUP_REMOVED lines=11> */
[----:B0-----:R0:W3:Y:S02]  /*1ec0*/  DFMA R12, -R24, R18, 1 ;  /* 0x3ff00000180c742b */ /* 0x0010e40000000112 */
[----:B0-----:R-:W-:Y:S02]  /*1ed0*/  IMAD.MOV.U32 R24, RZ, RZ, -0x748574fc ;  /* 0x8b7a8b04ff187424 */ /* 0x001fe400078e00ff */
[----:B------:R-:W-:-:S15]  /*1ee0*/  IMAD.MOV.U32 R25, RZ, RZ, 0x3ed0ee25 ;  /* 0x3ed0ee25ff197424 */ /* 0x000fde00078e00ff */
[----:B------:R-:W-:-:S15]  /*1ef0*/  NOP ;  /* 0x0000000000007918 */ /* 0x000fde0000000000 */
[----:B------:R-:W-:-:S15]  /*1f00*/  NOP ;  /* 0x0000000000007918 */ /* 0x000fde0000000000 */
[----:B------:R-:W-:-:S15]  /*1f10*/  NOP ;  /* 0x0000000000007918 */ /* 0x000fde0000000000 */
[----:B---3--:R-:W0:-:S15]  /*1f20*/  DFMA R12, R12, R12, R12 ;  /* 0x0000000c0c0c722b */ /* 0x008e1e000000000c */
        /* <DEDUP_REMOVED lines=38> */
[----:B------:R-:W3:-:S15]  /*2190*/  DMUL R20, R16, R16 ;  /* 0x0000001010147228 */ /* 0x000ede0000000000 */
        /* <DEDUP_REMOVED lines=9> */
[----:B---3--:R-:W-:Y:S01]  /*2230*/  DFMA R24, R20, UR6, R24 ;  /* 0x0000000614187c2b */ /* 0x008fe20008000018 */
        /* <DEDUP_REMOVED lines=90> */
[----:B0-----:R0:W3:Y:S02]  /*27e0*/  DADD R14, R12, R14 ;  /* 0x000000000c0e7229 */ /* 0x0010e4000000000e */
.L_x_2347:
[----:B------:R-:W-:Y:S05]  /*27f0*/  BSYNC.RECONVERGENT B1 ;  /* 0x0000000000017941 */ /* 0x000fea0003800200 */
.L_x_2346:
[----:B------:R-:W-:Y:S01]  /*2800*/  UMOV UR6, 0xffda0d24 ;  /* 0xffda0d2400067882 */ /* 0x000fe20000000000 */
[----:B------:R-:W-:Y:S02]  /*2810*/  UMOV UR7, 0x3c7777d0 ;  /* 0x3c7777d000077882 */ /* 0x000fe40000000000 */
[----:B0--3--:R-:W0:Y:S01]  /*2820*/  DMUL R12, R14, UR6 ;  /* 0x000000060e0c7c28 */ /* 0x009e220008000000 */
[----:B------:R-:W-:Y:S01]  /*2830*/  UMOV UR6, 0x652b82fe ;  /* 0x652b82fe00067882 */ /* 0x000fe20000000000 */
[----:B------:R-:W-:-:S15]  /*2840*/  UMOV UR7, 0x3ff71547 ;  /* 0x3ff7154700077882 */ /* 0x000fde0000000000 */
[----:B------:R-:W-:-:S15]  /*2850*/  NOP ;  /* 0x0000000000007918 */ /* 0x000fde0000000000 */
[----:B------:R-:W-:-:S15]  /*2860*/  NOP ;  /* 0x0000000000007918 */ /* 0x000fde0000000000 */
[----:B------:R-:W-:-:S15]  /*2870*/  NOP ;  /* 0x0000000000007918 */ /* 0x000fde0000000000 */
[----:B------:R-:W-:-:S02]  /*2880*/  NOP ;  /* 0x0000000000007918 */ /* 0x000fc40000000000 */
[----:B0-----:R0:W3:Y:S02]  /*2890*/  DFMA R12, R14, UR6, R12 ;  /* 0x000000060e0c7c2b */ /* 0x0010e4000800000c */
.L_x_2345:
[----:B------:R-:W-:Y:S05]  /*28a0*/  BSYNC.RECONVERGENT B0 ;  /* 0x0000000000007941 */ /* 0x000fea0003800200 */
.L_x_2344:
        /* <DEDUP_REMOVED lines=13> */
[----:B------:R-:W-:Y:S01]  /*2980*/  @P2 MOV R14, 0x0 ;  /* 0x00000000000e2802 */ /* 0x000fe20000000f00 */
[----:B------:R-:W-:Y:S01]  /*2990*/  @P2 IMAD.MOV.U32 R15, RZ, RZ, 0x7ff00000 ;  /* 0x7ff00000ff0f2424 */ /* 0x000fe200078e00ff */
[----:B------:R-:W-:-:S15]  /*29a0*/  @P2 LOP3.LUT P3, RZ, R3, 0x7fffffff, RZ, 0xc0, !PT ;  /* 0x7fffffff03ff2812 */ /* 0x000fde000786c0ff */
[----:B------:R-:W-:-:S15]  /*29b0*/  NOP ;  /* 0x0000000000007918 */ /* 0x000fde0000000000 */
[----:B------:R-:W-:-:S08]  /*29c0*/  NOP ;  /* 0x0000000000007918 */ /* 0x000fd00000000000 */
[----:B------:R0:W4:Y:S02]  /*29d0*/  @P2 DFMA R14, R2, R14, +INF ;  /* 0x7ff00000020e242b */ /* 0x000124000000000e */
[----:B0-----:R-:W-:Y:S01]  /*29e0*/  IMAD.MOV.U32 R3, RZ, RZ, -0x3ff ;  /* 0xfffffc01ff037424 */ /* 0x001fe200078e00ff */
[----:B----4-:R-:W-:Y:S02]  /*29f0*/  @P2 FSEL R14, R14, RZ, P3 ;  /* 0x000000ff0e0e2208 */ /* 0x010fe40001800000 */
[----:B------:R-:W-:Y:S02]  /*2a00*/  @P2 FSEL R15, R15, -QNAN , P3 ;  /* 0xfff000000f0f2808 */ /* 0x000fe40001800000 */
[----:B------:R-:W-:Y:S01]  /*2a10*/  @!P1 MOV R3, 0xfffffbcb ;  /* 0xfffffbcb00039802 */ /* 0x000fe20000000f00 */
        /* <DEDUP_REMOVED lines=10> */
[----:B------:R-:W-:Y:S01]  /*2ac0*/  @P1 IMAD.MOV.U32 R25, RZ, RZ, R15 ;  /* 0x000000ffff191224 */ /* 0x000fe200078e000f */
[----:B------:R-:W-:Y:S02]  /*2ad0*/  MOV R15, 0x43300000 ;  /* 0x43300000000f7802 */ /* 0x000fe40000000f00 */
[----:B------:R-:W-:-:S03]  /*2ae0*/  LOP3.LUT R14, R3, 0x80000000, RZ, 0x3c, !PT ;  /* 0x80000000030e7812 */ /* 0x000fc600078e3cff */
        /* <DEDUP_REMOVED lines=11> */
[----:B0-----:R0:W4:Y:S02]  /*2ba0*/  DFMA R2, -R24, R18, 1 ;  /* 0x3ff000001802742b */ /* 0x0011240000000112 */
[----:B0-----:R-:W-:Y:S02]  /*2bb0*/  IMAD.MOV.U32 R24, RZ, RZ, -0x748574fc ;  /* 0x8b7a8b04ff187424 */ /* 0x001fe400078e00ff */
[----:B------:R-:W-:-:S15]  /*2bc0*/  IMAD.MOV.U32 R25, RZ, RZ, 0x3ed0ee25 ;  /* 0x3ed0ee25ff197424 */ /* 0x000fde00078e00ff */
[----:B------:R-:W-:-:S15]  /*2bd0*/  NOP ;  /* 0x0000000000007918 */ /* 0x000fde0000000000 */
[----:B------:R-:W-:-:S15]  /*2be0*/  NOP ;  /* 0x0000000000007918 */ /* 0x000fde0000000000 */
[----:B------:R-:W-:-:S15]  /*2bf0*/  NOP ;  /* 0x0000000000007918 */ /* 0x000fde0000000000 */
[----:B----4-:R-:W0:-:S15]  /*2c00*/  DFMA R2, R2, R2, R2 ;  /* 0x000000020202722b */ /* 0x010e1e0000000002 */
        /* <DEDUP_REMOVED lines=38> */
[----:B------:R-:W4:-:S15]  /*2e70*/  DMUL R20, R16, R16 ;  /* 0x0000001010147228 */ /* 0x000f1e0000000000 */
        /* <DEDUP_REMOVED lines=9> */
[----:B----4-:R-:W-:Y:S01]  /*2f10*/  DFMA R24, R20, UR6, R24 ;  /* 0x0000000614187c2b */ /* 0x010fe20008000018 */
        /* <DEDUP_REMOVED lines=90> */
[----:B0-----:R0:W4:Y:S02]  /*34c0*/  DADD R14, R2, R14 ;  /* 0x00000000020e7229 */ /* 0x001124000000000e */
.L_x_2351:
[----:B------:R-:W-:Y:S05]  /*34d0*/  BSYNC.RECONVERGENT B1 ;  /* 0x0000000000017941 */ /* 0x000fea0003800200 */
.L_x_2350:
[----:B------:R-:W-:Y:S01]  /*34e0*/  UMOV UR6, 0xffda0d24 ;  /* 0xffda0d2400067882 */ /* 0x000fe20000000000 */
[----:B------:R-:W-:Y:S02]  /*34f0*/  UMOV UR7, 0x3c7777d0 ;  /* 0x3c7777d000077882 */ /* 0x000fe40000000000 */
[----:B0---4-:R-:W0:Y:S01]  /*3500*/  DMUL R2, R14, UR6 ;  /* 0x000000060e027c28 */ /* 0x011e220008000000 */
[----:B------:R-:W-:Y:S01]  /*3510*/  UMOV UR6, 0x652b82fe ;  /* 0x652b82fe00067882 */ /* 0x000fe20000000000 */
[----:B------:R-:W-:-:S15]  /*3520*/  UMOV UR7, 0x3ff71547 ;  /* 0x3ff7154700077882 */ /* 0x000fde0000000000 */
[----:B------:R-:W-:-:S15]  /*3530*/  NOP ;  /* 0x0000000000007918 */ /* 0x000fde0000000000 */
[----:B------:R-:W-:-:S15]  /*3540*/  NOP ;  /* 0x0000000000007918 */ /* 0x000fde0000000000 */
[----:B------:R-:W-:-:S15]  /*3550*/  NOP ;  /* 0x0000000000007918 */ /* 0x000fde0000000000 */
[----:B------:R-:W-:-:S02]  /*3560*/  NOP ;  /* 0x0000000000007918 */ /* 0x000fc40000000000 */
[----:B0-----:R0:W4:Y:S02]  /*3570*/  DFMA R2, R14, UR6, R2 ;  /* 0x000000060e027c2b */ /* 0x0011240008000002 */
.L_x_2349:
[----:B------:R-:W-:Y:S05]  /*3580*/  BSYNC.RECONVERGENT B0 ;  /* 0x0000000000007941 */ /* 0x000fea0003800200 */
.L_x_2348:
[----:B0-----:R-:W0:Y:S01]  /*3590*/  @!P0 LDC.64 R14, c[0x0][0x388] ;  /* 0x0000e200ff0e8b82 */ /* 0x001e220000000a00 */
[----:B------:R-:W-:Y:S01]  /*35a0*/  @!P0 LEA R17, R0, R7, 0x9 ;  /* 0x0000000700118211 */ /* 0x000fe200078e48ff */
[----:B------:R-:W-:Y:S01]  /*35b0*/  @!P0 IMAD.MOV.U32 R7, RZ, RZ, R9 ;  /* 0x000000ffff078224 */ /* 0x000fe200078e0009 */
[----:B------:R-:W-:Y:S04]  /*35c0*/  BSSY.RECONVERGENT B0, `(.L_x_2352) ;  /* 0x000000f000007945 */ /* 0x000fe80003800200 */
[----:B------:R-:W-:Y:S01]  /*35d0*/  ISETP.GE.AND P1, PT, R7, R6, PT ;  /* 0x000000060700720c */ /* 0x000fe20003f26270 */
[----:B0-----:R-:W-:-:S05]  /*35e0*/  @!P0 IMAD.WIDE.U32 R8, R17, 0x8, R14 ;  /* 0x0000000811088825 */ /* 0x001fca00078e000e */
[----:B-1----:R0:W-:Y:S07]  /*35f0*/  @!P0 STG.E.64 desc[UR4][R8.64], R4 ;  /* 0x0000000408008986 */ /* 0x0021ee000c101b04 */
[----:B------:R-:W-:Y:S05]  /*3600*/  @P1 BRA `(.L_x_2353) ;  /* 0x0000000000281947 */ /* 0x000fea0003800000 */
[----:B0-----:R-:W0:Y:S01]  /*3610*/  LDC.64 R4, c[0x0][0x388] ;  /* 0x0000e200ff047b82 */ /* 0x001e220000000a00 */
[----:B------:R-:W-:Y:S02]  /*3620*/  IMAD R9, R0, 0x200, R7 ;  /* 0x0000020000097824 */ /* 0x000fe400078e0207 */
[----:B------:R-:W-:-:S05]  /*3630*/  VIADD R7, R7, 0x80 ;  /* 0x0000008007077836 */ /* 0x000fca0000000000 */
[----:B------:R-:W-:-:S13]  /*3640*/  ISETP.GE.AND P0, PT, R7, R6, PT ;  /* 0x000000060700720c */ /* 0x000fda0003f06270 */
[----:B------:R-:W-:Y:S01]  /*3650*/  @!P0 LEA R15, R0, R7, 0x9 ;  /* 0x00000007000f8211 */ /* 0x000fe200078e48ff */
[----:B------:R-:W-:Y:S02]  /*3660*/  @!P0 VIADD R7, R7, 0x80 ;  /* 0x0000008007078836 */ /* 0x000fe40000000000 */
[----:B0-----:R-:W-:-:S04]  /*3670*/  IMAD.WIDE.U32 R8, R9, 0x8, R4 ;  /* 0x0000000809087825 */ /* 0x001fc800078e0004 */
[----:B------:R-:W-:Y:S01]  /*3680*/  @!P0 IMAD.WIDE.U32 R4, R15, 0x8, R4 ;  /* 0x000000080f048825 */ /* 0x000fe200078e0004 */
[----:B--2---:R1:W-:Y:S04]  /*3690*/  STG.E.64 desc[UR4][R8.64], R10 ;  /* 0x0000000a08007986 */ /* 0x0043e8000c101b04 */
[----:B---3--:R1:W-:Y:S02]  /*36a0*/  @!P0 STG.E.64 desc[UR4][R4.64], R12 ;  /* 0x0000000c04008986 */ /* 0x0083e4000c101b04 */
.L_x_2353:
[----:B------:R-:W-:Y:S05]  /*36b0*/  BSYNC.RECONVERGENT B0 ;  /* 0x0000000000007941 */ /* 0x000fea0003800200 */
.L_x_2352:
[----:B------:R-:W-:-:S13]  /*36c0*/  ISETP.GE.AND P0, PT, R7, R6, PT ;  /* 0x000000060700720c */ /* 0x000fda0003f06270 */
[----:B------:R-:W-:Y:S05]  /*36d0*/  @P0 EXIT ;  /* 0x000000000000094d */ /* 0x000fea0003800000 */
[----:B01----:R-:W0:Y:S01]  /*36e0*/  LDC.64 R4, c[0x0][0x388] ;  /* 0x0000e200ff047b82 */ /* 0x003e220000000a00 */
[----:B------:R-:W-:-:S04]  /*36f0*/  IMAD R7, R0, 0x200, R7 ;  /* 0x0000020000077824 */ /* 0x000fc800078e0207 */
[----:B0-----:R-:W-:-:S05]  /*3700*/  IMAD.WIDE.U32 R4, R7, 0x8, R4 ;  /* 0x0000000807047825 */ /* 0x001fca00078e0004 */
[----:B----4-:R-:W-:Y:S01]  /*3710*/  STG.E.64 desc[UR4][R4.64], R2 ;  /* 0x0000000204007986 */ /* 0x010fe2000c101b04 */
[----:B------:R-:W-:Y:S05]  /*3720*/  EXIT ;  /* 0x000000000000794d */ /* 0x000fea0003800000 */
.L_x_2354:
        /* <DEDUP_REMOVED lines=13> */
.L_x_12185:


//--------------------- .text._ZN2at6native29vectorized_elementwise_kernelILi2EZZZNS0_16log2_kernel_cudaERNS_18TensorIteratorBaseEENKUlvE0_clEvENKUlvE_clEvEUldE_St5arrayIPcLm2EEEEviT0_T1_ --------------------------
	.section	.text._ZN2at6native29vectorized_elementwise_kernelILi2EZZZNS0_16log2_kernel_cudaERNS_18TensorIteratorBaseEENKUlvE0_clEvENKUlvE_clEvEUldE_St5arrayIPcLm2EEEEviT0_T1_,"ax",@progbits
	.align	128
        .global         _ZN2at6native29vectorized_elementwise_kernelILi2EZZZNS0_16log2_kernel_cudaERNS_18TensorIteratorBaseEENKUlvE0_clEvENKUlvE_clEvEUldE_St5arrayIPcLm2EEEEviT0_T1_
        .type           _ZN2at6native29vectorized_elementwise_kernelILi2EZZZNS0_16log2_kernel_cudaERNS_18TensorIteratorBaseEENKUlvE0_clEvENKUlvE_clEvEUldE_St5arrayIPcLm2EEEEviT0_T1_,@function
        .size           _ZN2at6native29vectorized_elementwise_kernelILi2EZZZNS0_16log2_kernel_cudaERNS_18TensorIteratorBaseEENKUlvE0_clEvENKUlvE_clEvEUldE_St5arrayIPcLm2EEEEviT0_T1_,(.L_x_12186 - _ZN2at6native29vectorized_elementwise_kernelILi2EZZZNS0_16log2_kernel_cudaERNS_18TensorIteratorBaseEENKUlvE0_clEvENKUlvE_clEvEUldE_St5arrayIPcLm2EEEEviT0_T1_)
        .other          _ZN2at6native29vectorized_elementwise_kernelILi2EZZZNS0_16log2_kernel_cudaERNS_18TensorIteratorBaseEENKUlvE0_clEvENKUlvE_clEvEUldE_St5arrayIPcLm2EEEEviT0_T1_,@"STO_CUDA_ENTRY STV_DEFAULT"
_ZN2at6native29vectorized_elementwise_kernelILi2EZZZNS0_16log2_kernel_cudaERNS_18TensorIteratorBaseEENKUlvE0_clEvENKUlvE_clEvEUldE_St5arrayIPcLm2EEEEviT0_T1_:
.text._ZN2at6native29vectorized_elementwise_kernelILi2EZZZNS0_16log2_kernel_cudaERNS_18TensorIteratorBaseEENKUlvE0_clEvENKUlvE_clEvEUldE_St5arrayIPcLm2EEEEviT0_T1_:
        /* <DEDUP_REMOVED lines=9> */
[----:B------:R-:W-:Y:S02]  /*0090*/  CS2R R20, SRZ ;  /* 0x0000000000147805 */ /* 0x000fe4000001ff00 */
[----:B0-----:R-:W-:Y:S01]  /*00a0*/  ISETP.GE.U32.AND P6, PT, R19, R0, PT ;  /* 0x000000001300720c */ /* 0x001fe20003fc6070 */
[----:B------:R-:W-:-:S12]  /*00b0*/  IMAD.MOV.U32 R3, RZ, RZ, R19 ;  /* 0x000000ffff037224 */ /* 0x000fd800078e0013 */
[----:B------:R-:W-:Y:S01]  /*00c0*/  @!P6 VIADD R19, R3, 0x80 ;  /* 0x000000800313e836 */ /* 0x000fe20000000000 */
[----:B------:R-:W0:Y:S01]  /*00d0*/  @!P6 LDC.64 R12, c[0x0][0x390] ;  /* 0x0000e400ff0ceb82 */ /* 0x000e220000000a00 */
[----:B------:R-:W-:-:S03]  /*00e0*/  @!P6 IMAD.IADD R7, R2, 0x1, R3 ;  /* 0x000000010207e824 */ /* 0x000fc600078e0203 */
[----:B------:R-:W-:-:S13]  /*00f0*/  ISETP.GE.U32.AND P5, PT, R19, R0, PT ;  /* 0x000000001300720c */ /* 0x000fda0003fa6070 */
[----:B------:R-:W-:Y:S01]  /*0100*/  @!P5 IMAD.IADD R17, R2, 0x1, R19 ;  /* 0x000000010211d824 */ /* 0x000fe200078e0213 */
[----:B------:R-:W-:Y:S01]  /*0110*/  @!P5 IADD3 R19, PT, PT, R19, 0x80, RZ ;  /* 0x000000801313d810 */ /* 0x000fe20007ffe0ff */
[----:B------:R-:W1:Y:S03]  /*0120*/  @!P5 LDC.64 R14, c[0x0][0x390] ;  /* 0x0000e400ff0edb82 */ /* 0x000e660000000a00 */
[----:B------:R-:W-:Y:S01]  /*0130*/  ISETP.GE.U32.AND P4, PT, R19, R0, PT ;  /* 0x000000001300720c */ /* 0x000fe20003f86070 */
[----:B0-----:R-:W-:-:S05]  /*0140*/  @!P6 IMAD.WIDE.U32 R12, R7, 0x8, R12 ;  /* 0x00000008070ce825 */ /* 0x001fca00078e000c */
[----:B------:R0:W5:Y:S07]  /*0150*/  @!P6 LDG.E.64 R20, desc[UR4][R12.64] ;  /* 0x000000040c14e981 */ /* 0x00016e000c1e1b00 */
[----:B------:R-:W-:Y:S01]  /*0160*/  @!P4 IMAD.IADD R9, R2, 0x1, R19 ;  /* 0x000000010209c824 */ /* 0x000fe200078e0213 */
[----:B------:R-:W2:Y:S01]  /*0170*/  @!P4 LDC.64 R28, c[0x0][0x390] ;  /* 0x0000e400ff1ccb82 */ /* 0x000ea20000000a00 */
[----:B------:R-:W-:-:S05]  /*0180*/  @!P4 VIADD R19, R19, 0x80 ;  /* 0x000000801313c836 */ /* 0x000fca0000000000 */
[----:B------:R-:W-:-:S13]  /*0190*/  ISETP.GE.U32.AND P3, PT, R19, R0, PT ;  /* 0x000000001300720c */ /* 0x000fda0003f66070 */
[----:B------:R-:W-:Y:S01]  /*01a0*/  @!P3 IMAD.IADD R11, R2, 0x1, R19 ;  /* 0x00000001020bb824 */ /* 0x000fe200078e0213 */
[----:B------:R-:W3:Y:S01]  /*01b0*/  @!P3 LDC.64 R24, c[0x0][0x390] ;  /* 0x0000e400ff18bb82 */ /* 0x000ee20000000a00 */
[----:B------:R-:W-:-:S05]  /*01c0*/  @!P3 VIADD R19, R19, 0x80 ;  /* 0x000000801313b836 */ /* 0x000fca0000000000 */
[----:B------:R-:W-:-:S13]  /*01d0*/  ISETP.GE.U32.AND P2, PT, R19, R0, PT ;  /* 0x000000001300720c */ /* 0x000fda0003f46070 */
[C---:B------:R-:W-:Y:S01]  /*01e0*/  @!P2 IADD3 R27, PT, PT, R2.reuse, R19, RZ ;  /* 0x00000013021ba210 */ /* 0x040fe20007ffe0ff */
[----:B------:R-:W-:Y:S01]  /*01f0*/  @!P2 VIADD R19, R19, 0x80 ;  /* 0x000000801313a836 */ /* 0x000fe20000000000 */
[----:B------:R-:W-:Y:S01]  /*0200*/  CS2R R6, SRZ ;  /* 0x0000000000067805 */ /* 0x000fe2000001ff00 */
[----:B-1----:R-:W-:Y:S01]  /*0210*/  @!P5 IMAD.WIDE.U32 R14, R17, 0x8, R14 ;  /* 0x00000008110ed825 */ /* 0x002fe200078e000e */
[----:B0-----:R-:W0:Y:S02]  /*0220*/  @!P2 LDC.64 R12, c[0x0][0x390] ;  /* 0x0000e400ff0cab82 */ /* 0x001e240000000a00 */
[C---:B------:R-:W-:Y:S02]  /*0230*/  ISETP.GE.U32.AND P1, PT, R19.reuse, R0, PT ;  /* 0x000000001300720c */ /* 0x040fe40003f26070 */
[----:B------:R1:W5:Y:S11]  /*0240*/  @!P5 LDG.E.64 R6, desc[UR4][R14.64] ;  /* 0x000000040e06d981 */ /* 0x000376000c1e1b00 */
[----:B------:R-:W-:Y:S01]  /*0250*/  @!P1 IMAD.IADD R5, R2, 0x1, R19 ;  /* 0x0000000102059824 */ /* 0x000fe200078e0213 */
[----:B------:R-:W4:Y:S01]  /*0260*/  @!P1 LDC.64 R22, c[0x0][0x390] ;  /* 0x0000e400ff169b82 */ /* 0x000f220000000a00 */
[----:B------:R-:W-:-:S05]  /*0270*/  @!P1 VIADD R19, R19, 0x80 ;  /* 0x0000008013139836 */ /* 0x000fca0000000000 */
[----:B------:R-:W-:-:S13]  /*0280*/  ISETP.GE.U32.AND P0, PT, R19, R0, PT ;  /* 0x000000001300720c */ /* 0x000fda0003f06070 */
[----:B------:R-:W-:Y:S01]  /*0290*/  @!P0 IADD3 R4, PT, PT, R2, R19, RZ ;  /* 0x0000001302048210 */ /* 0x000fe20007ffe0ff */
[----:B------:R-:W-:Y:S01]  /*02a0*/  @!P0 VIADD R19, R19, 0x80 ;  /* 0x0000008013138836 */ /* 0x000fe20000000000 */
[----:B-1----:R-:W1:Y:S04]  /*02b0*/  @!P0 LDC.64 R14, c[0x0][0x390] ;  /* 0x0000e400ff0e8b82 */ /* 0x002e680000000a00 */
[----:B------:R-:W-:-:S13]  /*02c0*/  ISETP.GE.U32.AND P6, PT, R19, R0, PT ;  /* 0x000000001300720c */ /* 0x000fda0003fc6070 */
[----:B------:R-:W1:Y:S01]  /*02d0*/  @!P6 LDC.64 R16, c[0x0][0x390] ;  /* 0x0000e400ff10eb82 */ /* 0x000e620000000a00 */
[----:B---3--:R-:W-:Y:S01]  /*02e0*/  @!P3 IMAD.WIDE.U32 R24, R11, 0x8, R24 ;  /* 0x000000080b18b825 */ /* 0x008fe200078e0018 */
[----:B------:R-:W-:-:S03]  /*02f0*/  CS2R R10, SRZ ;  /* 0x00000000000a7805 */ /* 0x000fc6000001ff00 */
[----:B------:R-:W-:Y:S02]  /*0300*/  @!P6 IMAD.IADD R19, R2, 0x1, R19 ;  /* 0x000000010213e824 */ /* 0x000fe400078e0213 */
[----:B----4-:R-:W-:Y:S01]  /*0310*/  @!P1 IMAD.WIDE.U32 R22, R5, 0x8, R22 ;  /* 0x0000000805169825 */ /* 0x010fe200078e0016 */
[----:B------:R3:W5:Y:S03]  /*0320*/  @!P3 LDG.E.64 R10, desc[UR4][R24.64] ;  /* 0x00000004180ab981 */ /* 0x000766000c1e1b00 */
[----:B--2---:R-:W-:Y:S01]  /*0330*/  @!P4 IMAD.WIDE.U32 R28, R9, 0x8, R28 ;  /* 0x00000008091cc825 */ /* 0x004fe200078e001c */
[----:B------:R-:W-:-:S03]  /*0340*/  CS2R R8, SRZ ;  /* 0x0000000000087805 */ /* 0x000fc6000001ff00 */
[----:B0-----:R-:W-:Y:S01]  /*0350*/  @!P2 IMAD.WIDE.U32 R26, R27, 0x8, R12 ;  /* 0x000000081b1aa825 */ /* 0x001fe200078e000c */
[----:B------:R-:W-:Y:S02]  /*0360*/  CS2R R12, SRZ ;  /* 0x00000000000c7805 */ /* 0x000fe4000001ff00 */
[----:B------:R0:W5:Y:S01]  /*0370*/  @!P4 LDG.E.64 R8, desc[UR4][R28.64] ;  /* 0x000000041c08c981 */ /* 0x000162000c1e1b00 */
[----:B-1----:R-:W-:Y:S01]  /*0380*/  @!P0 IMAD.WIDE.U32 R4, R4, 0x8, R14 ;  /* 0x0000000804048825 */ /* 0x002fe200078e000e */
[----:B------:R-:W-:Y:S02]  /*0390*/  CS2R R14, SRZ ;  /* 0x00000000000e7805 */ /* 0x000fe4000001ff00 */
[----:B------:R0:W5:Y:S01]  /*03a0*/  @!P2 LDG.E.64 R12, desc[UR4][R26.64] ;  /* 0x000000041a0ca981 */ /* 0x000162000c1e1b00 */
[----:B---3--:R-:W-:Y:S01]  /*03b0*/  @!P6 IMAD.WIDE.U32 R24, R19, 0x8, R16 ;  /* 0x000000081318e825 */ /* 0x008fe200078e0010 */
[----:B------:R-:W-:Y:S02]  /*03c0*/  CS2R R18, SRZ ;  /* 0x0000000000127805 */ /* 0x000fe4000001ff00 */
[----:B------:R0:W5:Y:S04]  /*03d0*/  @!P1 LDG.E.64 R14, desc[UR4][R22.64] ;  /* 0x00000004160e9981 */ /* 0x000168000c1e1b00 */
[----:B------:R0:W5:Y:S01]  /*03e0*/  @!P6 LDG.E.64 R18, desc[UR4][R24.64] ;  /* 0x000000041812e981 */ /* 0x000162000c1e1b00 */
[----:B------:R-:W-:-:S06]  /*03f0*/  CS2R R16, SRZ ;  /* 0x0000000000107805 */ /* 0x000fcc000001ff00 */
[----:B------:R0:W5:Y:S01]  /*0400*/  @!P0 LDG.E.64 R16, desc[UR4][R4.64] ;  /* 0x0000000404108981 */ /* 0x000162000c1e1b00 */
[----:B------:R-:W-:Y:S01]  /*0410*/  ISETP.GE.U32.AND P0, PT, R3, R0, PT ;  /* 0x000000000300720c */ /* 0x000fe20003f06070 */
[----:B------:R-:W-:-:S12]  /*0420*/  BSSY.RECONVERGENT B0, `(.L_x_2356) ;  /* 0x00000ca000007945 */ /* 0x000fd80003800200 */
[----:B0-----:R-:W-:Y:S05]  /*0430*/  @P0 BRA `(.L_x_2357) ;  /* 0x0000000c00200947 */ /* 0x001fea0003800000 */
[----:B-----5:R-:W-:Y:S01]  /*0440*/  ISETP.GT.AND P1, PT, R21, 0xfffff, PT ;  /* 0x000fffff1500780c */ /* 0x020fe20003f24270 */
[----:B------:R-:W-:Y:S01]  /*0450*/  IMAD.MOV.U32 R23, RZ, RZ, R21 ;  /* 0x000000ffff177224 */ /* 0x000fe200078e0015 */
[----:B------:R-:W-:Y:S01]  /*0460*/  BSSY.RECONVERGENT B1, `(.L_x_2358) ;  /* 0x00000bb000017945 */ /* 0x000fe20003800200 */
[----:B------:R-:W-:Y:S02]  /*0470*/  IMAD.MOV.U32 R4, RZ, RZ, R20 ;  /* 0x000000ffff047224 */ /* 0x000fe400078e0014 */
[----:B------:R-:W-:-:S08]  /*0480*/  IMAD.MOV.U32 R24, RZ, RZ, -0x3ff ;  /* 0xfffffc01ff187424 */ /* 0x000fd000078e00ff */
[----:B------:R-:W0:Y:S01]  /*0490*/  @!P1 DMUL R20, R20, 1.80143985094819840000e+16 ;  /* 0x4350000014149828 */ /* 0x000e220000000000 */
[----:B------:R-:W-:Y:S01]  /*04a0*/  @!P1 IMAD.MOV.U32 R24, RZ, RZ, -0x435 ;  /* 0xfffffbcbff189424 */ /* 0x000fe200078e00ff */
[----:B0-----:R-:W-:Y:S01]  /*04b0*/  @!P1 MOV R23, R21 ;  /* 0x0000001500179202 */ /* 0x001fe20000000f00 */
[----:B------:R-:W-:-:S04]  /*04c0*/  @!P1 IMAD.MOV.U32 R4, RZ, RZ, R20 ;  /* 0x000000ffff049224 */ /* 0x000fc800078e0014 */
[----:B------:R-:W-:-:S05]  /*04d0*/  VIADD R5, R23, 0xffffffff ;  /* 0xffffffff17057836 */ /* 0x000fca0000000000 */
[----:B------:R-:W-:-:S13]  /*04e0*/  ISETP.GT.U32.AND P2, PT, R5, 0x7feffffe, PT ;  /* 0x7feffffe0500780c */ /* 0x000fda0003f44070 */
[----:B------:R-:W-:Y:S05]  /*04f0*/  @P2 BRA `(.L_x_2359) ;  /* 0x0000000800ac2947 */ /* 0x000fea0003800000 */
[----:B------:R-:W-:Y:S01]  /*0500*/  LOP3.LUT R5, R23, 0xfffff, RZ, 0xc0, !PT ;  /* 0x000fffff17057812 */ /* 0x000fe200078ec0ff */
[----:B------:R-:W-:Y:S01]  /*0510*/  IMAD.MOV.U32 R26, RZ, RZ, RZ ;  /* 0x000000ffff1a7224 */ /* 0x000fe200078e00ff */
[----:B------:R-:W-:Y:S01]  /*0520*/  MOV R20, R4 ;  /* 0x0000000400147202 */ /* 0x000fe20000000f00 */
[----:B------:R-:W-:Y:S01]  /*0530*/  UMOV UR6, 0x3ae80f1e ;  /* 0x3ae80f1e00067882 */ /* 0x000fe20000000000 */
[----:B------:R-:W-:Y:S01]  /*0540*/  LOP3.LUT R21, R5, 0x3ff00000, RZ, 0xfc, !PT ;  /* 0x3ff0000005157812 */ /* 0x000fe200078efcff */
[----:B------:R-:W-:Y:S01]  /*0550*/  UMOV UR7, 0x3eb1380b ;  /* 0x3eb1380b00077882 */ /* 0x000fe20000000000 */
[----:B------:R-:W-:Y:S02]  /*0560*/  LEA.HI R24, R23, R24, RZ, 0xc ;  /* 0x0000001817187211 */ /* 0x000fe400078f60ff */
[----:B------:R-:W-:-:S13]  /*0570*/  ISETP.GE.U32.AND P1, PT, R21, 0x3ff6a09f, PT ;  /* 0x3ff6a09f1500780c */ /* 0x000fda0003f26070 */
[----:B------:R-:W-:Y:S02]  /*0580*/  @P1 VIADD R5, R21, 0xfff00000 ;  /* 0xfff0000015051836 */ /* 0x000fe40000000000 */
[----:B------:R-:W-:Y:S02]  /*0590*/  @P1 VIADD R24, R24, 0x1 ;  /* 0x0000000118181836 */ /* 0x000fe40000000000 */
[----:B------:R-:W-:-:S06]  /*05a0*/  @P1 IMAD.MOV.U32 R21, RZ, RZ, R5 ;  /* 0x000000ffff151224 */ /* 0x000fcc00078e0005 */
[----:B------:R-:W0:Y:S02]  /*05b0*/  DADD R28, R20, 1 ;  /* 0x3ff00000141c7429 */ /* 0x000e240000000000 */
[----:B0-----:R-:W0:-:S15]  /*05c0*/  MUFU.RCP64H R27, R29 ;  /* 0x0000001d001b7308 */ /* 0x001e1e0000001800 */
[----:B------:R-:W-:-:S15]  /*05d0*/  NOP ;  /* 0x0000000000007918 */ /* 0x000fde0000000000 */
[----:B------:R-:W-:-:S15]  /*05e0*/  NOP ;  /* 0x0000000000007918 */ /* 0x000fde0000000000 */
[----:B------:R-:W-:-:S15]  /*05f0*/  NOP ;  /* 0x0000000000007918 */ /* 0x000fde0000000000 */
[----:B------:R-:W-:-:S02]  /*0600*/  NOP ;  /* 0x0000000000007918 */ /* 0x000fc40000000000 */
        /* <DEDUP_REMOVED lines=10> */
[----:B0-----:R-:W-:-:S15]  /*06b0*/  DFMA R4, R26, R4, R26 ;  /* 0x000000041a04722b */ /* 0x001fde000000001a */
[----:B------:R-:W-:-:S15]  /*06c0*/  NOP ;  /* 0x0000000000007918 */ /* 0x000fde0000000000 */
[----:B------:R-:W-:-:S15]  /*06d0*/  NOP ;  /* 0x0000000000007918 */ /* 0x000fde0000000000 */
[----:B------:R-:W-:-:S15]  /*06e0*/  NOP ;  /* 0x0000000000007918 */ /* 0x000fde0000000000 */
[----:B------:R-:W-:-:S04]  /*06f0*/  NOP ;  /* 0x0000000000007918 */ /* 0x000fc80000000000 */
[----:B------:R-:W0:-:S15]  /*0700*/  DADD R20, R20, -1 ;  /* 0xbff0000014147429 */ /* 0x000e1e0000000000 */
        /* <DEDUP_REMOVED lines=24> */
[----:B0-----:R0:W1:Y:S02]  /*0890*/  DFMA R22, R20, -R26, R22 ;  /* 0x8000001a1416722b */ /* 0x0010640000000016 */
[----:B0-----:R-:W-:Y:S01]  /*08a0*/  IMAD.MOV.U32 R20, RZ, RZ, -0x748574fc ;  /* 0x8b7a8b04ff147424 */ /* 0x001fe200078e00ff */
[----:B------:R-:W-:-:S15]  /*08b0*/  MOV R21, 0x3ed0ee25 ;  /* 0x3ed0ee2500157802 */ /* 0x000fde0000000f00 */
[----:B------:R-:W-:-:S15]  /*08c0*/  NOP ;  /* 0x0000000000007918 */ /* 0x000fde0000000000 */
[----:B------:R-:W-:-:S15]  /*08d0*/  NOP ;  /* 0x0000000000007918 */ /* 0x000fde0000000000 */
[----:B------:R-:W-:-:S15]  /*08e0*/  NOP ;  /* 0x0000000000007918 */ /* 0x000fde0000000000 */
[----:B------:R-:W-:-:S01]  /*08f0*/  NOP ;  /* 0x0000000000007918 */ /* 0x000fc20000000000 */
[----:B-1----:R-:W-:-:S15]  /*0900*/  DMUL R4, R4, R22 ;  /* 0x0000001604047228 */ /* 0x002fde0000000000 */
[----:B------:R-:W-:-:S15]  /*0910*/  NOP ;  /* 0x0000000000007918 */ /* 0x000fde0000000000 */
[----:B------:R-:W-:-:S15]  /*0920*/  NOP ;  /* 0x0000000000007918 */ /* 0x000fde0000000000 */
[----:B------:R-:W-:-:S15]  /*0930*/  NOP ;  /* 0x0000000000007918 */ /* 0x000fde0000000000 */
[----:B------:R-:W-:-:S04]  /*0940*/  NOP ;  /* 0x0000000000007918 */ /* 0x000fc80000000000 */
        /* <DEDUP_REMOVED lines=59> */
[----:B0-----:R0:W-:Y:S02]  /*0d00*/  DFMA R4, R26, R20, R4 ;  /* 0x000000141a04722b */ /* 0x0011e40000000004 */
[----:B0-----:R-:W-:Y:S01]  /*0d10*/  LOP3.LUT R20, R24, 0x80000000, RZ, 0x3c, !PT ;  /* 0x8000000018147812 */ /* 0x001fe200078e3cff */
[----:B------:R-:W-:-:S15]  /*0d20*/  IMAD.MOV.U32 R21, RZ, RZ, 0x43300000 ;  /* 0x43300000ff157424 */ /* 0x000fde00078e00ff */
        /* <DEDUP_REMOVED lines=11> */
[----:B0-----:R-:W0:-:S15]  /*0de0*/  DFMA R22, R20, UR6, R26 ;  /* 0x0000000614167c2b */ /* 0x001e1e000800001a */
[----:B------:R-:W-:-:S15]  /*0df0*/  NOP ;  /* 0x0000000000007918 */ /* 0x000fde0000000000 */
[----:B------:R-:W-:-:S15]  /*0e00*/  NOP ;  /* 0x0000000000007918 */ /* 0x000fde0000000000 */
[----:B------:R-:W-:-:S15]  /*0e10*/  NOP ;  /* 0x0000000000007918 */ /* 0x000fde0000000000 */
[----:B------:R-:W-:-:S04]  /*0e20*/  NOP ;  /* 0x0000000000007918 */ /* 0x000fc80000000000 */
[----:B0-----:R-:W0:Y:S01]  /*0e30*/  DFMA R24, R20, -UR6, R22 ;  /* 0x8000000614187c2b */ /* 0x001e220008000016 */
[----:B------:R-:W-:Y:S01]  /*0e40*/  UMOV UR6, 0x3b39803f ;  /* 0x3b39803f00067882 */ /* 0x000fe20000000000 */
[----:B------:R-:W-:-:S15]  /*0e50*/  UMOV UR7, 0x3c7abc9e ;  /* 0x3c7abc9e00077882 */ /* 0x000fde0000000000 */
[----:B------:R-:W-:-:S15]  /*0e60*/  NOP ;  /* 0x0000000000007918 */ /* 0x000fde0000000000 */
[----:B------:R-:W-:-:S15]  /*0e70*/  NOP ;  /* 0x0000000000007918 */ /* 0x000fde0000000000 */
[----:B------:R-:W-:-:S15]  /*0e80*/  NOP ;  /* 0x0000000000007918 */ /* 0x000fde0000000000 */
[----:B------:R-:W-:-:S02]  /*0e90*/  NOP ;  /* 0x0000000000007918 */ /* 0x000fc40000000000 */
[----:B0-----:R-:W0:-:S15]  /*0ea0*/  DADD R24, -R26, R24 ;  /* 0x000000001a187229 */ /* 0x001e1e0000000118 */
        /* <DEDUP_REMOVED lines=16> */
.L_x_2359:
[----:B------:R-:W-:Y:S01]  /*0fb0*/  IMAD.MOV.U32 R4, RZ, RZ, 0x0 ;  /* 0x00000000ff047424 */ /* 0x000fe200078e00ff */
[----:B------:R-:W-:Y:S01]  /*0fc0*/  LOP3.LUT P1, RZ, R21, 0x7fffffff, RZ, 0xc0, !PT ;  /* 0x7fffffff15ff7812 */ /* 0x000fe2000782c0ff */
[----:B------:R-:W-:-:S06]  /*0fd0*/  IMAD.MOV.U32 R5, RZ, RZ, 0x7ff00000 ;  /* 0x7ff00000ff057424 */ /* 0x000fcc00078e00ff */
[----:B------:R-:W0:Y:S02]  /*0fe0*/  DFMA R20, R20, R4, +INF ;  /* 0x7ff000001414742b */ /* 0x000e240000000004 */
[----:B0-----:R-:W-:Y:S02]  /*0ff0*/  FSEL R4, R20, RZ, P1 ;  /* 0x000000ff14047208 */ /* 0x001fe40000800000 */
[----:B------:R-:W-:-:S07]  /*1000*/  FSEL R5, R21, -QNAN , P1 ;  /* 0xfff0000015057808 */ /* 0x000fce0000800000 */
.L_x_2360:
[----:B------:R-:W-:Y:S05]  /*1010*/  BSYNC.RECONVERGENT B1 ;  /* 0x0000000000017941 */ /* 0x000fea0003800200 */
.L_x_2358:
        /* <DEDUP_REMOVED lines=10> */
.L_x_2357:
[----:B------:R-:W-:Y:S05]  /*10c0*/  BSYNC.RECONVERGENT B0 ;  /* 0x0000000000007941 */ /* 0x000fea0003800200 */
.L_x_2356:
[----:B------:R-:W-:Y:S01]  /*10d0*/  IADD3 R29, PT, PT, R3, 0x80, RZ ;  /* 0x00000080031d7810 */ /* 0x000fe20007ffe0ff */
[----:B------:R-:W-:Y:S03]  /*10e0*/  BSSY.RECONVERGENT B0, `(.L_x_2361) ;  /* 0x00000cc000007945 */ /* 0x000fe60003800200 */
[----:B------:R-:W-:-:S13]  /*10f0*/  ISETP.GE.U32.AND P1, PT, R29, R0, PT ;  /* 0x000000001d00720c */ /* 0x000fda0003f26070 */
[----:B------:R-:W-:Y:S05]  /*1100*/  @P1 BRA `(.L_x_2362) ;  /* 0x0000000c00241947 */ /* 0x000fea0003800000 */
[----:B-----5:R-:W-:Y:S01]  /*1110*/  ISETP.GT.AND P1, PT, R7, 0xfffff, PT ;  /* 0x000fffff0700780c */ /* 0x020fe20003f24270 */
[----:B0-----:R-:W-:Y:S01]  /*1120*/  IMAD.MOV.U32 R21, RZ, RZ, R7 ;  /* 0x000000ffff157224 */ /* 0x001fe200078e0007 */
[----:B------:R-:W-:Y:S01]  /*1130*/  BSSY.RECONVERGENT B1, `(.L_x_2363) ;  /* 0x00000bc000017945 */ /* 0x000fe20003800200 */
[----:B------:R-:W-:Y:S02]  /*1140*/  IMAD.MOV.U32 R20, RZ, RZ, R6 ;  /* 0x000000ffff147224 */ /* 0x000fe400078e0006 */
[----:B------:R-:W-:-:S08]  /*1150*/  IMAD.MOV.U32 R28, RZ, RZ, -0x3ff ;  /* 0xfffffc01ff1c7424 */ /* 0x000fd000078e00ff */
[----:B------:R-:W0:Y:S01]  /*1160*/  @!P1 DMUL R6, R6, 1.80143985094819840000e+16 ;  /* 0x4350000006069828 */ /* 0x000e220000000000 */
[----:B------:R-:W-:Y:S02]  /*1170*/  @!P1 IMAD.MOV.U32 R28, RZ, RZ, -0x435 ;  /* 0xfffffbcbff1c9424 */ /* 0x000fe400078e00ff */
[----:B0-----:R-:W-:Y:S02]  /*1180*/  @!P1 IMAD.MOV.U32 R21, RZ, RZ, R7 ;  /* 0x000000ffff159224 */ /* 0x001fe400078e0007 */
[----:B------:R-:W-:Y:S02]  /*1190*/  @!P1 IMAD.MOV.U32 R20, RZ, RZ, R6 ;  /* 0x000000ffff149224 */ /* 0x000fe400078e0006 */
[----:B------:R-:W-:-:S05]  /*11a0*/  VIADD R22, R21, 0xffffffff ;  /* 0xffffffff15167836 */ /* 0x000fca0000000000 */
        /* <DEDUP_REMOVED lines=72> */
[----:B0-----:R0:W-:Y:S02]  /*1630*/  DMUL R24, R6, R20 ;  /* 0x0000001406187228 */ /* 0x0011e40000000000 */
[----:B0-----:R-:W-:Y:S01]  /*1640*/  IMAD.MOV.U32 R6, RZ, RZ, -0x748574fc ;  /* 0x8b7a8b04ff067424 */ /* 0x001fe200078e00ff */
[----:B------:R-:W-:-:S15]  /*1650*/  MOV R7, 0x3ed0ee25 ;  /* 0x3ed0ee2500077802 */ /* 0x000fde0000000f00 */
[----:B------:R-:W-:-:S15]  /*1660*/  NOP ;  /* 0x0000000000007918 */ /* 0x000fde0000000000 */
[----:B------:R-:W-:-:S15]  /*1670*/  NOP ;  /* 0x0000000000007918 */ /* 0x000fde0000000000 */
[----:B------:R-:W-:-:S15]  /*1680*/  NOP ;  /* 0x0000000000007918 */ /* 0x000fde0000000000 */
[----:B------:R-:W-:-:S01]  /*1690*/  NOP ;  /* 0x0000000000007918 */ /* 0x000fc20000000000 */
        /* <DEDUP_REMOVED lines=101> */
.L_x_2364:
[----:B------:R-:W-:Y:S05]  /*1cf0*/  BSYNC.RECONVERGENT B1 ;  /* 0x0000000000017941 */ /* 0x000fea0003800200 */
.L_x_2363:
        /* <DEDUP_REMOVED lines=9> */
[----:B--2---:R2:W3:Y:S02]  /*1d90*/  DFMA R6, R22, UR6, R6 ;  /* 0x0000000616067c2b */ /* 0x0044e40008000006 */
.L_x_2362:
[----:B------:R-:W-:Y:S05]  /*1da0*/  BSYNC.RECONVERGENT B0 ;  /* 0x0000000000007941 */ /* 0x000fea0003800200 */
.L_x_2361:
[----:B0----5:R-:W-:Y:S01]  /*1db0*/  VIADD R21, R3, 0x100 ;  /* 0x0000010003157836 */ /* 0x021fe20000000000 */
[----:B------:R-:W-:Y:S04]  /*1dc0*/  BSSY.RECONVERGENT B0, `(.L_x_2365) ;  /* 0x00000ca000007945 */ /* 0x000fe80003800200 */
[----:B------:R-:W-:-:S13]  /*1dd0*/  ISETP.GE.U32.AND P1, PT, R21, R0, PT ;  /* 0x000000001500720c */ /* 0x000fda0003f26070 */
[----:B------:R-:W-:Y:S05]  /*1de0*/  @P1 BRA `(.L_x_2366) ;  /* 0x0000000c001c1947 */ /* 0x000fea0003800000 */
[----:B------:R-:W-:Y:S01]  /*1df0*/  ISETP.GT.AND P1, PT, R9, 0xfffff, PT ;  /* 0x000fffff0900780c */ /* 0x000fe20003f24270 */
[----:B------:R-:W-:Y:S01]  /*1e00*/  IMAD.MOV.U32 R21, RZ, RZ, R9 ;  /* 0x000000ffff157224 */ /* 0x000fe200078e0009 */
[----:B------:R-:W-:Y:S01]  /*1e10*/  MOV R20, R8 ;  /* 0x0000000800147202 */ /* 0x000fe20000000f00 */
[----:B------:R-:W-:Y:S01]  /*1e20*/  BSSY.RECONVERGENT B1, `(.L_x_2367) ;  /* 0x00000b9000017945 */ /* 0x000fe20003800200 */
[----:B------:R-:W-:-:S09]  /*1e30*/  MOV R28, 0xfffffc01 ;  /* 0xfffffc01001c7802 */ /* 0x000fd20000000f00 */
        /* <DEDUP_REMOVED lines=78> */
[----:B0-----:R-:W-:Y:S02]  /*2320*/  IMAD.MOV.U32 R8, RZ, RZ, -0x748574fc ;  /* 0x8b7a8b04ff087424 */ /* 0x001fe400078e00ff */
[----:B------:R-:W-:-:S15]  /*2330*/  IMAD.MOV.U32 R9, RZ, RZ, 0x3ed0ee25 ;  /* 0x3ed0ee25ff097424 */ /* 0x000fde00078e00ff */
[----:B------:R-:W-:-:S15]  /*2340*/  NOP ;  /* 0x0000000000007918 */ /* 0x000fde0000000000 */
[----:B------:R-:W-:-:S15]  /*2350*/  NOP ;  /* 0x0000000000007918 */ /* 0x000fde0000000000 */
[----:B------:R-:W-:-:S15]  /*2360*/  NOP ;  /* 0x0000000000007918 */ /* 0x000fde0000000000 */
        /* <DEDUP_REMOVED lines=60> */
[----:B0-----:R-:W-:Y:S02]  /*2730*/  LOP3.LUT R8, R28, 0x80000000, RZ, 0x3c, !PT ;  /* 0x800000001c087812 */ /* 0x001fe400078e3cff */
[----:B------:R-:W-:-:S15]  /*2740*/  MOV R9, 0x43300000 ;  /* 0x4330000000097802 */ /* 0x000fde0000000f00 */
[----:B------:R-:W-:-:S15]  /*2750*/  NOP ;  /* 0x0000000000007918 */ /* 0x000fde0000000000 */
[----:B------:R-:W-:-:S15]  /*2760*/  NOP ;  /* 0x0000000000007918 */ /* 0x000fde0000000000 */
[----:B------:R-:W-:-:S15]  /*2770*/  NOP ;  /* 0x0000000000007918 */ /* 0x000fde0000000000 */
        /* <DEDUP_REMOVED lines=35> */
.L_x_2368:
[----:B------:R-:W-:Y:S05]  /*29b0*/  BSYNC.RECONVERGENT B1 ;  /* 0x0000000000017941 */ /* 0x000fea0003800200 */
.L_x_2367:
        /* <DEDUP_REMOVED lines=9> */
[----:B--2---:R4:W2:Y:S02]  /*2a50*/  DFMA R8, R22, UR6, R8 ;  /* 0x0000000616087c2b */ /* 0x0048a40008000008 */
.L_x_2366:
[----:B------:R-:W-:Y:S05]  /*2a60*/  BSYNC.RECONVERGENT B0 ;  /* 0x0000000000007941 */ /* 0x000fea0003800200 */
.L_x_2365:
[----:B0-----:R-:W-:Y:S01]  /*2a70*/  VIADD R21, R3, 0x180 ;  /* 0x0000018003157836 */ /* 0x001fe20000000000 */
[----:B------:R-:W-:Y:S04]  /*2a80*/  BSSY.RECONVERGENT B0, `(.L_x_2369) ;  /* 0x00000cc000007945 */ /* 0x000fe80003800200 */
[----:B------:R-:W-:-:S13]  /*2a90*/  ISETP.GE.U32.AND P1, PT, R21, R0, PT ;  /* 0x000000001500720c */ /* 0x000fda0003f26070 */
[----:B------:R-:W-:Y:S05]  /*2aa0*/  @P1 BRA `(.L_x_2370) ;  /* 0x0000000c00241947 */ /* 0x000fea0003800000 */
[----:B------:R-:W-:Y:S01]  /*2ab0*/  ISETP.GT.AND P1, PT, R11, 0xfffff, PT ;  /* 0x000fffff0b00780c */ /* 0x000fe20003f24270 */
[----:B------:R-:W-:Y:S01]  /*2ac0*/  IMAD.MOV.U32 R21, RZ, RZ, R11 ;  /* 0x000000ffff157224 */ /* 0x000fe200078e000b */
[----:B------:R-:W-:Y:S01]  /*2ad0*/  BSSY.RECONVERGENT B1, `(.L_x_2371) ;  /* 0x00000bc000017945 */ /* 0x000fe20003800200 */
[----:B------:R-:W-:Y:S02]  /*2ae0*/  IMAD.MOV.U32 R20, RZ, RZ, R10 ;  /* 0x000000ffff147224 */ /* 0x000fe400078e000a */
[----:B------:R-:W-:-:S08]  /*2af0*/  IMAD.MOV.U32 R28, RZ, RZ, -0x3ff ;  /* 0xfffffc01ff1c7424 */ /* 0x000fd000078e00ff */
[----:B------:R-:W0:Y:S01]  /*2b00*/  @!P1 DMUL R10, R10, 1.80143985094819840000e+16 ;  /* 0x435000000a0a9828 */ /* 0x000e220000000000 */
[----:B------:R-:W-:Y:S01]  /*2b10*/  @!P1 MOV R28, 0xfffffbcb ;  /* 0xfffffbcb001c9802 */ /* 0x000fe20000000f00 */
[----:B0-----:R-:W-:Y:S02]  /*2b20*/  @!P1 IMAD.MOV.U32 R21, RZ, RZ, R11 ;  /* 0x000000ffff159224 */ /* 0x001fe400078e000b */
[----:B------:R-:W-:-:S03]  /*2b30*/  @!P1 IMAD.MOV.U32 R20, RZ, RZ, R10 ;  /* 0x000000ffff149224 */ /* 0x000fc600078e000a */
[----:B--2-4-:R-:W-:-:S04]  /*2b40*/  IADD3 R22, PT, PT, R21, -0x1, RZ ;  /* 0xffffffff15167810 */ /* 0x014fc80007ffe0ff */
[----:B------:R-:W-:-:S13]  /*2b50*/  ISETP.GE.U32.AND P2, PT, R22, 0x7fefffff, PT ;  /* 0x7fefffff1600780c */ /* 0x000fda0003f46070 */
[----:B------:R-:W-:Y:S01]  /*2b60*/  @P2 IMAD.MOV.U32 R22, RZ, RZ, 0x0 ;  /* 0x00000000ff162424 */ /* 0x000fe200078e00ff */
[----:B------:R-:W-:Y:S01]  /*2b70*/  @P2 LOP3.LUT P3, RZ, R11, 0x7fffffff, RZ, 0xc0, !PT ;  /* 0x7fffffff0bff2812 */ /* 0x000fe2000786c0ff */
[----:B------:R-:W-:-:S15]  /*2b80*/  @P2 IMAD.MOV.U32 R23, RZ, RZ, 0x7ff00000 ;  /* 0x7ff00000ff172424 */ /* 0x000fde00078e00ff */
[----:B------:R-:W-:-:S15]  /*2b90*/  NOP ;  /* 0x0000000000007918 */ /* 0x000fde0000000000 */
[----:B------:R-:W-:-:S08]  /*2ba0*/  NOP ;  /* 0x0000000000007918 */ /* 0x000fd00000000000 */
        /* <DEDUP_REMOVED lines=67> */
[----:B0-----:R-:W-:Y:S01]  /*2fe0*/  MOV R10, 0x8b7a8b04 ;  /* 0x8b7a8b04000a7802 */ /* 0x001fe20000000f00 */
[----:B------:R-:W-:-:S15]  /*2ff0*/  IMAD.MOV.U32 R11, RZ, RZ, 0x3ed0ee25 ;  /* 0x3ed0ee25ff0b7424 */ /* 0x000fde00078e00ff */
        /* <DEDUP_REMOVED lines=105> */
.L_x_2372:
[----:B------:R-:W-:Y:S05]  /*3690*/  BSYNC.RECONVERGENT B1 ;  /* 0x0000000000017941 */ /* 0x000fea0003800200 */
.L_x_2371:
        /* <DEDUP_REMOVED lines=9> */
[----:B--2---:R2:W4:Y:S02]  /*3730*/  DFMA R10, R22, UR6, R10 ;  /* 0x00000006160a7c2b */ /* 0x004524000800000a */
.L_x_2370:
[----:B------:R-:W-:Y:S05]  /*3740*/  BSYNC.RECONVERGENT B0 ;  /* 0x0000000000007941 */ /* 0x000fea0003800200 */
.L_x_2369:
[----:B0-----:R-:W-:Y:S01]  /*3750*/  VIADD R21, R3, 0x200 ;  /* 0x0000020003157836 */ /* 0x001fe20000000000 */
[----:B------:R-:W-:Y:S04]  /*3760*/  BSSY.RECONVERGENT B0, `(.L_x_2373) ;  /* 0x00000cb000007945 */ /* 0x000fe80003800200 */
[----:B------:R-:W-:-:S13]  /*3770*/  ISETP.GE.U32.AND P1, PT, R21, R0, PT ;  /* 0x000000001500720c */ /* 0x000fda0003f26070 */
[----:B------:R-:W-:Y:S05]  /*3780*/  @P1 BRA `(.L_x_2374) ;  /* 0x0000000c00201947 */ /* 0x000fea0003800000 */
[----:B------:R-:W-:Y:S01]  /*3790*/  ISETP.GT.AND P1, PT, R13, 0xfffff, PT ;  /* 0x000fffff0d00780c */ /* 0x000fe20003f24270 */
[----:B------:R-:W-:Y:S01]  /*37a0*/  IMAD.MOV.U32 R20, RZ, RZ, R12 ;  /* 0x000000ffff147224 */ /* 0x000fe200078e000c */
[----:B------:R-:W-:Y:S01]  /*37b0*/  MOV R21, R13 ;  /* 0x0000000d00157202 */ /* 0x000fe20000000f00 */
[----:B------:R-:W-:Y:S01]  /*37c0*/  BSSY.RECONVERGENT B1, `(.L_x_2375) ;  /* 0x00000ba000017945 */ /* 0x000fe20003800200 */
[----:B------:R-:W-:-:S09]  /*37d0*/  IMAD.MOV.U32 R28, RZ, RZ, -0x3ff ;  /* 0xfffffc01ff1c7424 */ /* 0x000fd200078e00ff */
[----:B------:R-:W0:Y:S01]  /*37e0*/  @!P1 DMUL R12, R12, 1.80143985094819840000e+16 ;  /* 0x435000000c0c9828 */ /* 0x000e220000000000 */
[----:B------:R-:W-:Y:S02]  /*37f0*/  @!P1 IMAD.MOV.U32 R28, RZ, RZ, -0x435 ;  /* 0xfffffbcbff1c9424 */ /* 0x000fe400078e00ff */
[----:B0-----:R-:W-:Y:S02]  /*3800*/  @!P1 IMAD.MOV.U32 R21, RZ, RZ, R13 ;  /* 0x000000ffff159224 */ /* 0x001fe400078e000d */
[----:B------:R-:W-:Y:S02]  /*3810*/  @!P1 IMAD.MOV.U32 R20, RZ, RZ, R12 ;  /* 0x000000ffff149224 */ /* 0x000fe400078e000c */
[----:B--2-4-:R-:W-:-:S05]  /*3820*/  VIADD R22, R21, 0xffffffff ;  /* 0xffffffff15167836 */ /* 0x014fca0000000000 */
        /* <DEDUP_REMOVED lines=179> */
.L_x_2376:
[----:B------:R-:W-:Y:S05]  /*4360*/  BSYNC.RECONVERGENT B1 ;  /* 0x0000000000017941 */ /* 0x000fea0003800200 */
.L_x_2375:
        /* <DEDUP_REMOVED lines=10> */
.L_x_2374:
[----:B------:R-:W-:Y:S05]  /*4410*/  BSYNC.RECONVERGENT B0 ;  /* 0x0000000000007941 */ /* 0x000fea0003800200 */
.L_x_2373:
        /* <DEDUP_REMOVED lines=10> */
[----:B------:R-:W-:Y:S01]  /*44c0*/  @!P1 IMAD.MOV.U32 R28, RZ, RZ, -0x435 ;  /* 0xfffffbcbff1c9424 */ /* 0x000fe200078e00ff */
[----:B0-----:R-:W-:Y:S02]  /*44d0*/  @!P1 MOV R21, R15 ;  /* 0x0000000f00159202 */ /* 0x001fe40000000f00 */
[----:B------:R-:W-:-:S03]  /*44e0*/  @!P1 MOV R20, R14 ;  /* 0x0000000e00149202 */ /* 0x000fc60000000f00 */
[----:B--2-4-:R-:W-:-:S05]  /*44f0*/  VIADD R22, R21, 0xffffffff ;  /* 0xffffffff15167836 */ /* 0x014fca0000000000 */
        /* <DEDUP_REMOVED lines=12> */
[----:B------:R-:W-:Y:S01]  /*45c0*/  MOV R24, RZ ;  /* 0x000000ff00187202 */ /* 0x000fe20000000f00 */
        /* <DEDUP_REMOVED lines=166> */
.L_x_2380:
[----:B------:R-:W-:Y:S05]  /*5030*/  BSYNC.RECONVERGENT B1 ;  /* 0x0000000000017941 */ /* 0x000fea0003800200 */
.L_x_2379:
        /* <DEDUP_REMOVED lines=10> */
.L_x_2378:
[----:B------:R-:W-:Y:S05]  /*50e0*/  BSYNC.RECONVERGENT B0 ;  /* 0x0000000000007941 */ /* 0x000fea0003800200 */
.L_x_2377:
[----:B0-----:R-:W-:Y:S01]  /*50f0*/  IADD3 R21, PT, PT, R3, 0x300, RZ ;  /* 0x0000030003157810 */ /* 0x001fe20007ffe0ff */
[----:B------:R-:W-:Y:S03]  /*5100*/  BSSY.RECONVERGENT B0, `(.L_x_2381) ;  /* 0x00000cc000007945 */ /* 0x000fe60003800200 */
        /* <DEDUP_REMOVED lines=11> */
[----:B--2-4-:R-:W-:-:S05]  /*51c0*/  VIADD R22, R21, 0xffffffff ;  /* 0xffffffff15167836 */ /* 0x014fca0000000000 */
        /* <DEDUP_REMOVED lines=180> */
.L_x_2384:
[----:B------:R-:W-:Y:S05]  /*5d10*/  BSYNC.RECONVERGENT B1 ;  /* 0x0000000000017941 */ /* 0x000fea0003800200 */
.L_x_2383:
        /* <DEDUP_REMOVED lines=10> */
.L_x_2382:
[----:B------:R-:W-:Y:S05]  /*5dc0*/  BSYNC.RECONVERGENT B0 ;  /* 0x0000000000007941 */ /* 0x000fea0003800200 */
.L_x_2381:
[----:B0-----:R-:W-:Y:S01]  /*5dd0*/  VIADD R21, R3, 0x380 ;  /* 0x0000038003157836 */ /* 0x001fe20000000000 */
[----:B------:R-:W-:Y:S04]  /*5de0*/  BSSY.RECONVERGENT B0, `(.L_x_2385) ;  /* 0x00000ca000007945 */ /* 0x000fe80003800200 */
[----:B------:R-:W-:-:S13]  /*5df0*/  ISETP.GE.U32.AND P1, PT, R21, R0, PT ;  /* 0x000000001500720c */ /* 0x000fda0003f26070 */
[----:B------:R-:W-:Y:S05]  /*5e00*/  @P1 BRA `(.L_x_2386) ;  /* 0x0000000c001c1947 */ /* 0x000fea0003800000 */
[----:B------:R-:W-:Y:S01]  /*5e10*/  ISETP.GT.AND P1, PT, R19, 0xfffff, PT ;  /* 0x000fffff1300780c */ /* 0x000fe20003f24270 */
[----:B--2-4-:R-:W-:Y:S01]  /*5e20*/  IMAD.MOV.U32 R23, RZ, RZ, R19 ;  /* 0x000000ffff177224 */ /* 0x014fe200078e0013 */
[----:B------:R-:W-:Y:S01]  /*5e30*/  MOV R22, R18 ;  /* 0x0000001200167202 */ /* 0x000fe20000000f00 */
[----:B------:R-:W-:Y:S01]  /*5e40*/  BSSY.RECONVERGENT B1, `(.L_x_2387) ;  /* 0x00000b9000017945 */ /* 0x000fe20003800200 */
[----:B------:R-:W-:-:S09]  /*5e50*/  MOV R26, 0xfffffc01 ;  /* 0xfffffc01001a7802 */ /* 0x000fd20000000f00 */
[----:B------:R-:W0:Y:S01]  /*5e60*/  @!P1 DMUL R18, R18, 1.80143985094819840000e+16 ;  /* 0x4350000012129828 */ /* 0x000e220000000000 */
[----:B------:R-:W-:Y:S02]  /*5e70*/  @!P1 IMAD.MOV.U32 R26, RZ, RZ, -0x435 ;  /* 0xfffffbcbff1a9424 */ /* 0x000fe400078e00ff */
[----:B0-----:R-:W-:Y:S02]  /*5e80*/  @!P1 IMAD.MOV.U32 R23, RZ, RZ, R19 ;  /* 0x000000ffff179224 */ /* 0x001fe400078e0013 */
[----:B------:R-:W-:Y:S02]  /*5e90*/  @!P1 IMAD.MOV.U32 R22, RZ, RZ, R18 ;  /* 0x000000ffff169224 */ /* 0x000fe400078e0012 */
[----:B------:R-:W-:-:S05]  /*5ea0*/  VIADD R20, R23, 0xffffffff ;  /* 0xffffffff17147836 */ /* 0x000fca0000000000 */
        /* <DEDUP_REMOVED lines=13> */
[----:B------:R-:W-:Y:S01]  /*5f80*/  UMOV UR6, 0x3ae80f1e ;  /* 0x3ae80f1e00067882 */ /* 0x000fe20000000000 */
[----:B------:R-:W-:Y:S01]  /*5f90*/  LOP3.LUT R25, R18, 0x3ff00000, RZ, 0xfc, !PT ;  /* 0x3ff0000012197812 */ /* 0x000fe200078efcff */
[----:B------:R-:W-:Y:S01]  /*5fa0*/  IMAD.MOV.U32 R18, RZ, RZ, RZ ;  /* 0x000000ffff127224 */ /* 0x000fe200078e00ff */
        /* <DEDUP_REMOVED lines=162> */
.L_x_2388:
[----:B------:R-:W-:Y:S05]  /*69d0*/  BSYNC.RECONVERGENT B1 ;  /* 0x0000000000017941 */ /* 0x000fea0003800200 */
.L_x_2387:
        /* <DEDUP_REMOVED lines=10> */
.L_x_2386:
[----:B------:R-:W-:Y:S05]  /*6a80*/  BSYNC.RECONVERGENT B0 ;  /* 0x0000000000007941 */ /* 0x000fea0003800200 */
.L_x_2385:
[----:B--2---:R-:W2:Y:S01]  /*6a90*/  @!P0 LDC.64 R18, c[0x0][0x388] ;  /* 0x0000e200ff128b82 */ /* 0x004ea20000000a00 */
[----:B0-----:R-:W-:Y:S01]  /*6aa0*/  @!P0 IMAD.IADD R21, R2, 0x1, R3 ;  /* 0x0000000102158824 */ /* 0x001fe200078e0203 */
[----:B------:R-:W-:Y:S01]  /*6ab0*/  BSSY.RECONVERGENT B0, `(.L_x_2389) ;  /* 0x0000030000007945 */ /* 0x000fe20003800200 */
[----:B------:R-:W-:-:S03]  /*6ac0*/  @!P0 IMAD.MOV.U32 R3, RZ, RZ, R29 ;  /* 0x000000ffff038224 */ /* 0x000fc600078e001d */
[----:B------:R-:W-:Y:S01]  /*6ad0*/  BSSY.RELIABLE B1, `(.L_x_2390) ;  /* 0x0000027000017945 */ /* 0x000fe20003800100 */
[----:B--2---:R-:W-:-:S05]  /*6ae0*/  @!P0 IMAD.WIDE.U32 R18, R21, 0x8, R18 ;  /* 0x0000000815128825 */ /* 0x004fca00078e0012 */
[----:B-1----:R0:W-:Y:S01]  /*6af0*/  @!P0 STG.E.64 desc[UR4][R18.64], R4 ;  /* 0x0000000412008986 */ /* 0x0021e2000c101b04 */
[----:B------:R-:W-:-:S13]  /*6b00*/  ISETP.GE.U32.AND P0, PT, R3, R0, PT ;  /* 0x000000000300720c */ /* 0x000fda0003f06070 */
[----:B0-----:R-:W-:Y:S05]  /*6b10*/  @P0 BRA `(.L_x_2391) ;  /* 0x0000000000300947 */ /* 0x001fea0003800000 */
[----:B------:R-:W0:Y:S01]  /*6b20*/  LDC.64 R4, c[0x0][0x388] ;  /* 0x0000e200ff047b82 */ /* 0x000e220000000a00 */
[----:B------:R-:W-:Y:S02]  /*6b30*/  IMAD.IADD R19, R2, 0x1, R3 ;  /* 0x0000000102137824 */ /* 0x000fe400078e0203 */
[----:B------:R-:W-:-:S05]  /*6b40*/  VIADD R3, R3, 0x80 ;  /* 0x0000008003037836 */ /* 0x000fca0000000000 */
[----:B------:R-:W-:Y:S01]  /*6b50*/  ISETP.GE.U32.AND P0, PT, R3, R0, PT ;  /* 0x000000000300720c */ /* 0x000fe20003f06070 */
[----:B0-----:R-:W-:-:S05]  /*6b60*/  IMAD.WIDE.U32 R4, R19, 0x8, R4 ;  /* 0x0000000813047825 */ /* 0x001fca00078e0004 */
[----:B---3--:R0:W-:Y:S07]  /*6b70*/  STG.E.64 desc[UR4][R4.64], R6 ;  /* 0x0000000604007986 */ /* 0x0081ee000c101b04 */
[----:B------:R-:W-:Y:S05]  /*6b80*/  @P0 BRA `(.L_x_2392) ;  /* 0x0000000000300947 */ /* 0x000fea0003800000 */
[----:B0-----:R-:W0:Y:S01]  /*6b90*/  LDC.64 R4, c[0x0][0x388] ;  /* 0x0000e200ff047b82 */ /* 0x001e220000000a00 */
[----:B------:R-:W-:Y:S01]  /*6ba0*/  IADD3 R7, PT, PT, R2, R3, RZ ;  /* 0x0000000302077210 */ /* 0x000fe20007ffe0ff */
[----:B------:R-:W-:-:S04]  /*6bb0*/  VIADD R3, R3, 0x80 ;  /* 0x0000008003037836 */ /* 0x000fc80000000000 */
[----:B0-----:R-:W-:-:S05]  /*6bc0*/  IMAD.WIDE.U32 R4, R7, 0x8, R4 ;  /* 0x0000000807047825 */ /* 0x001fca00078e0004 */
[----:B------:R0:W-:Y:S02]  /*6bd0*/  STG.E.64 desc[UR4][R4.64], R8 ;  /* 0x0000000804007986 */ /* 0x0001e4000c101b04 */
.L_x_2391:
[----:B------:R-:W-:-:S13]  /*6be0*/  ISETP.GE.U32.AND P0, PT, R3, R0, PT ;  /* 0x000000000300720c */ /* 0x000fda0003f06070 */
[----:B------:R-:W-:Y:S05]  /*6bf0*/  @P0 BRA `(.L_x_2393) ;  /* 0x0000000000300947 */ /* 0x000fea0003800000 */
[----:B0-----:R-:W0:Y:S01]  /*6c00*/  LDC.64 R4, c[0x0][0x388] ;  /* 0x0000e200ff047b82 */ /* 0x001e220000000a00 */
[----:B---3--:R-:W-:Y:S02]  /*6c10*/  IMAD.IADD R7, R2, 0x1, R3 ;  /* 0x0000000102077824 */ /* 0x008fe400078e0203 */
[----:B------:R-:W-:Y:S02]  /*6c20*/  VIADD R3, R3, 0x80 ;  /* 0x0000008003037836 */ /* 0x000fe40000000000 */
[----:B0-----:R-:W-:-:S05]  /*6c30*/  IMAD.WIDE.U32 R4, R7, 0x8, R4 ;  /* 0x0000000807047825 */ /* 0x001fca00078e0004 */
[----:B----4-:R1:W-:Y:S02]  /*6c40*/  STG.E.64 desc[UR4][R4.64], R10 ;  /* 0x0000000a04007986 */ /* 0x0103e4000c101b04 */
.L_x_2392:
[----:B------:R-:W-:-:S13]  /*6c50*/  ISETP.GE.U32.AND P0, PT, R3, R0, PT ;  /* 0x000000000300720c */ /* 0x000fda0003f06070 */
[----:B------:R-:W-:Y:S05]  /*6c60*/  @P0 BRA `(.L_x_2394) ;  /* 0x0000000000340947 */ /* 0x000fea0003800000 */
[----:B01----:R-:W0:Y:S01]  /*6c70*/  LDC.64 R4, c[0x0][0x388] ;  /* 0x0000e200ff047b82 */ /* 0x003e220000000a00 */
[----:B------:R-:W-:Y:S01]  /*6c80*/  IMAD.IADD R7, R2, 0x1, R3 ;  /* 0x0000000102077824 */ /* 0x000fe200078e0203 */
[----:B------:R-:W-:-:S03]  /*6c90*/  IADD3 R3, PT, PT, R3, 0x80, RZ ;  /* 0x0000008003037810 */ /* 0x000fc60007ffe0ff */
[----:B0-----:R-:W-:-:S05]  /*6ca0*/  IMAD.WIDE.U32 R4, R7, 0x8, R4 ;  /* 0x0000000807047825 */ /* 0x001fca00078e0004 */
[----:B----4-:R1:W-:Y:S02]  /*6cb0*/  STG.E.64 desc[UR4][R4.64], R12 ;  /* 0x0000000c04007986 */ /* 0x0103e4000c101b04 */
.L_x_2393:
[----:B------:R-:W-:-:S13]  /*6cc0*/  ISETP.GE.U32.AND P0, PT, R3, R0, PT ;  /* 0x000000000300720c */ /* 0x000fda0003f06070 */
[----:B------:R-:W-:Y:S05]  /*6cd0*/  @P0 BREAK.RELIABLE B1 ;  /* 0x0000000000010942 */ /* 0x000fea0003800100 */
[----:B------:R-:W-:Y:S05]  /*6ce0*/  @P0 BRA `(.L_x_2395) ;  /* 0x0000000000300947 */ /* 0x000fea0003800000 */
[----:B01----:R-:W0:Y:S01]  /*6cf0*/  LDC.64 R4, c[0x0][0x388] ;  /* 0x0000e200ff047b82 */ /* 0x003e220000000a00 */
[----:B---3--:R-:W-:Y:S02]  /*6d00*/  IMAD.IADD R7, R2, 0x1, R3 ;  /* 0x0000000102077824 */ /* 0x008fe400078e0203 */
[----:B------:R-:W-:Y:S02]  /*6d10*/  VIADD R3, R3, 0x80 ;  /* 0x0000008003037836 */ /* 0x000fe40000000000 */
[----:B0-----:R-:W-:-:S05]  /*6d20*/  IMAD.WIDE.U32 R4, R7, 0x8, R4 ;  /* 0x0000000807047825 */ /* 0x001fca00078e0004 */
[----:B----4-:R2:W-:Y:S02]  /*6d30*/  STG.E.64 desc[UR4][R4.64], R14 ;  /* 0x0000000e04007986 */ /* 0x0105e4000c101b04 */
.L_x_2394:
[----:B------:R-:W-:Y:S05]  /*6d40*/  BSYNC.RELIABLE B1 ;  /* 0x0000000000017941 */ /* 0x000fea0003800100 */
.L_x_2390:
[----:B------:R-:W-:-:S13]  /*6d50*/  ISETP.GE.U32.AND P0, PT, R3, R0, PT ;  /* 0x000000000300720c */ /* 0x000fda0003f06070 */
[----:B012---:R-:W0:Y:S01]  /*6d60*/  @!P0 LDC.64 R4, c[0x0][0x388] ;  /* 0x0000e200ff048b82 */ /* 0x007e220000000a00 */
[----:B------:R-:W-:Y:S01]  /*6d70*/  @!P0 IMAD.IADD R7, R2, 0x1, R3 ;  /* 0x0000000102078824 */ /* 0x000fe200078e0203 */
[----:B------:R-:W-:-:S03]  /*6d80*/  @!P0 IADD3 R3, PT, PT, R3, 0x80, RZ ;  /* 0x0000008003038810 */ /* 0x000fc60007ffe0ff */
[----:B0-----:R-:W-:-:S05]  /*6d90*/  @!P0 IMAD.WIDE.U32 R4, R7, 0x8, R4 ;  /* 0x0000000807048825 */ /* 0x001fca00078e0004 */
[----:B----4-:R2:W-:Y:S02]  /*6da0*/  @!P0 STG.E.64 desc[UR4][R4.64], R16 ;  /* 0x0000001004008986 */ /* 0x0105e4000c101b04 */
.L_x_2395:
[----:B------:R-:W-:Y:S05]  /*6db0*/  BSYNC.RECONVERGENT B0 ;  /* 0x0000000000007941 */ /* 0x000fea0003800200 */
.L_x_2389:
[----:B------:R-:W-:Y:S05]  /*6dc0*/  WARPSYNC.ALL ;  /* 0x0000000000007948 */ /* 0x000fea0003800000 */
[----:B------:R-:W-:-:S13]  /*6dd0*/  ISETP.GE.U32.AND P0, PT, R3, R0, PT ;  /* 0x000000000300720c */ /* 0x000fda0003f06070 */
[----:B------:R-:W-:Y:S05]  /*6de0*/  @P0 EXIT ;  /* 0x000000000000094d */ /* 0x000fea0003800000 */
[----:B012---:R-:W0:Y:S01]  /*6df0*/  LDC.64 R4, c[0x0][0x388] ;  /* 0x0000e200ff047b82 */ /* 0x007e220000000a00 */
[----:B------:R-:W-:-:S04]  /*6e00*/  IMAD.IADD R3, R2, 0x1, R3 ;  /* 0x0000000102037824 */ /* 0x000fc800078e0203 */
[----:B0-----:R-:W-:-:S05]  /*6e10*/  IMAD.WIDE.U32 R2, R3, 0x8, R4 ;  /* 0x0000000803027825 */ /* 0x001fca00078e0004 */
[----:B----4-:R-:W-:Y:S01]  /*6e20*/  STG.E.64 desc[UR4][R2.64], R24 ;  /* 0x0000001802007986 */ /* 0x010fe2000c101b04 */
[----:B------:R-:W-:Y:S05]  /*6e30*/  EXIT ;  /* 0x000000000000794d */ /* 0x000fea0003800000 */
.L_x_2355:
[----:B------:R-:W0:Y:S01]  /*6e40*/  S2R R0, SR_TID.X ;  /* 0x0000000000007919 */ /* 0x000e220000002100 */
[----:B------:R-:W1:Y:S02]  /*6e50*/  LDC.64 R4, c[0x0][0x390] ;  /* 0x0000e400ff047b82 */ /* 0x000e640000000a00 */
[----:B-1----:R-:W-:-:S04]  /*6e60*/  IMAD.WIDE.U32 R4, R2, 0x8, R4 ;  /* 0x0000000802047825 */ /* 0x002fc800078e0004 */
[----:B0-----:R-:W-:-:S05]  /*6e70*/  IMAD.WIDE.U32 R22, R0, 0x10, R4 ;  /* 0x0000001000167825 */ /* 0x001fca00078e0004 */
[----:B------:R-:W2:Y:S04]  /*6e80*/  LDG.E.128 R16, desc[UR4][R22.64] ;  /* 0x0000000416107981 */ /* 0x000ea8000c1e1d00 */
[----:B------:R0:W5:Y:S04]  /*6e90*/  LDG.E.128 R12, desc[UR4][R22.64+0x800] ;  /* 0x00080004160c7981 */ /* 0x000168000c1e1d00 */
[----:B------:R0:W5:Y:S04]  /*6ea0*/  LDG.E.128 R8, desc[UR4][R22.64+0x1000] ;  /* 0x0010000416087981 */ /* 0x000168000c1e1d00 */
[----:B------:R0:W5:Y:S01]  /*6eb0*/  LDG.E.128 R4, desc[UR4][R22.64+0x1800] ;  /* 0x0018000416047981 */ /* 0x000162000c1e1d00 */
[----:B------:R-:W-:Y:S01]  /*6ec0*/  BSSY.RECONVERGENT B0, `(.L_x_2396) ;  /* 0x00000bc000007945 */ /* 0x000fe20003800200 */
[----:B------:R-:W-:Y:S01]  /*6ed0*/  IMAD.MOV.U32 R28, RZ, RZ, -0x3ff ;  /* 0xfffffc01ff1c7424 */ /* 0x000fe200078e00ff */
[----:B--2---:R-:W-:Y:S01]  /*6ee0*/  ISETP.GT.AND P0, PT, R17, 0xfffff, PT ;  /* 0x000fffff1100780c */ /* 0x004fe20003f04270 */
[----:B------:R-:W-:-:S02]  /*6ef0*/  IMAD.MOV.U32 R20, RZ, RZ, R16 ;  /* 0x000000ffff147224 */ /* 0x000fc400078e0010 */
[----:B------:R-:W-:-:S10]  /*6f00*/  IMAD.MOV.U32 R21, RZ, RZ, R17 ;  /* 0x000000ffff157224 */ /* 0x000fd400078e0011 */
[----:B------:R-:W1:Y:S01]  /*6f10*/  @!P0 DMUL R20, R20, 1.80143985094819840000e+16 ;  /* 0x4350000014148828 */ /* 0x000e620000000000 */
[----:B------:R-:W-:Y:S01]  /*6f20*/  @!P0 IMAD.MOV.U32 R28, RZ, RZ, -0x435 ;  /* 0xfffffbcbff1c8424 */ /* 0x000fe200078e00ff */
[----:B-1----:R-:W-:Y:S02]  /*6f30*/  @!P0 MOV R17, R21 ;  /* 0x0000001500118202 */ /* 0x002fe40000000f00 */
[----:B------:R-:W-:-:S03]  /*6f40*/  @!P0 MOV R16, R20 ;  /* 0x0000001400108202 */ /* 0x000fc60000000f00 */
[----:B------:R-:W-:-:S05]  /*6f50*/  VIADD R3, R17, 0xffffffff ;  /* 0xffffffff11037836 */ /* 0x000fca0000000000 */
[----:B------:R-:W-:-:S13]  /*6f60*/  ISETP.GT.U32.AND P1, PT, R3, 0x7feffffe, PT ;  /* 0x7feffffe0300780c */ /* 0x000fda0003f24070 */
[----:B0-----:R-:W-:Y:S05]  /*6f70*/  @P1 BRA `(.L_x_2397) ;  /* 0x0000000800a81947 */ /* 0x001fea0003800000 */
[----:B------:R-:W-:Y:S01]  /*6f80*/  LOP3.LUT R3, R17, 0xfffff, RZ, 0xc0, !PT ;  /* 0x000fffff11037812 */ /* 0x000fe200078ec0ff */
[----:B------:R-:W-:Y:S01]  /*6f90*/  IMAD.MOV.U32 R22, RZ, RZ, R16 ;  /* 0x000000ffff167224 */ /* 0x000fe200078e0010 */
[----:B------:R-:W-:Y:S01]  /*6fa0*/  UMOV UR6, 0x3ae80f1e ;  /* 0x3ae80f1e00067882 */ /* 0x000fe20000000000 */
[----:B------:R-:W-:Y:S01]  /*6fb0*/  UMOV UR7, 0x3eb1380b ;  /* 0x3eb1380b00077882 */ /* 0x000fe20000000000 */
[----:B------:R-:W-:Y:S02]  /*6fc0*/  LOP3.LUT R23, R3, 0x3ff00000, RZ, 0xfc, !PT ;  /* 0x3ff0000003177812 */ /* 0x000fe400078efcff */
[----:B------:R-:W-:Y:S02]  /*6fd0*/  LEA.HI R17, R17, R28, RZ, 0xc ;  /* 0x0000001c11117211 */ /* 0x000fe400078f60ff */
[----:B------:R-:W-:-:S13]  /*6fe0*/  ISETP.GE.U32.AND P0, PT, R23, 0x3ff6a09f, PT ;  /* 0x3ff6a09f1700780c */ /* 0x000fda0003f06070 */
[----:B------:R-:W-:Y:S02]  /*6ff0*/  @P0 VIADD R3, R23, 0xfff00000 ;  /* 0xfff0000017030836 */ /* 0x000fe40000000000 */
[----:B------:R-:W-:Y:S02]  /*7000*/  @P0 VIADD R17, R17, 0x1 ;  /* 0x0000000111110836 */ /* 0x000fe40000000000 */
[----:B------:R-:W-:-:S03]  /*7010*/  @P0 IMAD.MOV.U32 R23, RZ, RZ, R3 ;  /* 0x000000ffff170224 */ /* 0x000fc600078e0003 */
[----:B------:R-:W-:Y:S02]  /*7020*/  LOP3.LUT R16, R17, 0x80000000, RZ, 0x3c, !PT ;  /* 0x8000000011107812 */ /* 0x000fe400078e3cff */
[----:B------:R-:W-:Y:S01]  /*7030*/  MOV R17, 0x43300000 ;  /* 0x4330000000117802 */ /* 0x000fe20000000f00 */
[----:B------:R-:W0:-:S15]  /*7040*/  DADD R24, R22, 1 ;  /* 0x3ff0000016187429 */ /* 0x000e1e0000000000 */
[----:B------:R-:W-:-:S15]  /*7050*/  NOP ;  /* 0x0000000000007918 */ /* 0x000fde0000000000 */
[----:B------:R-:W-:-:S15]  /*7060*/  NOP ;  /* 0x0000000000007918 */ /* 0x000fde0000000000 */
[----:B------:R-:W-:-:S15]  /*7070*/  NOP ;  /* 0x0000000000007918 */ /* 0x000fde0000000000 */
[----:B------:R-:W-:-:S04]  /*7080*/  NOP ;  /* 0x0000000000007918 */ /* 0x000fc80000000000 */
[----:B------:R0:W-:Y:S02]  /*7090*/  DADD R20, R22, -1 ;  /* 0xbff0000016147429 */ /* 0x0001e40000000000 */
[----:B0-----:R-:W0:Y:S01]  /*70a0*/  MUFU.RCP64H R23, R25 ;  /* 0x0000001900177308 */ /* 0x001e220000001800 */
[----:B------:R-:W-:-:S15]  /*70b0*/  MOV R22, RZ ;  /* 0x000000ff00167202 */ /* 0x000fde0000000f00 */
[----:B------:R-:W-:-:S15]  /*70c0*/  NOP ;  /* 0x0000000000007918 */ /* 0x000fde0000000000 */
[----:B------:R-:W-:-:S15]  /*70d0*/  NOP ;  /* 0x0000000000007918 */ /* 0x000fde0000000000 */
[----:B------:R-:W-:-:S15]  /*70e0*/  NOP ;  /* 0x0000000000007918 */ /* 0x000fde0000000000 */
[----:B------:R-:W-:-:S01]  /*70f0*/  NOP ;  /* 0x0000000000007918 */ /* 0x000fc20000000000 */
        /* <DEDUP_REMOVED lines=36> */
[----:B0-----:R-:W-:Y:S02]  /*7340*/  IMAD.MOV.U32 R20, RZ, RZ, -0x748574fc ;  /* 0x8b7a8b04ff147424 */ /* 0x001fe400078e00ff */
[----:B------:R-:W-:-:S15]  /*7350*/  IMAD.MOV.U32 R21, RZ, RZ, 0x3ed0ee25 ;  /* 0x3ed0ee25ff157424 */ /* 0x000fde00078e00ff */
[----:B------:R-:W-:-:S15]  /*7360*/  NOP ;  /* 0x0000000000007918 */ /* 0x000fde0000000000 */
[----:B------:R-:W-:-:S15]  /*7370*/  NOP ;  /* 0x0000000000007918 */ /* 0x000fde0000000000 */
[----:B------:R-:W-:-:S15]  /*7380*/  NOP ;  /* 0x0000000000007918 */ /* 0x000fde0000000000 */
        /* <DEDUP_REMOVED lines=59> */
[----:B------:R-:W-:Y:S01]  /*7740*/  DADD R16, R16, -UR6 ;  /* 0x8000000610107e29 */ /* 0x000fe20008000000 */
        /* <DEDUP_REMOVED lines=16> */
[----:B------:R-:W0:-:S15]  /*7850*/  DFMA R26, R16, UR6, R24 ;  /* 0x00000006101a7c2b */ /* 0x000e1e0008000018 */
        /* <DEDUP_REMOVED lines=28> */
.L_x_2397:
[----:B------:R-:W-:Y:S01]  /*7a20*/  IMAD.MOV.U32 R16, RZ, RZ, 0x0 ;  /* 0x00000000ff107424 */ /* 0x000fe200078e00ff */
[----:B------:R-:W-:Y:S01]  /*7a30*/  LOP3.LUT P0, RZ, R21, 0x7fffffff, RZ, 0xc0, !PT ;  /* 0x7fffffff15ff7812 */ /* 0x000fe2000780c0ff */
[----:B------:R-:W-:-:S06]  /*7a40*/  IMAD.MOV.U32 R17, RZ, RZ, 0x7ff00000 ;  /* 0x7ff00000ff117424 */ /* 0x000fcc00078e00ff */
[----:B------:R-:W0:Y:S02]  /*7a50*/  DFMA R20, R20, R16, +INF ;  /* 0x7ff000001414742b */ /* 0x000e240000000010 */
[----:B0-----:R-:W-:Y:S02]  /*7a60*/  FSEL R26, R20, RZ, P0 ;  /* 0x000000ff141a7208 */ /* 0x001fe40000000000 */
[----:B------:R-:W-:-:S07]  /*7a70*/  FSEL R27, R21, -QNAN , P0 ;  /* 0xfff00000151b7808 */ /* 0x000fce0000000000 */
.L_x_2398:
[----:B------:R-:W-:Y:S05]  /*7a80*/  BSYNC.RECONVERGENT B0 ;  /* 0x0000000000007941 */ /* 0x000fea0003800200 */
.L_x_2396:
[----:B------:R-:W-:Y:S01]  /*7a90*/  ISETP.GT.AND P1, PT, R19, 0xfffff, PT ;  /* 0x000fffff1300780c */ /* 0x000fe20003f24270 */
[----:B------:R-:W-:Y:S01]  /*7aa0*/  IMAD.MOV.U32 R3, RZ, RZ, R19 ;  /* 0x000000ffff037224 */ /* 0x000fe200078e0013 */
[----:B------:R-:W-:Y:S01]  /*7ab0*/  MOV R20, R18 ;  /* 0x0000001200147202 */ /* 0x000fe20000000f00 */
[----:B------:R-:W-:Y:S01]  /*7ac0*/  BSSY.RECONVERGENT B0, `(.L_x_2399) ;  /* 0x00000bb000007945 */ /* 0x000fe20003800200 */
[----:B-----5:R-:W-:-:S09]  /*7ad0*/  ISETP.GT.AND P0, PT, R13, 0xfffff, PT ;  /* 0x000fffff0d00780c */ /* 0x020fd20003f04270 */
[----:B------:R-:W0:Y:S02]  /*7ae0*/  @!P1 DMUL R18, R18, 1.80143985094819840000e+16 ;  /* 0x4350000012129828 */ /* 0x000e240000000000 */
[----:B0-----:R-:W-:Y:S02]  /*7af0*/  @!P1 IMAD.MOV.U32 R3, RZ, RZ, R19 ;  /* 0x000000ffff039224 */ /* 0x001fe400078e0013 */
        /* <DEDUP_REMOVED lines=8> */
[----:B------:R-:W0:Y:S02]  /*7b80*/  @P2 DFMA R16, R18, R16, +INF ;  /* 0x7ff000001210242b */ /* 0x000e240000000010 */
[----:B0-----:R-:W-:Y:S01]  /*7b90*/  @P2 FSEL R22, R16, RZ, P3 ;  /* 0x000000ff10162208 */ /* 0x001fe20001800000 */
[----:B------:R-:W-:Y:S01]  /*7ba0*/  IMAD.MOV.U32 R16, RZ, RZ, -0x3ff ;  /* 0xfffffc01ff107424 */ /* 0x000fe200078e00ff */
[----:B------:R-:W-:Y:S01]  /*7bb0*/  @P2 FSEL R23, R17, -QNAN , P3 ;  /* 0xfff0000011172808 */ /* 0x000fe20001800000 */
[----:B------:R-:W-:Y:S01]  /*7bc0*/  @!P1 IMAD.MOV.U32 R16, RZ, RZ, -0x435 ;  /* 0xfffffbcbff109424 */ /* 0x000fe200078e00ff */
[----:B------:R-:W-:Y:S06]  /*7bd0*/  @P2 BRA `(.L_x_2400) ;  /* 0x0000000800a42947 */ /* 0x000fec0003800000 */
[----:B------:R-:W-:Y:S01]  /*7be0*/  LOP3.LUT R17, R3, 0xfffff, RZ, 0xc0, !PT ;  /* 0x000fffff03117812 */ /* 0x000fe200078ec0ff */
[----:B------:R-:W-:Y:S01]  /*7bf0*/  IMAD.MOV.U32 R18, RZ, RZ, RZ ;  /* 0x000000ffff127224 */ /* 0x000fe200078e00ff */
[----:B------:R-:W-:Y:S01]  /*7c00*/  UMOV UR6, 0x3ae80f1e ;  /* 0x3ae80f1e00067882 */ /* 0x000fe20000000000 */
[----:B------:R-:W-:Y:S01]  /*7c10*/  UMOV UR7, 0x3eb1380b ;  /* 0x3eb1380b00077882 */ /* 0x000fe20000000000 */
[----:B------:R-:W-:Y:S02]  /*7c20*/  LOP3.LUT R21, R17, 0x3ff00000, RZ, 0xfc, !PT ;  /* 0x3ff0000011157812 */ /* 0x000fe400078efcff */
[----:B------:R-:W-:Y:S02]  /*7c30*/  LEA.HI R16, R3, R16, RZ, 0xc ;  /* 0x0000001003107211 */ /* 0x000fe400078f60ff */
[----:B------:R-:W-:-:S13]  /*7c40*/  ISETP.GE.U32.AND P1, PT, R21, 0x3ff6a09f, PT ;  /* 0x3ff6a09f1500780c */ /* 0x000fda0003f26070 */
[----:B------:R-:W-:Y:S01]  /*7c50*/  @P1 IADD3 R17, PT, PT, R21, -0x100000, RZ ;  /* 0xfff0000015111810 */ /* 0x000fe20007ffe0ff */
[----:B------:R-:W-:-:S04]  /*7c60*/  @P1 VIADD R16, R16, 0x1 ;  /* 0x0000000110101836 */ /* 0x000fc80000000000 */
[----:B------:R-:W-:Y:S01]  /*7c70*/  @P1 IMAD.MOV.U32 R21, RZ, RZ, R17 ;  /* 0x000000ffff151224 */ /* 0x000fe200078e0011 */
[----:B------:R-:W-:Y:S01]  /*7c80*/  LOP3.LUT R16, R16, 0x80000000, RZ, 0x3c, !PT ;  /* 0x8000000010107812 */ /* 0x000fe200078e3cff */
[----:B------:R-:W-:-:S04]  /*7c90*/  IMAD.MOV.U32 R17, RZ, RZ, 0x43300000 ;  /* 0x43300000ff117424 */ /* 0x000fc800078e00ff */
        /* <DEDUP_REMOVED lines=157> */
.L_x_2400:
[----:B------:R-:W-:Y:S05]  /*8670*/  BSYNC.RECONVERGENT B0 ;  /* 0x0000000000007941 */ /* 0x000fea0003800200 */
.L_x_2399:
[----:B------:R-:W-:Y:S01]  /*8680*/  IMAD.MOV.U32 R3, RZ, RZ, R13 ;  /* 0x000000ffff037224 */ /* 0x000fe200078e000d */
[----:B0-----:R-:W-:Y:S01]  /*8690*/  MOV R18, R12 ;  /* 0x0000000c00127202 */ /* 0x001fe20000000f00 */
[----:B------:R-:W0:Y:S01]  /*86a0*/  @!P0 DMUL R12, R12, 1.80143985094819840000e+16 ;  /* 0x435000000c0c8828 */ /* 0x000e220000000000 */
[----:B------:R-:W-:Y:S01]  /*86b0*/  BSSY.RECONVERGENT B0, `(.L_x_2401) ;  /* 0x00000ba000007945 */ /* 0x000fe20003800200 */
[----:B0-----:R-:W-:Y:S01]  /*86c0*/  @!P0 IMAD.MOV.U32 R3, RZ, RZ, R13 ;  /* 0x000000ffff038224 */ /* 0x001fe200078e000d */
[----:B------:R-:W-:Y:S01]  /*86d0*/  ISETP.GT.AND P1, PT, R15, 0xfffff, PT ;  /* 0x000fffff0f00780c */ /* 0x000fe20003f24270 */
        /* <DEDUP_REMOVED lines=14> */
[C---:B------:R-:W-:Y:S01]  /*87c0*/  LOP3.LUT R12, R3.reuse, 0xfffff, RZ, 0xc0, !PT ;  /* 0x000fffff030c7812 */ /* 0x040fe200078ec0ff */
[----:B------:R-:W-:Y:S01]  /*87d0*/  UMOV UR6, 0x3ae80f1e ;  /* 0x3ae80f1e00067882 */ /* 0x000fe20000000000 */
[----:B------:R-:W-:Y:S01]  /*87e0*/  UMOV UR7, 0x3eb1380b ;  /* 0x3eb1380b00077882 */ /* 0x000fe20000000000 */
[----:B------:R-:W-:Y:S01]  /*87f0*/  LEA.HI R16, R3, R16, RZ, 0xc ;  /* 0x0000001003107211 */ /* 0x000fe200078f60ff */
[----:B------:R-:W-:Y:S01]  /*8800*/  IMAD.MOV.U32 R17, RZ, RZ, 0x43300000 ;  /* 0x43300000ff117424 */ /* 0x000fe200078e00ff */
[----:B------:R-:W-:Y:S01]  /*8810*/  LOP3.LUT R19, R12, 0x3ff00000, RZ, 0xfc, !PT ;  /* 0x3ff000000c137812 */ /* 0x000fe200078efcff */
[----:B------:R-:W-:-:S03]  /*8820*/  IMAD.MOV.U32 R12, RZ, RZ, RZ ;  /* 0x000000ffff0c7224 */ /* 0x000fc600078e00ff */
[----:B------:R-:W-:-:S13]  /*8830*/  ISETP.GE.U32.AND P0, PT, R19, 0x3ff6a09f, PT ;  /* 0x3ff6a09f1300780c */ /* 0x000fda0003f06070 */
[----:B------:R-:W-:Y:S01]  /*8840*/  @P0 IADD3 R13, PT, PT, R19, -0x100000, RZ ;  /* 0xfff00000130d0810 */ /* 0x000fe20007ffe0ff */
[----:B------:R-:W-:-:S04]  /*8850*/  @P0 VIADD R16, R16, 0x1 ;  /* 0x0000000110100836 */ /* 0x000fc80000000000 */
[----:B------:R-:W-:Y:S01]  /*8860*/  @P0 IMAD.MOV.U32 R19, RZ, RZ, R13 ;  /* 0x000000ffff130224 */ /* 0x000fe200078e000d */
[----:B------:R-:W-:-:S05]  /*8870*/  LOP3.LUT R16, R16, 0x80000000, RZ, 0x3c, !PT ;  /* 0x8000000010107812 */ /* 0x000fca00078e3cff */
        /* <DEDUP_REMOVED lines=157> */
.L_x_2402:
[----:B------:R-:W-:Y:S05]  /*9250*/  BSYNC.RECONVERGENT B0 ;  /* 0x0000000000007941 */ /* 0x000fea0003800200 */
.L_x_2401:
[----:B------:R-:W-:Y:S01]  /*9260*/  IMAD.MOV.U32 R3, RZ, RZ, R15 ;  /* 0x000000ffff037224 */ /* 0x000fe200078e000f */
[----:B------:R-:W-:Y:S01]  /*9270*/  MOV R16, R14 ;  /* 0x0000000e00107202 */ /* 0x000fe20000000f00 */
[----:B------:R-:W3:Y:S01]  /*9280*/  @!P1 DMUL R14, R14, 1.80143985094819840000e+16 ;  /* 0x435000000e0e9828 */ /* 0x000ee20000000000 */
[----:B------:R-:W-:Y:S01]  /*9290*/  BSSY.RECONVERGENT B0, `(.L_x_2403) ;  /* 0x00000ba000007945 */ /* 0x000fe20003800200 */
[----:B---3--:R-:W-:Y:S01]  /*92a0*/  @!P1 IMAD.MOV.U32 R3, RZ, RZ, R15 ;  /* 0x000000ffff039224 */ /* 0x008fe200078e000f */
[----:B------:R-:W-:Y:S01]  /*92b0*/  ISETP.GT.AND P0, PT, R9, 0xfffff, PT ;  /* 0x000fffff0900780c */ /* 0x000fe20003f04270 */
[----:B------:R-:W-:Y:S02]  /*92c0*/  @!P1 IMAD.MOV.U32 R16, RZ, RZ, R14 ;  /* 0x000000ffff109224 */ /* 0x000fe400078e000e */
[----:B0-----:R-:W-:-:S05]  /*92d0*/  VIADD R12, R3, 0xffffffff ;  /* 0xffffffff030c7836 */ /* 0x001fca0000000000 */
        /* <DEDUP_REMOVED lines=181> */
.L_x_2404:
[----:B------:R-:W-:Y:S05]  /*9e30*/  BSYNC.RECONVERGENT B0 ;  /* 0x0000000000007941 */ /* 0x000fea0003800200 */
.L_x_2403:
[----:B------:R-:W-:Y:S01]  /*9e40*/  IMAD.MOV.U32 R3, RZ, RZ, R9 ;  /* 0x000000ffff037224 */ /* 0x000fe200078e0009 */
[----:B------:R-:W-:Y:S01]  /*9e50*/  MOV R16, R8 ;  /* 0x0000000800107202 */ /* 0x000fe20000000f00 */
[----:B------:R-:W4:Y:S01]  /*9e60*/  @!P0 DMUL R8, R8, 1.80143985094819840000e+16 ;  /* 0x4350000008088828 */ /* 0x000f220000000000 */
[----:B------:R-:W-:Y:S01]  /*9e70*/  BSSY.RECONVERGENT B0, `(.L_x_2405) ;  /* 0x00000ba000007945 */ /* 0x000fe20003800200 */
[----:B----4-:R-:W-:Y:S01]  /*9e80*/  @!P0 IMAD.MOV.U32 R3, RZ, RZ, R9 ;  /* 0x000000ffff038224 */ /* 0x010fe200078e0009 */
[----:B------:R-:W-:Y:S01]  /*9e90*/  ISETP.GT.AND P1, PT, R11, 0xfffff, PT ;  /* 0x000fffff0b00780c */ /* 0x000fe20003f24270 */
[----:B0-----:R-:W-:Y:S02]  /*9ea0*/  IMAD.MOV.U32 R14, RZ, RZ, -0x3ff ;  /* 0xfffffc01ff0e7424 */ /* 0x001fe400078e00ff */
[----:B------:R-:W-:Y:S02]  /*9eb0*/  VIADD R12, R3, 0xffffffff ;  /* 0xffffffff030c7836 */ /* 0x000fe40000000000 */
[----:B------:R-:W-:-:S02]  /*9ec0*/  @!P0 IMAD.MOV.U32 R16, RZ, RZ, R8 ;  /* 0x000000ffff108224 */ /* 0x000fc400078e0008 */
[----:B------:R-:W-:Y:S01]  /*9ed0*/  @!P0 IMAD.MOV.U32 R14, RZ, RZ, -0x435 ;  /* 0xfffffbcbff0e8424 */ /* 0x000fe200078e00ff */
[----:B------:R-:W-:-:S13]  /*9ee0*/  ISETP.GE.U32.AND P2, PT, R12, 0x7fefffff, PT ;  /* 0x7fefffff0c00780c */ /* 0x000fda0003f46070 */
[----:B------:R-:W-:Y:S01]  /*9ef0*/  @P2 IMAD.MOV.U32 R12, RZ, RZ, 0x0 ;  /* 0x00000000ff0c2424 */ /* 0x000fe200078e00ff */
[----:B------:R-:W-:Y:S02]  /*9f00*/  @P2 MOV R13, 0x7ff00000 ;  /* 0x7ff00000000d2802 */ /* 0x000fe40000000f00 */
        /* <DEDUP_REMOVED lines=35> */
[----:B------:R-:W-:-:S15]  /*a140*/  DADD R24, R16, -1 ;  /* 0xbff0000010187429 */ /* 0x000fde0000000000 */
        /* <DEDUP_REMOVED lines=140> */
.L_x_2406:
[----:B------:R-:W-:Y:S05]  /*aa10*/  BSYNC.RECONVERGENT B0 ;  /* 0x0000000000007941 */ /* 0x000fea0003800200 */
.L_x_2405:
        /* <DEDUP_REMOVED lines=188> */
[----:B0-----:R0:W0:Y:S02]  /*b5e0*/  DADD R14, R10, R16 ;  /* 0x000000000a0e7229 */ /* 0x0010240000000010 */
.L_x_2408:
[----:B------:R-:W-:Y:S05]  /*b5f0*/  BSYNC.RECONVERGENT B0 ;  /* 0x0000000000007941 */ /* 0x000fea0003800200 */
.L_x_2407:
        /* <DEDUP_REMOVED lines=189> */
.L_x_2410:
[----:B------:R-:W-:Y:S05]  /*c1d0*/  BSYNC.RECONVERGENT B0 ;  /* 0x0000000000007941 */ /* 0x000fea0003800200 */
.L_x_2409:
[----:B------:R-:W-:Y:S01]  /*c1e0*/  IMAD.MOV.U32 R3, RZ, RZ, R7 ;  /* 0x000000ffff037224 */ /* 0x000fe200078e0007 */
[----:B------:R-:W-:Y:S01]  /*c1f0*/  MOV R8, R6 ;  /* 0x0000000600087202 */ /* 0x000fe20000000f00 */
[----:B------:R-:W5:Y:S01]  /*c200*/  @!P3 DMUL R6, R6, 1.80143985094819840000e+16 ;  /* 0x435000000606b828 */ /* 0x000f620000000000 */
[----:B------:R-:W-:Y:S01]  /*c210*/  BSSY.RECONVERGENT B0, `(.L_x_2411) ;  /* 0x00000b9000007945 */ /* 0x000fe20003800200 */
[----:B-----5:R-:W-:Y:S02]  /*c220*/  @!P3 IMAD.MOV.U32 R3, RZ, RZ, R7 ;  /* 0x000000ffff03b224 */ /* 0x020fe400078e0007 */
        /* <DEDUP_REMOVED lines=183> */
.L_x_2412:
[----:B------:R-:W-:Y:S05]  /*cda0*/  BSYNC.RECONVERGENT B0 ;  /* 0x0000000000007941 */ /* 0x000fea0003800200 */
.L_x_2411:
[----:B------:R-:W-:Y:S01]  /*cdb0*/  UMOV UR6, 0xffda0d24 ;  /* 0xffda0d2400067882 */ /* 0x000fe20000000000 */
[----:B------:R-:W-:Y:S01]  /*cdc0*/  UMOV UR7, 0x3c7777d0 ;  /* 0x3c7777d000077882 */ /* 0x000fe20000000000 */
[----:B------:R-:W-:Y:S01]  /*cdd0*/  UMOV UR8, 0x652b82fe ;  /* 0x652b82fe00087882 */ /* 0x000fe20000000000 */
[----:B------:R-:W-:Y:S01]  /*cde0*/  UMOV UR9, 0x3ff71547 ;  /* 0x3ff7154700097882 */ /* 0x000fe20000000000 */
[----:B01----:R-:W0:-:S15]  /*cdf0*/  DMUL R6, R22, UR6 ;  /* 0x0000000616067c28 */ /* 0x003e1e0008000000 */
[----:B------:R-:W-:-:S15]  /*ce00*/  NOP ;  /* 0x0000000000007918 */ /* 0x000fde0000000000 */
[----:B------:R-:W-:-:S15]  /*ce10*/  NOP ;  /* 0x0000000000007918 */ /* 0x000fde0000000000 */
[----:B------:R-:W-:-:S15]  /*ce20*/  NOP ;  /* 0x0000000000007918 */ /* 0x000fde0000000000 */
[----:B------:R-:W-:-:S04]  /*ce30*/  NOP ;  /* 0x0000000000007918 */ /* 0x000fc80000000000 */
[----:B0-----:R0:W-:Y:S02]  /*ce40*/  DFMA R6, R22, UR8, R6 ;  /* 0x0000000816067c2b */ /* 0x0011e40008000006 */
[----:B0-----:R-:W0:Y:S02]  /*ce50*/  LDC.64 R22, c[0x0][0x388] ;  /* 0x0000e200ff167b82 */ /* 0x001e240000000a00 */
[----:B0-----:R-:W-:-:S04]  /*ce60*/  IMAD.WIDE.U32 R2, R2, 0x8, R22 ;  /* 0x0000000802027825 */ /* 0x001fc800078e0016 */
[----:B------:R-:W-:-:S15]  /*ce70*/  IMAD.WIDE.U32 R2, R0, 0x10, R2 ;  /* 0x0000001000027825 */ /* 0x000fde00078e0002 */
[----:B------:R-:W-:-:S15]  /*ce80*/  NOP ;  /* 0x0000000000007918 */ /* 0x000fde0000000000 */
[----:B------:R-:W-:-:S15]  /*ce90*/  NOP ;  /* 0x0000000000007918 */ /* 0x000fde0000000000 */
[----:B------:R-:W-:-:S11]  /*cea0*/  NOP ;  /* 0x0000000000007918 */ /* 0x000fd60000000000 */
[----:B---3--:R-:W0:-:S15]  /*ceb0*/  DMUL R10, R18, UR6 ;  /* 0x00000006120a7c28 */ /* 0x008e1e0008000000 */
[----:B------:R-:W-:-:S15]  /*cec0*/  NOP ;  /* 0x0000000000007918 */ /* 0x000fde0000000000 */
[----:B------:R-:W-:-:S15]  /*ced0*/  NOP ;  /* 0x0000000000007918 */ /* 0x000fde0000000000 */
[----:B------:R-:W-:-:S15]  /*cee0*/  NOP ;  /* 0x0000000000007918 */ /* 0x000fde0000000000 */
[----:B------:R-:W-:-:S04]  /*cef0*/  NOP ;  /* 0x0000000000007918 */ /* 0x000fc80000000000 */
[----:B0-----:R-:W-:-:S15]  /*cf00*/  DFMA R10, R18, UR8, R10 ;  /* 0x00000008120a7c2b */ /* 0x001fde000800000a */
[----:B------:R-:W-:-:S15]  /*cf10*/  NOP ;  /* 0x0000000000007918 */ /* 0x000fde0000000000 */
[----:B------:R-:W-:-:S15]  /*cf20*/  NOP ;  /* 0x0000000000007918 */ /* 0x000fde0000000000 */
[----:B------:R-:W-:-:S15]  /*cf30*/  NOP ;  /* 0x0000000000007918 */ /* 0x000fde0000000000 */
[----:B------:R-:W-:-:S04]  /*cf40*/  NOP ;  /* 0x0000000000007918 */ /* 0x000fc80000000000 */
[----:B----4-:R-:W0:-:S15]  /*cf50*/  DMUL R18, R12, UR6 ;  /* 0x000000060c127c28 */ /* 0x010e1e0008000000 */
        /* <DEDUP_REMOVED lines=9> */
[----:B--2---:R-:W0:-:S15]  /*cff0*/  DMUL R8, R20, UR6 ;  /* 0x0000000614087c28 */ /* 0x004e1e0008000000 */
[----:B------:R-:W-:-:S15]  /*d000*/  NOP ;  /* 0x0000000000007918 */ /* 0x000fde0000000000 */
[----:B------:R-:W-:-:S15]  /*d010*/  NOP ;  /* 0x0000000000007918 */ /* 0x000fde0000000000 */
[----:B------:R-:W-:-:S15]  /*d020*/  NOP ;  /* 0x0000000000007918 */ /* 0x000fde0000000000 */
[----:B------:R-:W-:-:S04]  /*d030*/  NOP ;  /* 0x0000000000007918 */ /* 0x000fc80000000000 */
[----:B------:R-:W-:-:S15]  /*d040*/  DMUL R18, R14, UR6 ;  /* 0x000000060e127c28 */ /* 0x000fde0008000000 */
[----:B------:R-:W-:-:S15]  /*d050*/  NOP ;  /* 0x0000000000007918 */ /* 0x000fde0000000000 */
[----:B------:R-:W-:-:S15]  /*d060*/  NOP ;  /* 0x0000000000007918 */ /* 0x000fde0000000000 */
[----:B------:R-:W-:-:S15]  /*d070*/  NOP ;  /* 0x0000000000007918 */ /* 0x000fde0000000000 */
[----:B------:R-:W-:-:S04]  /*d080*/  NOP ;  /* 0x0000000000007918 */ /* 0x000fc80000000000 */
[----:B0-----:R-:W0:Y:S02]  /*d090*/  DFMA R8, R20, UR8, R8 ;  /* 0x0000000814087c2b */ /* 0x001e240008000008 */
[----:B0-----:R-:W-:-:S15]  /*d0a0*/  STG.E.128 desc[UR4][R2.64+0x800], R8 ;  /* 0x0008000802007986 */ /* 0x001fde000c101d04 */
[----:B------:R-:W-:-:S15]  /*d0b0*/  NOP ;  /* 0x0000000000007918 */ /* 0x000fde0000000000 */
[----:B------:R-:W-:-:S15]  /*d0c0*/  NOP ;  /* 0x0000000000007918 */ /* 0x000fde0000000000 */
[----:B------:R-:W-:-:S15]  /*d0d0*/  NOP ;  /* 0x0000000000007918 */ /* 0x000fde0000000000 */
[----:B------:R-:W-:-:S02]  /*d0e0*/  NOP ;  /* 0x0000000000007918 */ /* 0x000fc40000000000 */
[----:B------:R-:W0:Y:S02]  /*d0f0*/  DFMA R14, R14, UR8, R18 ;  /* 0x000000080e0e7c2b */ /* 0x000e240008000012 */
[----:B0-----:R-:W-:-:S15]  /*d100*/  STG.E.128 desc[UR4][R2.64+0x1000], R12 ;  /* 0x0010000c02007986 */ /* 0x001fde000c101d04 */
[----:B------:R-:W-:-:S15]  /*d110*/  NOP ;  /* 0x0000000000007918 */ /* 0x000fde0000000000 */
[----:B------:R-:W-:-:S15]  /*d120*/  NOP ;  /* 0x0000000000007918 */ /* 0x000fde0000000000 */
[----:B------:R-:W-:-:S15]  /*d130*/  NOP ;  /* 0x0000000000007918 */ /* 0x000fde0000000000 */
[----:B------:R-:W-:-:S02]  /*d140*/  NOP ;  /* 0x0000000000007918 */ /* 0x000fc40000000000 */
[----:B------:R-:W0:-:S15]  /*d150*/  DMUL R4, R26, UR6 ;  /* 0x000000061a047c28 */ /* 0x000e1e0008000000 */
        /* <DEDUP_REMOVED lines=20> */
[----:B------:R-:W-:-:S15]  /*d2a0*/  DFMA R18, R24, UR8, R18 ;  /* 0x0000000818127c2b */ /* 0x000fde0008000012 */
[----:B------:R-:W-:-:S15]  /*d2b0*/  NOP ;  /* 0x0000000000007918 */ /* 0x000fde0000000000 */
[----:B------:R-:W-:-:S15]  /*d2c0*/  NOP ;  /* 0x0000000000007918 */ /* 0x000fde0000000000 */
[----:B------:R-:W-:-:S15]  /*d2d0*/  NOP ;  /* 0x0000000000007918 */ /* 0x000fde0000000000 */
[----:B------:R-:W-:-:S04]  /*d2e0*/  NOP ;  /* 0x0000000000007918 */ /* 0x000fc80000000000 */
[----:B------:R-:W0:Y:S02]  /*d2f0*/  DFMA R16, R16, UR8, R20 ;  /* 0x0000000810107c2b */ /* 0x000e240008000014 */
[----:B0-----:R-:W-:Y:S01]  /*d300*/  STG.E.128 desc[UR4][R2.64+0x1800], R16 ;  /* 0x0018001002007986 */ /* 0x001fe2000c101d04 */
[----:B------:R-:W-:Y:S05]  /*d310*/  EXIT ;  /* 0x000000000000794d */ /* 0x000fea0003800000 */
.L_x_2413:
        /* <DEDUP_REMOVED lines=14> */
.L_x_12186:


//--------------------- .text._ZN2at6native29vectorized_elementwise_kernelILi4EZZZNS0_16log2_kernel_cudaERNS_18TensorIteratorBaseEENKUlvE0_clEvENKUlvE_clEvEUldE_St5arrayIPcLm2EEEEviT0_T1_ --------------------------
	.section	.text._ZN2at6native29vectorized_elementwise_kernelILi4EZZZNS0_16log2_kernel_cudaERNS_18TensorIteratorBaseEENKUlvE0_clEvENKUlvE_clEvEUldE_St5arrayIPcLm2EEEEviT0_T1_,"ax",@progbits
	.align	128
        .global         _ZN2at6native29vectorized_elementwise_kernelILi4EZZZNS0_16log2_kernel_cudaERNS_18TensorIteratorBaseEENKUlvE0_clEvENKUlvE_clEvEUldE_St5arrayIPcLm2EEEEviT0_T1_
        .type           _ZN2at6native29vectorized_elementwise_kernelILi4EZZZNS0_16log2_kernel_cudaERNS_18TensorIteratorBaseEENKUlvE0_clEvENKUlvE_clEvEUldE_St5arrayIPcLm2EEEEviT0_T1_,@function
        .size           _ZN2at6native29vectorized_elementwise_kernelILi4EZZZNS0_16log2_kernel_cudaERNS_18TensorIteratorBaseEENKUlvE0_clEvENKUlvE_clEvEUldE_St5arrayIPcLm2EEEEviT0_T1_,(.L_x_12187 - _ZN2at6native29vectorized_elementwise_kernelILi4EZZZNS0_16log2_kernel_cudaERNS_18TensorIteratorBaseEENKUlvE0_clEvENKUlvE_clEvEUldE_St5arrayIPcLm2EEEEviT0_T1_)
        .other          _ZN2at6native29vectorized_elementwise_kernelILi4EZZZNS0_16log2_kernel_cudaERNS_18TensorIteratorBaseEENKUlvE0_clEvENKUlvE_clEvEUldE_St5arrayIPcLm2EEEEviT0_T1_,@"STO_CUDA_ENTRY STV_DEFAULT"
_ZN2at6native29vectorized_elementwise_kernelILi4EZZZNS0_16log2_kernel_cudaERNS_18TensorIteratorBaseEENKUlvE0_clEvENKUlvE_clEvEUldE_St5arrayIPcLm2EEEEviT0_T1_:
.text._ZN2at6native29vectorized_elementwise_kernelILi4EZZZNS0_16log2_kernel_cudaERNS_18TensorIteratorBaseEENKUlvE0_clEvENKUlvE_clEvEUldE_St5arrayIPcLm2EEEEviT0_T1_:
        /* <DEDUP_REMOVED lines=251> */
.L_x_2418:
[----:B------:R-:W-:Y:S01]  /*0fb0*/  IMAD.MOV.U32 R4, RZ, RZ, 0x0 ;  /* 0x00000000ff047424 */ /* 0x000fe200078e00ff */
[----:B------:R-:W-:Y:S01]  /*0fc0*/  LOP3.LUT P1, RZ, R21, 0x7fffffff, RZ, 0xc0, !PT ;  /* 0x7fffffff15ff7812 */ /* 0x000fe2000782c0ff */
[----:B------:R-:W-:-:S06]  /*0fd0*/  IMAD.MOV.U32 R5, RZ, RZ, 0x7ff00000 ;  /* 0x7ff00000ff057424 */ /* 0x000fcc00078e00ff */
[----:B------:R-:W0:Y:S02]  /*0fe0*/  DFMA R20, R20, R4, +INF ;  /* 0x7ff000001414742b */ /* 0x000e240000000004 */
[----:B0-----:R-:W-:Y:S02]  /*0ff0*/  FSEL R4, R20, RZ, P1 ;  /* 0x000000ff14047208 */ /* 0x001fe40000800000 */
[----:B------:R-:W-:-:S07]  /*1000*/  FSEL R5, R21, -QNAN , P1 ;  /* 0xfff0000015057808 */ /* 0x000fce0000800000 */
.L_x_2419:
[----:B------:R-:W-:Y:S05]  /*1010*/  BSYNC.RECONVERGENT B1 ;  /* 0x0000000000017941 */ /* 0x000fea0003800200 */
.L_x_2417:
        /* <DEDUP_REMOVED lines=10> */
.L_x_2416:
[----:B------:R-:W-:Y:S05]  /*10c0*/  BSYNC.RECONVERGENT B0 ;  /* 0x0000000000007941 */ /* 0x000fea0003800200 */
.L_x_2415:
        /* <DEDUP_REMOVED lines=194> */
.L_x_2423:
[----:B------:R-:W-:Y:S05]  /*1cf0*/  BSYNC.RECONVERGENT B1 ;  /* 0x0000000000017941 */ /* 0x000fea0003800200 */
.L_x_2422:
        /* <DEDUP_REMOVED lines=10> */
.L_x_2421:
[----:B------:R-:W-:Y:S05]  /*1da0*/  BSYNC.RECONVERGENT B0 ;  /* 0x0000000000007941 */ /* 0x000fea0003800200 */
.L_x_2420:
        /* <DEDUP_REMOVED lines=192> */
.L_x_2427:
[----:B------:R-:W-:Y:S05]  /*29b0*/  BSYNC.RECONVERGENT B1 ;  /* 0x0000000000017941 */ /* 0x000fea0003800200 */
.L_x_2426:
        /* <DEDUP_REMOVED lines=10> */
.L_x_2425:
[----:B------:R-:W-:Y:S05]  /*2a60*/  BSYNC.RECONVERGENT B0 ;  /* 0x0000000000007941 */ /* 0x000fea0003800200 */
.L_x_2424:
        /* <DEDUP_REMOVED lines=194> */
.L_x_2431:
[----:B------:R-:W-:Y:S05]  /*3690*/  BSYNC.RECONVERGENT B1 ;  /* 0x0000000000017941 */ /* 0x000fea0003800200 */
.L_x_2430:
        /* <DEDUP_REMOVED lines=10> */
.L_x_2429:
[----:B------:R-:W-:Y:S05]  /*3740*/  BSYNC.RECONVERGENT B0 ;  /* 0x0000000000007941 */ /* 0x000fea0003800200 */
.L_x_2428:
        /* <DEDUP_REMOVED lines=193> */
.L_x_2435:
[----:B------:R-:W-:Y:S05]  /*4360*/  BSYNC.RECONVERGENT B1 ;  /* 0x0000000000017941 */ /* 0x000fea0003800200 */
.L_x_2434:
        /* <DEDUP_REMOVED lines=10> */
.L_x_2433:
[----:B------:R-:W-:Y:S05]  /*4410*/  BSYNC.RECONVERGENT B0 ;  /* 0x0000000000007941 */ /* 0x000fea0003800200 */
.L_x_2432:
        /* <DEDUP_REMOVED lines=193> */
.L_x_2439:
[----:B------:R-:W-:Y:S05]  /*5030*/  BSYNC.RECONVERGENT B1 ;  /* 0x0000000000017941 */ /* 0x000fea0003800200 */
.L_x_2438:
        /* <DEDUP_REMOVED lines=10> */
.L_x_2437:
[----:B------:R-:W-:Y:S05]  /*50e0*/  BSYNC.RECONVERGENT B0 ;  /* 0x0000000000007941 */ /* 0x000fea0003800200 */
.L_x_2436:
        /* <DEDUP_REMOVED lines=194> */
.L_x_2443:
[----:B------:R-:W-:Y:S05]  /*5d10*/  BSYNC.RECONVERGENT B1 ;  /* 0x0000000000017941 */ /* 0x000fea0003800200 */
.L_x_2442:
        /* <DEDUP_REMOVED lines=10> */
.L_x_2441:
[----:B------:R-:W-:Y:S05]  /*5dc0*/  BSYNC.RECONVERGENT B0 ;  /* 0x0000000000007941 */ /* 0x000fea0003800200 */
.L_x_2440:
        /* <DEDUP_REMOVED lines=192> */
.L_x_2447:
[----:B------:R-:W-:Y:S05]  /*69d0*/  BSYNC.RECONVERGENT B1 ;  /* 0x0000000000017941 */ /* 0x000fea0003800200 */
.L_x_2446:
        /* <DEDUP_REMOVED lines=10> */
.L_x_2445:
[----:B------:R-:W-:Y:S05]  /*6a80*/  BSYNC.RECONVERGENT B0 ;  /* 0x0000000000007941 */ /* 0x000fea0003800200 */
.L_x_2444:
        /* <DEDUP_REMOVED lines=21> */
.L_x_2450:
[----:B------:R-:W-:-:S13]  /*6be0*/  ISETP.GE.U32.AND P0, PT, R3, R0, PT ;  /* 0x000000000300720c */ /* 0x000fda0003f06070 */
[----:B------:R-:W-:Y:S05]  /*6bf0*/  @P0 BRA `(.L_x_2452) ;  /* 0x0000000000300947 */ /* 0x000fea0003800000 */
[----:B0-----:R-:W0:Y:S01]  /*6c00*/  LDC.64 R4, c[0x0][0x388] ;  /* 0x0000e200ff047b82 */ /* 0x001e220000000a00 */
[----:B---3--:R-:W-:Y:S02]  /*6c10*/  IMAD.IADD R7, R2, 0x1, R3 ;  /* 0x0000000102077824 */ /* 0x008fe400078e0203 */
[----:B------:R-:W-:Y:S02]  /*6c20*/  VIADD R3, R3, 0x80 ;  /* 0x0000008003037836 */ /* 0x000fe40000000000 */
[----:B0-----:R-:W-:-:S05]  /*6c30*/  IMAD.WIDE.U32 R4, R7, 0x8, R4 ;  /* 0x0000000807047825 */ /* 0x001fca00078e0004 */
[----:B----4-:R1:W-:Y:S02]  /*6c40*/  STG.E.64 desc[UR4][R4.64], R10 ;  /* 0x0000000a04007986 */ /* 0x0103e4000c101b04 */
.L_x_2451:
[----:B------:R-:W-:-:S13]  /*6c50*/  ISETP.GE.U32.AND P0, PT, R3, R0, PT ;  /* 0x000000000300720c */ /* 0x000fda0003f06070 */
[----:B------:R-:W-:Y:S05]  /*6c60*/  @P0 BRA `(.L_x_2453) ;  /* 0x0000000000340947 */ /* 0x000fea0003800000 */
[----:B01----:R-:W0:Y:S01]  /*6c70*/  LDC.64 R4, c[0x0][0x388] ;  /* 0x0000e200ff047b82 */ /* 0x003e220000000a00 */
[----:B------:R-:W-:Y:S01]  /*6c80*/  IMAD.IADD R7, R2, 0x1, R3 ;  /* 0x0000000102077824 */ /* 0x000fe200078e0203 */
[----:B------:R-:W-:-:S03]  /*6c90*/  IADD3 R3, PT, PT, R3, 0x80, RZ ;  /* 0x0000008003037810 */ /* 0x000fc60007ffe0ff */
[----:B0-----:R-:W-:-:S05]  /*6ca0*/  IMAD.WIDE.U32 R4, R7, 0x8, R4 ;  /* 0x0000000807047825 */ /* 0x001fca00078e0004 */
[----:B----4-:R1:W-:Y:S02]  /*6cb0*/  STG.E.64 desc[UR4][R4.64], R12 ;  /* 0x0000000c04007986 */ /* 0x0103e4000c101b04 */
.L_x_2452:
        /* <DEDUP_REMOVED lines=8> */
.L_x_2453:
[----:B------:R-:W-:Y:S05]  /*6d40*/  BSYNC.RELIABLE B1 ;  /* 0x0000000000017941 */ /* 0x000fea0003800100 */
.L_x_2449:
[----:B------:R-:W-:-:S13]  /*6d50*/  ISETP.GE.U32.AND P0, PT, R3, R0, PT ;  /* 0x000000000300720c */ /* 0x000fda0003f06070 */
[----:B012---:R-:W0:Y:S01]  /*6d60*/  @!P0 LDC.64 R4, c[0x0][0x388] ;  /* 0x0000e200ff048b82 */ /* 0x007e220000000a00 */
[----:B------:R-:W-:Y:S01]  /*6d70*/  @!P0 IMAD.IADD R7, R2, 0x1, R3 ;  /* 0x0000000102078824 */ /* 0x000fe200078e0203 */
[----:B------:R-:W-:-:S03]  /*6d80*/  @!P0 IADD3 R3, PT, PT, R3, 0x80, RZ ;  /* 0x0000008003038810 */ /* 0x000fc60007ffe0ff */
[----:B0-----:R-:W-:-:S05]  /*6d90*/  @!P0 IMAD.WIDE.U32 R4, R7, 0x8, R4 ;  /* 0x0000000807048825 */ /* 0x001fca00078e0004 */
[----:B----4-:R2:W-:Y:S02]  /*6da0*/  @!P0 STG.E.64 desc[UR4][R4.64], R16 ;  /* 0x0000001004008986 */ /* 0x0105e4000c101b04 */
.L_x_2454:
[----:B------:R-:W-:Y:S05]  /*6db0*/  BSYNC.RECONVERGENT B0 ;  /* 0x0000000000007941 */ /* 0x000fea0003800200 */
.L_x_2448:
        /* <DEDUP_REMOVED lines=8> */
.L_x_2414:
[----:B------:R-:W0:Y:S01]  /*6e40*/  S2R R0, SR_TID.X ;  /* 0x0000000000007919 */ /* 0x000e220000002100 */
[----:B------:R-:W1:Y:S02]  /*6e50*/  LDC.64 R4, c[0x0][0x390] ;  /* 0x0000e400ff047b82 */ /* 0x000e640000000a00 */
[----:B-1----:R-:W-:-:S04]  /*6e60*/  IMAD.WIDE.U32 R4, R2, 0x8, R4 ;  /* 0x0000000802047825 */ /* 0x002fc800078e0004 */
[----:B0-----:R-:W-:-:S05]  /*6e70*/  IMAD.WIDE.U32 R22, R0, 0x20, R4 ;  /* 0x0000002000167825 */ /* 0x001fca00078e0004 */
[----:B------:R-:W2:Y:S04]  /*6e80*/  LDG.E.ENL2.256 R16, R12, desc[UR4][R22.64] ;  /* 0xfe000004160c797e */ /* 0x000ea80008121910 */
[----:B------:R0:W5:Y:S01]  /*6e90*/  LDG.E.ENL2.256 R4, R8, desc[UR4][R22.64+0x1000] ;  /* 0xfe0080041608797e */ /* 0x0001620008121904 */
[----:B------:R-:W-:Y:S01]  /*6ea0*/  BSSY.RECONVERGENT B0, `(.L_x_2455) ;  /* 0x00000bc000007945 */ /* 0x000fe20003800200 */
[----:B------:R-:W-:Y:S01]  /*6eb0*/  IMAD.MOV.U32 R28, RZ, RZ, -0x3ff ;  /* 0xfffffc01ff1c7424 */ /* 0x000fe200078e00ff */
[----:B--2---:R-:W-:Y:S01]  /*6ec0*/  ISETP.GT.AND P0, PT, R13, 0xfffff, PT ;  /* 0x000fffff0d00780c */ /* 0x004fe20003f04270 */
[----:B------:R-:W-:Y:S02]  /*6ed0*/  IMAD.MOV.U32 R20, RZ, RZ, R12 ;  /* 0x000000ffff147224 */ /* 0x000fe400078e000c */
        /* <DEDUP_REMOVED lines=178> */
.L_x_2456:
[----:B------:R-:W-:Y:S01]  /*7a00*/  IMAD.MOV.U32 R12, RZ, RZ, 0x0 ;  /* 0x00000000ff0c7424 */ /* 0x000fe200078e00ff */
[----:B------:R-:W-:Y:S01]  /*7a10*/  LOP3.LUT P0, RZ, R21, 0x7fffffff, RZ, 0xc0, !PT ;  /* 0x7fffffff15ff7812 */ /* 0x000fe2000780c0ff */
[----:B------:R-:W-:-:S06]  /*7a20*/  IMAD.MOV.U32 R13, RZ, RZ, 0x7ff00000 ;  /* 0x7ff00000ff0d7424 */ /* 0x000fcc00078e00ff */
[----:B------:R-:W0:Y:S02]  /*7a30*/  DFMA R20, R20, R12, +INF ;  /* 0x7ff000001414742b */ /* 0x000e24000000000c */
[----:B0-----:R-:W-:Y:S02]  /*7a40*/  FSEL R24, R20, RZ, P0 ;  /* 0x000000ff14187208 */ /* 0x001fe40000000000 */
[----:B------:R-:W-:-:S07]  /*7a50*/  FSEL R25, R21, -QNAN , P0 ;  /* 0xfff0000015197808 */ /* 0x000fce0000000000 */
.L_x_2457:
[----:B------:R-:W-:Y:S05]  /*7a60*/  BSYNC.RECONVERGENT B0 ;  /* 0x0000000000007941 */ /* 0x000fea0003800200 */
.L_x_2455:
[----:B------:R-:W-:Y:S01]  /*7a70*/  ISETP.GT.AND P1, PT, R15, 0xfffff, PT ;  /* 0x000fffff0f00780c */ /* 0x000fe20003f24270 */
[----:B------:R-:W-:Y:S01]  /*7a80*/  IMAD.MOV.U32 R3, RZ, RZ, R15 ;  /* 0x000000ffff037224 */ /* 0x000fe200078e000f */
[----:B------:R-:W-:Y:S01]  /*7a90*/  MOV R20, R14 ;  /* 0x0000000e00147202 */ /* 0x000fe20000000f00 */
[----:B------:R-:W-:Y:S01]  /*7aa0*/  BSSY.RECONVERGENT B0, `(.L_x_2458) ;  /* 0x00000bb000007945 */ /* 0x000fe20003800200 */
[----:B------:R-:W-:-:S09]  /*7ab0*/  ISETP.GT.AND P0, PT, R17, 0xfffff, PT ;  /* 0x000fffff1100780c */ /* 0x000fd20003f04270 */
        /* <DEDUP_REMOVED lines=185> */
.L_x_2459:
[----:B------:R-:W-:Y:S05]  /*8650*/  BSYNC.RECONVERGENT B0 ;  /* 0x0000000000007941 */ /* 0x000fea0003800200 */
.L_x_2458:
        /* <DEDUP_REMOVED lines=23> */
[----:B------:R-:W-:Y:S02]  /*87d0*/  LEA.HI R12, R3, R12, RZ, 0xc ;  /* 0x0000000c030c7211 */ /* 0x000fe400078f60ff */
[----:B------:R-:W-:-:S04]  /*87e0*/  LOP3.LUT R15, R13, 0x3ff00000, RZ, 0xfc, !PT ;  /* 0x3ff000000d0f7812 */ /* 0x000fc800078efcff */
[----:B------:R-:W-:-:S13]  /*87f0*/  ISETP.GE.U32.AND P0, PT, R15, 0x3ff6a09f, PT ;  /* 0x3ff6a09f0f00780c */ /* 0x000fda0003f06070 */
[----:B------:R-:W-:Y:S01]  /*8800*/  @P0 IADD3 R13, PT, PT, R15, -0x100000, RZ ;  /* 0xfff000000f0d0810 */ /* 0x000fe20007ffe0ff */
[----:B------:R-:W-:-:S04]  /*8810*/  @P0 VIADD R12, R12, 0x1 ;  /* 0x000000010c0c0836 */ /* 0x000fc80000000000 */
[----:B------:R-:W-:Y:S01]  /*8820*/  @P0 IMAD.MOV.U32 R15, RZ, RZ, R13 ;  /* 0x000000ffff0f0224 */ /* 0x000fe200078e000d */
[----:B------:R-:W-:Y:S01]  /*8830*/  LOP3.LUT R12, R12, 0x80000000, RZ, 0x3c, !PT ;  /* 0x800000000c0c7812 */ /* 0x000fe200078e3cff */
[----:B------:R-:W-:-:S04]  /*8840*/  IMAD.MOV.U32 R13, RZ, RZ, 0x43300000 ;  /* 0x43300000ff0d7424 */ /* 0x000fc800078e00ff */
[----:B------:R-:W0:-:S15]  /*8850*/  DADD R28, R14, 1 ;  /* 0x3ff000000e1c7429 */ /* 0x000e1e0000000000 */
[----:B------:R-:W-:-:S15]  /*8860*/  NOP ;  /* 0x0000000000007918 */ /* 0x000fde0000000000 */
[----:B------:R-:W-:-:S15]  /*8870*/  NOP ;  /* 0x0000000000007918 */ /* 0x000fde0000000000 */
[----:B------:R-:W-:-:S15]  /*8880*/  NOP ;  /* 0x0000000000007918 */ /* 0x000fde0000000000 */
[----:B------:R-:W-:-:S04]  /*8890*/  NOP ;  /* 0x0000000000007918 */ /* 0x000fc80000000000 */
[----:B------:R0:W-:Y:S02]  /*88a0*/  DADD R26, R14, -1 ;  /* 0xbff000000e1a7429 */ /* 0x0001e40000000000 */
[----:B0-----:R-:W0:Y:S01]  /*88b0*/  MUFU.RCP64H R15, R29 ;  /* 0x0000001d000f7308 */ /* 0x001e220000001800 */
[----:B------:R-:W-:-:S15]  /*88c0*/  IMAD.MOV.U32 R14, RZ, RZ, RZ ;  /* 0x000000ffff0e7224 */ /* 0x000fde00078e00ff */
        /* <DEDUP_REMOVED lines=150> */
.L_x_2461:
[----:B------:R-:W-:Y:S05]  /*9230*/  BSYNC.RECONVERGENT B0 ;  /* 0x0000000000007941 */ /* 0x000fea0003800200 */
.L_x_2460:
[----:B------:R-:W-:Y:S01]  /*9240*/  IMAD.MOV.U32 R3, RZ, RZ, R19 ;  /* 0x000000ffff037224 */ /* 0x000fe200078e0013 */
[----:B------:R-:W-:Y:S01]  /*9250*/  MOV R16, R18 ;  /* 0x0000001200107202 */ /* 0x000fe20000000f00 */
[----:B------:R-:W3:Y:S01]  /*9260*/  @!P1 DMUL R18, R18, 1.80143985094819840000e+16 ;  /* 0x4350000012129828 */ /* 0x000ee20000000000 */
[----:B------:R-:W-:Y:S01]  /*9270*/  BSSY.RECONVERGENT B0, `(.L_x_2462) ;  /* 0x00000ba000007945 */ /* 0x000fe20003800200 */
[----:B---3--:R-:W-:Y:S01]  /*9280*/  @!P1 IMAD.MOV.U32 R3, RZ, RZ, R19 ;  /* 0x000000ffff039224 */ /* 0x008fe200078e0013 */
[----:B-----5:R-:W-:Y:S01]  /*9290*/  ISETP.GT.AND P0, PT, R9, 0xfffff, PT ;  /* 0x000fffff0900780c */ /* 0x020fe20003f04270 */
        /* <DEDUP_REMOVED lines=183> */
.L_x_2463:
[----:B------:R-:W-:Y:S05]  /*9e10*/  BSYNC.RECONVERGENT B0 ;  /* 0x0000000000007941 */ /* 0x000fea0003800200 */
.L_x_2462:
        /* <DEDUP_REMOVED lines=189> */
.L_x_2465:
[----:B------:R-:W-:Y:S05]  /*a9f0*/  BSYNC.RECONVERGENT B0 ;  /* 0x0000000000007941 */ /* 0x000fea0003800200 */
.L_x_2464:
[----:B------:R-:W-:Y:S01]  /*aa00*/  IMAD.MOV.U32 R3, RZ, RZ, R11 ;  /* 0x000000ffff037224 */ /* 0x000fe200078e000b */
[----:B------:R-:W-:Y:S01]  /*aa10*/  MOV R12, R10 ;  /* 0x0000000a000c7202 */ /* 0x000fe20000000f00 */
[----:B------:R-:W5:Y:S01]  /*aa20*/  @!P1 DMUL R10, R10, 1.80143985094819840000e+16 ;  /* 0x435000000a0a9828 */ /* 0x000f620000000000 */
[----:B------:R-:W-:Y:S01]  /*aa30*/  BSSY.RECONVERGENT B0, `(.L_x_2466) ;  /* 0x00000ba000007945 */ /* 0x000fe20003800200 */
[----:B-----5:R-:W-:Y:S01]  /*aa40*/  @!P1 IMAD.MOV.U32 R3, RZ, RZ, R11 ;  /* 0x000000ffff039224 */ /* 0x020fe200078e000b */
        /* <DEDUP_REMOVED lines=184> */
.L_x_2467:
[----:B------:R-:W-:Y:S05]  /*b5d0*/  BSYNC.RECONVERGENT B0 ;  /* 0x0000000000007941 */ /* 0x000fea0003800200 */
.L_x_2466:
        /* <DEDUP_REMOVED lines=189> */
.L_x_2469:
[----:B------:R-:W-:Y:S05]  /*c1b0*/  BSYNC.RECONVERGENT B0 ;  /* 0x0000000000007941 */ /* 0x000fea0003800200 */
.L_x_2468:
        /* <DEDUP_REMOVED lines=188> */
.L_x_2471:
[----:B------:R-:W-:Y:S05]  /*cd80*/  BSYNC.RECONVERGENT B0 ;  /* 0x0000000000007941 */ /* 0x000fea0003800200 */
.L_x_2470:
        /* <DEDUP_REMOVED lines=16> */
[----:B--2---:R-:W0:-:S15]  /*ce90*/  DMUL R8, R20, UR6 ;  /* 0x0000000614087c28 */ /* 0x004e1e0008000000 */
        /* <DEDUP_REMOVED lines=19> */
[----:B---3--:R-:W0:-:S15]  /*cfd0*/  DMUL R10, R14, UR6 ;  /* 0x000000060e0a7c28 */ /* 0x008e1e0008000000 */
[----:B------:R-:W-:-:S15]  /*cfe0*/  NOP ;  /* 0x0000000000007918 */ /* 0x000fde0000000000 */
[----:B------:R-:W-:-:S15]  /*cff0*/  NOP ;  /* 0x0000000000007918 */ /* 0x000fde0000000000 */
[----:B------:R-:W-:-:S15]  /*d000*/  NOP ;  /* 0x0000000000007918 */ /* 0x000fde0000000000 */
[----:B------:R-:W-:-:S04]  /*d010*/  NOP ;  /* 0x0000000000007918 */ /* 0x000fc80000000000 */
[----:B------:R-:W1:-:S15]  /*d020*/  DMUL R20, R18, UR6 ;  /* 0x0000000612147c28 */ /* 0x000e5e0008000000 */
        /* <DEDUP_REMOVED lines=9> */
[----:B-1----:R-:W-:-:S15]  /*d0c0*/  DFMA R18, R18, UR8, R20 ;  /* 0x0000000812127c2b */ /* 0x002fde0008000014 */
[----:B------:R-:W-:-:S15]  /*d0d0*/  NOP ;  /* 0x0000000000007918 */ /* 0x000fde0000000000 */
[----:B------:R-:W-:-:S15]  /*d0e0*/  NOP ;  /* 0x0000000000007918 */ /* 0x000fde0000000000 */
[----:B------:R-:W-:-:S15]  /*d0f0*/  NOP ;  /* 0x0000000000007918 */ /* 0x000fde0000000000 */
[----:B------:R-:W-:-:S04]  /*d100*/  NOP ;  /* 0x0000000000007918 */ /* 0x000fc80000000000 */
        /* <DEDUP_REMOVED lines=16> */
[----:B0-----:R-:W-:-:S15]  /*d210*/  STG.E.ENL2.256 desc[UR4][R2.64], R4, R8 ;  /* 0xf80000040208797f */ /* 0x001fde000f121804 */
        /* <DEDUP_REMOVED lines=10> */
[----:B0-----:R-:W-:Y:S01]  /*d2c0*/  STG.E.ENL2.256 desc[UR4][R2.64+0x1000], R16, R12 ;  /* 0xf8008010020c797f */ /* 0x001fe2000f121804 */
[----:B------:R-:W-:Y:S05]  /*d2d0*/  EXIT ;  /* 0x000000000000794d */ /* 0x000fea0003800000 */
.L_x_2472:
        /* <DEDUP_REMOVED lines=10> */
.L_x_12187:


//--------------------- .text._ZN2at6native29vectorized_elementwise_kernelILi8EZZZNS0_16log2_kernel_cudaERNS_18TensorIteratorBaseEENKUlvE0_clEvENKUlvE_clEvEUldE_St5arrayIPcLm2EEEEviT0_T1_ --------------------------
	.section	.text._ZN2at6native29vectorized_elementwise_kernelILi8EZZZNS0_16log2_kernel_cudaERNS_18TensorIteratorBaseEENKUlvE0_clEvENKUlvE_clEvEUldE_St5arrayIPcLm2EEEEviT0_T1_,"ax",@progbits
	.align	128
        .global         _ZN2at6native29vectorized_elementwise_kernelILi8EZZZNS0_16log2_kernel_cudaERNS_18TensorIteratorBaseEENKUlvE0_clEvENKUlvE_clEvEUldE_St5arrayIPcLm2EEEEviT0_T1_
        .type           _ZN2at6native29vectorized_elementwise_kernelILi8EZZZNS0_16log2_kernel_cudaERNS_18TensorIteratorBaseEENKUlvE0_clEvENKUlvE_clEvEUldE_St5arrayIPcLm2EEEEviT0_T1_,@function
        .size           _ZN2at6native29vectorized_elementwise_kernelILi8EZZZNS0_16log2_kernel_cudaERNS_18TensorIteratorBaseEENKUlvE0_clEvENKUlvE_clEvEUldE_St5arrayIPcLm2EEEEviT0_T1_,(.L_x_12188 - _ZN2at6native29vectorized_elementwise_kernelILi8EZZZNS0_16log2_kernel_cudaERNS_18TensorIteratorBaseEENKUlvE0_clEvENKUlvE_clEvEUldE_St5arrayIPcLm2EEEEviT0_T1_)
        .other          _ZN2at6native29vectorized_elementwise_kernelILi8EZZZNS0_16log2_kernel_cudaERNS_18TensorIteratorBaseEENKUlvE0_clEvENKUlvE_clEvEUldE_St5arrayIPcLm2EEEEviT0_T1_,@"STO_CUDA_ENTRY STV_DEFAULT"
_ZN2at6native29vectorized_elementwise_kernelILi8EZZZNS0_16log2_kernel_cudaERNS_18TensorIteratorBaseEENKUlvE0_clEvENKUlvE_clEvEUldE_St5arrayIPcLm2EEEEviT0_T1_:
.text._ZN2at6native29vectorized_elementwise_kernelILi8EZZZNS0_16log2_kernel_cudaERNS_18TensorIteratorBaseEENKUlvE0_clEvENKUlvE_clEvEUldE_St5arrayIPcLm2EEEEviT0_T1_:
[----:B------:R-:W-:Y:S01]  /*0000*/  LDC R1, c[0x0][0x37c] ;  /* 0x0000df00ff017b82 */ /* 0x000fe20000000800 */
[----:B------:R-:W-:Y:S05]  /*0010*/  EXIT ;  /* 0x000000000000794d */ /* 0x000fea0003800000 */
.L_x_2473:
        /* <DEDUP_REMOVED lines=14> */
.L_x_12188:


//--------------------- .text._ZN2at6native18elementwise_kernelILi128ELi4EZNS0_15gpu_kernel_implIZZZNS0_17log1p_kernel_cudaERNS_18TensorIteratorBaseEENKUlvE_clEvENKUlvE4_clEvEUlN3c108BFloat16EE_EEvS4_RKT_EUliE_EEviT1_ --------------------------
	.section	.text._ZN2at6native18elementwise_kernelILi128ELi4EZNS0_15gpu_kernel_implIZZZNS0_17log1p_kernel_cudaERNS_18TensorIteratorBaseEENKUlvE_clEvENKUlvE4_clEvEUlN3c108BFloat16EE_EEvS4_RKT_EUliE_EEviT1_,"ax",@progbits
	.align	128
        .global         _ZN2at6native18elementwise_kernelILi128ELi4EZNS0_15gpu_kernel_implIZZZNS0_17log1p_kernel_cudaERNS_18TensorIteratorBaseEENKUlvE_clEvENKUlvE4_clEvEUlN3c108BFloat16EE_EEvS4_RKT_EUliE_EEviT1_
        .type           _ZN2at6native18elementwise_kernelILi128ELi4EZNS0_15gpu_kernel_implIZZZNS0_17log1p_kernel_cudaERNS_18TensorIteratorBaseEENKUlvE_clEvENKUlvE4_clEvEUlN3c108BFloat16EE_EEvS4_RKT_EUliE_EEviT1_,@function
        .size           _ZN2at6native18elementwise_kernelILi128ELi4EZNS0_15gpu_kernel_implIZZZNS0_17log1p_kernel_cudaERNS_18TensorIteratorBaseEENKUlvE_clEvENKUlvE4_clEvEUlN3c108BFloat16EE_EEvS4_RKT_EUliE_EEviT1_,(.L_x_12189 - _ZN2at6native18elementwise_kernelILi128ELi4EZNS0_15gpu_kernel_implIZZZNS0_17log1p_kernel_cudaERNS_18TensorIteratorBaseEENKUlvE_clEvENKUlvE4_clEvEUlN3c108BFloat16EE_EEvS4_RKT_EUliE_EEviT1_)
        .other          _ZN2at6native18elementwise_kernelILi128ELi4EZNS0_15gpu_kernel_implIZZZNS0_17log1p_kernel_cudaERNS_18TensorIteratorBaseEENKUlvE_clEvENKUlvE4_clEvEUlN3c108BFloat16EE_EEvS4_RKT_EUliE_EEviT1_,@"STO_CUDA_ENTRY STV_DEFAULT"
_ZN2at6native18elementwise_kernelILi128ELi4EZNS0_15gpu_kernel_implIZZZNS0_17log1p_kernel_cudaERNS_18TensorIteratorBaseEENKUlvE_clEvENKUlvE4_clEvEUlN3c108BFloat16EE_EEvS4_RKT_EUliE_EEviT1_:
.text._ZN2at6native18elementwise_kernelILi128ELi4EZNS0_15gpu_kernel_implIZZZNS0_17log1p_kernel_cudaERNS_18TensorIteratorBaseEENKUlvE_clEvENKUlvE4_clEvEUlN3c108BFloat16EE_EEvS4_RKT_EUliE_EEviT1_:
        /* <DEDUP_REMOVED lines=319> */
.L_x_2476:
        /* <DEDUP_REMOVED lines=18> */
.L_x_2480:
[----:B------:R-:W2:Y:S02]  /*1510*/  LDG.E.U8 R2, desc[UR36][R2.64] ;  /* 0x0000002402027981 */ /* 0x000ea4000c1e1100 */
[----:B--2---:R-:W-:-:S04]  /*1520*/  I2FP.F32.U32 R0, R2 ;  /* 0x0000000200007245 */ /* 0x004fc80000201000 */
[----:B------:R-:W-:Y:S01]  /*1530*/  F2FP.BF16.F32.PACK_AB R0, RZ, R0 ;  /* 0x00000000ff00723e */ /* 0x000fe200000010ff */
[----:B------:R-:W-:Y:S06]  /*1540*/  BRA `(.L_x_2482) ;  /* 0x0000000c00a47947 */ /* 0x000fec0003800000 */
.L_x_2479:
        /* <DEDUP_REMOVED lines=10> */
.L_x_2484:
[----:B------:R-:W2:Y:S02]  /*15f0*/  LDG.E R2, desc[UR36][R2.64] ;  /* 0x0000002402027981 */ /* 0x000ea4000c1e1900 */
[----:B--2---:R-:W-:-:S04]  /*1600*/  I2FP.F32.S32 R0, R2 ;  /* 0x0000000200007245 */ /* 0x004fc80000201400 */
[----:B------:R-:W-:Y:S01]  /*1610*/  F2FP.BF16.F32.PACK_AB R0, RZ, R0 ;  /* 0x00000000ff00723e */ /* 0x000fe200000010ff */
[----:B------:R-:W-:Y:S06]  /*1620*/  BRA `(.L_x_2482) ;  /* 0x0000000c006c7947 */ /* 0x000fec0003800000 */
.L_x_2483:
[----:B------:R-:W2:Y:S02]  /*1630*/  LDG.E.U16 R2, desc[UR36][R2.64] ;  /* 0x0000002402027981 */ /* 0x000ea4000c1e1500 */
[----:B--2---:R-:W0:Y:S02]  /*1640*/  I2F.S16 R0, R2 ;  /* 0x0000000200007306 */ /* 0x004e240000101400 */
[----:B0-----:R-:W-:Y:S01]  /*1650*/  F2FP.BF16.F32.PACK_AB R0, RZ, R0 ;  /* 0x00000000ff00723e */ /* 0x001fe200000010ff */
[----:B------:R-:W-:Y:S06]  /*1660*/  BRA `(.L_x_2482) ;  /* 0x0000000c005c7947 */ /* 0x000fec0003800000 */
.L_x_2478:
        /* <DEDUP_REMOVED lines=9> */
.L_x_2486:
[----:B------:R-:W2:Y:S02]  /*1700*/  LDG.E.U16 R0, desc[UR36][R2.64] ;  /* 0x0000002402007981 */ /* 0x000ea4000c1e1500 */
[----:B--2---:R-:W-:-:S05]  /*1710*/  HADD2.F32 R0, -RZ, R0.H0_H0 ;  /* 0x20000000ff007230 */ /* 0x004fca0000004100 */
[----:B------:R-:W-:Y:S01]  /*1720*/  F2FP.BF16.F32.PACK_AB R0, RZ, R0 ;  /* 0x00000000ff00723e */ /* 0x000fe200000010ff */
[----:B------:R-:W-:Y:S06]  /*1730*/  BRA `(.L_x_2482) ;  /* 0x0000000c00287947 */ /* 0x000fec0003800000 */
.L_x_2485:
        /* <DEDUP_REMOVED lines=9> */
.L_x_2488:
[----:B------:R-:W2:Y:S02]  /*17d0*/  LDG.E.U16 R2, desc[UR36][R2.64] ;  /* 0x0000002402027981 */ /* 0x000ea4000c1e1500 */
[----:B--2---:R-:W-:-:S05]  /*17e0*/  HADD2.F32 R0, -RZ, R2.H0_H0 ;  /* 0x20000002ff007230 */ /* 0x004fca0000004100 */
[----:B------:R-:W-:Y:S01]  /*17f0*/  F2FP.BF16.F32.PACK_AB R0, RZ, R0 ;  /* 0x00000000ff00723e */ /* 0x000fe200000010ff */
[----:B------:R-:W-:Y:S06]  /*1800*/  BRA `(.L_x_2482) ;  /* 0x0000000800f47947 */ /* 0x000fec0003800000 */
.L_x_2487:
        /* <DEDUP_REMOVED lines=12> */
.L_x_2477:
        /* <DEDUP_REMOVED lines=13> */
.L_x_2491:
        /* <DEDUP_REMOVED lines=12> */
.L_x_2490:
        /* <DEDUP_REMOVED lines=27> */
.L_x_2493:
        /* <DEDUP_REMOVED lines=13> */
.L_x_2492:
[----:B------:R0:W5:Y:S01]  /*1ce0*/  LDG.E.U16 R0, desc[UR36][R2.64] ;  /* 0x0000002402007981 */ /* 0x000162000c1e1500 */
[----:B------:R-:W-:Y:S05]  /*1cf0*/  BRA `(.L_x_2482) ;  /* 0x0000000400b87947 */ /* 0x000fea0003800000 */
.L_x_2489:
        /* <DEDUP_REMOVED lines=12> */
.L_x_2496:
        /* <DEDUP_REMOVED lines=21> */
.L_x_2500:
[----:B------:R-:W-:Y:S05]  /*1f10*/  BSYNC.RECONVERGENT B1 ;  /* 0x0000000000017941 */ /* 0x000fea0003800200 */
.L_x_2499:
[----:B------:R-:W-:Y:S01]  /*1f20*/  IMAD.SHL.U32 R0, R0, 0x100000, RZ ;  /* 0x0010000000007824 */ /* 0x000fe200078e00ff */
[----:B------:R-:W-:-:S04]  /*1f30*/  LEA R2, R2, 0x3b800000, 0x17 ;  /* 0x3b80000002027811 */ /* 0x000fc800078eb8ff */
[----:B------:R-:W-:-:S07]  /*1f40*/  LOP3.LUT R0, R2, R0, R7, 0xfe, !PT ;  /* 0x0000000002007212 */ /* 0x000fce00078efe07 */
.L_x_2498:
[----:B------:R-:W-:Y:S05]  /*1f50*/  BSYNC.RECONVERGENT B0 ;  /* 0x0000000000007941 */ /* 0x000fea0003800200 */
.L_x_2497:
[----:B------:R-:W-:Y:S01]  /*1f60*/  F2FP.BF16.F32.PACK_AB R0, RZ, R0 ;  /* 0x00000000ff00723e */ /* 0x000fe200000010ff */
[----:B------:R-:W-:Y:S06]  /*1f70*/  BRA `(.L_x_2482) ;  /* 0x0000000400187947 */ /* 0x000fec0003800000 */
.L_x_2495:
        /* <DEDUP_REMOVED lines=21> */
.L_x_2504:
[----:B------:R-:W-:Y:S05]  /*20d0*/  BSYNC.RECONVERGENT B1 ;  /* 0x0000000000017941 */ /* 0x000fea0003800200 */
.L_x_2503:
[----:B------:R-:W-:Y:S02]  /*20e0*/  SHF.L.U32 R0, R0, 0x15, RZ ;  /* 0x0000001500007819 */ /* 0x000fe400000006ff */
[----:B------:R-:W-:-:S04]  /*20f0*/  LEA R2, R2, 0x37800000, 0x17 ;  /* 0x3780000002027811 */ /* 0x000fc800078eb8ff */
[----:B------:R-:W-:-:S07]  /*2100*/  LOP3.LUT R0, R2, R0, R7, 0xfe, !PT ;  /* 0x0000000002007212 */ /* 0x000fce00078efe07 */
.L_x_2502:
[----:B------:R-:W-:Y:S05]  /*2110*/  BSYNC.RECONVERGENT B0 ;  /* 0x0000000000007941 */ /* 0x000fea0003800200 */
.L_x_2501:
[----:B------:R-:W-:Y:S01]  /*2120*/  F2FP.BF16.F32.PACK_AB R0, RZ, R0 ;  /* 0x00000000ff00723e */ /* 0x000fe200000010ff */
[----:B------:R-:W-:Y:S06]  /*2130*/  BRA `(.L_x_2482) ;  /* 0x0000000000a87947 */ /* 0x000fec0003800000 */
.L_x_2494:
[----:B------:R-:W-:-:S09]  /*2140*/  UISETP.NE.AND UP0, UPT, UR4, 0x1c, UPT ;  /* 0x0000001c0400788c */ /* 0x000fd2000bf05270 */
[----:B------:R-:W-:Y:S05]  /*2150*/  BRA.U !UP0, `(.L_x_2505) ;  /* 0x0000000108947547 */ /* 0x000fea000b800000 */
[----:B------:R-:W-:-:S09]  /*2160*/  UISETP.NE.AND UP0, UPT, UR4, 0x1d, UPT ;  /* 0x0000001d0400788c */ /* 0x000fd2000bf05270 */
[----:B------:R-:W-:Y:S05]  /*2170*/  BRA.U !UP0, `(.L_x_2506) ;  /* 0x00000001087c7547 */ /* 0x000fea000b800000 */
[----:B------:R-:W-:-:S09]  /*2180*/  UISETP.NE.AND UP0, UPT, UR4, 0x2c, UPT ;  /* 0x0000002c0400788c */ /* 0x000fd2000bf05270 */
[----:B------:R-:W-:Y:S05]  /*2190*/  BRA.U !UP0, `(.L_x_2507) ;  /* 0x0000000108487547 */ /* 0x000fea000b800000 */
.L_x_2481:
        /* <DEDUP_REMOVED lines=16> */
.L_x_2508:
[----:B------:R-:W-:Y:S01]  /*22a0*/  PRMT R0, RZ, 0x7610, R0 ;  /* 0x00007610ff007816 */ /* 0x000fe20000000000 */
[----:B------:R-:W-:Y:S06]  /*22b0*/  BRA `(.L_x_2482) ;  /* 0x0000000000487947 */ /* 0x000fec0003800000 */
.L_x_2507:
        /* <DEDUP_REMOVED lines=8> */
.L_x_2510:
[----:B------:R-:W-:Y:S05]  /*2340*/  BSYNC.RECONVERGENT B0 ;  /* 0x0000000000007941 */ /* 0x000fea0003800200 */
.L_x_2509:
[----:B------:R-:W-:Y:S01]  /*2350*/  F2FP.BF16.F32.PACK_AB R0, RZ, R0 ;  /* 0x00000000ff00723e */ /* 0x000fe200000010ff */
[----:B------:R-:W-:Y:S06]  /*2360*/  BRA `(.L_x_2482) ;  /* 0x00000000001c7947 */ /* 0x000fec0003800000 */
.L_x_2506:
[----:B------:R-:W2:Y:S02]  /*2370*/  LDG.E.64 R2, desc[UR36][R2.64] ;  /* 0x0000002402027981 */ /* 0x000ea4000c1e1b00 */
[----:B--2---:R-:W0:Y:S02]  /*2380*/  I2F.U64 R0, R2 ;  /* 0x0000000200007312 */ /* 0x004e240000301000 */
[----:B0-----:R-:W-:Y:S01]  /*2390*/  F2FP.BF16.F32.PACK_AB R0, RZ, R0 ;  /* 0x00000000ff00723e */ /* 0x001fe200000010ff */
[----:B------:R-:W-:Y:S06]  /*23a0*/  BRA `(.L_x_2482) ;  /* 0x00000000000c7947 */ /* 0x000fec0003800000 */
.L_x_2505:
[----:B------:R-:W2:Y:S02]  /*23b0*/  LDG.E R2, desc[UR36][R2.64] ;  /* 0x0000002402027981 */ /* 0x000ea4000c1e1900 */
[----:B--2---:R-:W-:-:S04]  /*23c0*/  I2FP.F32.U32 R0, R2 ;  /* 0x0000000200007245 */ /* 0x004fc80000201000 */
[----:B------:R-:W-:-:S07]  /*23d0*/  F2FP.BF16.F32.PACK_AB R0, RZ, R0 ;  /* 0x00000000ff00723e */ /* 0x000fce00000010ff */
.L_x_2482:
[----:B-----5:R-:W-:Y:S01]  /*23e0*/  IMAD.U32 R7, R0, 0x10000, RZ ;  /* 0x0001000000077824 */ /* 0x020fe200078e00ff */
[----:B------:R-:W-:Y:S01]  /*23f0*/  MOV R4, 0x3e800000 ;  /* 0x3e80000000047802 */ /* 0x000fe20000000f00 */
[----:B------:R-:W-:Y:S01]  /*2400*/  IMAD.MOV.U32 R5, RZ, RZ, 0x3d39bf78 ;  /* 0x3d39bf78ff057424 */ /* 0x000fe200078e00ff */
[----:B------:R-:W1:Y:S01]  /*2410*/  LDCU.64 UR6, c[0x0][0x580] ;  /* 0x0000b000ff0677ac */ /* 0x000e620008000a00 */
[C---:B------:R-:W-:Y:S01]  /*2420*/  FADD.FTZ.RZ R0, R7.reuse, 1 ;  /* 0x3f80000007007421 */ /* 0x040fe2000001c000 */
[C---:B------:R-:W-:Y:S01]  /*2430*/  ISETP.GE.U32.AND P0, PT, R7.reuse, 0x7f800000, PT ;  /* 0x7f8000000700780c */ /* 0x040fe20003f06070 */
[----:B------:R-:W-:Y:S02]  /*2440*/  UPRMT UR4, UR42, 0x9910, URZ ;  /* 0x000099102a047896 */ /* 0x000fe400080000ff */
[----:B------:R-:W-:Y:S01]  /*2450*/  VIADD R0, R0, 0xc0c00000 ;  /* 0xc0c0000000007836 */ /* 0x000fe20000000000 */
[----:B------:R-:W-:Y:S01]  /*2460*/  ISETP.GT.AND P1, PT, R7, -0x40800000, P0 ;  /* 0xbf8000000700780c */ /* 0x000fe20000724270 */
[----:B------:R-:W-:-:S03]  /*2470*/  UISETP.GT.AND UP0, UPT, UR4, 0x9, UPT ;  /* 0x000000090400788c */ /* 0x000fc6000bf04270 */
[----:B------:R-:W-:-:S04]  /*2480*/  LOP3.LUT R0, R0, 0xff800000, RZ, 0xc0, !PT ;  /* 0xff80000000007812 */ /* 0x000fc800078ec0ff */
[----:B0-----:R-:W-:Y:S01]  /*2490*/  IADD3 R3, PT, PT, -R0, 0x40800000, RZ ;  /* 0x4080000000037810 */ /* 0x001fe20007ffe1ff */
[----:B------:R-:W-:Y:S01]  /*24a0*/  IMAD.IADD R2, R7, 0x1, -R0 ;  /* 0x0000000107027824 */ /* 0x000fe200078e0a00 */
[----:B------:R-:W-:-:S03]  /*24b0*/  I2FP.F32.S32 R0, R0 ;  /* 0x0000000000007245 */ /* 0x000fc60000201400 */
[----:B------:R-:W-:Y:S02]  /*24c0*/  FFMA.FTZ R3, R3, R4, -1 ;  /* 0xbf80000003037423 */ /* 0x000fe40000010004 */
[----:B------:R-:W-:Y:S02]  /*24d0*/  FMUL.FTZ R0, R0, 1.1920928955078125e-07 ;  /* 0x3400000000007820 */ /* 0x000fe40000410000 */
[----:B------:R-:W-:-:S04]  /*24e0*/  FADD.FTZ R2, R2, R3 ;  /* 0x0000000302027221 */ /* 0x000fc80000010000 */
[----:B------:R-:W-:-:S04]  /*24f0*/  FFMA.FTZ R3, R2, -R5, 0.10546888411045074463 ;  /* 0x3dd8001202037423 */ /* 0x000fc80000010805 */
[----:B------:R-:W-:-:S04]  /*2500*/  FFMA.FTZ R3, R2, R3, -0.13229703903198242188 ;  /* 0xbe0778e002037423 */ /* 0x000fc80000010003 */
[----:B------:R-:W-:-:S04]  /*2510*/  FFMA.FTZ R3, R2, R3, 0.14491446316242218018 ;  /* 0x3e14647502037423 */ /* 0x000fc80000010003 */
[----:B------:R-:W-:-:S04]  /*2520*/  FFMA.FTZ R3, R2, R3, -0.16641564667224884033 ;  /* 0xbe2a68dd02037423 */ /* 0x000fc80000010003 */
[----:B------:R-:W-:-:S04]  /*2530*/  FFMA.FTZ R3, R2, R3, 0.19988867640495300293 ;  /* 0x3e4caf9e02037423 */ /* 0x000fc80000010003 */
[----:B------:R-:W-:-:S04]  /*2540*/  FFMA.FTZ R3, R2, R3, -0.25000196695327758789 ;  /* 0xbe80004202037423 */ /* 0x000fc80000010003 */
[----:B------:R-:W-:-:S04]  /*2550*/  FFMA.FTZ R3, R2, R3, 0.33333510160446166992 ;  /* 0x3eaaaae602037423 */ /* 0x000fc80000010003 */
[----:B------:R-:W-:-:S04]  /*2560*/  FFMA.FTZ R3, R2, R3, -0.5 ;  /* 0xbf00000002037423 */ /* 0x000fc80000010003 */
[----:B------:R-:W-:-:S04]  /*2570*/  FMUL.FTZ R3, R2, R3 ;  /* 0x0000000302037220 */ /* 0x000fc80000410000 */
[----:B------:R-:W-:Y:S01]  /*2580*/  FFMA.FTZ R3, R2, R3, R2 ;  /* 0x0000000302037223 */ /* 0x000fe20000010002 */
[----:B------:R-:W-:-:S03]  /*2590*/  @P0 MOV R2, 0x7f800000 ;  /* 0x7f80000000020802 */ /* 0x000fc60000000f00 */
[----:B------:R-:W-:Y:S02]  /*25a0*/  FFMA.FTZ R0, R0, 0.69314718246459960938, R3 ;  /* 0x3f31721800007823 */ /* 0x000fe40000010003 */
[C---:B------:R-:W-:Y:S01]  /*25b0*/  @P1 FFMA.FTZ R0, R7.reuse, R2, +INF ;  /* 0x7f80000007001423 */ /* 0x040fe20000010002 */
[----:B------:R-:W-:-:S04]  /*25c0*/  @P0 FSETP.NEU.FTZ.AND P1, PT, R7, RZ, PT ;  /* 0x000000ff0700020b */ /* 0x000fc80003f3d000 */
[----:B------:R-:W-:Y:S02]  /*25d0*/  @P0 FSEL R0, R0, -RZ, P1 ;  /* 0x800000ff00000208 */ /* 0x000fe40000800000 */
[----:B-1----:R-:W-:Y:S02]  /*25e0*/  IADD3 R2, P0, PT, R16, UR6, RZ ;  /* 0x0000000610027c10 */ /* 0x002fe4000ff1e0ff */
[----:B------:R0:W1:Y:S03]  /*25f0*/  F2F.BF16.F32 R5, R0 ;  /* 0x0000000000057304 */ /* 0x0000660000202000 */
[----:B------:R-:W-:Y:S01]  /*2600*/  IMAD.X R3, RZ, RZ, UR7, P0 ;  /* 0x00000007ff037e24 */ /* 0x000fe200080e06ff */
        /* <DEDUP_REMOVED lines=13> */
.L_x_2514:
[----:B-1----:R-:W-:-:S06]  /*26e0*/  SHF.L.U32 R5, R5, 0x10, RZ ;  /* 0x0000001005057819 */ /* 0x002fcc00000006ff */
[----:B------:R-:W1:Y:S02]  /*26f0*/  F2I.S64.TRUNC R4, R5 ;  /* 0x0000000500047311 */ /* 0x000e64000020d900 */
[----:B-1----:R4:W-:Y:S01]  /*2700*/  STG.E.U8 desc[UR36][R2.64], R4 ;  /* 0x0000000402007986 */ /* 0x0029e2000c101124 */
[----:B------:R-:W-:Y:S05]  /*2710*/  BRA `(.L_x_2516) ;  /* 0x0000000c00707947 */ /* 0x000fea0003800000 */
.L_x_2513:
        /* <DEDUP_REMOVED lines=10> */
.L_x_2518:
[----:B-1----:R-:W-:-:S06]  /*27c0*/  IMAD.U32 R5, R5, 0x10000, RZ ;  /* 0x0001000005057824 */ /* 0x002fcc00078e00ff */
[----:B------:R-:W1:Y:S02]  /*27d0*/  F2I.FTZ.TRUNC.NTZ R5, R5 ;  /* 0x0000000500057305 */ /* 0x000e64000021f100 */
[----:B-1----:R2:W-:Y:S01]  /*27e0*/  STG.E desc[UR36][R2.64], R5 ;  /* 0x0000000502007986 */ /* 0x0025e2000c101924 */
[----:B------:R-:W-:Y:S05]  /*27f0*/  BRA `(.L_x_2516) ;  /* 0x0000000c00387947 */ /* 0x000fea0003800000 */
.L_x_2517:
[----:B-1----:R-:W-:-:S06]  /*2800*/  SHF.L.U32 R5, R5, 0x10, RZ ;  /* 0x0000001005057819 */ /* 0x002fcc00000006ff */
[----:B------:R-:W1:Y:S02]  /*2810*/  F2I.FTZ.TRUNC.NTZ R5, R5 ;  /* 0x0000000500057305 */ /* 0x000e64000021f100 */
[----:B-1----:R3:W-:Y:S01]  /*2820*/  STG.E.U16 desc[UR36][R2.64], R5 ;  /* 0x0000000502007986 */ /* 0x0027e2000c101524 */
[----:B------:R-:W-:Y:S05]  /*2830*/  BRA `(.L_x_2516) ;  /* 0x0000000c00287947 */ /* 0x000fea0003800000 */
.L_x_2512:
        /* <DEDUP_REMOVED lines=9> */
.L_x_2520:
[----:B01----:R-:W-:-:S05]  /*28d0*/  IMAD.U32 R0, R5, 0x10000, RZ ;  /* 0x0001000005007824 */ /* 0x003fca00078e00ff */
[----:B------:R-:W-:-:S05]  /*28e0*/  F2FP.F16.F32.PACK_AB R0, RZ, R0 ;  /* 0x00000000ff00723e */ /* 0x000fca00000000ff */
[----:B------:R0:W-:Y:S01]  /*28f0*/  STG.E.U16 desc[UR36][R2.64], R0 ;  /* 0x0000000002007986 */ /* 0x0001e2000c101524 */
[----:B------:R-:W-:Y:S05]  /*2900*/  BRA `(.L_x_2516) ;  /* 0x0000000800f47947 */ /* 0x000fea0003800000 */
.L_x_2519:
        /* <DEDUP_REMOVED lines=10> */
.L_x_2522:
[----:B-1----:R-:W-:-:S05]  /*29b0*/  IMAD.U32 R5, R5, 0x10000, RZ ;  /* 0x0001000005057824 */ /* 0x002fca00078e00ff */
[----:B------:R-:W-:-:S04]  /*29c0*/  F2FP.F16.F32.PACK_AB R5, RZ, R5 ;  /* 0x00000005ff05723e */ /* 0x000fc800000000ff */
[----:B------:R-:W-:-:S05]  /*29d0*/  PRMT R5, R5, 0x5410, RZ ;  /* 0x0000541005057816 */ /* 0x000fca00000000ff */
[----:B------:R1:W-:Y:S01]  /*29e0*/  STG.E desc[UR36][R2.64], R5 ;  /* 0x0000000502007986 */ /* 0x0003e2000c101924 */
[----:B------:R-:W-:Y:S05]  /*29f0*/  BRA `(.L_x_2516) ;  /* 0x0000000800b87947 */ /* 0x000fea0003800000 */
.L_x_2521:
[----:B-1----:R-:W-:-:S05]  /*2a00*/  SHF.L.U32 R4, R5, 0x10, RZ ;  /* 0x0000001005047819 */ /* 0x002fca00000006ff */
[----:B------:R-:W-:-:S06]  /*2a10*/  FMUL.FTZ R4, R4, 1 ;  /* 0x3f80000004047820 */ /* 0x000fcc0000410000 */
[----:B------:R-:W1:Y:S02]  /*2a20*/  F2F.F64.F32 R4, R4 ;  /* 0x0000000400047310 */ /* 0x000e640000201800 */
[----:B-1----:R1:W-:Y:S01]  /*2a30*/  STG.E.64 desc[UR36][R2.64], R4 ;  /* 0x0000000402007986 */ /* 0x0023e2000c101b24 */
[----:B------:R-:W-:Y:S05]  /*2a40*/  BRA `(.L_x_2516) ;  /* 0x0000000800a47947 */ /* 0x000fea0003800000 */
.L_x_2511:
        /* <DEDUP_REMOVED lines=13> */
.L_x_2525:
[----:B-1----:R-:W-:Y:S01]  /*2b20*/  IMAD.U32 R5, R5, 0x10000, RZ ;  /* 0x0001000005057824 */ /* 0x002fe200078e00ff */
[----:B------:R-:W-:-:S03]  /*2b30*/  CS2R R6, SRZ ;  /* 0x0000000000067805 */ /* 0x000fc6000001ff00 */
[----:B------:R-:W-:-:S06]  /*2b40*/  FMUL.FTZ R5, R5, 1 ;  /* 0x3f80000005057820 */ /* 0x000fcc0000410000 */
[----:B------:R-:W1:Y:S02]  /*2b50*/  F2F.F64.F32 R4, R5 ;  /* 0x0000000500047310 */ /* 0x000e640000201800 */
[----:B-1----:R1:W-:Y:S01]  /*2b60*/  STG.E.128 desc[UR36][R2.64], R4 ;  /* 0x0000000402007986 */ /* 0x0023e2000c101d24 */
[----:B------:R-:W-:Y:S05]  /*2b70*/  BRA `(.L_x_2516) ;  /* 0x0000000800587947 */ /* 0x000fea0003800000 */
.L_x_2524:
        /* <DEDUP_REMOVED lines=19> */
.L_x_2529:
[----:B------:R-:W-:Y:S05]  /*2cb0*/  BSYNC.RECONVERGENT B0 ;  /* 0x0000000000007941 */ /* 0x000fea0003800200 */
.L_x_2528:
[----:B------:R-:W-:-:S05]  /*2cc0*/  LOP3.LUT R5, R0, 0x80, R5, 0xf8, !PT ;  /* 0x0000008000057812 */ /* 0x000fca00078ef805 */
[----:B------:R0:W-:Y:S01]  /*2cd0*/  STG.E.U8 desc[UR36][R2.64], R5 ;  /* 0x0000000502007986 */ /* 0x0001e2000c101124 */
[----:B------:R-:W-:Y:S05]  /*2ce0*/  BRA `(.L_x_2516) ;  /* 0x0000000400fc7947 */ /* 0x000fea0003800000 */
.L_x_2527:
[----:B-1----:R-:W-:Y:S01]  /*2cf0*/  IMAD.U32 R7, R5, 0x10000, RZ ;  /* 0x0001000005077824 */ /* 0x002fe200078e00ff */
[----:B------:R-:W-:Y:S04]  /*2d00*/  BSSY.RECONVERGENT B0, `(.L_x_2530) ;  /* 0x000000e000007945 */ /* 0x000fe80003800200 */
[----:B------:R-:W-:Y:S02]  /*2d10*/  LOP3.LUT R6, R7, 0x7fffffff, RZ, 0xc0, !PT ;  /* 0x7fffffff07067812 */ /* 0x000fe400078ec0ff */
[----:B------:R-:W-:Y:S02]  /*2d20*/  SHF.R.U32.HI R5, RZ, 0x18, R7 ;  /* 0x00000018ff057819 */ /* 0x000fe40000011607 */
[----:B------:R-:W-:-:S13]  /*2d30*/  ISETP.GE.U32.AND P1, PT, R6, 0x47800000, PT ;  /* 0x478000000600780c */ /* 0x000fda0003f26070 */
[----:B------:R-:W-:Y:S02]  /*2d40*/  @P1 ISETP.GT.U32.AND P0, PT, R6, 0x7f800000, PT ;  /* 0x7f8000000600180c */ /* 0x000fe40003f04070 */
[----:B0-----:R-:W-:-:S04]  /*2d50*/  @P1 MOV R0, 0x7f ;  /* 0x0000007f00001802 */ /* 0x001fc80000000f00 */
[----:B------:R-:W-:Y:S01]  /*2d60*/  @P1 SEL R0, R0, 0x7c, P0 ;  /* 0x0000007c00001807 */ /* 0x000fe20000000000 */
[----:B------:R-:W-:Y:S06]  /*2d70*/  @P1 BRA `(.L_x_2531) ;  /* 0x0000000000181947 */ /* 0x000fec0003800000 */
[----:B------:R-:W-:-:S13]  /*2d80*/  ISETP.GT.U32.AND P0, PT, R6, 0x387fffff, PT ;  /* 0x387fffff0600780c */ /* 0x000fda0003f04070 */
[----:B------:R-:W-:-:S04]  /*2d90*/  @P0 SHF.R.U32.HI R0, RZ, 0x15, R7 ;  /* 0x00000015ff000819 */ /* 0x000fc80000011607 */
[----:B------:R-:W-:Y:S01]  /*2da0*/  @P0 LOP3.LUT R4, R0, 0x1, RZ, 0xc0, !PT ;  /* 0x0000000100040812 */ /* 0x000fe200078ec0ff */
[----:B------:R-:W-:-:S03]  /*2db0*/  @!P0 FADD.FTZ R0, R6, 128 ;  /* 0x4300000006008421 */ /* 0x000fc60000010000 */
[----:B------:R-:W-:-:S04]  /*2dc0*/  @P0 IADD3 R4, PT, PT, R7, 0x80fffff, R4 ;  /* 0x080fffff07040810 */ /* 0x000fc80007ffe004 */
[----:B------:R-:W-:-:S07]  /*2dd0*/  @P0 SHF.R.U32.HI R0, RZ, 0x15, R4 ;  /* 0x00000015ff000819 */ /* 0x000fce0000011604 */
.L_x_2531:
[----:B------:R-:W-:Y:S05]  /*2de0*/  BSYNC.RECONVERGENT B0 ;  /* 0x0000000000007941 */ /* 0x000fea0003800200 */
.L_x_2530:
[----:B------:R-:W-:-:S05]  /*2df0*/  LOP3.LUT R5, R0, 0x80, R5, 0xf8, !PT ;  /* 0x0000008000057812 */ /* 0x000fca00078ef805 */
[----:B------:R0:W-:Y:S01]  /*2e00*/  STG.E.U8 desc[UR36][R2.64], R5 ;  /* 0x0000000502007986 */ /* 0x0001e2000c101124 */
[----:B------:R-:W-:Y:S05]  /*2e10*/  BRA `(.L_x_2516) ;  /* 0x0000000400b07947 */ /* 0x000fea0003800000 */
.L_x_2526:
[----:B-1----:R1:W-:Y:S01]  /*2e20*/  STG.E.U16 desc[UR36][R2.64], R5 ;  /* 0x0000000502007986 */ /* 0x0023e2000c101524 */
[----:B------:R-:W-:Y:S05]  /*2e30*/  BRA `(.L_x_2516) ;  /* 0x0000000400a87947 */ /* 0x000fea0003800000 */
.L_x_2523:
        /* <DEDUP_REMOVED lines=12> */
.L_x_2534:
[----:B-1----:R-:W-:Y:S01]  /*2f00*/  IMAD.U32 R5, R5, 0x10000, RZ ;  /* 0x0001000005057824 */ /* 0x002fe200078e00ff */
[----:B------:R-:W-:Y:S01]  /*2f10*/  BSSY.RECONVERGENT B0, `(.L_x_2535) ;  /* 0x0000014000007945 */ /* 0x000fe20003800200 */
[----:B0-----:R-:W-:-:S03]  /*2f20*/  HFMA2 R0, -RZ, RZ, 0, 7.62939453125e-06 ;  /* 0x00000080ff007431 */ /* 0x001fc600000001ff */
        /* <DEDUP_REMOVED lines=10> */
.L_x_2537:
[----:B------:R-:W-:-:S04]  /*2fd0*/  SHF.R.U32.HI R0, RZ, 0x14, R5 ;  /* 0x00000014ff007819 */ /* 0x000fc80000011605 */
[----:B------:R-:W-:-:S04]  /*2fe0*/  LOP3.LUT R0, R0, 0x1, RZ, 0xc0, !PT ;  /* 0x0000000100007812 */ /* 0x000fc800078ec0ff */
[----:B------:R-:W-:-:S04]  /*2ff0*/  IADD3 R0, PT, PT, R5, 0x487ffff, R0 ;  /* 0x0487ffff05007810 */ /* 0x000fc80007ffe000 */
[----:B------:R-:W-:-:S04]  /*3000*/  SHF.R.U32.HI R0, RZ, 0x14, R0 ;  /* 0x00000014ff007819 */ /* 0x000fc80000011600 */
[----:B------:R-:W-:-:S07]  /*3010*/  LOP3.LUT R4, R0, 0xff, RZ, 0xc0, !PT ;  /* 0x000000ff00047812 */ /* 0x000fce00078ec0ff */
.L_x_2538:
[----:B------:R-:W-:-:S04]  /*3020*/  SHF.R.U32.HI R5, RZ, 0x18, R5 ;  /* 0x00000018ff057819 */ /* 0x000fc80000011605 */
[----:B------:R-:W-:-:S04]  /*3030*/  LOP3.LUT R4, R4, 0x80, R5, 0xf8, !PT ;  /* 0x0000008004047812 */ /* 0x000fc800078ef805 */
[----:B------:R-:W-:-:S07]  /*3040*/  PRMT R0, R4, 0x7610, R0 ;  /* 0x0000761004007816 */ /* 0x000fce0000000000 */
.L_x_2536:
[----:B------:R-:W-:Y:S05]  /*3050*/  BSYNC.RECONVERGENT B0 ;  /* 0x0000000000007941 */ /* 0x000fea0003800200 */
.L_x_2535:
[----:B------:R0:W-:Y:S01]  /*3060*/  STG.E.U8 desc[UR36][R2.64], R0 ;  /* 0x0000000002007986 */ /* 0x0001e2000c101124 */
[----:B------:R-:W-:Y:S05]  /*3070*/  BRA `(.L_x_2516) ;  /* 0x0000000400187947 */ /* 0x000fea0003800000 */
.L_x_2533:
        /* <DEDUP_REMOVED lines=13> */
.L_x_2541:
[----:B------:R-:W-:-:S04]  /*3150*/  SHF.R.U32.HI R0, RZ, 0x15, R5 ;  /* 0x00000015ff007819 */ /* 0x000fc80000011605 */
[----:B------:R-:W-:-:S04]  /*3160*/  LOP3.LUT R0, R0, 0x1, RZ, 0xc0, !PT ;  /* 0x0000000100007812 */ /* 0x000fc800078ec0ff */
[----:B------:R-:W-:-:S04]  /*3170*/  IADD3 R0, PT, PT, R5, 0x88fffff, R0 ;  /* 0x088fffff05007810 */ /* 0x000fc80007ffe000 */
[----:B------:R-:W-:-:S04]  /*3180*/  SHF.R.U32.HI R0, RZ, 0x15, R0 ;  /* 0x00000015ff007819 */ /* 0x000fc80000011600 */
[----:B------:R-:W-:-:S07]  /*3190*/  LOP3.LUT R4, R0, 0xff, RZ, 0xc0, !PT ;  /* 0x000000ff00047812 */ /* 0x000fce00078ec0ff */
.L_x_2542:
[----:B------:R-:W-:-:S04]  /*31a0*/  SHF.R.U32.HI R5, RZ, 0x18, R5 ;  /* 0x00000018ff057819 */ /* 0x000fc80000011605 */
[----:B------:R-:W-:-:S04]  /*31b0*/  LOP3.LUT R4, R4, 0x80, R5, 0xf8, !PT ;  /* 0x0000008004047812 */ /* 0x000fc800078ef805 */
[----:B------:R-:W-:-:S07]  /*31c0*/  PRMT R0, R4, 0x7610, R0 ;  /* 0x0000761004007816 */ /* 0x000fce0000000000 */
.L_x_2540:
[----:B------:R-:W-:Y:S05]  /*31d0*/  BSYNC.RECONVERGENT B0 ;  /* 0x0000000000007941 */ /* 0x000fea0003800200 */
.L_x_2539:
[----:B------:R0:W-:Y:S01]  /*31e0*/  STG.E.U8 desc[UR36][R2.64], R0 ;  /* 0x0000000002007986 */ /* 0x0001e2000c101124 */
[----:B------:R-:W-:Y:S05]  /*31f0*/  BRA `(.L_x_2516) ;  /* 0x0000000000b87947 */ /* 0x000fea0003800000 */
.L_x_2532:
[----:B------:R-:W-:-:S09]  /*3200*/  UISETP.NE.AND UP0, UPT, UR4, 0x1c, UPT ;  /* 0x0000001c0400788c */ /* 0x000fd2000bf05270 */
[----:B------:R-:W-:Y:S05]  /*3210*/  BRA.U !UP0, `(.L_x_2543) ;  /* 0x0000000108a47547 */ /* 0x000fea000b800000 */
[----:B------:R-:W-:-:S09]  /*3220*/  UISETP.NE.AND UP0, UPT, UR4, 0x1d, UPT ;  /* 0x0000001d0400788c */ /* 0x000fd2000bf05270 */
[----:B------:R-:W-:Y:S05]  /*3230*/  BRA.U !UP0, `(.L_x_2544) ;  /* 0x00000001088c7547 */ /* 0x000fea000b800000 */
[----:B------:R-:W-:-:S09]  /*3240*/  UISETP.NE.AND UP0, UPT, UR4, 0x2c, UPT ;  /* 0x0000002c0400788c */ /* 0x000fd2000bf05270 */
[----:B------:R-:W-:Y:S05]  /*3250*/  BRA.U !UP0, `(.L_x_2545) ;  /* 0x0000000108447547 */ /* 0x000fea000b800000 */
.L_x_2515:
[----:B0-----:R-:W-:Y:S01]  /*3260*/  MOV R0, 0x0 ;  /* 0x0000000000007802 */ /* 0x001fe20000000f00 */
[----:B------:R-:W0:Y:S01]  /*3270*/  LDCU.64 UR6, c[0x4][0x148] ;  /* 0x01002900ff0677ac */ /* 0x000e220008000a00 */
[----:B------:R-:W-:Y:S02]  /*3280*/  HFMA2 R8, -RZ, RZ, 0, 6.020069122314453125e-06 ;  /* 0x00000065ff087431 */ /* 0x000fe400000001ff */
[----:B------:R-:W-:Y:S01]  /*3290*/  IMAD.MOV.U32 R12, RZ, RZ, 0x1 ;  /* 0x00000001ff0c7424 */ /* 0x000fe200078e00ff */
[----:B------:R2:W3:Y:S01]  /*32a0*/  LDC.64 R2, c[0x4][R0] ;  /* 0x0100000000027b82 */ /* 0x0004e20000000a00 */
[----:B------:R-:W4:Y:S01]  /*32b0*/  LDCU.64 UR8, c[0x4][0x150] ;  /* 0x01002a00ff0877ac */ /* 0x000f220008000a00 */
[----:B------:R-:W-:Y:S01]  /*32c0*/  IMAD.MOV.U32 R13, RZ, RZ, RZ ;  /* 0x000000ffff0d7224 */ /* 0x000fe200078e00ff */
[----:B------:R-:W5:Y:S01]  /*32d0*/  LDCU.64 UR4, c[0x4][0x40] ;  /* 0x01000800ff0477ac */ /* 0x000f620008000a00 */
[----:B0-----:R-:W-:Y:S01]  /*32e0*/  MOV R4, UR6 ;  /* 0x0000000600047c02 */ /* 0x001fe20008000f00 */
[----:B-1----:R-:W-:-:S02]  /*32f0*/  IMAD.U32 R5, RZ, RZ, UR7 ;  /* 0x00000007ff057e24 */ /* 0x002fc4000f8e00ff */
[----:B----4-:R-:W-:Y:S01]  /*3300*/  IMAD.U32 R6, RZ, RZ, UR8 ;  /* 0x00000008ff067e24 */ /* 0x010fe2000f8e00ff */
[----:B------:R-:W-:Y:S01]  /*3310*/  MOV R7, UR9 ;  /* 0x0000000900077c02 */ /* 0x000fe20008000f00 */
[----:B-----5:R-:W-:Y:S02]  /*3320*/  IMAD.U32 R10, RZ, RZ, UR4 ;  /* 0x00000004ff0a7e24 */ /* 0x020fe4000f8e00ff */
[----:B--2---:R-:W-:-:S07]  /*3330*/  IMAD.U32 R11, RZ, RZ, UR5 ;  /* 0x00000005ff0b7e24 */ /* 0x004fce000f8e00ff */
[----:B------:R-:W-:-:S07]  /*3340*/  LEPC R20, `(.L_x_2546) ;  /* 0x000000001014794e */ /* 0x000fce0000000000 */
[----:B---3--:R-:W-:Y:S05]  /*3350*/  CALL.ABS.NOINC R2 ;  /* 0x0000000002007343 */ /* 0x008fea0003c00000 */
.L_x_2546:
[----:B------:R-:W-:Y:S05]  /*3360*/  BRA `(.L_x_2516) ;  /* 0x00000000005c7947 */ /* 0x000fea0003800000 */
.L_x_2545:
[----:B-1----:R-:W-:-:S04]  /*3370*/  SHF.L.U32 R5, R5, 0x10, RZ ;  /* 0x0000001005057819 */ /* 0x002fc800000006ff */
[----:B------:R-:W-:-:S04]  /*3380*/  SHF.R.U32.HI R6, RZ, 0x17, R5 ;  /* 0x00000017ff067819 */ /* 0x000fc80000011605 */
[----:B------:R-:W-:-:S04]  /*3390*/  LOP3.LUT R4, R6, 0xff, RZ, 0xc0, !PT ;  /* 0x000000ff06047812 */ /* 0x000fc800078ec0ff */
[----:B------:R-:W-:-:S13]  /*33a0*/  ISETP.NE.AND P1, PT, R4, 0xff, PT ;  /* 0x000000ff0400780c */ /* 0x000fda0003f25270 */
[--C-:B0-----:R-:W-:Y:S02]  /*33b0*/  @P1 SHF.R.U32.HI R0, RZ, 0x16, R5.reuse ;  /* 0x00000016ff001819 */ /* 0x101fe40000011605 */
        /* <DEDUP_REMOVED lines=11> */
.L_x_2544:
[----:B-1----:R-:W-:-:S06]  /*3470*/  IMAD.U32 R5, R5, 0x10000, RZ ;  /* 0x0001000005057824 */ /* 0x002fcc00078e00ff */
[----:B------:R-:W1:Y:S02]  /*3480*/  F2I.U64.TRUNC R4, R5 ;  /* 0x0000000500047311 */ /* 0x000e64000020d800 */
[----:B-1----:R1:W-:Y:S01]  /*3490*/  STG.E.64 desc[UR36][R2.64], R4 ;  /* 0x0000000402007986 */ /* 0x0023e2000c101b24 */
[----:B------:R-:W-:Y:S05]  /*34a0*/  BRA `(.L_x_2516) ;  /* 0x00000000000c7947 */ /* 0x000fea0003800000 */
.L_x_2543:
[----:B-1----:R-:W-:-:S06]  /*34b0*/  SHF.L.U32 R5, R5, 0x10, RZ ;  /* 0x0000001005057819 */ /* 0x002fcc00000006ff */
[----:B------:R-:W1:Y:S02]  /*34c0*/  F2I.FTZ.U32.TRUNC.NTZ R5, R5 ;  /* 0x0000000500057305 */ /* 0x000e64000021f000 */
[----:B-1----:R1:W-:Y:S02]  /*34d0*/  STG.E desc[UR36][R2.64], R5 ;  /* 0x0000000502007986 */ /* 0x0023e4000c101924 */
.L_x_2516:
[----:B------:R-:W-:-:S07]  /*34e0*/  VIADD R17, R17, 0x80 ;  /* 0x0000008011117836 */ /* 0x000fce0000000000 */
.L_x_2475:
[----:B------:R-:W-:Y:S05]  /*34f0*/  BSYNC.RECONVERGENT B6 ;  /* 0x0000000000067941 */ /* 0x000fea0003800200 */
.L_x_2474:
[----:B------:R-:W5:Y:S01]  /*3500*/  LDCU UR4, c[0x0][0x380] ;  /* 0x00007000ff0477ac */ /* 0x000f620008000800 */
[----:B------:R-:W-:Y:S01]  /*3510*/  BSSY.RECONVERGENT B6, `(.L_x_2547) ;  /* 0x0000341000067945 */ /* 0x000fe20003800200 */
[----:B-----5:R-:W-:-:S13]  /*3520*/  ISETP.GE.AND P0, PT, R17, UR4, PT ;  /* 0x0000000411007c0c */ /* 0x020fda000bf06270 */
[----:B------:R-:W-:Y:S05]  /*3530*/  @P0 BRA `(.L_x_2548) ;  /* 0x0000003000f80947 */ /* 0x000fea0003800000 */
        /* <DEDUP_REMOVED lines=303> */
.L_x_2549:
        /* <DEDUP_REMOVED lines=18> */
.L_x_2553:
[----:B------:R-:W2:Y:S02]  /*4950*/  LDG.E.U8 R2, desc[UR36][R2.64] ;  /* 0x0000002402027981 */ /* 0x000ea4000c1e1100 */
[----:B--2---:R-:W-:-:S04]  /*4960*/  I2FP.F32.U32 R0, R2 ;  /* 0x0000000200007245 */ /* 0x004fc80000201000 */
[----:B------:R-:W-:Y:S01]  /*4970*/  F2FP.BF16.F32.PACK_AB R0, RZ, R0 ;  /* 0x00000000ff00723e */ /* 0x000fe200000010ff */
[----:B------:R-:W-:Y:S06]  /*4980*/  BRA `(.L_x_2555) ;  /* 0x0000000c00a47947 */ /* 0x000fec0003800000 */
.L_x_2552:
        /* <DEDUP_REMOVED lines=10> */
.L_x_2557:
[----:B------:R-:W2:Y:S02]  /*4a30*/  LDG.E R2, desc[UR36][R2.64] ;  /* 0x0000002402027981 */ /* 0x000ea4000c1e1900 */
[----:B--2---:R-:W-:-:S04]  /*4a40*/  I2FP.F32.S32 R0, R2 ;  /* 0x0000000200007245 */ /* 0x004fc80000201400 */
[----:B------:R-:W-:Y:S01]  /*4a50*/  F2FP.BF16.F32.PACK_AB R0, RZ, R0 ;  /* 0x00000000ff00723e */ /* 0x000fe200000010ff */
[----:B------:R-:W-:Y:S06]  /*4a60*/  BRA `(.L_x_2555) ;  /* 0x0000000c006c7947 */ /* 0x000fec0003800000 */
.L_x_2556:
[----:B------:R-:W2:Y:S02]  /*4a70*/  LDG.E.U16 R2, desc[UR36][R2.64] ;  /* 0x0000002402027981 */ /* 0x000ea4000c1e1500 */
[----:B--2---:R-:W0:Y:S02]  /*4a80*/  I2F.S16 R0, R2 ;  /* 0x0000000200007306 */ /* 0x004e240000101400 */
[----:B0-----:R-:W-:Y:S01]  /*4a90*/  F2FP.BF16.F32.PACK_AB R0, RZ, R0 ;  /* 0x00000000ff00723e */ /* 0x001fe200000010ff */
[----:B------:R-:W-:Y:S06]  /*4aa0*/  BRA `(.L_x_2555) ;  /* 0x0000000c005c7947 */ /* 0x000fec0003800000 */
.L_x_2551:
        /* <DEDUP_REMOVED lines=9> */
.L_x_2559:
[----:B------:R-:W2:Y:S02]  /*4b40*/  LDG.E.U16 R0, desc[UR36][R2.64] ;  /* 0x0000002402007981 */ /* 0x000ea4000c1e1500 */
[----:B--2---:R-:W-:-:S05]  /*4b50*/  HADD2.F32 R0, -RZ, R0.H0_H0 ;  /* 0x20000000ff007230 */ /* 0x004fca0000004100 */
[----:B------:R-:W-:Y:S01]  /*4b60*/  F2FP.BF16.F32.PACK_AB R0, RZ, R0 ;  /* 0x00000000ff00723e */ /* 0x000fe200000010ff */
[----:B------:R-:W-:Y:S06]  /*4b70*/  BRA `(.L_x_2555) ;  /* 0x0000000c00287947 */ /* 0x000fec0003800000 */
.L_x_2558:
        /* <DEDUP_REMOVED lines=9> */
.L_x_2561:
[----:B------:R-:W2:Y:S02]  /*4c10*/  LDG.E.U16 R2, desc[UR36][R2.64] ;  /* 0x0000002402027981 */ /* 0x000ea4000c1e1500 */
[----:B--2---:R-:W-:-:S05]  /*4c20*/  HADD2.F32 R0, -RZ, R2.H0_H0 ;  /* 0x20000002ff007230 */ /* 0x004fca0000004100 */
[----:B------:R-:W-:Y:S01]  /*4c30*/  F2FP.BF16.F32.PACK_AB R0, RZ, R0 ;  /* 0x00000000ff00723e */ /* 0x000fe200000010ff */
[----:B------:R-:W-:Y:S06]  /*4c40*/  BRA `(.L_x_2555) ;  /* 0x0000000800f47947 */ /* 0x000fec0003800000 */
.L_x_2560:
        /* <DEDUP_REMOVED lines=12> */
.L_x_2550:
        /* <DEDUP_REMOVED lines=13> */
.L_x_2564:
        /* <DEDUP_REMOVED lines=12> */
.L_x_2563:
        /* <DEDUP_REMOVED lines=27> */
.L_x_2566:
        /* <DEDUP_REMOVED lines=13> */
.L_x_2565:
[----:B------:R0:W5:Y:S01]  /*5120*/  LDG.E.U16 R0, desc[UR36][R2.64] ;  /* 0x0000002402007981 */ /* 0x000162000c1e1500 */
[----:B------:R-:W-:Y:S05]  /*5130*/  BRA `(.L_x_2555) ;  /* 0x0000000400b87947 */ /* 0x000fea0003800000 */
.L_x_2562:
        /* <DEDUP_REMOVED lines=12> */
.L_x_2569:
        /* <DEDUP_REMOVED lines=21> */
.L_x_2573:
[----:B------:R-:W-:Y:S05]  /*5350*/  BSYNC.RECONVERGENT B1 ;  /* 0x0000000000017941 */ /* 0x000fea0003800200 */
.L_x_2572:
[----:B------:R-:W-:Y:S01]  /*5360*/  IMAD.SHL.U32 R0, R0, 0x100000, RZ ;  /* 0x0010000000007824 */ /* 0x000fe200078e00ff */
[----:B------:R-:W-:-:S04]  /*5370*/  LEA R2, R2, 0x3b800000, 0x17 ;  /* 0x3b80000002027811 */ /* 0x000fc800078eb8ff */
[----:B------:R-:W-:-:S07]  /*5380*/  LOP3.LUT R0, R2, R0, R7, 0xfe, !PT ;  /* 0x0000000002007212 */ /* 0x000fce00078efe07 */
.L_x_2571:
[----:B------:R-:W-:Y:S05]  /*5390*/  BSYNC.RECONVERGENT B0 ;  /* 0x0000000000007941 */ /* 0x000fea0003800200 */
.L_x_2570:
[----:B------:R-:W-:Y:S01]  /*53a0*/  F2FP.BF16.F32.PACK_AB R0, RZ, R0 ;  /* 0x00000000ff00723e */ /* 0x000fe200000010ff */
[----:B------:R-:W-:Y:S06]  /*53b0*/  BRA `(.L_x_2555) ;  /* 0x0000000400187947 */ /* 0x000fec0003800000 */
.L_x_2568:
        /* <DEDUP_REMOVED lines=21> */
.L_x_2577:
[----:B------:R-:W-:Y:S05]  /*5510*/  BSYNC.RECONVERGENT B1 ;  /* 0x0000000000017941 */ /* 0x000fea0003800200 */
.L_x_2576:
[----:B------:R-:W-:Y:S01]  /*5520*/  IMAD.SHL.U32 R0, R0, 0x200000, RZ ;  /* 0x0020000000007824 */ /* 0x000fe200078e00ff */
[----:B------:R-:W-:-:S04]  /*5530*/  LEA R2, R2, 0x37800000, 0x17 ;  /* 0x3780000002027811 */ /* 0x000fc800078eb8ff */
[----:B------:R-:W-:-:S07]  /*5540*/  LOP3.LUT R0, R2, R0, R7, 0xfe, !PT ;  /* 0x0000000002007212 */ /* 0x000fce00078efe07 */
.L_x_2575:
[----:B------:R-:W-:Y:S05]  /*5550*/  BSYNC.RECONVERGENT B0 ;  /* 0x0000000000007941 */ /* 0x000fea0003800200 */
.L_x_2574:
[----:B------:R-:W-:Y:S01]  /*5560*/  F2FP.BF16.F32.PACK_AB R0, RZ, R0 ;  /* 0x00000000ff00723e */ /* 0x000fe200000010ff */
[----:B------:R-:W-:Y:S06]  /*5570*/  BRA `(.L_x_2555) ;  /* 0x0000000000a87947 */ /* 0x000fec0003800000 */
.L_x_2567:
        /* <DEDUP_REMOVED lines=14> */
.L_x_2581:
[----:B------:R-:W-:Y:S05]  /*5660*/  BSYNC.RECONVERGENT B0 ;  /* 0x0000000000007941 */ /* 0x000fea0003800200 */
.L_x_2580:
[----:B------:R-:W-:Y:S01]  /*5670*/  F2FP.BF16.F32.PACK_AB R0, RZ, R0 ;  /* 0x00000000ff00723e */ /* 0x000fe200000010ff */
[----:B------:R-:W-:Y:S06]  /*5680*/  BRA `(.L_x_2555) ;  /* 0x0000000000647947 */ /* 0x000fec0003800000 */
.L_x_2554:
        /* <DEDUP_REMOVED lines=16> */
.L_x_2582:
[----:B------:R-:W-:Y:S01]  /*5790*/  PRMT R0, RZ, 0x7610, R0 ;  /* 0x00007610ff007816 */ /* 0x000fe20000000000 */
[----:B------:R-:W-:Y:S06]  /*57a0*/  BRA `(.L_x_2555) ;  /* 0x00000000001c7947 */ /* 0x000fec0003800000 */
.L_x_2579:
[----:B------:R-:W2:Y:S02]  /*57b0*/  LDG.E.64 R2, desc[UR36][R2.64] ;  /* 0x0000002402027981 */ /* 0x000ea4000c1e1b00 */
[----:B--2---:R-:W0:Y:S02]  /*57c0*/  I2F.U64 R0, R2 ;  /* 0x0000000200007312 */ /* 0x004e240000301000 */
[----:B0-----:R-:W-:Y:S01]  /*57d0*/  F2FP.BF16.F32.PACK_AB R0, RZ, R0 ;  /* 0x00000000ff00723e */ /* 0x001fe200000010ff */
[----:B------:R-:W-:Y:S06]  /*57e0*/  BRA `(.L_x_2555) ;  /* 0x00000000000c7947 */ /* 0x000fec0003800000 */
.L_x_2578:
[----:B------:R-:W2:Y:S02]  /*57f0*/  LDG.E R2, desc[UR36][R2.64] ;  /* 0x0000002402027981 */ /* 0x000ea4000c1e1900 */
[----:B--2---:R-:W-:-:S04]  /*5800*/  I2FP.F32.U32 R0, R2 ;  /* 0x0000000200007245 */ /* 0x004fc80000201000 */
[----:B------:R-:W-:-:S07]  /*5810*/  F2FP.BF16.F32.PACK_AB R0, RZ, R0 ;  /* 0x00000000ff00723e */ /* 0x000fce00000010ff */
.L_x_2555:
[----:B-----5:R-:W-:Y:S01]  /*5820*/  IMAD.U32 R5, R0, 0x10000, RZ ;  /* 0x0001000000057824 */ /* 0x020fe200078e00ff */
[----:B------:R-:W-:Y:S01]  /*5830*/  MOV R7, 0x3d39bf78 ;  /* 0x3d39bf7800077802 */ /* 0x000fe20000000f00 */
[----:B------:R-:W-:Y:S01]  /*5840*/  IMAD.MOV.U32 R4, RZ, RZ, 0x3e800000 ;  /* 0x3e800000ff047424 */ /* 0x000fe200078e00ff */
[----:B------:R-:W1:Y:S01]  /*5850*/  LDCU.64 UR6, c[0x0][0x580] ;  /* 0x0000b000ff0677ac */ /* 0x000e620008000a00 */
[C---:B------:R-:W-:Y:S01]  /*5860*/  FADD.FTZ.RZ R0, R5.reuse, 1 ;  /* 0x3f80000005007421 */ /* 0x040fe2000001c000 */
[----:B------:R-:W-:Y:S01]  /*5870*/  ISETP.GE.U32.AND P0, PT, R5, 0x7f800000, PT ;  /* 0x7f8000000500780c */ /* 0x000fe20003f06070 */
[----:B------:R-:W-:-:S03]  /*5880*/  UPRMT UR4, UR42, 0x9910, URZ ;  /* 0x000099102a047896 */ /* 0x000fc600080000ff */
[----:B------:R-:W-:Y:S02]  /*5890*/  IADD3 R0, PT, PT, R0, -0x3f400000, RZ ;  /* 0xc0c0000000007810 */ /* 0x000fe40007ffe0ff */
[----:B------:R-:W-:Y:S01]  /*58a0*/  ISETP.GT.AND P1, PT, R5, -0x40800000, P0 ;  /* 0xbf8000000500780c */ /* 0x000fe20000724270 */
[----:B------:R-:W-:Y:S01]  /*58b0*/  UISETP.GT.AND UP0, UPT, UR4, 0x9, UPT ;  /* 0x000000090400788c */ /* 0x000fe2000bf04270 */
        /* <DEDUP_REMOVED lines=17> */
[----:B------:R-:W-:-:S03]  /*59d0*/  @P0 IMAD.MOV.U32 R2, RZ, RZ, 0x7f800000 ;  /* 0x7f800000ff020424 */ /* 0x000fc600078e00ff */
[----:B------:R-:W-:Y:S01]  /*59e0*/  FFMA.FTZ R0, R0, 0.69314718246459960938, R3 ;  /* 0x3f31721800007823 */ /* 0x000fe20000010003 */
        /* <DEDUP_REMOVED lines=17> */
[----:B0-----:R0:W-:Y:S01]  /*5b00*/  STG.E.U8 desc[UR36][R2.64], R5 ;  /* 0x0000000502007986 */ /* 0x0011e2000c101124 */
[----:B------:R-:W-:Y:S05]  /*5b10*/  BRA `(.L_x_2588) ;  /* 0x0000000c007c7947 */ /* 0x000fea0003800000 */
.L_x_2586:
[----:B-1----:R-:W-:-:S06]  /*5b20*/  IMAD.U32 R5, R5, 0x10000, RZ ;  /* 0x0001000005057824 */ /* 0x002fcc00078e00ff */
[----:B------:R-:W1:Y:S02]  /*5b30*/  F2I.S64.TRUNC R4, R5 ;  /* 0x0000000500047311 */ /* 0x000e64000020d900 */
[----:B-1----:R1:W-:Y:S01]  /*5b40*/  STG.E.U8 desc[UR36][R2.64], R4 ;  /* 0x0000000402007986 */ /* 0x0023e2000c101124 */
[----:B------:R-:W-:Y:S05]  /*5b50*/  BRA `(.L_x_2588) ;  /* 0x0000000c006c7947 */ /* 0x000fea0003800000 */
.L_x_2585:
        /* <DEDUP_REMOVED lines=10> */
.L_x_2590:
[----:B-1----:R-:W-:-:S06]  /*5c00*/  SHF.L.U32 R5, R5, 0x10, RZ ;  /* 0x0000001005057819 */ /* 0x002fcc00000006ff */
[----:B------:R-:W1:Y:S02]  /*5c10*/  F2I.FTZ.TRUNC.NTZ R5, R5 ;  /* 0x0000000500057305 */ /* 0x000e64000021f100 */
[----:B-1----:R1:W-:Y:S01]  /*5c20*/  STG.E desc[UR36][R2.64], R5 ;  /* 0x0000000502007986 */ /* 0x0023e2000c101924 */
[----:B------:R-:W-:Y:S05]  /*5c30*/  BRA `(.L_x_2588) ;  /* 0x0000000c00347947 */ /* 0x000fea0003800000 */
.L_x_2589:
[----:B-1----:R-:W-:-:S06]  /*5c40*/  IMAD.U32 R5, R5, 0x10000, RZ ;  /* 0x0001000005057824 */ /* 0x002fcc00078e00ff */
[----:B------:R-:W1:Y:S02]  /*5c50*/  F2I.FTZ.TRUNC.NTZ R5, R5 ;  /* 0x0000000500057305 */ /* 0x000e64000021f100 */
[----:B-1----:R1:W-:Y:S01]  /*5c60*/  STG.E.U16 desc[UR36][R2.64], R5 ;  /* 0x0000000502007986 */ /* 0x0023e2000c101524 */
[----:B------:R-:W-:Y:S05]  /*5c70*/  BRA `(.L_x_2588) ;  /* 0x0000000c00247947 */ /* 0x000fea0003800000 */
.L_x_2584:
        /* <DEDUP_REMOVED lines=9> */
.L_x_2592:
[----:B01----:R-:W-:-:S04]  /*5d10*/  SHF.L.U32 R0, R5, 0x10, RZ ;  /* 0x0000001005007819 */ /* 0x003fc800000006ff */
[----:B------:R-:W-:-:S05]  /*5d20*/  F2FP.F16.F32.PACK_AB R0, RZ, R0 ;  /* 0x00000000ff00723e */ /* 0x000fca00000000ff */
[----:B------:R0:W-:Y:S01]  /*5d30*/  STG.E.U16 desc[UR36][R2.64], R0 ;  /* 0x0000000002007986 */ /* 0x0001e2000c101524 */
[----:B------:R-:W-:Y:S05]  /*5d40*/  BRA `(.L_x_2588) ;  /* 0x0000000800f07947 */ /* 0x000fea0003800000 */
.L_x_2591:
        /* <DEDUP_REMOVED lines=10> */
.L_x_2594:
[----:B-1----:R-:W-:-:S04]  /*5df0*/  SHF.L.U32 R5, R5, 0x10, RZ ;  /* 0x0000001005057819 */ /* 0x002fc800000006ff */
[----:B------:R-:W-:-:S04]  /*5e00*/  F2FP.F16.F32.PACK_AB R5, RZ, R5 ;  /* 0x00000005ff05723e */ /* 0x000fc800000000ff */
[----:B------:R-:W-:-:S05]  /*5e10*/  PRMT R5, R5, 0x5410, RZ ;  /* 0x0000541005057816 */ /* 0x000fca00000000ff */
[----:B------:R1:W-:Y:S01]  /*5e20*/  STG.E desc[UR36][R2.64], R5 ;  /* 0x0000000502007986 */ /* 0x0003e2000c101924 */
[----:B------:R-:W-:Y:S05]  /*5e30*/  BRA `(.L_x_2588) ;  /* 0x0000000800b47947 */ /* 0x000fea0003800000 */
.L_x_2593:
[----:B-1----:R-:W-:-:S04]  /*5e40*/  IMAD.U32 R4, R5, 0x10000, RZ ;  /* 0x0001000005047824 */ /* 0x002fc800078e00ff */
[----:B------:R-:W-:-:S06]  /*5e50*/  FMUL.FTZ R4, R4, 1 ;  /* 0x3f80000004047820 */ /* 0x000fcc0000410000 */
[----:B------:R-:W1:Y:S02]  /*5e60*/  F2F.F64.F32 R4, R4 ;  /* 0x0000000400047310 */ /* 0x000e640000201800 */
[----:B-1----:R1:W-:Y:S01]  /*5e70*/  STG.E.64 desc[UR36][R2.64], R4 ;  /* 0x0000000402007986 */ /* 0x0023e2000c101b24 */
[----:B------:R-:W-:Y:S05]  /*5e80*/  BRA `(.L_x_2588) ;  /* 0x0000000800a07947 */ /* 0x000fea0003800000 */
.L_x_2583:
        /* <DEDUP_REMOVED lines=14> */
.L_x_2598:
[----:B-1----:R-:W-:Y:S01]  /*5f70*/  SHF.L.U32 R5, R5, 0x10, RZ ;  /* 0x0000001005057819 */ /* 0x002fe200000006ff */
[----:B------:R-:W-:Y:S01]  /*5f80*/  BSSY.RECONVERGENT B0, `(.L_x_2599) ;  /* 0x0000013000007945 */ /* 0x000fe20003800200 */
[----:B0-----:R-:W-:Y:S02]  /*5f90*/  IMAD.MOV.U32 R0, RZ, RZ, 0x80 ;  /* 0x00000080ff007424 */ /* 0x001fe400078e00ff */
        /* <DEDUP_REMOVED lines=15> */
.L_x_2601:
[----:B------:R-:W-:-:S04]  /*6090*/  SHF.R.U32.HI R5, RZ, 0x18, R5 ;  /* 0x00000018ff057819 */ /* 0x000fc80000011605 */
[----:B------:R-:W-:-:S07]  /*60a0*/  LOP3.LUT R0, R0, 0x80, R5, 0xf8, !PT ;  /* 0x0000008000007812 */ /* 0x000fce00078ef805 */
.L_x_2600:
[----:B------:R-:W-:Y:S05]  /*60b0*/  BSYNC.RECONVERGENT B0 ;  /* 0x0000000000007941 */ /* 0x000fea0003800200 */
.L_x_2599:
[----:B------:R0:W-:Y:S01]  /*60c0*/  STG.E.U8 desc[UR36][R2.64], R0 ;  /* 0x0000000002007986 */ /* 0x0001e2000c101124 */
[----:B------:R-:W-:Y:S05]  /*60d0*/  BRA `(.L_x_2588) ;  /* 0x00000008000c7947 */ /* 0x000fea0003800000 */
.L_x_2597:
        /* <DEDUP_REMOVED lines=18> */
.L_x_2604:
[----:B------:R-:W-:-:S04]  /*6200*/  SHF.R.U32.HI R5, RZ, 0x18, R5 ;  /* 0x00000018ff057819 */ /* 0x000fc80000011605 */
[----:B------:R-:W-:-:S07]  /*6210*/  LOP3.LUT R0, R0, 0x80, R5, 0xf8, !PT ;  /* 0x0000008000007812 */ /* 0x000fce00078ef805 */
.L_x_2603:
[----:B------:R-:W-:Y:S05]  /*6220*/  BSYNC.RECONVERGENT B0 ;  /* 0x0000000000007941 */ /* 0x000fea0003800200 */
.L_x_2602:
[----:B------:R0:W-:Y:S01]  /*6230*/  STG.E.U8 desc[UR36][R2.64], R0 ;  /* 0x0000000002007986 */ /* 0x0001e2000c101124 */
[----:B------:R-:W-:Y:S05]  /*6240*/  BRA `(.L_x_2588) ;  /* 0x0000000400b07947 */ /* 0x000fea0003800000 */
.L_x_2596:
[----:B------:R-:W-:-:S09]  /*6250*/  UISETP.NE.AND UP0, UPT, UR4, 0x1c, UPT ;  /* 0x0000001c0400788c */ /* 0x000fd2000bf05270 */
[----:B------:R-:W-:Y:S05]  /*6260*/  BRA.U !UP0, `(.L_x_2605) ;  /* 0x0000000108607547 */ /* 0x000fea000b800000 */
[----:B------:R-:W-:-:S09]  /*6270*/  UISETP.NE.AND UP0, UPT, UR4, 0x1d, UPT ;  /* 0x0000001d0400788c */ /* 0x000fd2000bf05270 */
[----:B------:R-:W-:Y:S05]  /*6280*/  BRA.U !UP0, `(.L_x_2606) ;  /* 0x0000000108487547 */ /* 0x000fea000b800000 */
[----:B------:R-:W-:-:S09]  /*6290*/  UISETP.NE.AND UP0, UPT, UR4, 0x2c, UPT ;  /* 0x0000002c0400788c */ /* 0x000fd2000bf05270 */
[----:B------:R-:W-:Y:S05]  /*62a0*/  BRA.U UP0, `(.L_x_2587) ;  /* 0x0000000100bc7547 */ /* 0x000fea000b800000 */
        /* <DEDUP_REMOVED lines=16> */
.L_x_2606:
[----:B-1----:R-:W-:-:S06]  /*63b0*/  IMAD.U32 R5, R5, 0x10000, RZ ;  /* 0x0001000005057824 */ /* 0x002fcc00078e00ff */
[----:B------:R-:W1:Y:S02]  /*63c0*/  F2I.U64.TRUNC R4, R5 ;  /* 0x0000000500047311 */ /* 0x000e64000020d800 */
[----:B-1----:R1:W-:Y:S01]  /*63d0*/  STG.E.64 desc[UR36][R2.64], R4 ;  /* 0x0000000402007986 */ /* 0x0023e2000c101b24 */
[----:B------:R-:W-:Y:S05]  /*63e0*/  BRA `(.L_x_2588) ;  /* 0x0000000400487947 */ /* 0x000fea0003800000 */
.L_x_2605:
[----:B-1----:R-:W-:-:S06]  /*63f0*/  SHF.L.U32 R5, R5, 0x10, RZ ;  /* 0x0000001005057819 */ /* 0x002fcc00000006ff */
[----:B------:R-:W1:Y:S02]  /*6400*/  F2I.FTZ.U32.TRUNC.NTZ R5, R5 ;  /* 0x0000000500057305 */ /* 0x000e64000021f000 */
[----:B-1----:R1:W-:Y:S01]  /*6410*/  STG.E desc[UR36][R2.64], R5 ;  /* 0x0000000502007986 */ /* 0x0023e2000c101924 */
[----:B------:R-:W-:Y:S05]  /*6420*/  BRA `(.L_x_2588) ;  /* 0x0000000400387947 */ /* 0x000fea0003800000 */
.L_x_2595:
        /* <DEDUP_REMOVED lines=11> */
.L_x_2608:
[----:B-1----:R-:W-:Y:S01]  /*64e0*/  IMAD.U32 R5, R5, 0x10000, RZ ;  /* 0x0001000005057824 */ /* 0x002fe200078e00ff */
[----:B------:R-:W-:-:S03]  /*64f0*/  CS2R R6, SRZ ;  /* 0x0000000000067805 */ /* 0x000fc6000001ff00 */
[----:B------:R-:W-:-:S06]  /*6500*/  FMUL.FTZ R5, R5, 1 ;  /* 0x3f80000005057820 */ /* 0x000fcc0000410000 */
[----:B------:R-:W1:Y:S02]  /*6510*/  F2F.F64.F32 R4, R5 ;  /* 0x0000000500047310 */ /* 0x000e640000201800 */
[----:B-1----:R1:W-:Y:S01]  /*6520*/  STG.E.128 desc[UR36][R2.64], R4 ;  /* 0x0000000402007986 */ /* 0x0023e2000c101d24 */
[----:B------:R-:W-:Y:S05]  /*6530*/  BRA `(.L_x_2588) ;  /* 0x0000000000f47947 */ /* 0x000fea0003800000 */
.L_x_2607:
[----:B------:R-:W-:-:S09]  /*6540*/  UISETP.NE.AND UP0, UPT, UR4, 0xf, UPT ;  /* 0x0000000f0400788c */ /* 0x000fd2000bf05270 */
[----:B------:R-:W-:Y:S05]  /*6550*/  BRA.U !UP0, `(.L_x_2609) ;  /* 0x0000000108e87547 */ /* 0x000fea000b800000 */
[----:B------:R-:W-:-:S09]  /*6560*/  UISETP.NE.AND UP0, UPT, UR4, 0x17, UPT ;  /* 0x000000170400788c */ /* 0x000fd2000bf05270 */
[----:B------:R-:W-:Y:S05]  /*6570*/  BRA.U !UP0, `(.L_x_2610) ;  /* 0x0000000108907547 */ /* 0x000fea000b800000 */
[----:B------:R-:W-:-:S09]  /*6580*/  UISETP.NE.AND UP0, UPT, UR4, 0x18, UPT ;  /* 0x000000180400788c */ /* 0x000fd2000bf05270 */
[----:B------:R-:W-:Y:S05]  /*6590*/  BRA.U !UP0, `(.L_x_2611) ;  /* 0x0000000108447547 */ /* 0x000fea000b800000 */
.L_x_2587:
        /* <DEDUP_REMOVED lines=16> */
.L_x_2612:
[----:B------:R-:W-:Y:S05]  /*66a0*/  BRA `(.L_x_2588) ;  /* 0x0000000000987947 */ /* 0x000fea0003800000 */
.L_x_2611:
[----:B-1----:R-:W-:Y:S01]  /*66b0*/  SHF.L.U32 R7, R5, 0x10, RZ ;  /* 0x0000001005077819 */ /* 0x002fe200000006ff */
[----:B------:R-:W-:Y:S01]  /*66c0*/  BSSY.RECONVERGENT B0, `(.L_x_2613) ;  /* 0x000000c000007945 */ /* 0x000fe20003800200 */
[----:B0-----:R-:W-:Y:S02]  /*66d0*/  IMAD.MOV.U32 R0, RZ, RZ, 0x7f ;  /* 0x0000007fff007424 */ /* 0x001fe400078e00ff */
        /* <DEDUP_REMOVED lines=10> */
.L_x_2614:
[----:B------:R-:W-:Y:S05]  /*6780*/  BSYNC.RECONVERGENT B0 ;  /* 0x0000000000007941 */ /* 0x000fea0003800200 */
.L_x_2613:
[----:B------:R-:W-:-:S05]  /*6790*/  LOP3.LUT R5, R0, 0x80, R5, 0xf8, !PT ;  /* 0x0000008000057812 */ /* 0x000fca00078ef805 */
[----:B------:R3:W-:Y:S01]  /*67a0*/  STG.E.U8 desc[UR36][R2.64], R5 ;  /* 0x0000000502007986 */ /* 0x0007e2000c101124 */
[----:B------:R-:W-:Y:S05]  /*67b0*/  BRA `(.L_x_2588) ;  /* 0x0000000000547947 */ /* 0x000fea0003800000 */
.L_x_2610:
        /* <DEDUP_REMOVED lines=12> */
.L_x_2616:
[----:B------:R-:W-:Y:S02]  /*6880*/  ISETP.GT.U32.AND P0, PT, R4, 0x7f800000, PT ;  /* 0x7f8000000400780c */ /* 0x000fe40003f04070 */
[----:B0-----:R-:W-:-:S04]  /*6890*/  MOV R0, 0x7f ;  /* 0x0000007f00007802 */ /* 0x001fc80000000f00 */
[----:B------:R-:W-:-:S07]  /*68a0*/  SEL R0, R0, 0x7c, P0 ;  /* 0x0000007c00007807 */ /* 0x000fce0000000000 */
.L_x_2617:
[----:B------:R-:W-:Y:S05]  /*68b0*/  BSYNC.RECONVERGENT B0 ;  /* 0x0000000000007941 */ /* 0x000fea0003800200 */
.L_x_2615:
[----:B------:R-:W-:-:S04]  /*68c0*/  SHF.R.U32.HI R5, RZ, 0x18, R5 ;  /* 0x00000018ff057819 */ /* 0x000fc80000011605 */
[----:B------:R-:W-:-:S05]  /*68d0*/  LOP3.LUT R5, R0, 0x80, R5, 0xf8, !PT ;  /* 0x0000008000057812 */ /* 0x000fca00078ef805 */
[----:B------:R2:W-:Y:S01]  /*68e0*/  STG.E.U8 desc[UR36][R2.64], R5 ;  /* 0x0000000502007986 */ /* 0x0005e2000c101124 */
[----:B------:R-:W-:Y:S05]  /*68f0*/  BRA `(.L_x_2588) ;  /* 0x0000000000047947 */ /* 0x000fea0003800000 */
.L_x_2609:
[----:B-1----:R1:W-:Y:S02]  /*6900*/  STG.E.U16 desc[UR36][R2.64], R5 ;  /* 0x0000000502007986 */ /* 0x0023e4000c101524 */
.L_x_2588:
[----:B------:R-:W-:-:S07]  /*6910*/  VIADD R17, R17, 0x80 ;  /* 0x0000008011117836 */ /* 0x000fce0000000000 */
.L_x_2548:
[----:B------:R-:W-:Y:S05]  /*6920*/  BSYNC.RECONVERGENT B6 ;  /* 0x0000000000067941 */ /* 0x000fea0003800200 */
.L_x_2547:
        /* <DEDUP_REMOVED lines=307> */
.L_x_2620:
        /* <DEDUP_REMOVED lines=18> */
.L_x_2624:
[----:B------:R-:W2:Y:S02]  /*7d80*/  LDG.E.U8 R2, desc[UR36][R2.64] ;  /* 0x0000002402027981 */ /* 0x000ea4000c1e1100 */
[----:B--2---:R-:W-:-:S04]  /*7d90*/  I2FP.F32.U32 R0, R2 ;  /* 0x0000000200007245 */ /* 0x004fc80000201000 */
[----:B------:R-:W-:Y:S01]  /*7da0*/  F2FP.BF16.F32.PACK_AB R0, RZ, R0 ;  /* 0x00000000ff00723e */ /* 0x000fe200000010ff */
[----:B------:R-:W-:Y:S06]  /*7db0*/  BRA `(.L_x_2626) ;  /* 0x0000000c00a47947 */ /* 0x000fec0003800000 */
.L_x_2623:
        /* <DEDUP_REMOVED lines=10> */
.L_x_2628:
[----:B------:R-:W2:Y:S02]  /*7e60*/  LDG.E R2, desc[UR36][R2.64] ;  /* 0x0000002402027981 */ /* 0x000ea4000c1e1900 */
[----:B--2---:R-:W-:-:S04]  /*7e70*/  I2FP.F32.S32 R0, R2 ;  /* 0x0000000200007245 */ /* 0x004fc80000201400 */
[----:B------:R-:W-:Y:S01]  /*7e80*/  F2FP.BF16.F32.PACK_AB R0, RZ, R0 ;  /* 0x00000000ff00723e */ /* 0x000fe200000010ff */
[----:B------:R-:W-:Y:S06]  /*7e90*/  BRA `(.L_x_2626) ;  /* 0x0000000c006c7947 */ /* 0x000fec0003800000 */
.L_x_2627:
[----:B------:R-:W2:Y:S02]  /*7ea0*/  LDG.E.U16 R2, desc[UR36][R2.64] ;  /* 0x0000002402027981 */ /* 0x000ea4000c1e1500 */
[----:B--2---:R-:W0:Y:S02]  /*7eb0*/  I2F.S16 R0, R2 ;  /* 0x0000000200007306 */ /* 0x004e240000101400 */
[----:B0-----:R-:W-:Y:S01]  /*7ec0*/  F2FP.BF16.F32.PACK_AB R0, RZ, R0 ;  /* 0x00000000ff00723e */ /* 0x001fe200000010ff */
[----:B------:R-:W-:Y:S06]  /*7ed0*/  BRA `(.L_x_2626) ;  /* 0x0000000c005c7947 */ /* 0x000fec0003800000 */
.L_x_2622:
        /* <DEDUP_REMOVED lines=9> */
.L_x_2630:
[----:B------:R-:W2:Y:S02]  /*7f70*/  LDG.E.U16 R0, desc[UR36][R2.64] ;  /* 0x0000002402007981 */ /* 0x000ea4000c1e1500 */
[----:B--2---:R-:W-:-:S05]  /*7f80*/  HADD2.F32 R0, -RZ, R0.H0_H0 ;  /* 0x20000000ff007230 */ /* 0x004fca0000004100 */
[----:B------:R-:W-:Y:S01]  /*7f90*/  F2FP.BF16.F32.PACK_AB R0, RZ, R0 ;  /* 0x00000000ff00723e */ /* 0x000fe200000010ff */
[----:B------:R-:W-:Y:S06]  /*7fa0*/  BRA `(.L_x_2626) ;  /* 0x0000000c00287947 */ /* 0x000fec0003800000 */
.L_x_2629:
        /* <DEDUP_REMOVED lines=9> */
.L_x_2632:
[----:B------:R-:W2:Y:S02]  /*8040*/  LDG.E.U16 R2, desc[UR36][R2.64] ;  /* 0x0000002402027981 */ /* 0x000ea4000c1e1500 */
[----:B--2---:R-:W-:-:S05]  /*8050*/  HADD2.F32 R0, -RZ, R2.H0_H0 ;  /* 0x20000002ff007230 */ /* 0x004fca0000004100 */
[----:B------:R-:W-:Y:S01]  /*8060*/  F2FP.BF16.F32.PACK_AB R0, RZ, R0 ;  /* 0x00000000ff00723e */ /* 0x000fe200000010ff */
[----:B------:R-:W-:Y:S06]  /*8070*/  BRA `(.L_x_2626) ;  /* 0x0000000800f47947 */ /* 0x000fec0003800000 */
.L_x_2631:
        /* <DEDUP_REMOVED lines=12> */
.L_x_2621:
        /* <DEDUP_REMOVED lines=13> */
.L_x_2635:
        /* <DEDUP_REMOVED lines=12> */
.L_x_2634:
        /* <DEDUP_REMOVED lines=27> */
.L_x_2637:
        /* <DEDUP_REMOVED lines=13> */
.L_x_2636:
[----:B------:R0:W5:Y:S01]  /*8550*/  LDG.E.U16 R0, desc[UR36][R2.64] ;  /* 0x0000002402007981 */ /* 0x000162000c1e1500 */
[----:B------:R-:W-:Y:S05]  /*8560*/  BRA `(.L_x_2626) ;  /* 0x0000000400b87947 */ /* 0x000fea0003800000 */
.L_x_2633:
        /* <DEDUP_REMOVED lines=12> */
.L_x_2640:
        /* <DEDUP_REMOVED lines=21> */
.L_x_2644:
[----:B------:R-:W-:Y:S05]  /*8780*/  BSYNC.RECONVERGENT B1 ;  /* 0x0000000000017941 */ /* 0x000fea0003800200 */
.L_x_2643:
[----:B------:R-:W-:Y:S01]  /*8790*/  IMAD.SHL.U32 R0, R0, 0x100000, RZ ;  /* 0x0010000000007824 */ /* 0x000fe200078e00ff */
[----:B------:R-:W-:-:S04]  /*87a0*/  LEA R2, R2, 0x3b800000, 0x17 ;  /* 0x3b80000002027811 */ /* 0x000fc800078eb8ff */
[----:B------:R-:W-:-:S07]  /*87b0*/  LOP3.LUT R0, R2, R0, R7, 0xfe, !PT ;  /* 0x0000000002007212 */ /* 0x000fce00078efe07 */
.L_x_2642:
[----:B------:R-:W-:Y:S05]  /*87c0*/  BSYNC.RECONVERGENT B0 ;  /* 0x0000000000007941 */ /* 0x000fea0003800200 */
.L_x_2641:
[----:B------:R-:W-:Y:S01]  /*87d0*/  F2FP.BF16.F32.PACK_AB R0, RZ, R0 ;  /* 0x00000000ff00723e */ /* 0x000fe200000010ff */
[----:B------:R-:W-:Y:S06]  /*87e0*/  BRA `(.L_x_2626) ;  /* 0x0000000400187947 */ /* 0x000fec0003800000 */
.L_x_2639:
        /* <DEDUP_REMOVED lines=21> */
.L_x_2648:
[----:B------:R-:W-:Y:S05]  /*8940*/  BSYNC.RECONVERGENT B1 ;  /* 0x0000000000017941 */ /* 0x000fea0003800200 */
.L_x_2647:
[----:B------:R-:W-:Y:S01]  /*8950*/  IMAD.SHL.U32 R0, R0, 0x200000, RZ ;  /* 0x0020000000007824 */ /* 0x000fe200078e00ff */
[----:B------:R-:W-:-:S04]  /*8960*/  LEA R2, R2, 0x37800000, 0x17 ;  /* 0x3780000002027811 */ /* 0x000fc800078eb8ff */
[----:B------:R-:W-:-:S07]  /*8970*/  LOP3.LUT R0, R2, R0, R7, 0xfe, !PT ;  /* 0x0000000002007212 */ /* 0x000fce00078efe07 */
.L_x_2646:
[----:B------:R-:W-:Y:S05]  /*8980*/  BSYNC.RECONVERGENT B0 ;  /* 0x0000000000007941 */ /* 0x000fea0003800200 */
.L_x_2645:
[----:B------:R-:W-:Y:S01]  /*8990*/  F2FP.BF16.F32.PACK_AB R0, RZ, R0 ;  /* 0x00000000ff00723e */ /* 0x000fe200000010ff */
[----:B------:R-:W-:Y:S06]  /*89a0*/  BRA `(.L_x_2626) ;  /* 0x0000000000a87947 */ /* 0x000fec0003800000 */
.L_x_2638:
        /* <DEDUP_REMOVED lines=14> */
.L_x_2652:
[----:B------:R-:W-:Y:S05]  /*8a90*/  BSYNC.RECONVERGENT B0 ;  /* 0x0000000000007941 */ /* 0x000fea0003800200 */
.L_x_2651:
[----:B------:R-:W-:Y:S01]  /*8aa0*/  F2FP.BF16.F32.PACK_AB R0, RZ, R0 ;  /* 0x00000000ff00723e */ /* 0x000fe200000010ff */
[----:B------:R-:W-:Y:S06]  /*8ab0*/  BRA `(.L_x_2626) ;  /* 0x0000000000647947 */ /* 0x000fec0003800000 */
.L_x_2625:
        /* <DEDUP_REMOVED lines=16> */
.L_x_2653:
[----:B------:R-:W-:Y:S01]  /*8bc0*/  PRMT R0, RZ, 0x7610, R0 ;  /* 0x00007610ff007816 */ /* 0x000fe20000000000 */
[----:B------:R-:W-:Y:S06]  /*8bd0*/  BRA `(.L_x_2626) ;  /* 0x00000000001c7947 */ /* 0x000fec0003800000 */
.L_x_2650:
[----:B------:R-:W2:Y:S02]  /*8be0*/  LDG.E.64 R2, desc[UR36][R2.64] ;  /* 0x0000002402027981 */ /* 0x000ea4000c1e1b00 */
[----:B--2---:R-:W0:Y:S02]  /*8bf0*/  I2F.U64 R0, R2 ;  /* 0x0000000200007312 */ /* 0x004e240000301000 */
[----:B0-----:R-:W-:Y:S01]  /*8c00*/  F2FP.BF16.F32.PACK_AB R0, RZ, R0 ;  /* 0x00000000ff00723e */ /* 0x001fe200000010ff */
[----:B------:R-:W-:Y:S06]  /*8c10*/  BRA `(.L_x_2626) ;  /* 0x00000000000c7947 */ /* 0x000fec0003800000 */
.L_x_2649:
[----:B------:R-:W2:Y:S02]  /*8c20*/  LDG.E R2, desc[UR36][R2.64] ;  /* 0x0000002402027981 */ /* 0x000ea4000c1e1900 */
[----:B--2---:R-:W-:-:S04]  /*8c30*/  I2FP.F32.U32 R0, R2 ;  /* 0x0000000200007245 */ /* 0x004fc80000201000 */
[----:B------:R-:W-:-:S07]  /*8c40*/  F2FP.BF16.F32.PACK_AB R0, RZ, R0 ;  /* 0x00000000ff00723e */ /* 0x000fce00000010ff */
.L_x_2626:
        /* <DEDUP_REMOVED lines=48> */
.L_x_2657:
[----:B-1----:R-:W-:-:S06]  /*8f50*/  IMAD.U32 R5, R5, 0x10000, RZ ;  /* 0x0001000005057824 */ /* 0x002fcc00078e00ff */
[----:B------:R-:W1:Y:S02]  /*8f60*/  F2I.S64.TRUNC R4, R5 ;  /* 0x0000000500047311 */ /* 0x000e64000020d900 */
[----:B-1----:R1:W-:Y:S01]  /*8f70*/  STG.E.U8 desc[UR36][R2.64], R4 ;  /* 0x0000000402007986 */ /* 0x0023e2000c101124 */
[----:B------:R-:W-:Y:S05]  /*8f80*/  BRA `(.L_x_2659) ;  /* 0x0000000c006c7947 */ /* 0x000fea0003800000 */
.L_x_2656:
        /* <DEDUP_REMOVED lines=10> */
.L_x_2661:
[----:B-1----:R-:W-:-:S06]  /*9030*/  SHF.L.U32 R5, R5, 0x10, RZ ;  /* 0x0000001005057819 */ /* 0x002fcc00000006ff */
[----:B------:R-:W1:Y:S02]  /*9040*/  F2I.FTZ.TRUNC.NTZ R5, R5 ;  /* 0x0000000500057305 */ /* 0x000e64000021f100 */
[----:B-1----:R3:W-:Y:S01]  /*9050*/  STG.E desc[UR36][R2.64], R5 ;  /* 0x0000000502007986 */ /* 0x0027e2000c101924 */
[----:B------:R-:W-:Y:S05]  /*9060*/  BRA `(.L_x_2659) ;  /* 0x0000000c00347947 */ /* 0x000fea0003800000 */
.L_x_2660:
[----:B-1----:R-:W-:-:S06]  /*9070*/  IMAD.U32 R5, R5, 0x10000, RZ ;  /* 0x0001000005057824 */ /* 0x002fcc00078e00ff */
[----:B------:R-:W1:Y:S02]  /*9080*/  F2I.FTZ.TRUNC.NTZ R5, R5 ;  /* 0x0000000500057305 */ /* 0x000e64000021f100 */
[----:B-1----:R1:W-:Y:S01]  /*9090*/  STG.E.U16 desc[UR36][R2.64], R5 ;  /* 0x0000000502007986 */ /* 0x0023e2000c101524 */
[----:B------:R-:W-:Y:S05]  /*90a0*/  BRA `(.L_x_2659) ;  /* 0x0000000c00247947 */ /* 0x000fea0003800000 */
.L_x_2655:
        /* <DEDUP_REMOVED lines=9> */
.L_x_2663:
[----:B01----:R-:W-:-:S04]  /*9140*/  SHF.L.U32 R0, R5, 0x10, RZ ;  /* 0x0000001005007819 */ /* 0x003fc800000006ff */
[----:B------:R-:W-:-:S05]  /*9150*/  F2FP.F16.F32.PACK_AB R0, RZ, R0 ;  /* 0x00000000ff00723e */ /* 0x000fca00000000ff */
[----:B------:R0:W-:Y:S01]  /*9160*/  STG.E.U16 desc[UR36][R2.64], R0 ;  /* 0x0000000002007986 */ /* 0x0001e2000c101524 */
[----:B------:R-:W-:Y:S05]  /*9170*/  BRA `(.L_x_2659) ;  /* 0x0000000800f07947 */ /* 0x000fea0003800000 */
.L_x_2662:
        /* <DEDUP_REMOVED lines=10> */
.L_x_2665:
[----:B-1----:R-:W-:-:S04]  /*9220*/  SHF.L.U32 R5, R5, 0x10, RZ ;  /* 0x0000001005057819 */ /* 0x002fc800000006ff */
[----:B------:R-:W-:-:S04]  /*9230*/  F2FP.F16.F32.PACK_AB R5, RZ, R5 ;  /* 0x00000005ff05723e */ /* 0x000fc800000000ff */
[----:B------:R-:W-:-:S05]  /*9240*/  PRMT R5, R5, 0x5410, RZ ;  /* 0x0000541005057816 */ /* 0x000fca00000000ff */
[----:B------:R1:W-:Y:S01]  /*9250*/  STG.E desc[UR36][R2.64], R5 ;  /* 0x0000000502007986 */ /* 0x0003e2000c101924 */
[----:B------:R-:W-:Y:S05]  /*9260*/  BRA `(.L_x_2659) ;  /* 0x0000000800b47947 */ /* 0x000fea0003800000 */
.L_x_2664:
[----:B-1----:R-:W-:-:S04]  /*9270*/  IMAD.U32 R4, R5, 0x10000, RZ ;  /* 0x0001000005047824 */ /* 0x002fc800078e00ff */
[----:B------:R-:W-:-:S06]  /*9280*/  FMUL.FTZ R4, R4, 1 ;  /* 0x3f80000004047820 */ /* 0x000fcc0000410000 */
[----:B------:R-:W1:Y:S02]  /*9290*/  F2F.F64.F32 R4, R4 ;  /* 0x0000000400047310 */ /* 0x000e640000201800 */
[----:B-1----:R1:W-:Y:S01]  /*92a0*/  STG.E.64 desc[UR36][R2.64], R4 ;  /* 0x0000000402007986 */ /* 0x0023e2000c101b24 */
[----:B------:R-:W-:Y:S05]  /*92b0*/  BRA `(.L_x_2659) ;  /* 0x0000000800a07947 */ /* 0x000fea0003800000 */
.L_x_2654:
        /* <DEDUP_REMOVED lines=14> */
.L_x_2669:
        /* <DEDUP_REMOVED lines=18> */
.L_x_2672:
[----:B------:R-:W-:-:S04]  /*94c0*/  SHF.R.U32.HI R5, RZ, 0x18, R5 ;  /* 0x00000018ff057819 */ /* 0x000fc80000011605 */
[----:B------:R-:W-:-:S07]  /*94d0*/  LOP3.LUT R0, R0, 0x80, R5, 0xf8, !PT ;  /* 0x0000008000007812 */ /* 0x000fce00078ef805 */
.L_x_2671:
[----:B------:R-:W-:Y:S05]  /*94e0*/  BSYNC.RECONVERGENT B0 ;  /* 0x0000000000007941 */ /* 0x000fea0003800200 */
.L_x_2670:
[----:B------:R0:W-:Y:S01]  /*94f0*/  STG.E.U8 desc[UR36][R2.64], R0 ;  /* 0x0000000002007986 */ /* 0x0001e2000c101124 */
[----:B------:R-:W-:Y:S05]  /*9500*/  BRA `(.L_x_2659) ;  /* 0x00000008000c7947 */ /* 0x000fea0003800000 */
.L_x_2668:
        /* <DEDUP_REMOVED lines=18> */
.L_x_2675:
[----:B------:R-:W-:-:S04]  /*9630*/  SHF.R.U32.HI R5, RZ, 0x18, R5 ;  /* 0x00000018ff057819 */ /* 0x000fc80000011605 */
[----:B------:R-:W-:-:S07]  /*9640*/  LOP3.LUT R0, R0, 0x80, R5, 0xf8, !PT ;  /* 0x0000008000007812 */ /* 0x000fce00078ef805 */
.L_x_2674:
[----:B------:R-:W-:Y:S05]  /*9650*/  BSYNC.RECONVERGENT B0 ;  /* 0x0000000000007941 */ /* 0x000fea0003800200 */
.L_x_2673:
[----:B------:R0:W-:Y:S01]  /*9660*/  STG.E.U8 desc[UR36][R2.64], R0 ;  /* 0x0000000002007986 */ /* 0x0001e2000c101124 */
[----:B------:R-:W-:Y:S05]  /*9670*/  BRA `(.L_x_2659) ;  /* 0x0000000400b07947 */ /* 0x000fea0003800000 */
.L_x_2667:
        /* <DEDUP_REMOVED lines=22> */
.L_x_2677:
[----:B-1----:R-:W-:-:S06]  /*97e0*/  IMAD.U32 R5, R5, 0x10000, RZ ;  /* 0x0001000005057824 */ /* 0x002fcc00078e00ff */
[----:B------:R-:W1:Y:S02]  /*97f0*/  F2I.U64.TRUNC R4, R5 ;  /* 0x0000000500047311 */ /* 0x000e64000020d800 */
[----:B-1----:R1:W-:Y:S01]  /*9800*/  STG.E.64 desc[UR36][R2.64], R4 ;  /* 0x0000000402007986 */ /* 0x0023e2000c101b24 */
[----:B------:R-:W-:Y:S05]  /*9810*/  BRA `(.L_x_2659) ;  /* 0x0000000400487947 */ /* 0x000fea0003800000 */
.L_x_2676:
[----:B-1----:R-:W-:-:S06]  /*9820*/  SHF.L.U32 R5, R5, 0x10, RZ ;  /* 0x0000001005057819 */ /* 0x002fcc00000006ff */
[----:B------:R-:W1:Y:S02]  /*9830*/  F2I.FTZ.U32.TRUNC.NTZ R5, R5 ;  /* 0x0000000500057305 */ /* 0x000e64000021f000 */
[----:B-1----:R1:W-:Y:S01]  /*9840*/  STG.E desc[UR36][R2.64], R5 ;  /* 0x0000000502007986 */ /* 0x0023e2000c101924 */
[----:B------:R-:W-:Y:S05]  /*9850*/  BRA `(.L_x_2659) ;  /* 0x0000000400387947 */ /* 0x000fea0003800000 */
.L_x_2666:
        /* <DEDUP_REMOVED lines=11> */
.L_x_2679:
[----:B-1----:R-:W-:Y:S01]  /*9910*/  IMAD.U32 R5, R5, 0x10000, RZ ;  /* 0x0001000005057824 */ /* 0x002fe200078e00ff */
[----:B------:R-:W-:-:S03]  /*9920*/  CS2R R6, SRZ ;  /* 0x0000000000067805 */ /* 0x000fc6000001ff00 */
[----:B------:R-:W-:-:S06]  /*9930*/  FMUL.FTZ R5, R5, 1 ;  /* 0x3f80000005057820 */ /* 0x000fcc0000410000 */
[----:B------:R-:W1:Y:S02]  /*9940*/  F2F.F64.F32 R4, R5 ;  /* 0x0000000500047310 */ /* 0x000e640000201800 */
[----:B-1----:R1:W-:Y:S01]  /*9950*/  STG.E.128 desc[UR36][R2.64], R4 ;  /* 0x0000000402007986 */ /* 0x0023e2000c101d24 */
[----:B------:R-:W-:Y:S05]  /*9960*/  BRA `(.L_x_2659) ;  /* 0x0000000000f47947 */ /* 0x000fea0003800000 */
.L_x_2678:
[----:B------:R-:W-:-:S09]  /*9970*/  UISETP.NE.AND UP0, UPT, UR4, 0xf, UPT ;  /* 0x0000000f0400788c */ /* 0x000fd2000bf05270 */
[----:B------:R-:W-:Y:S05]  /*9980*/  BRA.U !UP0, `(.L_x_2680) ;  /* 0x0000000108e87547 */ /* 0x000fea000b800000 */
[----:B------:R-:W-:-:S09]  /*9990*/  UISETP.NE.AND UP0, UPT, UR4, 0x17, UPT ;  /* 0x000000170400788c */ /* 0x000fd2000bf05270 */
[----:B------:R-:W-:Y:S05]  /*99a0*/  BRA.U !UP0, `(.L_x_2681) ;  /* 0x0000000108907547 */ /* 0x000fea000b800000 */
[----:B------:R-:W-:-:S09]  /*99b0*/  UISETP.NE.AND UP0, UPT, UR4, 0x18, UPT ;  /* 0x000000180400788c */ /* 0x000fd2000bf05270 */
[----:B------:R-:W-:Y:S05]  /*99c0*/  BRA.U !UP0, `(.L_x_2682) ;  /* 0x0000000108447547 */ /* 0x000fea000b800000 */
.L_x_2658:
        /* <DEDUP_REMOVED lines=16> */
.L_x_2683:
[----:B------:R-:W-:Y:S05]  /*9ad0*/  BRA `(.L_x_2659) ;  /* 0x0000000000987947 */ /* 0x000fea0003800000 */
.L_x_2682:
        /* <DEDUP_REMOVED lines=13> */
.L_x_2685:
[----:B------:R-:W-:Y:S05]  /*9bb0*/  BSYNC.RECONVERGENT B0 ;  /* 0x0000000000007941 */ /* 0x000fea0003800200 */
.L_x_2684:
[----:B------:R-:W-:-:S05]  /*9bc0*/  LOP3.LUT R5, R0, 0x80, R5, 0xf8, !PT ;  /* 0x0000008000057812 */ /* 0x000fca00078ef805 */
[----:B------:R0:W-:Y:S01]  /*9bd0*/  STG.E.U8 desc[UR36][R2.64], R5 ;  /* 0x0000000502007986 */ /* 0x0001e2000c101124 */
[----:B------:R-:W-:Y:S05]  /*9be0*/  BRA `(.L_x_2659) ;  /* 0x0000000000547947 */ /* 0x000fea0003800000 */
.L_x_2681:
        /* <DEDUP_REMOVED lines=12> */
.L_x_2687:
[----:B------:R-:W-:Y:S02]  /*9cb0*/  ISETP.GT.U32.AND P0, PT, R4, 0x7f800000, PT ;  /* 0x7f8000000400780c */ /* 0x000fe40003f04070 */
[----:B0-----:R-:W-:-:S04]  /*9cc0*/  MOV R0, 0x7f ;  /* 0x0000007f00007802 */ /* 0x001fc80000000f00 */
[----:B------:R-:W-:-:S07]  /*9cd0*/  SEL R0, R0, 0x7c, P0 ;  /* 0x0000007c00007807 */ /* 0x000fce0000000000 */
.L_x_2688:
[----:B------:R-:W-:Y:S05]  /*9ce0*/  BSYNC.RECONVERGENT B0 ;  /* 0x0000000000007941 */ /* 0x000fea0003800200 */
.L_x_2686:
[----:B------:R-:W-:-:S04]  /*9cf0*/  SHF.R.U32.HI R5, RZ, 0x18, R5 ;  /* 0x00000018ff057819 */ /* 0x000fc80000011605 */
[----:B------:R-:W-:-:S05]  /*9d00*/  LOP3.LUT R5, R0, 0x80, R5, 0xf8, !PT ;  /* 0x0000008000057812 */ /* 0x000fca00078ef805 */
[----:B------:R0:W-:Y:S01]  /*9d10*/  STG.E.U8 desc[UR36][R2.64], R5 ;  /* 0x0000000502007986 */ /* 0x0001e2000c101124 */
[----:B------:R-:W-:Y:S05]  /*9d20*/  BRA `(.L_x_2659) ;  /* 0x0000000000047947 */ /* 0x000fea0003800000 */
.L_x_2680:
[----:B-1----:R1:W-:Y:S02]  /*9d30*/  STG.E.U16 desc[UR36][R2.64], R5 ;  /* 0x0000000502007986 */ /* 0x0023e4000c101524 */
.L_x_2659:
[----:B------:R-:W-:-:S07]  /*9d40*/  VIADD R17, R17, 0x80 ;  /* 0x0000008011117836 */ /* 0x000fce0000000000 */
.L_x_2619:
[----:B------:R-:W-:Y:S05]  /*9d50*/  BSYNC.RECONVERGENT B6 ;  /* 0x0000000000067941 */ /* 0x000fea0003800200 */
.L_x_2618:
        /* <DEDUP_REMOVED lines=306> */
.L_x_2689:
[----:B------:R-:W1:Y:S01]  /*b080*/  LDCU.128 UR8, c[0x0][0x580] ;  /* 0x0000b000ff0877ac */ /* 0x000e620008000c00 */
[----:B------:R-:W-:-:S04]  /*b090*/  UPRMT UR4, UR41, 0x9910, URZ ;  /* 0x0000991029047896 */ /* 0x000fc800080000ff */
[----:B------:R-:W-:Y:S01]  /*b0a0*/  UISETP.GT.AND UP0, UPT, UR4, 0x9, UPT ;  /* 0x000000090400788c */ /* 0x000fe2000bf04270 */
[----:B-1234-:R-:W-:Y:S02]  /*b0b0*/  IADD3 R2, P1, PT, R0, UR10, RZ ;  /* 0x0000000a00027c10 */ /* 0x01efe4000ff3e0ff */
[----:B------:R-:W-:-:S03]  /*b0c0*/  IADD3 R16, P0, PT, R16, UR8, RZ ;  /* 0x0000000810107c10 */ /* 0x000fc6000ff1e0ff */
        /* <DEDUP_REMOVED lines=15> */
.L_x_2693:
[----:B------:R-:W2:Y:S02]  /*b1c0*/  LDG.E.U8 R2, desc[UR36][R2.64] ;  /* 0x0000002402027981 */ /* 0x000ea4000c1e1100 */
[----:B--2---:R-:W-:-:S04]  /*b1d0*/  I2FP.F32.U32 R0, R2 ;  /* 0x0000000200007245 */ /* 0x004fc80000201000 */
[----:B------:R-:W-:Y:S01]  /*b1e0*/  F2FP.BF16.F32.PACK_AB R0, RZ, R0 ;  /* 0x00000000ff00723e */ /* 0x000fe200000010ff */
[----:B------:R-:W-:Y:S06]  /*b1f0*/  BRA `(.L_x_2695) ;  /* 0x0000000c00a47947 */ /* 0x000fec0003800000 */
.L_x_2692:
        /* <DEDUP_REMOVED lines=10> */
.L_x_2697:
[----:B------:R-:W2:Y:S02]  /*b2a0*/  LDG.E R2, desc[UR36][R2.64] ;  /* 0x0000002402027981 */ /* 0x000ea4000c1e1900 */
[----:B--2---:R-:W-:-:S04]  /*b2b0*/  I2FP.F32.S32 R0, R2 ;  /* 0x0000000200007245 */ /* 0x004fc80000201400 */
[----:B------:R-:W-:Y:S01]  /*b2c0*/  F2FP.BF16.F32.PACK_AB R0, RZ, R0 ;  /* 0x00000000ff00723e */ /* 0x000fe200000010ff */
[----:B------:R-:W-:Y:S06]  /*b2d0*/  BRA `(.L_x_2695) ;  /* 0x0000000c006c7947 */ /* 0x000fec0003800000 */
.L_x_2696:
[----:B------:R-:W2:Y:S02]  /*b2e0*/  LDG.E.U16 R2, desc[UR36][R2.64] ;  /* 0x0000002402027981 */ /* 0x000ea4000c1e1500 */
[----:B--2---:R-:W0:Y:S02]  /*b2f0*/  I2F.S16 R0, R2 ;  /* 0x0000000200007306 */ /* 0x004e240000101400 */
[----:B0-----:R-:W-:Y:S01]  /*b300*/  F2FP.BF16.F32.PACK_AB R0, RZ, R0 ;  /* 0x00000000ff00723e */ /* 0x001fe200000010ff */
[----:B------:R-:W-:Y:S06]  /*b310*/  BRA `(.L_x_2695) ;  /* 0x0000000c005c7947 */ /* 0x000fec0003800000 */
.L_x_2691:
        /* <DEDUP_REMOVED lines=9> */
.L_x_2699:
[----:B------:R-:W2:Y:S02]  /*b3b0*/  LDG.E.U16 R0, desc[UR36][R2.64] ;  /* 0x0000002402007981 */ /* 0x000ea4000c1e1500 */
[----:B--2---:R-:W-:-:S05]  /*b3c0*/  HADD2.F32 R0, -RZ, R0.H0_H0 ;  /* 0x20000000ff007230 */ /* 0x004fca0000004100 */
[----:B------:R-:W-:Y:S01]  /*b3d0*/  F2FP.BF16.F32.PACK_AB R0, RZ, R0 ;  /* 0x00000000ff00723e */ /* 0x000fe200000010ff */
[----:B------:R-:W-:Y:S06]  /*b3e0*/  BRA `(.L_x_2695) ;  /* 0x0000000c00287947 */ /* 0x000fec0003800000 */
.L_x_2698:
        /* <DEDUP_REMOVED lines=9> */
.L_x_2701:
[----:B------:R-:W2:Y:S02]  /*b480*/  LDG.E.U16 R2, desc[UR36][R2.64] ;  /* 0x0000002402027981 */ /* 0x000ea4000c1e1500 */
[----:B--2---:R-:W-:-:S05]  /*b490*/  HADD2.F32 R0, -RZ, R2.H0_H0 ;  /* 0x20000002ff007230 */ /* 0x004fca0000004100 */
[----:B------:R-:W-:Y:S01]  /*b4a0*/  F2FP.BF16.F32.PACK_AB R0, RZ, R0 ;  /* 0x00000000ff00723e */ /* 0x000fe200000010ff */
[----:B------:R-:W-:Y:S06]  /*b4b0*/  BRA `(.L_x_2695) ;  /* 0x0000000800f47947 */ /* 0x000fec0003800000 */
.L_x_2700:
        /* <DEDUP_REMOVED lines=12> */
.L_x_2690:
        /* <DEDUP_REMOVED lines=13> */
.L_x_2704:
        /* <DEDUP_REMOVED lines=12> */
.L_x_2703:
        /* <DEDUP_REMOVED lines=27> */
.L_x_2706:
        /* <DEDUP_REMOVED lines=13> */
.L_x_2705:
[----:B------:R0:W5:Y:S01]  /*b990*/  LDG.E.U16 R0, desc[UR36][R2.64] ;  /* 0x0000002402007981 */ /* 0x000162000c1e1500 */
[----:B------:R-:W-:Y:S05]  /*b9a0*/  BRA `(.L_x_2695) ;  /* 0x0000000400b87947 */ /* 0x000fea0003800000 */
.L_x_2702:
        /* <DEDUP_REMOVED lines=12> */
.L_x_2709:
        /* <DEDUP_REMOVED lines=21> */
.L_x_2713:
[----:B------:R-:W-:Y:S05]  /*bbc0*/  BSYNC.RECONVERGENT B1 ;  /* 0x0000000000017941 */ /* 0x000fea0003800200 */
.L_x_2712:
[----:B------:R-:W-:Y:S02]  /*bbd0*/  SHF.L.U32 R0, R0, 0x14, RZ ;  /* 0x0000001400007819 */ /* 0x000fe400000006ff */
[----:B------:R-:W-:-:S04]  /*bbe0*/  LEA R2, R2, 0x3b800000, 0x17 ;  /* 0x3b80000002027811 */ /* 0x000fc800078eb8ff */
[----:B------:R-:W-:-:S07]  /*bbf0*/  LOP3.LUT R0, R2, R0, R7, 0xfe, !PT ;  /* 0x0000000002007212 */ /* 0x000fce00078efe07 */
.L_x_2711:
[----:B------:R-:W-:Y:S05]  /*bc00*/  BSYNC.RECONVERGENT B0 ;  /* 0x0000000000007941 */ /* 0x000fea0003800200 */
.L_x_2710:
[----:B------:R-:W-:Y:S01]  /*bc10*/  F2FP.BF16.F32.PACK_AB R0, RZ, R0 ;  /* 0x00000000ff00723e */ /* 0x000fe200000010ff */
[----:B------:R-:W-:Y:S06]  /*bc20*/  BRA `(.L_x_2695) ;  /* 0x0000000400187947 */ /* 0x000fec0003800000 */
.L_x_2708:
        /* <DEDUP_REMOVED lines=21> */
.L_x_2717:
[----:B------:R-:W-:Y:S05]  /*bd80*/  BSYNC.RECONVERGENT B1 ;  /* 0x0000000000017941 */ /* 0x000fea0003800200 */
.L_x_2716:
[----:B------:R-:W-:Y:S01]  /*bd90*/  IMAD.SHL.U32 R0, R0, 0x200000, RZ ;  /* 0x0020000000007824 */ /* 0x000fe200078e00ff */
[----:B------:R-:W-:-:S04]  /*bda0*/  LEA R2, R2, 0x37800000, 0x17 ;  /* 0x3780000002027811 */ /* 0x000fc800078eb8ff */
[----:B------:R-:W-:-:S07]  /*bdb0*/  LOP3.LUT R0, R2, R0, R7, 0xfe, !PT ;  /* 0x0000000002007212 */ /* 0x000fce00078efe07 */
.L_x_2715:
[----:B------:R-:W-:Y:S05]  /*bdc0*/  BSYNC.RECONVERGENT B0 ;  /* 0x0000000000007941 */ /* 0x000fea0003800200 */
.L_x_2714:
[----:B------:R-:W-:Y:S01]  /*bdd0*/  F2FP.BF16.F32.PACK_AB R0, RZ, R0 ;  /* 0x00000000ff00723e */ /* 0x000fe200000010ff */
[----:B------:R-:W-:Y:S06]  /*bde0*/  BRA `(.L_x_2695) ;  /* 0x0000000000a87947 */ /* 0x000fec0003800000 */
.L_x_2707:
        /* <DEDUP_REMOVED lines=14> */
.L_x_2721:
[----:B------:R-:W-:Y:S05]  /*bed0*/  BSYNC.RECONVERGENT B0 ;  /* 0x0000000000007941 */ /* 0x000fea0003800200 */
.L_x_2720:
[----:B------:R-:W-:Y:S01]  /*bee0*/  F2FP.BF16.F32.PACK_AB R0, RZ, R0 ;  /* 0x00000000ff00723e */ /* 0x000fe200000010ff */
[----:B------:R-:W-:Y:S06]  /*bef0*/  BRA `(.L_x_2695) ;  /* 0x0000000000647947 */ /* 0x000fec0003800000 */
.L_x_2694:
        /* <DEDUP_REMOVED lines=16> */
.L_x_2722:
[----:B------:R-:W-:Y:S01]  /*c000*/  PRMT R0, RZ, 0x7610, R0 ;  /* 0x00007610ff007816 */ /* 0x000fe20000000000 */
[----:B------:R-:W-:Y:S06]  /*c010*/  BRA `(.L_x_2695) ;  /* 0x00000000001c7947 */ /* 0x000fec0003800000 */
.L_x_2719:
[----:B------:R-:W2:Y:S02]  /*c020*/  LDG.E.64 R2, desc[UR36][R2.64] ;  /* 0x0000002402027981 */ /* 0x000ea4000c1e1b00 */
[----:B--2---:R-:W0:Y:S02]  /*c030*/  I2F.U64 R0, R2 ;  /* 0x0000000200007312 */ /* 0x004e240000301000 */
[----:B0-----:R-:W-:Y:S01]  /*c040*/  F2FP.BF16.F32.PACK_AB R0, RZ, R0 ;  /* 0x00000000ff00723e */ /* 0x001fe200000010ff */
[----:B------:R-:W-:Y:S06]  /*c050*/  BRA `(.L_x_2695) ;  /* 0x00000000000c7947 */ /* 0x000fec0003800000 */
.L_x_2718:
[----:B------:R-:W2:Y:S02]  /*c060*/  LDG.E R2, desc[UR36][R2.64] ;  /* 0x0000002402027981 */ /* 0x000ea4000c1e1900 */
[----:B--2---:R-:W-:-:S04]  /*c070*/  I2FP.F32.U32 R0, R2 ;  /* 0x0000000200007245 */ /* 0x004fc80000201000 */
[----:B------:R-:W-:-:S07]  /*c080*/  F2FP.BF16.F32.PACK_AB R0, RZ, R0 ;  /* 0x00000000ff00723e */ /* 0x000fce00000010ff */
.L_x_2695:
[----:B-----5:R-:W-:Y:S01]  /*c090*/  IMAD.U32 R5, R0, 0x10000, RZ ;  /* 0x0001000000057824 */ /* 0x020fe200078e00ff */
[----:B------:R-:W-:Y:S01]  /*c0a0*/  UPRMT UR4, UR42, 0x9910, URZ ;  /* 0x000099102a047896 */ /* 0x000fe200080000ff */
[----:B------:R-:W-:Y:S02]  /*c0b0*/  IMAD.MOV.U32 R4, RZ, RZ, 0x3e800000 ;  /* 0x3e800000ff047424 */ /* 0x000fe400078e00ff */
[C---:B------:R-:W-:Y:S01]  /*c0c0*/  FADD.FTZ.RZ R0, R5.reuse, 1 ;  /* 0x3f80000005007421 */ /* 0x040fe2000001c000 */
[----:B------:R-:W-:Y:S01]  /*c0d0*/  IMAD.MOV.U32 R7, RZ, RZ, 0x3d39bf78 ;  /* 0x3d39bf78ff077424 */ /* 0x000fe200078e00ff */
[C---:B------:R-:W-:Y:S01]  /*c0e0*/  ISETP.GE.U32.AND P0, PT, R5.reuse, 0x7f800000, PT ;  /* 0x7f8000000500780c */ /* 0x040fe20003f06070 */
[----:B------:R-:W-:Y:S02]  /*c0f0*/  UISETP.GT.AND UP0, UPT, UR4, 0x9, UPT ;  /* 0x000000090400788c */ /* 0x000fe4000bf04270 */
[----:B------:R-:W-:Y:S02]  /*c100*/  IADD3 R0, PT, PT, R0, -0x3f400000, RZ ;  /* 0xc0c0000000007810 */ /* 0x000fe40007ffe0ff */
[----:B------:R-:W-:-:S02]  /*c110*/  ISETP.GT.AND P1, PT, R5, -0x40800000, P0 ;  /* 0xbf8000000500780c */ /* 0x000fc40000724270 */
[----:B------:R-:W-:-:S04]  /*c120*/  LOP3.LUT R0, R0, 0xff800000, RZ, 0xc0, !PT ;  /* 0xff80000000007812 */ /* 0x000fc800078ec0ff */
[----:B0-----:R-:W-:Y:S02]  /*c130*/  IADD3 R3, PT, PT, -R0, 0x40800000, RZ ;  /* 0x4080000000037810 */ /* 0x001fe40007ffe1ff */
[-C--:B------:R-:W-:Y:S02]  /*c140*/  IADD3 R2, PT, PT, R5, -R0.reuse, RZ ;  /* 0x8000000005027210 */ /* 0x080fe40007ffe0ff */
[----:B------:R-:W-:Y:S01]  /*c150*/  I2FP.F32.S32 R0, R0 ;  /* 0x0000000000007245 */ /* 0x000fe20000201400 */
[----:B------:R-:W-:-:S04]  /*c160*/  FFMA.FTZ R3, R3, R4, -1 ;  /* 0xbf80000003037423 */ /* 0x000fc80000010004 */
[----:B------:R-:W-:Y:S01]  /*c170*/  FADD.FTZ R2, R2, R3 ;  /* 0x0000000302027221 */ /* 0x000fe20000010000 */
[----:B------:R-:W-:-:S03]  /*c180*/  FMUL.FTZ R0, R0, 1.1920928955078125e-07 ;  /* 0x3400000000007820 */ /* 0x000fc60000410000 */
        /* <DEDUP_REMOVED lines=14> */
[----:B------:R-:W-:-:S04]  /*c270*/  @P0 FSEL R0, R0, -RZ, P1 ;  /* 0x800000ff00000208 */ /* 0x000fc80000800000 */
[----:B------:R0:W1:Y:S01]  /*c280*/  F2F.BF16.F32 R3, R0 ;  /* 0x0000000000037304 */ /* 0x0000620000202000 */
        /* <DEDUP_REMOVED lines=11> */
[----:B0-----:R-:W-:Y:S01]  /*c340*/  STG.E.U8 desc[UR36][R16.64], R3 ;  /* 0x0000000310007986 */ /* 0x001fe2000c101124 */
[----:B------:R-:W-:Y:S05]  /*c350*/  EXIT ;  /* 0x000000000000794d */ /* 0x000fea0003800000 */
.L_x_2726:
[----:B-1----:R-:W-:-:S06]  /*c360*/  SHF.L.U32 R3, R3, 0x10, RZ ;  /* 0x0000001003037819 */ /* 0x002fcc00000006ff */
[----:B------:R-:W1:Y:S02]  /*c370*/  F2I.S64.TRUNC R2, R3 ;  /* 0x0000000300027311 */ /* 0x000e64000020d900 */
[----:B-1----:R-:W-:Y:S01]  /*c380*/  STG.E.U8 desc[UR36][R16.64], R2 ;  /* 0x0000000210007986 */ /* 0x002fe2000c101124 */
[----:B------:R-:W-:Y:S05]  /*c390*/  EXIT ;  /* 0x000000000000794d */ /* 0x000fea0003800000 */
.L_x_2725:
        /* <DEDUP_REMOVED lines=10> */
.L_x_2729:
[----:B-1----:R-:W-:-:S06]  /*c440*/  SHF.L.U32 R3, R3, 0x10, RZ ;  /* 0x0000001003037819 */ /* 0x002fcc00000006ff */
[----:B------:R-:W1:Y:S02]  /*c450*/  F2I.FTZ.TRUNC.NTZ R3, R3 ;  /* 0x0000000300037305 */ /* 0x000e64000021f100 */
[----:B-1----:R-:W-:Y:S01]  /*c460*/  STG.E desc[UR36][R16.64], R3 ;  /* 0x0000000310007986 */ /* 0x002fe2000c101924 */
[----:B------:R-:W-:Y:S05]  /*c470*/  EXIT ;  /* 0x000000000000794d */ /* 0x000fea0003800000 */
.L_x_2728:
[----:B-1----:R-:W-:-:S06]  /*c480*/  IMAD.U32 R3, R3, 0x10000, RZ ;  /* 0x0001000003037824 */ /* 0x002fcc00078e00ff */
[----:B------:R-:W1:Y:S02]  /*c490*/  F2I.FTZ.TRUNC.NTZ R3, R3 ;  /* 0x0000000300037305 */ /* 0x000e64000021f100 */
[----:B-1----:R-:W-:Y:S01]  /*c4a0*/  STG.E.U16 desc[UR36][R16.64], R3 ;  /* 0x0000000310007986 */ /* 0x002fe2000c101524 */
[----:B------:R-:W-:Y:S05]  /*c4b0*/  EXIT ;  /* 0x000000000000794d */ /* 0x000fea0003800000 */
.L_x_2724:
[----:B------:R-:W-:-:S09]  /*c4c0*/  UISETP.GT.AND UP0, UPT, UR4, 0x6, UPT ;  /* 0x000000060400788c */ /* 0x000fd2000bf04270 */
[----:B------:R-:W-:Y:S05]  /*c4d0*/  BRA.U UP0, `(.L_x_2730) ;  /* 0x00000001002c7547 */ /* 0x000fea000b800000 */
[----:B------:R-:W-:-:S09]  /*c4e0*/  UISETP.NE.AND UP0, UPT, UR4, 0x5, UPT ;  /* 0x000000050400788c */ /* 0x000fd2000bf05270 */
[----:B------:R-:W-:Y:S05]  /*c4f0*/  BRA.U !UP0, `(.L_x_2731) ;  /* 0x0000000108147547 */ /* 0x000fea000b800000 */
[----:B------:R-:W-:-:S09]  /*c500*/  UISETP.NE.AND UP0, UPT, UR4, 0x6, UPT ;  /* 0x000000060400788c */ /* 0x000fd2000bf05270 */
[----:B------:R-:W-:Y:S05]  /*c510*/  BRA.U UP0, `(.L_x_2727) ;  /* 0x0000000900307547 */ /* 0x000fea000b800000 */
[----:B-1----:R-:W-:-:S05]  /*c520*/  SHF.L.U32 R3, R3, 0x10, RZ ;  /* 0x0000001003037819 */ /* 0x002fca00000006ff */
[----:B------:R-:W-:Y:S01]  /*c530*/  STG.E desc[UR36][R16.64], R3 ;  /* 0x0000000310007986 */ /* 0x000fe2000c101924 */
[----:B------:R-:W-:Y:S05]  /*c540*/  EXIT ;  /* 0x000000000000794d */ /* 0x000fea0003800000 */
.L_x_2731:
[----:B01----:R-:W-:-:S05]  /*c550*/  IMAD.U32 R0, R3, 0x10000, RZ ;  /* 0x0001000003007824 */ /* 0x003fca00078e00ff */
[----:B------:R-:W-:-:S05]  /*c560*/  F2FP.F16.F32.PACK_AB R0, RZ, R0 ;  /* 0x00000000ff00723e */ /* 0x000fca00000000ff */
[----:B------:R-:W-:Y:S01]  /*c570*/  STG.E.U16 desc[UR36][R16.64], R0 ;  /* 0x0000000010007986 */ /* 0x000fe2000c101524 */
[----:B------:R-:W-:Y:S05]  /*c580*/  EXIT ;  /* 0x000000000000794d */ /* 0x000fea0003800000 */
.L_x_2730:
        /* <DEDUP_REMOVED lines=8> */
[----:B------:R-:W-:Y:S01]  /*c610*/  STG.E.64 desc[UR36][R16.64], R2 ;  /* 0x0000000210007986 */ /* 0x000fe2000c101b24 */
[----:B------:R-:W-:Y:S05]  /*c620*/  EXIT ;  /* 0x000000000000794d */ /* 0x000fea0003800000 */
.L_x_2733:
[----:B-1----:R-:W-:-:S04]  /*c630*/  SHF.L.U32 R3, R3, 0x10, RZ ;  /* 0x0000001003037819 */ /* 0x002fc800000006ff */
[----:B------:R-:W-:-:S04]  /*c640*/  F2FP.F16.F32.PACK_AB R3, RZ, R3 ;  /* 0x00000003ff03723e */ /* 0x000fc800000000ff */
[----:B------:R-:W-:-:S05]  /*c650*/  PRMT R3, R3, 0x5410, RZ ;  /* 0x0000541003037816 */ /* 0x000fca00000000ff */
[----:B------:R-:W-:Y:S01]  /*c660*/  STG.E desc[UR36][R16.64], R3 ;  /* 0x0000000310007986 */ /* 0x000fe2000c101924 */
[----:B------:R-:W-:Y:S05]  /*c670*/  EXIT ;  /* 0x000000000000794d */ /* 0x000fea0003800000 */
.L_x_2732:
[----:B-1----:R-:W-:-:S04]  /*c680*/  IMAD.U32 R2, R3, 0x10000, RZ ;  /* 0x0001000003027824 */ /* 0x002fc800078e00ff */
[----:B------:R-:W-:-:S06]  /*c690*/  FMUL.FTZ R2, R2, 1 ;  /* 0x3f80000002027820 */ /* 0x000fcc0000410000 */
[----:B------:R-:W1:Y:S02]  /*c6a0*/  F2F.F64.F32 R2, R2 ;  /* 0x0000000200027310 */ /* 0x000e640000201800 */
[----:B-1----:R-:W-:Y:S01]  /*c6b0*/  STG.E.64 desc[UR36][R16.64], R2 ;  /* 0x0000000210007986 */ /* 0x002fe2000c101b24 */
[----:B------:R-:W-:Y:S05]  /*c6c0*/  EXIT ;  /* 0x000000000000794d */ /* 0x000fea0003800000 */
.L_x_2723:
        /* <DEDUP_REMOVED lines=12> */
[----:B-1----:R-:W-:Y:S01]  /*c790*/  STG.E.U16 desc[UR36][R16.64], R3 ;  /* 0x0000000310007986 */ /* 0x002fe2000c101524 */
[----:B------:R-:W-:Y:S05]  /*c7a0*/  EXIT ;  /* 0x000000000000794d */ /* 0x000fea0003800000 */
.L_x_2737:
[----:B-1----:R-:W-:Y:S01]  /*c7b0*/  IMAD.U32 R3, R3, 0x10000, RZ ;  /* 0x0001000003037824 */ /* 0x002fe200078e00ff */
[----:B------:R-:W-:Y:S01]  /*c7c0*/  BSSY.RECONVERGENT B0, `(.L_x_2738) ;  /* 0x0000013000007945 */ /* 0x000fe20003800200 */
[----:B------:R-:W-:-:S03]  /*c7d0*/  HFMA2 R8, -RZ, RZ, 0, 7.62939453125e-06 ;  /* 0x00000080ff087431 */ /* 0x000fc600000001ff */
        /* <DEDUP_REMOVED lines=14> */
.L_x_2740:
[----:B------:R-:W-:-:S04]  /*c8c0*/  SHF.R.U32.HI R3, RZ, 0x18, R3 ;  /* 0x00000018ff037819 */ /* 0x000fc80000011603 */
[----:B------:R-:W-:-:S04]  /*c8d0*/  LOP3.LUT R0, R0, 0x80, R3, 0xf8, !PT ;  /* 0x0000008000007812 */ /* 0x000fc800078ef803 */
[----:B------:R-:W-:-:S07]  /*c8e0*/  PRMT R8, R0, 0x7610, R8 ;  /* 0x0000761000087816 */ /* 0x000fce0000000008 */
.L_x_2739:
[----:B------:R-:W-:Y:S05]  /*c8f0*/  BSYNC.RECONVERGENT B0 ;  /* 0x0000000000007941 */ /* 0x000fea0003800200 */
.L_x_2738:
[----:B------:R-:W-:Y:S01]  /*c900*/  STG.E.U8 desc[UR36][R16.64], R8 ;  /* 0x0000000810007986 */ /* 0x000fe2000c101124 */
[----:B------:R-:W-:Y:S05]  /*c910*/  EXIT ;  /* 0x000000000000794d */ /* 0x000fea0003800000 */
.L_x_2736:
        /* <DEDUP_REMOVED lines=17> */
.L_x_2743:
[----:B------:R-:W-:-:S04]  /*ca30*/  SHF.R.U32.HI R3, RZ, 0x18, R3 ;  /* 0x00000018ff037819 */ /* 0x000fc80000011603 */
[----:B------:R-:W-:-:S04]  /*ca40*/  LOP3.LUT R0, R0, 0x80, R3, 0xf8, !PT ;  /* 0x0000008000007812 */ /* 0x000fc800078ef803 */
[----:B------:R-:W-:-:S07]  /*ca50*/  PRMT R8, R0, 0x7610, R8 ;  /* 0x0000761000087816 */ /* 0x000fce0000000008 */
.L_x_2742:
[----:B------:R-:W-:Y:S05]  /*ca60*/  BSYNC.RECONVERGENT B0 ;  /* 0x0000000000007941 */ /* 0x000fea0003800200 */
.L_x_2741:
[----:B------:R-:W-:Y:S01]  /*ca70*/  STG.E.U8 desc[UR36][R16.64], R8 ;  /* 0x0000000810007986 */ /* 0x000fe2000c101124 */
[----:B------:R-:W-:Y:S05]  /*ca80*/  EXIT ;  /* 0x000000000000794d */ /* 0x000fea0003800000 */
.L_x_2735:
        /* <DEDUP_REMOVED lines=22> */
.L_x_2745:
[----:B-1----:R-:W-:-:S06]  /*cbf0*/  SHF.L.U32 R3, R3, 0x10, RZ ;  /* 0x0000001003037819 */ /* 0x002fcc00000006ff */
[----:B------:R-:W1:Y:S02]  /*cc00*/  F2I.U64.TRUNC R2, R3 ;  /* 0x0000000300027311 */ /* 0x000e64000020d800 */
[----:B-1----:R-:W-:Y:S01]  /*cc10*/  STG.E.64 desc[UR36][R16.64], R2 ;  /* 0x0000000210007986 */ /* 0x002fe2000c101b24 */
[----:B------:R-:W-:Y:S05]  /*cc20*/  EXIT ;  /* 0x000000000000794d */ /* 0x000fea0003800000 */
.L_x_2744:
[----:B-1----:R-:W-:-:S06]  /*cc30*/  IMAD.U32 R3, R3, 0x10000, RZ ;  /* 0x0001000003037824 */ /* 0x002fcc00078e00ff */
[----:B------:R-:W1:Y:S02]  /*cc40*/  F2I.FTZ.U32.TRUNC.NTZ R3, R3 ;  /* 0x0000000300037305 */ /* 0x000e64000021f000 */
[----:B-1----:R-:W-:Y:S01]  /*cc50*/  STG.E desc[UR36][R16.64], R3 ;  /* 0x0000000310007986 */ /* 0x002fe2000c101924 */
[----:B------:R-:W-:Y:S05]  /*cc60*/  EXIT ;  /* 0x000000000000794d */ /* 0x000fea0003800000 */
.L_x_2734:
        /* <DEDUP_REMOVED lines=9> */
[----:B------:R-:W-:Y:S01]  /*cd00*/  STG.E.U8 desc[UR36][R16.64], R3 ;  /* 0x0000000310007986 */ /* 0x000fe2000c101124 */
[----:B------:R-:W-:Y:S05]  /*cd10*/  EXIT ;  /* 0x000000000000794d */ /* 0x000fea0003800000 */
.L_x_2747:
[----:B-1----:R-:W-:Y:S01]  /*cd20*/  IMAD.U32 R3, R3, 0x10000, RZ ;  /* 0x0001000003037824 */ /* 0x002fe200078e00ff */
[----:B------:R-:W-:-:S03]  /*cd30*/  CS2R R6, SRZ ;  /* 0x0000000000067805 */ /* 0x000fc6000001ff00 */
[----:B------:R-:W-:-:S04]  /*cd40*/  FMUL.FTZ R3, R3, 1 ;  /* 0x3f80000003037820 */ /* 0x000fc80000410000 */
[----:B------:R-:W1:Y:S02]  /*cd50*/  F2F.F64.F32 R4, R3 ;  /* 0x0000000300047310 */ /* 0x000e640000201800 */
[----:B-1----:R-:W-:Y:S01]  /*cd60*/  STG.E.128 desc[UR36][R16.64], R4 ;  /* 0x0000000410007986 */ /* 0x002fe2000c101d24 */
[----:B------:R-:W-:Y:S05]  /*cd70*/  EXIT ;  /* 0x000000000000794d */ /* 0x000fea0003800000 */
.L_x_2746:
[----:B------:R-:W-:-:S09]  /*cd80*/  UISETP.NE.AND UP0, UPT, UR4, 0xf, UPT ;  /* 0x0000000f0400788c */ /* 0x000fd2000bf05270 */
[----:B------:R-:W-:Y:S05]  /*cd90*/  BRA.U !UP0, `(.L_x_2748) ;  /* 0x0000000108e87547 */ /* 0x000fea000b800000 */
[----:B------:R-:W-:-:S09]  /*cda0*/  UISETP.NE.AND UP0, UPT, UR4, 0x17, UPT ;  /* 0x000000170400788c */ /* 0x000fd2000bf05270 */
[----:B------:R-:W-:Y:S05]  /*cdb0*/  BRA.U !UP0, `(.L_x_2749) ;  /* 0x0000000108907547 */ /* 0x000fea000b800000 */
[----:B------:R-:W-:-:S09]  /*cdc0*/  UISETP.NE.AND UP0, UPT, UR4, 0x18, UPT ;  /* 0x000000180400788c */ /* 0x000fd2000bf05270 */
[----:B------:R-:W-:Y:S05]  /*cdd0*/  BRA.U !UP0, `(.L_x_2750) ;  /* 0x0000000108447547 */ /* 0x000fea000b800000 */
.L_x_2727:
[----:B0-----:R-:W-:Y:S01]  /*cde0*/  MOV R0, 0x0 ;  /* 0x0000000000007802 */ /* 0x001fe20000000f00 */
        /* <DEDUP_REMOVED lines=15> */
.L_x_2751:
[----:B------:R-:W-:Y:S05]  /*cee0*/  EXIT ;  /* 0x000000000000794d */ /* 0x000fea0003800000 */
.L_x_2750:
[----:B-1----:R-:W-:Y:S01]  /*cef0*/  IMAD.U32 R5, R3, 0x10000, RZ ;  /* 0x0001000003057824 */ /* 0x002fe200078e00ff */
[----:B------:R-:W-:Y:S01]  /*cf00*/  BSSY.RECONVERGENT B0, `(.L_x_2752) ;  /* 0x000000c000007945 */ /* 0x000fe20003800200 */
[----:B0-----:R-:W-:-:S03]  /*cf10*/  HFMA2 R0, -RZ, RZ, 0, 7.569789886474609375e-06 ;  /* 0x0000007fff007431 */ /* 0x001fc600000001ff */
        /* <DEDUP_REMOVED lines=10> */
.L_x_2753:
[----:B------:R-:W-:Y:S05]  /*cfc0*/  BSYNC.RECONVERGENT B0 ;  /* 0x0000000000007941 */ /* 0x000fea0003800200 */
.L_x_2752:
[----:B------:R-:W-:-:S05]  /*cfd0*/  LOP3.LUT R3, R0, 0x80, R3, 0xf8, !PT ;  /* 0x0000008000037812 */ /* 0x000fca00078ef803 */
[----:B------:R-:W-:Y:S01]  /*cfe0*/  STG.E.U8 desc[UR36][R16.64], R3 ;  /* 0x0000000310007986 */ /* 0x000fe2000c101124 */
[----:B------:R-:W-:Y:S05]  /*cff0*/  EXIT ;  /* 0x000000000000794d */ /* 0x000fea0003800000 */
.L_x_2749:
        /* <DEDUP_REMOVED lines=12> */
.L_x_2755:
[----:B------:R-:W-:Y:S02]  /*d0c0*/  ISETP.GT.U32.AND P0, PT, R2, 0x7f800000, PT ;  /* 0x7f8000000200780c */ /* 0x000fe40003f04070 */
[----:B0-----:R-:W-:-:S04]  /*d0d0*/  MOV R0, 0x7f ;  /* 0x0000007f00007802 */ /* 0x001fc80000000f00 */
[----:B------:R-:W-:-:S07]  /*d0e0*/  SEL R0, R0, 0x7c, P0 ;  /* 0x0000007c00007807 */ /* 0x000fce0000000000 */
.L_x_2756:
[----:B------:R-:W-:Y:S05]  /*d0f0*/  BSYNC.RECONVERGENT B0 ;  /* 0x0000000000007941 */ /* 0x000fea0003800200 */
.L_x_2754:
[----:B------:R-:W-:-:S04]  /*d100*/  SHF.R.U32.HI R3, RZ, 0x18, R3 ;  /* 0x00000018ff037819 */ /* 0x000fc80000011603 */
[----:B------:R-:W-:-:S05]  /*d110*/  LOP3.LUT R3, R0, 0x80, R3, 0xf8, !PT ;  /* 0x0000008000037812 */ /* 0x000fca00078ef803 */
[----:B------:R-:W-:Y:S01]  /*d120*/  STG.E.U8 desc[UR36][R16.64], R3 ;  /* 0x0000000310007986 */ /* 0x000fe2000c101124 */
[----:B------:R-:W-:Y:S05]  /*d130*/  EXIT ;  /* 0x000000000000794d */ /* 0x000fea0003800000 */
.L_x_2748:
[----:B-1----:R-:W-:Y:S01]  /*d140*/  STG.E.U16 desc[UR36][R16.64], R3 ;  /* 0x0000000310007986 */ /* 0x002fe2000c101524 */
[----:B------:R-:W-:Y:S05]  /*d150*/  EXIT ;  /* 0x000000000000794d */ /* 0x000fea0003800000 */
.L_x_2757:
        /* <DEDUP_REMOVED lines=10> */
.L_x_12189:


//--------------------- .text._ZN2at6native27unrolled_elementwise_kernelIZZZNS0_17log1p_kernel_cudaERNS_18TensorIteratorBaseEENKUlvE_clEvENKUlvE4_clEvEUlN3c108BFloat16EE_St5arrayIPcLm2EELi4E23TrivialOffsetCalculatorILi1EjESD_NS0_6memory12LoadWithCastILi1EEENSE_13StoreWithCastILi1EEEEEviT_T0_T2_T3_T4_T5_ --------------------------
	.section	.text._ZN2at6native27unrolled_elementwise_kernelIZZZNS0_17log1p_kernel_cudaERNS_18TensorIteratorBaseEENKUlvE_clEvENKUlvE4_clEvEUlN3c108BFloat16EE_St5arrayIPcLm2EELi4E23TrivialOffsetCalculatorILi1EjESD_NS0_6memory12LoadWithCastILi1EEENSE_13StoreWithCastILi1EEEEEviT_T0_T2_T3_T4_T5_,"ax",@progbits
	.align	128
        .global         _ZN2at6native27unrolled_elementwise_kernelIZZZNS0_17log1p_kernel_cudaERNS_18TensorIteratorBaseEENKUlvE_clEvENKUlvE4_clEvEUlN3c108BFloat16EE_St5arrayIPcLm2EELi4E23TrivialOffsetCalculatorILi1EjESD_NS0_6memory12LoadWithCastILi1EEENSE_13StoreWithCastILi1EEEEEviT_T0_T2_T3_T4_T5_
        .type           _ZN2at6native27unrolled_elementwise_kernelIZZZNS0_17log1p_kernel_cudaERNS_18TensorIteratorBaseEENKUlvE_clEvENKUlvE4_clEvEUlN3c108BFloat16EE_St5arrayIPcLm2EELi4E23TrivialOffsetCalculatorILi1EjESD_NS0_6memory12LoadWithCastILi1EEENSE_13StoreWithCastILi1EEEEEviT_T0_T2_T3_T4_T5_,@function
        .size           _ZN2at6native27unrolled_elementwise_kernelIZZZNS0_17log1p_kernel_cudaERNS_18TensorIteratorBaseEENKUlvE_clEvENKUlvE4_clEvEUlN3c108BFloat16EE_St5arrayIPcLm2EELi4E23TrivialOffsetCalculatorILi1EjESD_NS0_6memory12LoadWithCastILi1EEENSE_13StoreWithCastILi1EEEEEviT_T0_T2_T3_T4_T5_,(.L_x_12190 - _ZN2at6native27unrolled_elementwise_kernelIZZZNS0_17log1p_kernel_cudaERNS_18TensorIteratorBaseEENKUlvE_clEvENKUlvE4_clEvEUlN3c108BFloat16EE_St5arrayIPcLm2EELi4E23TrivialOffsetCalculatorILi1EjESD_NS0_6memory12LoadWithCastILi1EEENSE_13StoreWithCastILi1EEEEEviT_T0_T2_T3_T4_T5_)
        .other          _ZN2at6native27unrolled_elementwise_kernelIZZZNS0_17log1p_kernel_cudaERNS_18TensorIteratorBaseEENKUlvE_clEvENKUlvE4_clEvEUlN3c108BFloat16EE_St5arrayIPcLm2EELi4E23TrivialOffsetCalculatorILi1EjESD_NS0_6memory12LoadWithCastILi1EEENSE_13StoreWithCastILi1EEEEEviT_T0_T2_T3_T4_T5_,@"STO_CUDA_ENTRY STV_DEFAULT"
_ZN2at6native27unrolled_elementwise_kernelIZZZNS0_17log1p_kernel_cudaERNS_18TensorIteratorBaseEENKUlvE_clEvENKUlvE4_clEvEUlN3c108BFloat16EE_St5arrayIPcLm2EELi4E23TrivialOffsetCalculatorILi1EjESD_NS0_6memory12LoadWithCastILi1EEENSE_13StoreWithCastILi1EEEEEviT_T0_T2_T3_T4_T5_:
.text._ZN2at6native27unrolled_elementwise_kernelIZZZNS0_17log1p_kernel_cudaERNS_18TensorIteratorBaseEENKUlvE_clEvENKUlvE4_clEvEUlN3c108BFloat16EE_St5arrayIPcLm2EELi4E23TrivialOffsetCalculatorILi1EjESD_NS0_6memory12LoadWithCastILi1EEENSE_13StoreWithCastILi1EEEEEviT_T0_T2_T3_T4_T5_:
        /* <DEDUP_REMOVED lines=34> */
.L_x_2763:
[----:B------:R-:W2:Y:S02]  /*0220*/  LDG.E.U8 R4, desc[UR36][R4.64] ;  /* 0x0000002404047981 */ /* 0x000ea4000c1e1100 */
[----:B--2---:R-:W-:-:S04]  /*0230*/  I2FP.F32.U32 R0, R4 ;  /* 0x0000000400007245 */ /* 0x004fc80000201000 */
[----:B------:R-:W-:-:S04]  /*0240*/  F2FP.BF16.F32.PACK_AB R0, RZ, R0 ;  /* 0x00000000ff00723e */ /* 0x000fc800000010ff */
[----:B------:R-:W-:Y:S01]  /*0250*/  PRMT R19, R0, 0x7610, R19 ;  /* 0x0000761000137816 */ /* 0x000fe20000000013 */
[----:B------:R-:W-:Y:S06]  /*0260*/  BRA `(.L_x_2765) ;  /* 0x0000000c00e47947 */ /* 0x000fec0003800000 */
.L_x_2762:
        /* <DEDUP_REMOVED lines=11> */
.L_x_2767:
[----:B------:R-:W2:Y:S02]  /*0320*/  LDG.E R4, desc[UR36][R4.64] ;  /* 0x0000002404047981 */ /* 0x000ea4000c1e1900 */
[----:B--2---:R-:W-:-:S04]  /*0330*/  I2FP.F32.S32 R0, R4 ;  /* 0x0000000400007245 */ /* 0x004fc80000201400 */
[----:B------:R-:W-:-:S04]  /*0340*/  F2FP.BF16.F32.PACK_AB R0, RZ, R0 ;  /* 0x00000000ff00723e */ /* 0x000fc800000010ff */
[----:B------:R-:W-:Y:S01]  /*0350*/  PRMT R19, R0, 0x7610, R19 ;  /* 0x0000761000137816 */ /* 0x000fe20000000013 */
[----:B------:R-:W-:Y:S06]  /*0360*/  BRA `(.L_x_2765) ;  /* 0x0000000c00a47947 */ /* 0x000fec0003800000 */
.L_x_2766:
[----:B------:R-:W2:Y:S02]  /*0370*/  LDG.E.U16 R4, desc[UR36][R4.64] ;  /* 0x0000002404047981 */ /* 0x000ea4000c1e1500 */
[----:B--2---:R-:W0:Y:S02]  /*0380*/  I2F.S16 R0, R4 ;  /* 0x0000000400007306 */ /* 0x004e240000101400 */
[----:B0-----:R-:W-:-:S04]  /*0390*/  F2FP.BF16.F32.PACK_AB R0, RZ, R0 ;  /* 0x00000000ff00723e */ /* 0x001fc800000010ff */
[----:B------:R-:W-:Y:S01]  /*03a0*/  PRMT R19, R0, 0x7610, R19 ;  /* 0x0000761000137816 */ /* 0x000fe20000000013 */
[----:B------:R-:W-:Y:S06]  /*03b0*/  BRA `(.L_x_2765) ;  /* 0x0000000c00907947 */ /* 0x000fec0003800000 */
.L_x_2761:
        /* <DEDUP_REMOVED lines=9> */
.L_x_2769:
[----:B------:R-:W2:Y:S02]  /*0450*/  LDG.E.U16 R0, desc[UR36][R4.64] ;  /* 0x0000002404007981 */ /* 0x000ea4000c1e1500 */
[----:B--2---:R-:W-:-:S05]  /*0460*/  HADD2.F32 R0, -RZ, R0.H0_H0 ;  /* 0x20000000ff007230 */ /* 0x004fca0000004100 */
[----:B------:R-:W-:-:S04]  /*0470*/  F2FP.BF16.F32.PACK_AB R0, RZ, R0 ;  /* 0x00000000ff00723e */ /* 0x000fc800000010ff */
[----:B------:R-:W-:Y:S01]  /*0480*/  PRMT R19, R0, 0x7610, R19 ;  /* 0x0000761000137816 */ /* 0x000fe20000000013 */
[----:B------:R-:W-:Y:S06]  /*0490*/  BRA `(.L_x_2765) ;  /* 0x0000000c00587947 */ /* 0x000fec0003800000 */
.L_x_2768:
        /* <DEDUP_REMOVED lines=9> */
.L_x_2771:
[----:B------:R-:W2:Y:S02]  /*0530*/  LDG.E.U16 R4, desc[UR36][R4.64] ;  /* 0x0000002404047981 */ /* 0x000ea4000c1e1500 */
[----:B--2---:R-:W-:-:S05]  /*0540*/  HADD2.F32 R0, -RZ, R4.H0_H0 ;  /* 0x20000004ff007230 */ /* 0x004fca0000004100 */
[----:B------:R-:W-:-:S04]  /*0550*/  F2FP.BF16.F32.PACK_AB R0, RZ, R0 ;  /* 0x00000000ff00723e */ /* 0x000fc800000010ff */
[----:B------:R-:W-:Y:S01]  /*0560*/  PRMT R19, R0, 0x7610, R19 ;  /* 0x0000761000137816 */ /* 0x000fe20000000013 */
[----:B------:R-:W-:Y:S06]  /*0570*/  BRA `(.L_x_2765) ;  /* 0x0000000c00207947 */ /* 0x000fec0003800000 */
.L_x_2770:
        /* <DEDUP_REMOVED lines=13> */
.L_x_2760:
        /* <DEDUP_REMOVED lines=14> */
.L_x_2774:
        /* <DEDUP_REMOVED lines=13> */
.L_x_2773:
        /* <DEDUP_REMOVED lines=27> */
.L_x_2776:
        /* <DEDUP_REMOVED lines=15> */
.L_x_2775:
[----:B------:R0:W5:Y:S01]  /*0aa0*/  LDG.E.U16 R19, desc[UR36][R4.64] ;  /* 0x0000002404137981 */ /* 0x000162000c1e1500 */
[----:B------:R-:W-:Y:S05]  /*0ab0*/  BRA `(.L_x_2765) ;  /* 0x0000000400d07947 */ /* 0x000fea0003800000 */
.L_x_2772:
        /* <DEDUP_REMOVED lines=13> */
.L_x_2779:
        /* <DEDUP_REMOVED lines=21> */
.L_x_2783:
[----:B------:R-:W-:Y:S05]  /*0ce0*/  BSYNC.RECONVERGENT B1 ;  /* 0x0000000000017941 */ /* 0x000fea0003800200 */
.L_x_2782:
[----:B------:R-:W-:Y:S01]  /*0cf0*/  IMAD.SHL.U32 R0, R0, 0x100000, RZ ;  /* 0x0010000000007824 */ /* 0x000fe200078e00ff */
[----:B------:R-:W-:-:S04]  /*0d00*/  LEA R3, R3, 0x3b800000, 0x17 ;  /* 0x3b80000003037811 */ /* 0x000fc800078eb8ff */
[----:B------:R-:W-:-:S07]  /*0d10*/  LOP3.LUT R0, R3, R0, R7, 0xfe, !PT ;  /* 0x0000000003007212 */ /* 0x000fce00078efe07 */
.L_x_2781:
[----:B------:R-:W-:Y:S05]  /*0d20*/  BSYNC.RECONVERGENT B0 ;  /* 0x0000000000007941 */ /* 0x000fea0003800200 */
.L_x_2780:
[----:B------:R-:W-:-:S04]  /*0d30*/  F2FP.BF16.F32.PACK_AB R0, RZ, R0 ;  /* 0x00000000ff00723e */ /* 0x000fc800000010ff */
[----:B------:R-:W-:Y:S01]  /*0d40*/  PRMT R19, R0, 0x7610, R19 ;  /* 0x0000761000137816 */ /* 0x000fe20000000013 */
[----:B------:R-:W-:Y:S06]  /*0d50*/  BRA `(.L_x_2765) ;  /* 0x0000000400287947 */ /* 0x000fec0003800000 */
.L_x_2778:
        /* <DEDUP_REMOVED lines=21> */
.L_x_2787:
[----:B------:R-:W-:Y:S05]  /*0eb0*/  BSYNC.RECONVERGENT B1 ;  /* 0x0000000000017941 */ /* 0x000fea0003800200 */
.L_x_2786:
[----:B------:R-:W-:Y:S01]  /*0ec0*/  IMAD.SHL.U32 R0, R0, 0x200000, RZ ;  /* 0x0020000000007824 */ /* 0x000fe200078e00ff */
[----:B------:R-:W-:-:S04]  /*0ed0*/  LEA R3, R3, 0x37800000, 0x17 ;  /* 0x3780000003037811 */ /* 0x000fc800078eb8ff */
[----:B------:R-:W-:-:S07]  /*0ee0*/  LOP3.LUT R0, R3, R0, R7, 0xfe, !PT ;  /* 0x0000000003007212 */ /* 0x000fce00078efe07 */
.L_x_2785:
[----:B------:R-:W-:Y:S05]  /*0ef0*/  BSYNC.RECONVERGENT B0 ;  /* 0x0000000000007941 */ /* 0x000fea0003800200 */
.L_x_2784:
[----:B------:R-:W-:-:S04]  /*0f00*/  F2FP.BF16.F32.PACK_AB R0, RZ, R0 ;  /* 0x00000000ff00723e */ /* 0x000fc800000010ff */
[----:B------:R-:W-:Y:S01]  /*0f10*/  PRMT R19, R0, 0x7610, R19 ;  /* 0x0000761000137816 */ /* 0x000fe20000000013 */
[----:B------:R-:W-:Y:S06]  /*0f20*/  BRA `(.L_x_2765) ;  /* 0x0000000000b47947 */ /* 0x000fec0003800000 */
.L_x_2777:
[----:B------:R-:W-:-:S09]  /*0f30*/  UISETP.NE.AND UP0, UPT, UR4, 0x1c, UPT ;  /* 0x0000001c0400788c */ /* 0x000fd2000bf05270 */
[----:B------:R-:W-:Y:S05]  /*0f40*/  BRA.U !UP0, `(.L_x_2788) ;  /* 0x00000001089c7547 */ /* 0x000fea000b800000 */
[----:B------:R-:W-:-:S09]  /*0f50*/  UISETP.NE.AND UP0, UPT, UR4, 0x1d, UPT ;  /* 0x0000001d0400788c */ /* 0x000fd2000bf05270 */
[----:B------:R-:W-:Y:S05]  /*0f60*/  BRA.U !UP0, `(.L_x_2789) ;  /* 0x0000000108807547 */ /* 0x000fea000b800000 */
[----:B------:R-:W-:-:S09]  /*0f70*/  UISETP.NE.AND UP0, UPT, UR4, 0x2c, UPT ;  /* 0x0000002c0400788c */ /* 0x000fd2000bf05270 */
[----:B------:R-:W-:Y:S05]  /*0f80*/  BRA.U !UP0, `(.L_x_2790) ;  /* 0x0000000108487547 */ /* 0x000fea000b800000 */
.L_x_2764:
        /* <DEDUP_REMOVED lines=16> */
.L_x_2791:
[----:B------:R-:W-:Y:S01]  /*1090*/  PRMT R19, RZ, 0x7610, R19 ;  /* 0x00007610ff137816 */ /* 0x000fe20000000013 */
[----:B------:R-:W-:Y:S06]  /*10a0*/  BRA `(.L_x_2765) ;  /* 0x0000000000547947 */ /* 0x000fec0003800000 */
.L_x_2790:
        /* <DEDUP_REMOVED lines=8> */
.L_x_2793:
[----:B------:R-:W-:Y:S05]  /*1130*/  BSYNC.RECONVERGENT B0 ;  /* 0x0000000000007941 */ /* 0x000fea0003800200 */
.L_x_2792:
[----:B------:R-:W-:-:S04]  /*1140*/  F2FP.BF16.F32.PACK_AB R0, RZ, R0 ;  /* 0x00000000ff00723e */ /* 0x000fc800000010ff */
[----:B------:R-:W-:Y:S01]  /*1150*/  PRMT R19, R0, 0x7610, R19 ;  /* 0x0000761000137816 */ /* 0x000fe20000000013 */
[----:B------:R-:W-:Y:S06]  /*1160*/  BRA `(.L_x_2765) ;  /* 0x0000000000247947 */ /* 0x000fec0003800000 */
.L_x_2789:
[----:B------:R-:W2:Y:S02]  /*1170*/  LDG.E.64 R4, desc[UR36][R4.64] ;  /* 0x0000002404047981 */ /* 0x000ea4000c1e1b00 */
[----:B--2---:R-:W0:Y:S02]  /*1180*/  I2F.U64 R0, R4 ;  /* 0x0000000400007312 */ /* 0x004e240000301000 */
[----:B0-----:R-:W-:-:S04]  /*1190*/  F2FP.BF16.F32.PACK_AB R0, RZ, R0 ;  /* 0x00000000ff00723e */ /* 0x001fc800000010ff */
[----:B------:R-:W-:Y:S01]  /*11a0*/  PRMT R19, R0, 0x7610, R19 ;  /* 0x0000761000137816 */ /* 0x000fe20000000013 */
[----:B------:R-:W-:Y:S06]  /*11b0*/  BRA `(.L_x_2765) ;  /* 0x0000000000107947 */ /* 0x000fec0003800000 */
.L_x_2788:
[----:B------:R-:W2:Y:S02]  /*11c0*/  LDG.E R4, desc[UR36][R4.64] ;  /* 0x0000002404047981 */ /* 0x000ea4000c1e1900 */
[----:B--2---:R-:W-:-:S04]  /*11d0*/  I2FP.F32.U32 R0, R4 ;  /* 0x0000000400007245 */ /* 0x004fc80000201000 */
[----:B------:R-:W-:-:S04]  /*11e0*/  F2FP.BF16.F32.PACK_AB R0, RZ, R0 ;  /* 0x00000000ff00723e */ /* 0x000fc800000010ff */
[----:B------:R-:W-:-:S07]  /*11f0*/  PRMT R19, R0, 0x7610, R19 ;  /* 0x0000761000137816 */ /* 0x000fce0000000013 */
.L_x_2765:
[----:B------:R-:W-:-:S07]  /*1200*/  VIADD R17, R25, 0x80 ;  /* 0x0000008019117836 */ /* 0x000fce0000000000 */
.L_x_2759:
[----:B------:R-:W-:Y:S05]  /*1210*/  BSYNC.RECONVERGENT B6 ;  /* 0x0000000000067941 */ /* 0x000fea0003800200 */
.L_x_2758:
        /* <DEDUP_REMOVED lines=26> */
.L_x_2799:
[----:B------:R-:W2:Y:S02]  /*13c0*/  LDG.E.U8 R4, desc[UR36][R4.64] ;  /* 0x0000002404047981 */ /* 0x000ea4000c1e1100 */
[----:B--2---:R-:W-:-:S04]  /*13d0*/  I2FP.F32.U32 R0, R4 ;  /* 0x0000000400007245 */ /* 0x004fc80000201000 */
[----:B------:R-:W-:-:S04]  /*13e0*/  F2FP.BF16.F32.PACK_AB R0, RZ, R0 ;  /* 0x00000000ff00723e */ /* 0x000fc800000010ff */
[----:B------:R-:W-:Y:S01]  /*13f0*/  PRMT R18, R0, 0x7610, R18 ;  /* 0x0000761000127816 */ /* 0x000fe20000000012 */
[----:B------:R-:W-:Y:S06]  /*1400*/  BRA `(.L_x_2801) ;  /* 0x0000000c00e47947 */ /* 0x000fec0003800000 */
.L_x_2798:
        /* <DEDUP_REMOVED lines=11> */
.L_x_2803:
[----:B------:R-:W2:Y:S02]  /*14c0*/  LDG.E R4, desc[UR36][R4.64] ;  /* 0x0000002404047981 */ /* 0x000ea4000c1e1900 */
[----:B--2---:R-:W-:-:S04]  /*14d0*/  I2FP.F32.S32 R0, R4 ;  /* 0x0000000400007245 */ /* 0x004fc80000201400 */
[----:B------:R-:W-:-:S04]  /*14e0*/  F2FP.BF16.F32.PACK_AB R0, RZ, R0 ;  /* 0x00000000ff00723e */ /* 0x000fc800000010ff */
[----:B------:R-:W-:Y:S01]  /*14f0*/  PRMT R18, R0, 0x7610, R18 ;  /* 0x0000761000127816 */ /* 0x000fe20000000012 */
[----:B------:R-:W-:Y:S06]  /*1500*/  BRA `(.L_x_2801) ;  /* 0x0000000c00a47947 */ /* 0x000fec0003800000 */
.L_x_2802:
[----:B------:R-:W2:Y:S02]  /*1510*/  LDG.E.U16 R4, desc[UR36][R4.64] ;  /* 0x0000002404047981 */ /* 0x000ea4000c1e1500 */
[----:B--2---:R-:W0:Y:S02]  /*1520*/  I2F.S16 R0, R4 ;  /* 0x0000000400007306 */ /* 0x004e240000101400 */
[----:B0-----:R-:W-:-:S04]  /*1530*/  F2FP.BF16.F32.PACK_AB R0, RZ, R0 ;  /* 0x00000000ff00723e */ /* 0x001fc800000010ff */
[----:B------:R-:W-:Y:S01]  /*1540*/  PRMT R18, R0, 0x7610, R18 ;  /* 0x0000761000127816 */ /* 0x000fe20000000012 */
[----:B------:R-:W-:Y:S06]  /*1550*/  BRA `(.L_x_2801) ;  /* 0x0000000c00907947 */ /* 0x000fec0003800000 */
.L_x_2797:
        /* <DEDUP_REMOVED lines=9> */
.L_x_2805:
[----:B------:R-:W2:Y:S02]  /*15f0*/  LDG.E.U16 R0, desc[UR36][R4.64] ;  /* 0x0000002404007981 */ /* 0x000ea4000c1e1500 */
[----:B--2---:R-:W-:-:S05]  /*1600*/  HADD2.F32 R0, -RZ, R0.H0_H0 ;  /* 0x20000000ff007230 */ /* 0x004fca0000004100 */
[----:B------:R-:W-:-:S04]  /*1610*/  F2FP.BF16.F32.PACK_AB R0, RZ, R0 ;  /* 0x00000000ff00723e */ /* 0x000fc800000010ff */
[----:B------:R-:W-:Y:S01]  /*1620*/  PRMT R18, R0, 0x7610, R18 ;  /* 0x0000761000127816 */ /* 0x000fe20000000012 */
[----:B------:R-:W-:Y:S06]  /*1630*/  BRA `(.L_x_2801) ;  /* 0x0000000c00587947 */ /* 0x000fec0003800000 */
.L_x_2804:
        /* <DEDUP_REMOVED lines=9> */
.L_x_2807:
[----:B------:R-:W2:Y:S02]  /*16d0*/  LDG.E.U16 R4, desc[UR36][R4.64] ;  /* 0x0000002404047981 */ /* 0x000ea4000c1e1500 */
[----:B--2---:R-:W-:-:S05]  /*16e0*/  HADD2.F32 R0, -RZ, R4.H0_H0 ;  /* 0x20000004ff007230 */ /* 0x004fca0000004100 */
[----:B------:R-:W-:-:S04]  /*16f0*/  F2FP.BF16.F32.PACK_AB R0, RZ, R0 ;  /* 0x00000000ff00723e */ /* 0x000fc800000010ff */
[----:B------:R-:W-:Y:S01]  /*1700*/  PRMT R18, R0, 0x7610, R18 ;  /* 0x0000761000127816 */ /* 0x000fe20000000012 */
[----:B------:R-:W-:Y:S06]  /*1710*/  BRA `(.L_x_2801) ;  /* 0x0000000c00207947 */ /* 0x000fec0003800000 */
.L_x_2806:
        /* <DEDUP_REMOVED lines=13> */
.L_x_2796:
        /* <DEDUP_REMOVED lines=14> */
.L_x_2810:
        /* <DEDUP_REMOVED lines=13> */
.L_x_2809:
        /* <DEDUP_REMOVED lines=27> */
.L_x_2812:
        /* <DEDUP_REMOVED lines=15> */
.L_x_2811:
[----:B------:R0:W5:Y:S01]  /*1c40*/  LDG.E.U16 R18, desc[UR36][R4.64] ;  /* 0x0000002404127981 */ /* 0x000162000c1e1500 */
[----:B------:R-:W-:Y:S05]  /*1c50*/  BRA `(.L_x_2801) ;  /* 0x0000000400d07947 */ /* 0x000fea0003800000 */
.L_x_2808:
        /* <DEDUP_REMOVED lines=13> */
.L_x_2815:
        /* <DEDUP_REMOVED lines=21> */
.L_x_2819:
[----:B------:R-:W-:Y:S05]  /*1e80*/  BSYNC.RECONVERGENT B1 ;  /* 0x0000000000017941 */ /* 0x000fea0003800200 */
.L_x_2818:
[----:B------:R-:W-:Y:S01]  /*1e90*/  IMAD.SHL.U32 R0, R0, 0x100000, RZ ;  /* 0x0010000000007824 */ /* 0x000fe200078e00ff */
[----:B------:R-:W-:-:S04]  /*1ea0*/  LEA R3, R3, 0x3b800000, 0x17 ;  /* 0x3b80000003037811 */ /* 0x000fc800078eb8ff */
[----:B------:R-:W-:-:S07]  /*1eb0*/  LOP3.LUT R0, R3, R0, R7, 0xfe, !PT ;  /* 0x0000000003007212 */ /* 0x000fce00078efe07 */
.L_x_2817:
[----:B------:R-:W-:Y:S05]  /*1ec0*/  BSYNC.RECONVERGENT B0 ;  /* 0x0000000000007941 */ /* 0x000fea0003800200 */
.L_x_2816:
[----:B------:R-:W-:-:S04]  /*1ed0*/  F2FP.BF16.F32.PACK_AB R0, RZ, R0 ;  /* 0x00000000ff00723e */ /* 0x000fc800000010ff */
[----:B------:R-:W-:Y:S01]  /*1ee0*/  PRMT R18, R0, 0x7610, R18 ;  /* 0x0000761000127816 */ /* 0x000fe20000000012 */
[----:B------:R-:W-:Y:S06]  /*1ef0*/  BRA `(.L_x_2801) ;  /* 0x0000000400287947 */ /* 0x000fec0003800000 */
.L_x_2814:
        /* <DEDUP_REMOVED lines=21> */
.L_x_2823:
[----:B------:R-:W-:Y:S05]  /*2050*/  BSYNC.RECONVERGENT B1 ;  /* 0x0000000000017941 */ /* 0x000fea0003800200 */
.L_x_2822:
[----:B------:R-:W-:Y:S01]  /*2060*/  IMAD.SHL.U32 R0, R0, 0x200000, RZ ;  /* 0x0020000000007824 */ /* 0x000fe200078e00ff */
[----:B------:R-:W-:-:S04]  /*2070*/  LEA R3, R3, 0x37800000, 0x17 ;  /* 0x3780000003037811 */ /* 0x000fc800078eb8ff */
[----:B------:R-:W-:-:S07]  /*2080*/  LOP3.LUT R0, R3, R0, R7, 0xfe, !PT ;  /* 0x0000000003007212 */ /* 0x000fce00078efe07 */
.L_x_2821:
[----:B------:R-:W-:Y:S05]  /*2090*/  BSYNC.RECONVERGENT B0 ;  /* 0x0000000000007941 */ /* 0x000fea0003800200 */
.L_x_2820:
[----:B------:R-:W-:-:S04]  /*20a0*/  F2FP.BF16.F32.PACK_AB R0, RZ, R0 ;  /* 0x00000000ff00723e */ /* 0x000fc800000010ff */
[----:B------:R-:W-:Y:S01]  /*20b0*/  PRMT R18, R0, 0x7610, R18 ;  /* 0x0000761000127816 */ /* 0x000fe20000000012 */
[----:B------:R-:W-:Y:S06]  /*20c0*/  BRA `(.L_x_2801) ;  /* 0x0000000000b47947 */ /* 0x000fec0003800000 */
.L_x_2813:
        /* <DEDUP_REMOVED lines=14> */
.L_x_2827:
[----:B------:R-:W-:Y:S05]  /*21b0*/  BSYNC.RECONVERGENT B0 ;  /* 0x0000000000007941 */ /* 0x000fea0003800200 */
.L_x_2826:
[----:B------:R-:W-:-:S04]  /*21c0*/  F2FP.BF16.F32.PACK_AB R0, RZ, R0 ;  /* 0x00000000ff00723e */ /* 0x000fc800000010ff */
[----:B------:R-:W-:Y:S01]  /*21d0*/  PRMT R18, R0, 0x7610, R18 ;  /* 0x0000761000127816 */ /* 0x000fe20000000012 */
[----:B------:R-:W-:Y:S06]  /*21e0*/  BRA `(.L_x_2801) ;  /* 0x00000000006c7947 */ /* 0x000fec0003800000 */
.L_x_2800:
        /* <DEDUP_REMOVED lines=16> */
.L_x_2828:
[----:B------:R-:W-:Y:S01]  /*22f0*/  PRMT R18, RZ, 0x7610, R18 ;  /* 0x00007610ff127816 */ /* 0x000fe20000000012 */
[----:B------:R-:W-:Y:S06]  /*2300*/  BRA `(.L_x_2801) ;  /* 0x0000000000247947 */ /* 0x000fec0003800000 */
.L_x_2825:
[----:B------:R-:W2:Y:S02]  /*2310*/  LDG.E.64 R4, desc[UR36][R4.64] ;  /* 0x0000002404047981 */ /* 0x000ea4000c1e1b00 */
[----:B--2---:R-:W0:Y:S02]  /*2320*/  I2F.U64 R0, R4 ;  /* 0x0000000400007312 */ /* 0x004e240000301000 */
[----:B0-----:R-:W-:-:S04]  /*2330*/  F2FP.BF16.F32.PACK_AB R0, RZ, R0 ;  /* 0x00000000ff00723e */ /* 0x001fc800000010ff */
[----:B------:R-:W-:Y:S01]  /*2340*/  PRMT R18, R0, 0x7610, R18 ;  /* 0x0000761000127816 */ /* 0x000fe20000000012 */
[----:B------:R-:W-:Y:S06]  /*2350*/  BRA `(.L_x_2801) ;  /* 0x0000000000107947 */ /* 0x000fec0003800000 */
.L_x_2824:
[----:B------:R-:W2:Y:S02]  /*2360*/  LDG.E R4, desc[UR36][R4.64] ;  /* 0x0000002404047981 */ /* 0x000ea4000c1e1900 */
[----:B--2---:R-:W-:-:S04]  /*2370*/  I2FP.F32.U32 R0, R4 ;  /* 0x0000000400007245 */ /* 0x004fc80000201000 */
[----:B------:R-:W-:-:S04]  /*2380*/  F2FP.BF16.F32.PACK_AB R0, RZ, R0 ;  /* 0x00000000ff00723e */ /* 0x000fc800000010ff */
[----:B------:R-:W-:-:S07]  /*2390*/  PRMT R18, R0, 0x7610, R18 ;  /* 0x0000761000127816 */ /* 0x000fce0000000012 */
.L_x_2801:
[----:B------:R-:W-:-:S07]  /*23a0*/  VIADD R17, R17, 0x80 ;  /* 0x0000008011117836 */ /* 0x000fce0000000000 */
.L_x_2795:
[----:B------:R-:W-:Y:S05]  /*23b0*/  BSYNC.RECONVERGENT B6 ;  /* 0x0000000000067941 */ /* 0x000fea0003800200 */
.L_x_2794:
        /* <DEDUP_REMOVED lines=26> */
.L_x_2834:
[----:B------:R-:W2:Y:S02]  /*2560*/  LDG.E.U8 R4, desc[UR36][R4.64] ;  /* 0x0000002404047981 */ /* 0x000ea4000c1e1100 */
[----:B--2---:R-:W-:-:S04]  /*2570*/  I2FP.F32.U32 R0, R4 ;  /* 0x0000000400007245 */ /* 0x004fc80000201000 */
[----:B------:R-:W-:-:S04]  /*2580*/  F2FP.BF16.F32.PACK_AB R0, RZ, R0 ;  /* 0x00000000ff00723e */ /* 0x000fc800000010ff */
[----:B------:R-:W-:Y:S01]  /*2590*/  PRMT R24, R0, 0x7610, R24 ;  /* 0x0000761000187816 */ /* 0x000fe20000000018 */
[----:B------:R-:W-:Y:S06]  /*25a0*/  BRA `(.L_x_2836) ;  /* 0x0000000c00e47947 */ /* 0x000fec0003800000 */
.L_x_2833:
        /* <DEDUP_REMOVED lines=11> */
.L_x_2838:
[----:B------:R-:W2:Y:S02]  /*2660*/  LDG.E R4, desc[UR36][R4.64] ;  /* 0x0000002404047981 */ /* 0x000ea4000c1e1900 */
[----:B--2---:R-:W-:-:S04]  /*2670*/  I2FP.F32.S32 R0, R4 ;  /* 0x0000000400007245 */ /* 0x004fc80000201400 */
[----:B------:R-:W-:-:S04]  /*2680*/  F2FP.BF16.F32.PACK_AB R0, RZ, R0 ;  /* 0x00000000ff00723e */ /* 0x000fc800000010ff */
[----:B------:R-:W-:Y:S01]  /*2690*/  PRMT R24, R0, 0x7610, R24 ;  /* 0x0000761000187816 */ /* 0x000fe20000000018 */
[----:B------:R-:W-:Y:S06]  /*26a0*/  BRA `(.L_x_2836) ;  /* 0x0000000c00a47947 */ /* 0x000fec0003800000 */
.L_x_2837:
[----:B------:R-:W2:Y:S02]  /*26b0*/  LDG.E.U16 R4, desc[UR36][R4.64] ;  /* 0x0000002404047981 */ /* 0x000ea4000c1e1500 */
[----:B--2---:R-:W0:Y:S02]  /*26c0*/  I2F.S16 R0, R4 ;  /* 0x0000000400007306 */ /* 0x004e240000101400 */
[----:B0-----:R-:W-:-:S04]  /*26d0*/  F2FP.BF16.F32.PACK_AB R0, RZ, R0 ;  /* 0x00000000ff00723e */ /* 0x001fc800000010ff */
[----:B------:R-:W-:Y:S01]  /*26e0*/  PRMT R24, R0, 0x7610, R24 ;  /* 0x0000761000187816 */ /* 0x000fe20000000018 */
[----:B------:R-:W-:Y:S06]  /*26f0*/  BRA `(.L_x_2836) ;  /* 0x0000000c00907947 */ /* 0x000fec0003800000 */
.L_x_2832:
        /* <DEDUP_REMOVED lines=9> */
.L_x_2840:
[----:B------:R-:W2:Y:S02]  /*2790*/  LDG.E.U16 R0, desc[UR36][R4.64] ;  /* 0x0000002404007981 */ /* 0x000ea4000c1e1500 */
[----:B--2---:R-:W-:-:S05]  /*27a0*/  HADD2.F32 R0, -RZ, R0.H0_H0 ;  /* 0x20000000ff007230 */ /* 0x004fca0000004100 */
[----:B------:R-:W-:-:S04]  /*27b0*/  F2FP.BF16.F32.PACK_AB R0, RZ, R0 ;  /* 0x00000000ff00723e */ /* 0x000fc800000010ff */
[----:B------:R-:W-:Y:S01]  /*27c0*/  PRMT R24, R0, 0x7610, R24 ;  /* 0x0000761000187816 */ /* 0x000fe20000000018 */
[----:B------:R-:W-:Y:S06]  /*27d0*/  BRA `(.L_x_2836) ;  /* 0x0000000c00587947 */ /* 0x000fec0003800000 */
.L_x_2839:
        /* <DEDUP_REMOVED lines=9> */
.L_x_2842:
[----:B------:R-:W2:Y:S02]  /*2870*/  LDG.E.U16 R4, desc[UR36][R4.64] ;  /* 0x0000002404047981 */ /* 0x000ea4000c1e1500 */
[----:B--2---:R-:W-:-:S05]  /*2880*/  HADD2.F32 R0, -RZ, R4.H0_H0 ;  /* 0x20000004ff007230 */ /* 0x004fca0000004100 */
[----:B------:R-:W-:-:S04]  /*2890*/  F2FP.BF16.F32.PACK_AB R0, RZ, R0 ;  /* 0x00000000ff00723e */ /* 0x000fc800000010ff */
[----:B------:R-:W-:Y:S01]  /*28a0*/  PRMT R24, R0, 0x7610, R24 ;  /* 0x0000761000187816 */ /* 0x000fe20000000018 */
[----:B------:R-:W-:Y:S06]  /*28b0*/  BRA `(.L_x_2836) ;  /* 0x0000000c00207947 */ /* 0x000fec0003800000 */
.L_x_2841:
        /* <DEDUP_REMOVED lines=13> */
.L_x_2831:
        /* <DEDUP_REMOVED lines=14> */
.L_x_2845:
        /* <DEDUP_REMOVED lines=13> */
.L_x_2844:
        /* <DEDUP_REMOVED lines=27> */
.L_x_2847:
        /* <DEDUP_REMOVED lines=15> */
.L_x_2846:
[----:B------:R0:W5:Y:S01]  /*2de0*/  LDG.E.U16 R24, desc[UR36][R4.64] ;  /* 0x0000002404187981 */ /* 0x000162000c1e1500 */
[----:B------:R-:W-:Y:S05]  /*2df0*/  BRA `(.L_x_2836) ;  /* 0x0000000400d07947 */ /* 0x000fea0003800000 */
.L_x_2843:
        /* <DEDUP_REMOVED lines=13> */
.L_x_2850:
        /* <DEDUP_REMOVED lines=21> */
.L_x_2854:
[----:B------:R-:W-:Y:S05]  /*3020*/  BSYNC.RECONVERGENT B1 ;  /* 0x0000000000017941 */ /* 0x000fea0003800200 */
.L_x_2853:
[----:B------:R-:W-:Y:S01]  /*3030*/  IMAD.SHL.U32 R0, R0, 0x100000, RZ ;  /* 0x0010000000007824 */ /* 0x000fe200078e00ff */
[----:B------:R-:W-:-:S04]  /*3040*/  LEA R3, R3, 0x3b800000, 0x17 ;  /* 0x3b80000003037811 */ /* 0x000fc800078eb8ff */
[----:B------:R-:W-:-:S07]  /*3050*/  LOP3.LUT R0, R3, R0, R7, 0xfe, !PT ;  /* 0x0000000003007212 */ /* 0x000fce00078efe07 */
.L_x_2852:
[----:B------:R-:W-:Y:S05]  /*3060*/  BSYNC.RECONVERGENT B0 ;  /* 0x0000000000007941 */ /* 0x000fea0003800200 */
.L_x_2851:
[----:B------:R-:W-:-:S04]  /*3070*/  F2FP.BF16.F32.PACK_AB R0, RZ, R0 ;  /* 0x00000000ff00723e */ /* 0x000fc800000010ff */
[----:B------:R-:W-:Y:S01]  /*3080*/  PRMT R24, R0, 0x7610, R24 ;  /* 0x0000761000187816 */ /* 0x000fe20000000018 */
[----:B------:R-:W-:Y:S06]  /*3090*/  BRA `(.L_x_2836) ;  /* 0x0000000400287947 */ /* 0x000fec0003800000 */
.L_x_2849:
        /* <DEDUP_REMOVED lines=21> */
.L_x_2858:
[----:B------:R-:W-:Y:S05]  /*31f0*/  BSYNC.RECONVERGENT B1 ;  /* 0x0000000000017941 */ /* 0x000fea0003800200 */
.L_x_2857:
[----:B------:R-:W-:Y:S01]  /*3200*/  IMAD.SHL.U32 R0, R0, 0x200000, RZ ;  /* 0x0020000000007824 */ /* 0x000fe200078e00ff */
[----:B------:R-:W-:-:S04]  /*3210*/  LEA R3, R3, 0x37800000, 0x17 ;  /* 0x3780000003037811 */ /* 0x000fc800078eb8ff */
[----:B------:R-:W-:-:S07]  /*3220*/  LOP3.LUT R0, R3, R0, R7, 0xfe, !PT ;  /* 0x0000000003007212 */ /* 0x000fce00078efe07 */
.L_x_2856:
[----:B------:R-:W-:Y:S05]  /*3230*/  BSYNC.RECONVERGENT B0 ;  /* 0x0000000000007941 */ /* 0x000fea0003800200 */
.L_x_2855:
[----:B------:R-:W-:-:S04]  /*3240*/  F2FP.BF16.F32.PACK_AB R0, RZ, R0 ;  /* 0x00000000ff00723e */ /* 0x000fc800000010ff */
[----:B------:R-:W-:Y:S01]  /*3250*/  PRMT R24, R0, 0x7610, R24 ;  /* 0x0000761000187816 */ /* 0x000fe20000000018 */
[----:B------:R-:W-:Y:S06]  /*3260*/  BRA `(.L_x_2836) ;  /* 0x0000000000b47947 */ /* 0x000fec0003800000 */
.L_x_2848:
        /* <DEDUP_REMOVED lines=14> */
.L_x_2862:
[----:B------:R-:W-:Y:S05]  /*3350*/  BSYNC.RECONVERGENT B0 ;  /* 0x0000000000007941 */ /* 0x000fea0003800200 */
.L_x_2861:
[----:B------:R-:W-:-:S04]  /*3360*/  F2FP.BF16.F32.PACK_AB R0, RZ, R0 ;  /* 0x00000000ff00723e */ /* 0x000fc800000010ff */
[----:B------:R-:W-:Y:S01]  /*3370*/  PRMT R24, R0, 0x7610, R24 ;  /* 0x0000761000187816 */ /* 0x000fe20000000018 */
[----:B------:R-:W-:Y:S06]  /*3380*/  BRA `(.L_x_2836) ;  /* 0x00000000006c7947 */ /* 0x000fec0003800000 */
.L_x_2835:
        /* <DEDUP_REMOVED lines=16> */
.L_x_2863:
[----:B------:R-:W-:Y:S01]  /*3490*/  PRMT R24, RZ, 0x7610, R24 ;  /* 0x00007610ff187816 */ /* 0x000fe20000000018 */
[----:B------:R-:W-:Y:S06]  /*34a0*/  BRA `(.L_x_2836) ;  /* 0x0000000000247947 */ /* 0x000fec0003800000 */
.L_x_2860:
[----:B------:R-:W2:Y:S02]  /*34b0*/  LDG.E.64 R4, desc[UR36][R4.64] ;  /* 0x0000002404047981 */ /* 0x000ea4000c1e1b00 */
[----:B--2---:R-:W0:Y:S02]  /*34c0*/  I2F.U64 R0, R4 ;  /* 0x0000000400007312 */ /* 0x004e240000301000 */
[----:B0-----:R-:W-:-:S04]  /*34d0*/  F2FP.BF16.F32.PACK_AB R0, RZ, R0 ;  /* 0x00000000ff00723e */ /* 0x001fc800000010ff */
[----:B------:R-:W-:Y:S01]  /*34e0*/  PRMT R24, R0, 0x7610, R24 ;  /* 0x0000761000187816 */ /* 0x000fe20000000018 */
[----:B------:R-:W-:Y:S06]  /*34f0*/  BRA `(.L_x_2836) ;  /* 0x0000000000107947 */ /* 0x000fec0003800000 */
.L_x_2859:
[----:B------:R-:W2:Y:S02]  /*3500*/  LDG.E R4, desc[UR36][R4.64] ;  /* 0x0000002404047981 */ /* 0x000ea4000c1e1900 */
[----:B--2---:R-:W-:-:S04]  /*3510*/  I2FP.F32.U32 R0, R4 ;  /* 0x0000000400007245 */ /* 0x004fc80000201000 */
[----:B------:R-:W-:-:S04]  /*3520*/  F2FP.BF16.F32.PACK_AB R0, RZ, R0 ;  /* 0x00000000ff00723e */ /* 0x000fc800000010ff */
[----:B------:R-:W-:-:S07]  /*3530*/  PRMT R24, R0, 0x7610, R24 ;  /* 0x0000761000187816 */ /* 0x000fce0000000018 */
.L_x_2836:
[----:B------:R-:W-:-:S07]  /*3540*/  VIADD R17, R17, 0x80 ;  /* 0x0000008011117836 */ /* 0x000fce0000000000 */
.L_x_2830:
[----:B------:R-:W-:Y:S05]  /*3550*/  BSYNC.RECONVERGENT B6 ;  /* 0x0000000000067941 */ /* 0x000fea0003800200 */
.L_x_2829:
        /* <DEDUP_REMOVED lines=25> */
.L_x_2869:
[----:B------:R-:W2:Y:S02]  /*36f0*/  LDG.E.U8 R4, desc[UR36][R4.64] ;  /* 0x0000002404047981 */ /* 0x000ea4000c1e1100 */
[----:B--2---:R-:W-:-:S04]  /*3700*/  I2FP.F32.U32 R0, R4 ;  /* 0x0000000400007245 */ /* 0x004fc80000201000 */
[----:B------:R-:W-:Y:S01]  /*3710*/  F2FP.BF16.F32.PACK_AB R0, RZ, R0 ;  /* 0x00000000ff00723e */ /* 0x000fe200000010ff */
[----:B------:R-:W-:Y:S06]  /*3720*/  BRA `(.L_x_2865) ;  /* 0x0000000c00a87947 */ /* 0x000fec0003800000 */
.L_x_2868:
        /* <DEDUP_REMOVED lines=10> */
.L_x_2872:
[----:B------:R-:W2:Y:S02]  /*37d0*/  LDG.E R4, desc[UR36][R4.64] ;  /* 0x0000002404047981 */ /* 0x000ea4000c1e1900 */
[----:B--2---:R-:W-:-:S04]  /*37e0*/  I2FP.F32.S32 R0, R4 ;  /* 0x0000000400007245 */ /* 0x004fc80000201400 */
[----:B------:R-:W-:Y:S01]  /*37f0*/  F2FP.BF16.F32.PACK_AB R0, RZ, R0 ;  /* 0x00000000ff00723e */ /* 0x000fe200000010ff */
[----:B------:R-:W-:Y:S06]  /*3800*/  BRA `(.L_x_2865) ;  /* 0x0000000c00707947 */ /* 0x000fec0003800000 */
.L_x_2871:
[----:B------:R-:W2:Y:S02]  /*3810*/  LDG.E.U16 R4, desc[UR36][R4.64] ;  /* 0x0000002404047981 */ /* 0x000ea4000c1e1500 */
[----:B--2---:R-:W0:Y:S02]  /*3820*/  I2F.S16 R0, R4 ;  /* 0x0000000400007306 */ /* 0x004e240000101400 */
[----:B0-----:R-:W-:Y:S01]  /*3830*/  F2FP.BF16.F32.PACK_AB R0, RZ, R0 ;  /* 0x00000000ff00723e */ /* 0x001fe200000010ff */
[----:B------:R-:W-:Y:S06]  /*3840*/  BRA `(.L_x_2865) ;  /* 0x0000000c00607947 */ /* 0x000fec0003800000 */
.L_x_2867:
        /* <DEDUP_REMOVED lines=9> */
.L_x_2874:
[----:B------:R-:W2:Y:S02]  /*38e0*/  LDG.E.U16 R0, desc[UR36][R4.64] ;  /* 0x0000002404007981 */ /* 0x000ea4000c1e1500 */
[----:B--2---:R-:W-:-:S05]  /*38f0*/  HADD2.F32 R0, -RZ, R0.H0_H0 ;  /* 0x20000000ff007230 */ /* 0x004fca0000004100 */
[----:B------:R-:W-:Y:S01]  /*3900*/  F2FP.BF16.F32.PACK_AB R0, RZ, R0 ;  /* 0x00000000ff00723e */ /* 0x000fe200000010ff */
[----:B------:R-:W-:Y:S06]  /*3910*/  BRA `(.L_x_2865) ;  /* 0x0000000c002c7947 */ /* 0x000fec0003800000 */
.L_x_2873:
        /* <DEDUP_REMOVED lines=9> */
.L_x_2876:
[----:B------:R-:W2:Y:S02]  /*39b0*/  LDG.E.U16 R4, desc[UR36][R4.64] ;  /* 0x0000002404047981 */ /* 0x000ea4000c1e1500 */
[----:B--2---:R-:W-:-:S05]  /*39c0*/  HADD2.F32 R0, -RZ, R4.H0_H0 ;  /* 0x20000004ff007230 */ /* 0x004fca0000004100 */
[----:B------:R-:W-:Y:S01]  /*39d0*/  F2FP.BF16.F32.PACK_AB R0, RZ, R0 ;  /* 0x00000000ff00723e */ /* 0x000fe200000010ff */
[----:B------:R-:W-:Y:S06]  /*39e0*/  BRA `(.L_x_2865) ;  /* 0x0000000800f87947 */ /* 0x000fec0003800000 */
.L_x_2875:
        /* <DEDUP_REMOVED lines=12> */
.L_x_2866:
        /* <DEDUP_REMOVED lines=13> */
.L_x_2879:
        /* <DEDUP_REMOVED lines=12> */
.L_x_2878:
        /* <DEDUP_REMOVED lines=27> */
.L_x_2881:
        /* <DEDUP_REMOVED lines=14> */
.L_x_2880:
[----:B------:R1:W5:Y:S01]  /*3ed0*/  LDG.E.U16 R0, desc[UR36][R4.64] ;  /* 0x0000002404007981 */ /* 0x000362000c1e1500 */
[----:B------:R-:W-:Y:S05]  /*3ee0*/  BRA `(.L_x_2865) ;  /* 0x0000000400b87947 */ /* 0x000fea0003800000 */
.L_x_2877:
        /* <DEDUP_REMOVED lines=12> */
.L_x_2884:
        /* <DEDUP_REMOVED lines=21> */
.L_x_2888:
[----:B------:R-:W-:Y:S05]  /*4100*/  BSYNC.RECONVERGENT B1 ;  /* 0x0000000000017941 */ /* 0x000fea0003800200 */
.L_x_2887:
[----:B------:R-:W-:Y:S01]  /*4110*/  IMAD.SHL.U32 R0, R0, 0x100000, RZ ;  /* 0x0010000000007824 */ /* 0x000fe200078e00ff */
[----:B------:R-:W-:-:S04]  /*4120*/  LEA R3, R3, 0x3b800000, 0x17 ;  /* 0x3b80000003037811 */ /* 0x000fc800078eb8ff */
[----:B------:R-:W-:-:S07]  /*4130*/  LOP3.LUT R0, R3, R0, R7, 0xfe, !PT ;  /* 0x0000000003007212 */ /* 0x000fce00078efe07 */
.L_x_2886:
[----:B------:R-:W-:Y:S05]  /*4140*/  BSYNC.RECONVERGENT B0 ;  /* 0x0000000000007941 */ /* 0x000fea0003800200 */
.L_x_2885:
[----:B------:R-:W-:Y:S01]  /*4150*/  F2FP.BF16.F32.PACK_AB R0, RZ, R0 ;  /* 0x00000000ff00723e */ /* 0x000fe200000010ff */
[----:B------:R-:W-:Y:S06]  /*4160*/  BRA `(.L_x_2865) ;  /* 0x0000000400187947 */ /* 0x000fec0003800000 */
.L_x_2883:
        /* <DEDUP_REMOVED lines=21> */
.L_x_2892:
[----:B------:R-:W-:Y:S05]  /*42c0*/  BSYNC.RECONVERGENT B1 ;  /* 0x0000000000017941 */ /* 0x000fea0003800200 */
.L_x_2891:
[----:B------:R-:W-:Y:S01]  /*42d0*/  IMAD.SHL.U32 R0, R0, 0x200000, RZ ;  /* 0x0020000000007824 */ /* 0x000fe200078e00ff */
[----:B------:R-:W-:-:S04]  /*42e0*/  LEA R3, R3, 0x37800000, 0x17 ;  /* 0x3780000003037811 */ /* 0x000fc800078eb8ff */
[----:B------:R-:W-:-:S07]  /*42f0*/  LOP3.LUT R0, R3, R0, R7, 0xfe, !PT ;  /* 0x0000000003007212 */ /* 0x000fce00078efe07 */
.L_x_2890:
[----:B------:R-:W-:Y:S05]  /*4300*/  BSYNC.RECONVERGENT B0 ;  /* 0x0000000000007941 */ /* 0x000fea0003800200 */
.L_x_2889:
[----:B------:R-:W-:Y:S01]  /*4310*/  F2FP.BF16.F32.PACK_AB R0, RZ, R0 ;  /* 0x00000000ff00723e */ /* 0x000fe200000010ff */
[----:B------:R-:W-:Y:S06]  /*4320*/  BRA `(.L_x_2865) ;  /* 0x0000000000a87947 */ /* 0x000fec0003800000 */
.L_x_2882:
        /* <DEDUP_REMOVED lines=14> */
.L_x_2896:
[----:B------:R-:W-:Y:S05]  /*4410*/  BSYNC.RECONVERGENT B0 ;  /* 0x0000000000007941 */ /* 0x000fea0003800200 */
.L_x_2895:
[----:B------:R-:W-:Y:S01]  /*4420*/  F2FP.BF16.F32.PACK_AB R0, RZ, R0 ;  /* 0x00000000ff00723e */ /* 0x000fe200000010ff */
[----:B------:R-:W-:Y:S06]  /*4430*/  BRA `(.L_x_2865) ;  /* 0x0000000000647947 */ /* 0x000fec0003800000 */
.L_x_2870:
        /* <DEDUP_REMOVED lines=16> */
.L_x_2897:
[----:B------:R-:W-:Y:S01]  /*4540*/  PRMT R0, RZ, 0x7610, R0 ;  /* 0x00007610ff007816 */ /* 0x000fe20000000000 */
[----:B------:R-:W-:Y:S06]  /*4550*/  BRA `(.L_x_2865) ;  /* 0x00000000001c7947 */ /* 0x000fec0003800000 */
.L_x_2894:
[----:B------:R-:W2:Y:S02]  /*4560*/  LDG.E.64 R4, desc[UR36][R4.64] ;  /* 0x0000002404047981 */ /* 0x000ea4000c1e1b00 */
[----:B--2---:R-:W0:Y:S02]  /*4570*/  I2F.U64 R0, R4 ;  /* 0x0000000400007312 */ /* 0x004e240000301000 */
[----:B0-----:R-:W-:Y:S01]  /*4580*/  F2FP.BF16.F32.PACK_AB R0, RZ, R0 ;  /* 0x00000000ff00723e */ /* 0x001fe200000010ff */
[----:B------:R-:W-:Y:S06]  /*4590*/  BRA `(.L_x_2865) ;  /* 0x00000000000c7947 */ /* 0x000fec0003800000 */
.L_x_2893:
[----:B------:R-:W2:Y:S02]  /*45a0*/  LDG.E R4, desc[UR36][R4.64] ;  /* 0x0000002404047981 */ /* 0x000ea4000c1e1900 */
[----:B--2---:R-:W-:-:S04]  /*45b0*/  I2FP.F32.U32 R0, R4 ;  /* 0x0000000400007245 */ /* 0x004fc80000201000 */
[----:B------:R-:W-:-:S07]  /*45c0*/  F2FP.BF16.F32.PACK_AB R0, RZ, R0 ;  /* 0x00000000ff00723e */ /* 0x000fce00000010ff */
.L_x_2865:
[----:B------:R-:W-:Y:S05]  /*45d0*/  BSYNC.RECONVERGENT B6 ;  /* 0x0000000000067941 */ /* 0x000fea0003800200 */
.L_x_2864:
[----:B------:R-:W2:Y:S01]  /*45e0*/  LDC.U8 R17, c[0x0][0x3a4] ;  /* 0x0000e900ff117b82 */ /* 0x000ea20000000000 */
[CC--:B------:R-:W-:Y:S01]  /*45f0*/  ISETP.GE.AND P2, PT, R25.reuse, R16.reuse, PT ;  /* 0x000000101900720c */ /* 0x0c0fe20003f46270 */
[C---:B------:R-:W-:Y:S01]  /*4600*/  VIADD R3, R25.reuse, 0x100 ;  /* 0x0000010019037836 */ /* 0x040fe20000000000 */
[----:B------:R-:W-:Y:S01]  /*4610*/  BSSY.RECONVERGENT B0, `(.L_x_2898) ;  /* 0x0000025000007945 */ /* 0x000fe20003800200 */
[C---:B01----:R-:W-:Y:S02]  /*4620*/  VIADD R5, R25.reuse, 0x180 ;  /* 0x0000018019057836 */ /* 0x043fe40000000000 */
[----:B------:R-:W-:Y:S01]  /*4630*/  VIADD R23, R25, 0x80 ;  /* 0x0000008019177836 */ /* 0x000fe20000000000 */
[-C--:B------:R-:W-:Y:S02]  /*4640*/  ISETP.GE.AND P0, PT, R3, R16.reuse, PT ;  /* 0x000000100300720c */ /* 0x080fe40003f06270 */
[-C--:B------:R-:W-:Y:S02]  /*4650*/  ISETP.GE.AND P1, PT, R5, R16.reuse, PT ;  /* 0x000000100500720c */ /* 0x080fe40003f26270 */
[----:B------:R-:W-:-:S03]  /*4660*/  ISETP.GE.AND P3, PT, R23, R16, PT ;  /* 0x000000101700720c */ /* 0x000fc60003f66270 */
[----:B------:R-:W-:Y:S10]  /*4670*/  @P2 BRA `(.L_x_2899) ;  /* 0x0000000000782947 */ /* 0x000ff40003800000 */
[----:B-----5:R-:W-:Y:S02]  /*4680*/  IMAD.U32 R19, R19, 0x10000, RZ ;  /* 0x0001000013137824 */ /* 0x020fe400078e00ff */
[----:B------:R-:W-:Y:S02]  /*4690*/  IMAD.MOV.U32 R6, RZ, RZ, 0x3e800000 ;  /* 0x3e800000ff067424 */ /* 0x000fe400078e00ff */
[C---:B------:R-:W-:Y:S01]  /*46a0*/  FADD.FTZ.RZ R3, R19.reuse, 1 ;  /* 0x3f80000013037421 */ /* 0x040fe2000001c000 */
[----:B------:R-:W-:Y:S01]  /*46b0*/  IMAD.MOV.U32 R8, RZ, RZ, 0x3d39bf78 ;  /* 0x3d39bf78ff087424 */ /* 0x000fe200078e00ff */
[----:B------:R-:W-:Y:S02]  /*46c0*/  ISETP.GE.U32.AND P4, PT, R19, 0x7f800000, PT ;  /* 0x7f8000001300780c */ /* 0x000fe40003f86070 */
[----:B------:R-:W-:Y:S02]  /*46d0*/  VIADD R3, R3, 0xc0c00000 ;  /* 0xc0c0000003037836 */ /* 0x000fe40000000000 */
[----:B------:R-:W-:-:S03]  /*46e0*/  ISETP.GT.AND P5, PT, R19, -0x40800000, P4 ;  /* 0xbf8000001300780c */ /* 0x000fc600027a4270 */
[----:B------:R-:W-:-:S04]  /*46f0*/  LOP3.LUT R4, R3, 0xff800000, RZ, 0xc0, !PT ;  /* 0xff80000003047812 */ /* 0x000fc800078ec0ff */
[----:B------:R-:W-:Y:S01]  /*4700*/  IADD3 R5, PT, PT, -R4, 0x40800000, RZ ;  /* 0x4080000004057810 */ /* 0x000fe20007ffe1ff */
        /* <DEDUP_REMOVED lines=19> */
[----:B------:R-:W-:-:S06]  /*4840*/  @P4 FSEL R3, R3, -RZ, P5 ;  /* 0x800000ff03034208 */ /* 0x000fcc0002800000 */
[----:B------:R-:W0:Y:S03]  /*4850*/  F2F.BF16.F32 R3, R3 ;  /* 0x0000000300037304 */ /* 0x000e260000202000 */
.L_x_2899:
[----:B------:R-:W-:Y:S05]  /*4860*/  BSYNC.RECONVERGENT B0 ;  /* 0x0000000000007941 */ /* 0x000fea0003800200 */
.L_x_2898:
[----:B------:R-:W-:Y:S04]  /*4870*/  BSSY.RECONVERGENT B0, `(.L_x_2900) ;  /* 0x0000020000007945 */ /* 0x000fe80003800200 */
[----:B------:R-:W-:Y:S05]  /*4880*/  @P3 BRA `(.L_x_2901) ;  /* 0x0000000000783947 */ /* 0x000fea0003800000 */
        /* <DEDUP_REMOVED lines=28> */
[----:B------:R-:W-:-:S04]  /*4a50*/  @P3 FSEL R4, R4, -RZ, P4 ;  /* 0x800000ff04043208 */ /* 0x000fc80002000000 */
[----:B------:R1:W3:Y:S05]  /*4a60*/  F2F.BF16.F32 R22, R4 ;  /* 0x0000000400167304 */ /* 0x0002ea0000202000 */
.L_x_2901:
[----:B------:R-:W-:Y:S05]  /*4a70*/  BSYNC.RECONVERGENT B0 ;  /* 0x0000000000007941 */ /* 0x000fea0003800200 */
.L_x_2900:
[----:B------:R-:W-:Y:S04]  /*4a80*/  BSSY.RECONVERGENT B0, `(.L_x_2902) ;  /* 0x0000020000007945 */ /* 0x000fe80003800200 */
[----:B------:R-:W-:Y:S05]  /*4a90*/  @P0 BRA `(.L_x_2903) ;  /* 0x0000000000780947 */ /* 0x000fea0003800000 */
[----:B-----5:R-:W-:Y:S02]  /*4aa0*/  IMAD.U32 R24, R24, 0x10000, RZ ;  /* 0x0001000018187824 */ /* 0x020fe400078e00ff */
[----:B------:R-:W-:Y:S02]  /*4ab0*/  IMAD.MOV.U32 R7, RZ, RZ, 0x3e800000 ;  /* 0x3e800000ff077424 */ /* 0x000fe400078e00ff */
[C---:B-1----:R-:W-:Y:S01]  /*4ac0*/  FADD.FTZ.RZ R4, R24.reuse, 1 ;  /* 0x3f80000018047421 */ /* 0x042fe2000001c000 */
        /* <DEDUP_REMOVED lines=26> */
[----:B------:R4:W1:Y:S05]  /*4c70*/  F2F.BF16.F32 R18, R4 ;  /* 0x0000000400127304 */ /* 0x00086a0000202000 */
.L_x_2903:
[----:B------:R-:W-:Y:S05]  /*4c80*/  BSYNC.RECONVERGENT B0 ;  /* 0x0000000000007941 */ /* 0x000fea0003800200 */
.L_x_2902:
[----:B------:R-:W-:Y:S04]  /*4c90*/  BSSY.RECONVERGENT B0, `(.L_x_2904) ;  /* 0x0000020000007945 */ /* 0x000fe80003800200 */
[----:B------:R-:W-:Y:S05]  /*4ca0*/  @P1 BRA `(.L_x_2905) ;  /* 0x0000000000781947 */ /* 0x000fea0003800000 */
[----:B-----5:R-:W-:Y:S02]  /*4cb0*/  IMAD.U32 R0, R0, 0x10000, RZ ;  /* 0x0001000000007824 */ /* 0x020fe400078e00ff */
[----:B------:R-:W-:Y:S02]  /*4cc0*/  IMAD.MOV.U32 R7, RZ, RZ, 0x3e800000 ;  /* 0x3e800000ff077424 */ /* 0x000fe400078e00ff */
[C---:B-1--4-:R-:W-:Y:S01]  /*4cd0*/  FADD.FTZ.RZ R4, R0.reuse, 1 ;  /* 0x3f80000000047421 */ /* 0x052fe2000001c000 */
        /* <DEDUP_REMOVED lines=26> */
[----:B------:R1:W4:Y:S05]  /*4e80*/  F2F.BF16.F32 R19, R4 ;  /* 0x0000000400137304 */ /* 0x00032a0000202000 */
.L_x_2905:
[----:B------:R-:W-:Y:S05]  /*4e90*/  BSYNC.RECONVERGENT B0 ;  /* 0x0000000000007941 */ /* 0x000fea0003800200 */
.L_x_2904:
[----:B------:R-:W-:Y:S04]  /*4ea0*/  BSSY.RECONVERGENT B6, `(.L_x_2906) ;  /* 0x000010e000067945 */ /* 0x000fe80003800200 */
[----:B------:R-:W-:Y:S05]  /*4eb0*/  @P2 BRA `(.L_x_2907) ;  /* 0x0000001000302947 */ /* 0x000fea0003800000 */
[----:B------:R-:W0:Y:S01]  /*4ec0*/  LDCU UR4, c[0x0][0x3a8] ;  /* 0x00007500ff0477ac */ /* 0x000e220008000800 */
[----:B------:R-:W3:Y:S01]  /*4ed0*/  LDC.64 R8, c[0x0][0x388] ;  /* 0x0000e200ff087b82 */ /* 0x000ee20000000a00 */
[----:B-----5:R-:W-:Y:S01]  /*4ee0*/  IMAD R0, R2, 0x200, R25 ;  /* 0x0000020002007824 */ /* 0x020fe200078e0219 */
[----:B-12-4-:R-:W-:-:S03]  /*4ef0*/  PRMT R4, R17, 0x9910, RZ ;  /* 0x0000991011047816 */ /* 0x016fc600000000ff */
[----:B0-----:R-:W-:Y:S02]  /*4f00*/  IMAD R5, R0, UR4, RZ ;  /* 0x0000000400057c24 */ /* 0x001fe4000f8e02ff */
[----:B------:R-:W-:-:S05]  /*4f10*/  IMAD.MOV.U32 R0, RZ, RZ, R4 ;  /* 0x000000ffff007224 */ /* 0x000fca00078e0004 */
[----:B------:R-:W-:Y:S02]  /*4f20*/  ISETP.GT.AND P0, PT, R0, 0x9, PT ;  /* 0x000000090000780c */ /* 0x000fe40003f04270 */
[----:B---3--:R-:W-:-:S05]  /*4f30*/  IADD3 R8, P1, PT, R5, R8, RZ ;  /* 0x0000000805087210 */ /* 0x008fca0007f3e0ff */
        /* <DEDUP_REMOVED lines=15> */
.L_x_2911:
[----:B------:R-:W-:Y:S02]  /*5030*/  IMAD.U32 R5, R3, 0x10000, RZ ;  /* 0x0001000003057824 */ /* 0x000fe400078e00ff */
[----:B------:R-:W-:-:S04]  /*5040*/  IMAD.MOV.U32 R25, RZ, RZ, R23 ;  /* 0x000000ffff197224 */ /* 0x000fc800078e0017 */
[----:B------:R-:W0:Y:S02]  /*5050*/  F2I.S64.TRUNC R4, R5 ;  /* 0x0000000500047311 */ /* 0x000e24000020d900 */
[----:B0-----:R0:W-:Y:S01]  /*5060*/  STG.E.U8 desc[UR36][R8.64], R4 ;  /* 0x0000000408007986 */ /* 0x0011e2000c101124 */
[----:B------:R-:W-:Y:S05]  /*5070*/  BRA `(.L_x_2907) ;  /* 0x0000000c00c07947 */ /* 0x000fea0003800000 */
.L_x_2910:
        /* <DEDUP_REMOVED lines=11> */
.L_x_2914:
[----:B------:R-:W-:Y:S02]  /*5130*/  IMAD.U32 R3, R3, 0x10000, RZ ;  /* 0x0001000003037824 */ /* 0x000fe400078e00ff */
[----:B------:R-:W-:-:S04]  /*5140*/  IMAD.MOV.U32 R25, RZ, RZ, R23 ;  /* 0x000000ffff197224 */ /* 0x000fc800078e0017 */
[----:B------:R-:W0:Y:S02]  /*5150*/  F2I.FTZ.TRUNC.NTZ R3, R3 ;  /* 0x0000000300037305 */ /* 0x000e24000021f100 */
[----:B0-----:R0:W-:Y:S01]  /*5160*/  STG.E desc[UR36][R8.64], R3 ;  /* 0x0000000308007986 */ /* 0x0011e2000c101924 */
[----:B------:R-:W-:Y:S05]  /*5170*/  BRA `(.L_x_2907) ;  /* 0x0000000c00807947 */ /* 0x000fea0003800000 */
.L_x_2913:
[----:B------:R-:W-:Y:S02]  /*5180*/  IMAD.U32 R3, R3, 0x10000, RZ ;  /* 0x0001000003037824 */ /* 0x000fe400078e00ff */
[----:B------:R-:W-:-:S04]  /*5190*/  IMAD.MOV.U32 R25, RZ, RZ, R23 ;  /* 0x000000ffff197224 */ /* 0x000fc800078e0017 */
[----:B------:R-:W0:Y:S02]  /*51a0*/  F2I.FTZ.TRUNC.NTZ R3, R3 ;  /* 0x0000000300037305 */ /* 0x000e24000021f100 */
[----:B0-----:R0:W-:Y:S01]  /*51b0*/  STG.E.U16 desc[UR36][R8.64], R3 ;  /* 0x0000000308007986 */ /* 0x0011e2000c101524 */
[----:B------:R-:W-:Y:S05]  /*51c0*/  BRA `(.L_x_2907) ;  /* 0x0000000c006c7947 */ /* 0x000fea0003800000 */
.L_x_2909:
        /* <DEDUP_REMOVED lines=10> */
.L_x_2916:
[----:B------:R-:W-:Y:S02]  /*5270*/  IMAD.U32 R0, R3, 0x10000, RZ ;  /* 0x0001000003007824 */ /* 0x000fe400078e00ff */
[----:B------:R-:W-:-:S03]  /*5280*/  IMAD.MOV.U32 R25, RZ, RZ, R23 ;  /* 0x000000ffff197224 */ /* 0x000fc600078e0017 */
[----:B------:R-:W-:-:S05]  /*5290*/  F2FP.F16.F32.PACK_AB R0, RZ, R0 ;  /* 0x00000000ff00723e */ /* 0x000fca00000000ff */
[----:B------:R0:W-:Y:S01]  /*52a0*/  STG.E.U16 desc[UR36][R8.64], R0 ;  /* 0x0000000008007986 */ /* 0x0001e2000c101524 */
[----:B------:R-:W-:Y:S05]  /*52b0*/  BRA `(.L_x_2907) ;  /* 0x0000000c00307947 */ /* 0x000fea0003800000 */
.L_x_2915:
        /* <DEDUP_REMOVED lines=11> */
.L_x_2918:
[----:B------:R-:W-:Y:S02]  /*5370*/  IMAD.U32 R3, R3, 0x10000, RZ ;  /* 0x0001000003037824 */ /* 0x000fe400078e00ff */
[----:B------:R-:W-:-:S03]  /*5380*/  IMAD.MOV.U32 R25, RZ, RZ, R23 ;  /* 0x000000ffff197224 */ /* 0x000fc600078e0017 */
[----:B------:R-:W-:-:S04]  /*5390*/  F2FP.F16.F32.PACK_AB R3, RZ, R3 ;  /* 0x00000003ff03723e */ /* 0x000fc800000000ff */
[----:B------:R-:W-:-:S05]  /*53a0*/  PRMT R3, R3, 0x5410, RZ ;  /* 0x0000541003037816 */ /* 0x000fca00000000ff */
[----:B------:R0:W-:Y:S01]  /*53b0*/  STG.E desc[UR36][R8.64], R3 ;  /* 0x0000000308007986 */ /* 0x0001e2000c101924 */
[----:B------:R-:W-:Y:S05]  /*53c0*/  BRA `(.L_x_2907) ;  /* 0x0000000800ec7947 */ /* 0x000fea0003800000 */
.L_x_2917:
[----:B------:R-:W-:Y:S02]  /*53d0*/  IMAD.U32 R4, R3, 0x10000, RZ ;  /* 0x0001000003047824 */ /* 0x000fe400078e00ff */
[----:B------:R-:W-:Y:S02]  /*53e0*/  IMAD.MOV.U32 R25, RZ, RZ, R23 ;  /* 0x000000ffff197224 */ /* 0x000fe400078e0017 */
[----:B------:R-:W-:-:S06]  /*53f0*/  FMUL.FTZ R4, R4, 1 ;  /* 0x3f80000004047820 */ /* 0x000fcc0000410000 */
[----:B------:R-:W0:Y:S02]  /*5400*/  F2F.F64.F32 R4, R4 ;  /* 0x0000000400047310 */ /* 0x000e240000201800 */
[----:B0-----:R0:W-:Y:S01]  /*5410*/  STG.E.64 desc[UR36][R8.64], R4 ;  /* 0x0000000408007986 */ /* 0x0011e2000c101b24 */
[----:B------:R-:W-:Y:S05]  /*5420*/  BRA `(.L_x_2907) ;  /* 0x0000000800d47947 */ /* 0x000fea0003800000 */
.L_x_2908:
        /* <DEDUP_REMOVED lines=14> */
.L_x_2921:
[----:B------:R-:W-:Y:S01]  /*5510*/  IMAD.U32 R3, R3, 0x10000, RZ ;  /* 0x0001000003037824 */ /* 0x000fe200078e00ff */
[----:B------:R-:W-:Y:S01]  /*5520*/  CS2R R6, SRZ ;  /* 0x0000000000067805 */ /* 0x000fe2000001ff00 */
[----:B------:R-:W-:Y:S02]  /*5530*/  IMAD.MOV.U32 R25, RZ, RZ, R23 ;  /* 0x000000ffff197224 */ /* 0x000fe400078e0017 */
[----:B------:R-:W-:-:S04]  /*5540*/  FMUL.FTZ R3, R3, 1 ;  /* 0x3f80000003037820 */ /* 0x000fc80000410000 */
[----:B------:R-:W0:Y:S02]  /*5550*/  F2F.F64.F32 R4, R3 ;  /* 0x0000000300047310 */ /* 0x000e240000201800 */
[----:B0-----:R0:W-:Y:S01]  /*5560*/  STG.E.128 desc[UR36][R8.64], R4 ;  /* 0x0000000408007986 */ /* 0x0011e2000c101d24 */
[----:B------:R-:W-:Y:S05]  /*5570*/  BRA `(.L_x_2907) ;  /* 0x0000000800807947 */ /* 0x000fea0003800000 */
.L_x_2920:
        /* <DEDUP_REMOVED lines=19> */
.L_x_2925:
[----:B------:R-:W-:Y:S05]  /*56b0*/  BSYNC.RECONVERGENT B0 ;  /* 0x0000000000007941 */ /* 0x000fea0003800200 */
.L_x_2924:
[----:B------:R-:W-:Y:S01]  /*56c0*/  LOP3.LUT R5, R0, 0x80, R5, 0xf8, !PT ;  /* 0x0000008000057812 */ /* 0x000fe200078ef805 */
[----:B------:R-:W-:-:S04]  /*56d0*/  IMAD.MOV.U32 R25, RZ, RZ, R23 ;  /* 0x000000ffff197224 */ /* 0x000fc800078e0017 */
[----:B------:R0:W-:Y:S01]  /*56e0*/  STG.E.U8 desc[UR36][R8.64], R5 ;  /* 0x0000000508007986 */ /* 0x0001e2000c101124 */
[----:B------:R-:W-:Y:S05]  /*56f0*/  BRA `(.L_x_2907) ;  /* 0x0000000800207947 */ /* 0x000fea0003800000 */
.L_x_2923:
        /* <DEDUP_REMOVED lines=15> */
.L_x_2927:
[----:B------:R-:W-:Y:S05]  /*57f0*/  BSYNC.RECONVERGENT B0 ;  /* 0x0000000000007941 */ /* 0x000fea0003800200 */
.L_x_2926:
[----:B------:R-:W-:Y:S01]  /*5800*/  LOP3.LUT R5, R0, 0x80, R5, 0xf8, !PT ;  /* 0x0000008000057812 */ /* 0x000fe200078ef805 */
[----:B------:R-:W-:-:S04]  /*5810*/  IMAD.MOV.U32 R25, RZ, RZ, R23 ;  /* 0x000000ffff197224 */ /* 0x000fc800078e0017 */
[----:B------:R0:W-:Y:S01]  /*5820*/  STG.E.U8 desc[UR36][R8.64], R5 ;  /* 0x0000000508007986 */ /* 0x0001e2000c101124 */
[----:B------:R-:W-:Y:S05]  /*5830*/  BRA `(.L_x_2907) ;  /* 0x0000000400d07947 */ /* 0x000fea0003800000 */
.L_x_2922:
[----:B------:R0:W-:Y:S01]  /*5840*/  STG.E.U16 desc[UR36][R8.64], R3 ;  /* 0x0000000308007986 */ /* 0x0001e2000c101524 */
[----:B------:R-:W-:Y:S01]  /*5850*/  IMAD.MOV.U32 R25, RZ, RZ, R23 ;  /* 0x000000ffff197224 */ /* 0x000fe200078e0017 */
[----:B------:R-:W-:Y:S06]  /*5860*/  BRA `(.L_x_2907) ;  /* 0x0000000400c47947 */ /* 0x000fec0003800000 */
.L_x_2919:
        /* <DEDUP_REMOVED lines=13> */
.L_x_2930:
        /* <DEDUP_REMOVED lines=13> */
.L_x_2933:
[----:B------:R-:W-:-:S04]  /*5a10*/  SHF.R.U32.HI R0, RZ, 0x14, R3 ;  /* 0x00000014ff007819 */ /* 0x000fc80000011603 */
[----:B------:R-:W-:-:S04]  /*5a20*/  LOP3.LUT R0, R0, 0x1, RZ, 0xc0, !PT ;  /* 0x0000000100007812 */ /* 0x000fc800078ec0ff */
[----:B------:R-:W-:-:S04]  /*5a30*/  IADD3 R0, PT, PT, R3, 0x487ffff, R0 ;  /* 0x0487ffff03007810 */ /* 0x000fc80007ffe000 */
[----:B------:R-:W-:-:S04]  /*5a40*/  SHF.R.U32.HI R0, RZ, 0x14, R0 ;  /* 0x00000014ff007819 */ /* 0x000fc80000011600 */
[----:B------:R-:W-:-:S07]  /*5a50*/  LOP3.LUT R0, R0, 0xff, RZ, 0xc0, !PT ;  /* 0x000000ff00007812 */ /* 0x000fce00078ec0ff */
.L_x_2934:
[----:B------:R-:W-:-:S04]  /*5a60*/  SHF.R.U32.HI R3, RZ, 0x18, R3 ;  /* 0x00000018ff037819 */ /* 0x000fc80000011603 */
[----:B------:R-:W-:-:S04]  /*5a70*/  LOP3.LUT R0, R0, 0x80, R3, 0xf8, !PT ;  /* 0x0000008000007812 */ /* 0x000fc800078ef803 */
[----:B------:R-:W-:-:S07]  /*5a80*/  PRMT R4, R0, 0x7610, R4 ;  /* 0x0000761000047816 */ /* 0x000fce0000000004 */
.L_x_2932:
[----:B------:R-:W-:Y:S05]  /*5a90*/  BSYNC.RECONVERGENT B0 ;  /* 0x0000000000007941 */ /* 0x000fea0003800200 */
.L_x_2931:
[----:B------:R0:W-:Y:S01]  /*5aa0*/  STG.E.U8 desc[UR36][R8.64], R4 ;  /* 0x0000000408007986 */ /* 0x0001e2000c101124 */
[----:B------:R-:W-:Y:S01]  /*5ab0*/  IMAD.MOV.U32 R25, RZ, RZ, R23 ;  /* 0x000000ffff197224 */ /* 0x000fe200078e0017 */
[----:B------:R-:W-:Y:S06]  /*5ac0*/  BRA `(.L_x_2907) ;  /* 0x00000004002c7947 */ /* 0x000fec0003800000 */
.L_x_2929:
        /* <DEDUP_REMOVED lines=13> */
.L_x_2937:
[----:B------:R-:W-:-:S04]  /*5ba0*/  SHF.R.U32.HI R0, RZ, 0x15, R3 ;  /* 0x00000015ff007819 */ /* 0x000fc80000011603 */
[----:B------:R-:W-:-:S04]  /*5bb0*/  LOP3.LUT R0, R0, 0x1, RZ, 0xc0, !PT ;  /* 0x0000000100007812 */ /* 0x000fc800078ec0ff */
[----:B------:R-:W-:-:S04]  /*5bc0*/  IADD3 R0, PT, PT, R3, 0x88fffff, R0 ;  /* 0x088fffff03007810 */ /* 0x000fc80007ffe000 */
[----:B------:R-:W-:-:S04]  /*5bd0*/  SHF.R.U32.HI R0, RZ, 0x15, R0 ;  /* 0x00000015ff007819 */ /* 0x000fc80000011600 */
[----:B------:R-:W-:-:S07]  /*5be0*/  LOP3.LUT R0, R0, 0xff, RZ, 0xc0, !PT ;  /* 0x000000ff00007812 */ /* 0x000fce00078ec0ff */
.L_x_2938:
[----:B------:R-:W-:-:S04]  /*5bf0*/  SHF.R.U32.HI R3, RZ, 0x18, R3 ;  /* 0x00000018ff037819 */ /* 0x000fc80000011603 */
[----:B------:R-:W-:-:S04]  /*5c00*/  LOP3.LUT R0, R0, 0x80, R3, 0xf8, !PT ;  /* 0x0000008000007812 */ /* 0x000fc800078ef803 */
[----:B------:R-:W-:-:S07]  /*5c10*/  PRMT R4, R0, 0x7610, R4 ;  /* 0x0000761000047816 */ /* 0x000fce0000000004 */
.L_x_2936:
[----:B------:R-:W-:Y:S05]  /*5c20*/  BSYNC.RECONVERGENT B0 ;  /* 0x0000000000007941 */ /* 0x000fea0003800200 */
.L_x_2935:
[----:B------:R0:W-:Y:S01]  /*5c30*/  STG.E.U8 desc[UR36][R8.64], R4 ;  /* 0x0000000408007986 */ /* 0x0001e2000c101124 */
[----:B------:R-:W-:Y:S01]  /*5c40*/  IMAD.MOV.U32 R25, RZ, RZ, R23 ;  /* 0x000000ffff197224 */ /* 0x000fe200078e0017 */
[----:B------:R-:W-:Y:S06]  /*5c50*/  BRA `(.L_x_2907) ;  /* 0x0000000000c87947 */ /* 0x000fec0003800000 */
.L_x_2928:
[----:B------:R-:W-:-:S13]  /*5c60*/  ISETP.NE.AND P0, PT, R0, 0x1c, PT ;  /* 0x0000001c0000780c */ /* 0x000fda0003f05270 */
[----:B------:R-:W-:Y:S05]  /*5c70*/  @!P0 BRA `(.L_x_2939) ;  /* 0x0000000000b08947 */ /* 0x000fea0003800000 */
[----:B------:R-:W-:-:S13]  /*5c80*/  ISETP.NE.AND P0, PT, R0, 0x1d, PT ;  /* 0x0000001d0000780c */ /* 0x000fda0003f05270 */
[----:B------:R-:W-:Y:S05]  /*5c90*/  @!P0 BRA `(.L_x_2940) ;  /* 0x0000000000948947 */ /* 0x000fea0003800000 */
[----:B------:R-:W-:-:S13]  /*5ca0*/  ISETP.NE.AND P0, PT, R0, 0x2c, PT ;  /* 0x0000002c0000780c */ /* 0x000fda0003f05270 */
[----:B------:R-:W-:Y:S05]  /*5cb0*/  @!P0 BRA `(.L_x_2941) ;  /* 0x0000000000488947 */ /* 0x000fea0003800000 */
.L_x_2912:
        /* <DEDUP_REMOVED lines=16> */
.L_x_2942:
[----:B------:R-:W-:Y:S01]  /*5dc0*/  IMAD.MOV.U32 R25, RZ, RZ, R23 ;  /* 0x000000ffff197224 */ /* 0x000fe200078e0017 */
[----:B------:R-:W-:Y:S06]  /*5dd0*/  BRA `(.L_x_2907) ;  /* 0x0000000000687947 */ /* 0x000fec0003800000 */
.L_x_2941:
        /* <DEDUP_REMOVED lines=17> */
.L_x_2940:
[----:B------:R-:W-:Y:S02]  /*5ef0*/  IMAD.U32 R4, R3, 0x10000, RZ ;  /* 0x0001000003047824 */ /* 0x000fe400078e00ff */
[----:B------:R-:W-:-:S04]  /*5f00*/  IMAD.MOV.U32 R25, RZ, RZ, R23 ;  /* 0x000000ffff197224 */ /* 0x000fc800078e0017 */
[----:B------:R-:W0:Y:S02]  /*5f10*/  F2I.U64.TRUNC R4, R4 ;  /* 0x0000000400047311 */ /* 0x000e24000020d800 */
[----:B0-----:R0:W-:Y:S01]  /*5f20*/  STG.E.64 desc[UR36][R8.64], R4 ;  /* 0x0000000408007986 */ /* 0x0011e2000c101b24 */
[----:B------:R-:W-:Y:S05]  /*5f30*/  BRA `(.L_x_2907) ;  /* 0x0000000000107947 */ /* 0x000fea0003800000 */
.L_x_2939:
[----:B------:R-:W-:Y:S02]  /*5f40*/  IMAD.U32 R3, R3, 0x10000, RZ ;  /* 0x0001000003037824 */ /* 0x000fe400078e00ff */
[----:B------:R-:W-:-:S04]  /*5f50*/  IMAD.MOV.U32 R25, RZ, RZ, R23 ;  /* 0x000000ffff197224 */ /* 0x000fc800078e0017 */
[----:B------:R-:W0:Y:S02]  /*5f60*/  F2I.FTZ.U32.TRUNC.NTZ R3, R3 ;  /* 0x0000000300037305 */ /* 0x000e24000021f000 */
[----:B0-----:R0:W-:Y:S02]  /*5f70*/  STG.E desc[UR36][R8.64], R3 ;  /* 0x0000000308007986 */ /* 0x0011e4000c101924 */
.L_x_2907:
[----:B------:R-:W-:Y:S05]  /*5f80*/  BSYNC.RECONVERGENT B6 ;  /* 0x0000000000067941 */ /* 0x000fea0003800200 */
.L_x_2906:
[----:B------:R-:W-:Y:S01]  /*5f90*/  ISETP.GE.AND P0, PT, R25, R16, PT ;  /* 0x000000101900720c */ /* 0x000fe20003f06270 */
[----:B------:R-:W-:-:S12]  /*5fa0*/  BSSY.RECONVERGENT B6, `(.L_x_2943) ;  /* 0x00001f0000067945 */ /* 0x000fd80003800200 */
[----:B------:R-:W-:Y:S05]  /*5fb0*/  @P0 BRA `(.L_x_2944) ;  /* 0x0000001c00b80947 */ /* 0x000fea0003800000 */
[----:B------:R-:W3:Y:S01]  /*5fc0*/  LDCU UR4, c[0x0][0x3a8] ;  /* 0x00007500ff0477ac */ /* 0x000ee20008000800 */
[----:B0-----:R-:W0:Y:S01]  /*5fd0*/  LDC.64 R8, c[0x0][0x388] ;  /* 0x0000e200ff087b82 */ /* 0x001e220000000a00 */
[----:B-----5:R-:W-:Y:S01]  /*5fe0*/  IMAD R0, R2, 0x200, R25 ;  /* 0x0000020002007824 */ /* 0x020fe200078e0219 */
[----:B-12-4-:R-:W-:-:S03]  /*5ff0*/  PRMT R4, R17, 0x9910, RZ ;  /* 0x0000991011047816 */ /* 0x016fc600000000ff */
        /* <DEDUP_REMOVED lines=14> */
[----:B------:R-:W-:-:S04]  /*60e0*/  IMAD.U32 R22, R22, 0x10000, RZ ;  /* 0x0001000016167824 */ /* 0x000fc800078e00ff */
[----:B------:R-:W0:Y:S02]  /*60f0*/  F2I.FTZ.TRUNC.NTZ R3, R22 ;  /* 0x0000001600037305 */ /* 0x000e24000021f100 */
[----:B0-----:R4:W-:Y:S01]  /*6100*/  STG.E.U8 desc[UR36][R8.64], R3 ;  /* 0x0000000308007986 */ /* 0x0019e2000c101124 */
[----:B------:R-:W-:Y:S05]  /*6110*/  BRA `(.L_x_2950) ;  /* 0x0000000c007c7947 */ /* 0x000fea0003800000 */
.L_x_2948:
[----:B------:R-:W-:-:S06]  /*6120*/  IMAD.U32 R5, R22, 0x10000, RZ ;  /* 0x0001000016057824 */ /* 0x000fcc00078e00ff */
[----:B------:R-:W0:Y:S02]  /*6130*/  F2I.S64.TRUNC R4, R5 ;  /* 0x0000000500047311 */ /* 0x000e24000020d900 */
[----:B0-----:R3:W-:Y:S01]  /*6140*/  STG.E.U8 desc[UR36][R8.64], R4 ;  /* 0x0000000408007986 */ /* 0x0017e2000c101124 */
[----:B------:R-:W-:Y:S05]  /*6150*/  BRA `(.L_x_2950) ;  /* 0x0000000c006c7947 */ /* 0x000fea0003800000 */
.L_x_2947:
        /* <DEDUP_REMOVED lines=10> */
.L_x_2952:
[----:B------:R-:W-:-:S04]  /*6200*/  IMAD.U32 R22, R22, 0x10000, RZ ;  /* 0x0001000016167824 */ /* 0x000fc800078e00ff */
[----:B------:R-:W0:Y:S02]  /*6210*/  F2I.FTZ.TRUNC.NTZ R3, R22 ;  /* 0x0000001600037305 */ /* 0x000e24000021f100 */
[----:B0-----:R2:W-:Y:S01]  /*6220*/  STG.E desc[UR36][R8.64], R3 ;  /* 0x0000000308007986 */ /* 0x0015e2000c101924 */
[----:B------:R-:W-:Y:S05]  /*6230*/  BRA `(.L_x_2950) ;  /* 0x0000000c00347947 */ /* 0x000fea0003800000 */
.L_x_2951:
[----:B------:R-:W-:-:S04]  /*6240*/  IMAD.U32 R22, R22, 0x10000, RZ ;  /* 0x0001000016167824 */ /* 0x000fc800078e00ff */
[----:B------:R-:W0:Y:S02]  /*6250*/  F2I.FTZ.TRUNC.NTZ R3, R22 ;  /* 0x0000001600037305 */ /* 0x000e24000021f100 */
[----:B0-----:R0:W-:Y:S01]  /*6260*/  STG.E.U16 desc[UR36][R8.64], R3 ;  /* 0x0000000308007986 */ /* 0x0011e2000c101524 */
[----:B------:R-:W-:Y:S05]  /*6270*/  BRA `(.L_x_2950) ;  /* 0x0000000c00247947 */ /* 0x000fea0003800000 */
.L_x_2946:
        /* <DEDUP_REMOVED lines=9> */
.L_x_2954:
[----:B------:R-:W-:-:S05]  /*6310*/  IMAD.U32 R0, R22, 0x10000, RZ ;  /* 0x0001000016007824 */ /* 0x000fca00078e00ff */
[----:B------:R-:W-:-:S05]  /*6320*/  F2FP.F16.F32.PACK_AB R0, RZ, R0 ;  /* 0x00000000ff00723e */ /* 0x000fca00000000ff */
[----:B------:R0:W-:Y:S01]  /*6330*/  STG.E.U16 desc[UR36][R8.64], R0 ;  /* 0x0000000008007986 */ /* 0x0001e2000c101524 */
[----:B------:R-:W-:Y:S05]  /*6340*/  BRA `(.L_x_2950) ;  /* 0x0000000800f07947 */ /* 0x000fea0003800000 */
.L_x_2953:
        /* <DEDUP_REMOVED lines=10> */
.L_x_2956:
[----:B------:R-:W-:-:S05]  /*63f0*/  IMAD.U32 R22, R22, 0x10000, RZ ;  /* 0x0001000016167824 */ /* 0x000fca00078e00ff */
[----:B------:R-:W-:-:S04]  /*6400*/  F2FP.F16.F32.PACK_AB R3, RZ, R22 ;  /* 0x00000016ff03723e */ /* 0x000fc800000000ff */
[----:B------:R-:W-:-:S05]  /*6410*/  PRMT R3, R3, 0x5410, RZ ;  /* 0x0000541003037816 */ /* 0x000fca00000000ff */
[----:B------:R0:W-:Y:S01]  /*6420*/  STG.E desc[UR36][R8.64], R3 ;  /* 0x0000000308007986 */ /* 0x0001e2000c101924 */
[----:B------:R-:W-:Y:S05]  /*6430*/  BRA `(.L_x_2950) ;  /* 0x0000000800b47947 */ /* 0x000fea0003800000 */
.L_x_2955:
[----:B------:R-:W-:-:S04]  /*6440*/  IMAD.U32 R4, R22, 0x10000, RZ ;  /* 0x0001000016047824 */ /* 0x000fc800078e00ff */
[----:B------:R-:W-:-:S06]  /*6450*/  FMUL.FTZ R4, R4, 1 ;  /* 0x3f80000004047820 */ /* 0x000fcc0000410000 */
[----:B------:R-:W0:Y:S02]  /*6460*/  F2F.F64.F32 R4, R4 ;  /* 0x0000000400047310 */ /* 0x000e240000201800 */
[----:B0-----:R0:W-:Y:S01]  /*6470*/  STG.E.64 desc[UR36][R8.64], R4 ;  /* 0x0000000408007986 */ /* 0x0011e2000c101b24 */
[----:B------:R-:W-:Y:S05]  /*6480*/  BRA `(.L_x_2950) ;  /* 0x0000000800a07947 */ /* 0x000fea0003800000 */
.L_x_2945:
        /* <DEDUP_REMOVED lines=14> */
.L_x_2960:
        /* <DEDUP_REMOVED lines=17> */
.L_x_2963:
[----:B------:R-:W-:-:S04]  /*6680*/  SHF.R.U32.HI R3, RZ, 0x18, R5 ;  /* 0x00000018ff037819 */ /* 0x000fc80000011605 */
[----:B------:R-:W-:-:S04]  /*6690*/  LOP3.LUT R0, R0, 0x80, R3, 0xf8, !PT ;  /* 0x0000008000007812 */ /* 0x000fc800078ef803 */
[----:B------:R-:W-:-:S07]  /*66a0*/  PRMT R4, R0, 0x7610, R4 ;  /* 0x0000761000047816 */ /* 0x000fce0000000004 */
.L_x_2962:
[----:B------:R-:W-:Y:S05]  /*66b0*/  BSYNC.RECONVERGENT B0 ;  /* 0x0000000000007941 */ /* 0x000fea0003800200 */
.L_x_2961:
[----:B------:R0:W-:Y:S01]  /*66c0*/  STG.E.U8 desc[UR36][R8.64], R4 ;  /* 0x0000000408007986 */ /* 0x0001e2000c101124 */
[----:B------:R-:W-:Y:S05]  /*66d0*/  BRA `(.L_x_2950) ;  /* 0x00000008000c7947 */ /* 0x000fea0003800000 */
.L_x_2959:
        /* <DEDUP_REMOVED lines=17> */
.L_x_2966:
[----:B------:R-:W-:-:S04]  /*67f0*/  SHF.R.U32.HI R3, RZ, 0x18, R5 ;  /* 0x00000018ff037819 */ /* 0x000fc80000011605 */
[----:B------:R-:W-:-:S04]  /*6800*/  LOP3.LUT R0, R0, 0x80, R3, 0xf8, !PT ;  /* 0x0000008000007812 */ /* 0x000fc800078ef803 */
[----:B------:R-:W-:-:S07]  /*6810*/  PRMT R4, R0, 0x7610, R4 ;  /* 0x0000761000047816 */ /* 0x000fce0000000004 */
.L_x_2965:
[----:B------:R-:W-:Y:S05]  /*6820*/  BSYNC.RECONVERGENT B0 ;  /* 0x0000000000007941 */ /* 0x000fea0003800200 */
.L_x_2964:
[----:B------:R0:W-:Y:S01]  /*6830*/  STG.E.U8 desc[UR36][R8.64], R4 ;  /* 0x0000000408007986 */ /* 0x0001e2000c101124 */
[----:B------:R-:W-:Y:S05]  /*6840*/  BRA `(.L_x_2950) ;  /* 0x0000000400b07947 */ /* 0x000fea0003800000 */
.L_x_2958:
        /* <DEDUP_REMOVED lines=22> */
.L_x_2968:
[----:B------:R-:W-:-:S06]  /*69b0*/  IMAD.U32 R4, R22, 0x10000, RZ ;  /* 0x0001000016047824 */ /* 0x000fcc00078e00ff */
[----:B------:R-:W0:Y:S02]  /*69c0*/  F2I.U64.TRUNC R4, R4 ;  /* 0x0000000400047311 */ /* 0x000e24000020d800 */
[----:B0-----:R0:W-:Y:S01]  /*69d0*/  STG.E.64 desc[UR36][R8.64], R4 ;  /* 0x0000000408007986 */ /* 0x0011e2000c101b24 */
[----:B------:R-:W-:Y:S05]  /*69e0*/  BRA `(.L_x_2950) ;  /* 0x0000000400487947 */ /* 0x000fea0003800000 */
.L_x_2967:
[----:B------:R-:W-:-:S04]  /*69f0*/  IMAD.U32 R22, R22, 0x10000, RZ ;  /* 0x0001000016167824 */ /* 0x000fc800078e00ff */
[----:B------:R-:W0:Y:S02]  /*6a00*/  F2I.FTZ.U32.TRUNC.NTZ R3, R22 ;  /* 0x0000001600037305 */ /* 0x000e24000021f000 */
[----:B0-----:R0:W-:Y:S01]  /*6a10*/  STG.E desc[UR36][R8.64], R3 ;  /* 0x0000000308007986 */ /* 0x0011e2000c101924 */
[----:B------:R-:W-:Y:S05]  /*6a20*/  BRA `(.L_x_2950) ;  /* 0x0000000400387947 */ /* 0x000fea0003800000 */
.L_x_2957:
        /* <DEDUP_REMOVED lines=11> */
.L_x_2970:
[----:B------:R-:W-:Y:S01]  /*6ae0*/  IMAD.U32 R22, R22, 0x10000, RZ ;  /* 0x0001000016167824 */ /* 0x000fe200078e00ff */
[----:B------:R-:W-:-:S03]  /*6af0*/  CS2R R6, SRZ ;  /* 0x0000000000067805 */ /* 0x000fc6000001ff00 */
[----:B------:R-:W-:-:S06]  /*6b00*/  FMUL.FTZ R4, R22, 1 ;  /* 0x3f80000016047820 */ /* 0x000fcc0000410000 */
[----:B------:R-:W0:Y:S02]  /*6b10*/  F2F.F64.F32 R4, R4 ;  /* 0x0000000400047310 */ /* 0x000e240000201800 */
[----:B0-----:R0:W-:Y:S01]  /*6b20*/  STG.E.128 desc[UR36][R8.64], R4 ;  /* 0x0000000408007986 */ /* 0x0011e2000c101d24 */
[----:B------:R-:W-:Y:S05]  /*6b30*/  BRA `(.L_x_2950) ;  /* 0x0000000000f47947 */ /* 0x000fea0003800000 */
.L_x_2969:
[----:B------:R-:W-:-:S13]  /*6b40*/  ISETP.NE.AND P0, PT, R0, 0xf, PT ;  /* 0x0000000f0000780c */ /* 0x000fda0003f05270 */
[----:B------:R-:W-:Y:S05]  /*6b50*/  @!P0 BRA `(.L_x_2971) ;  /* 0x0000000000e88947 */ /* 0x000fea0003800000 */
[----:B------:R-:W-:-:S13]  /*6b60*/  ISETP.NE.AND P0, PT, R0, 0x17, PT ;  /* 0x000000170000780c */ /* 0x000fda0003f05270 */
[----:B------:R-:W-:Y:S05]  /*6b70*/  @!P0 BRA `(.L_x_2972) ;  /* 0x0000000000908947 */ /* 0x000fea0003800000 */
[----:B------:R-:W-:-:S13]  /*6b80*/  ISETP.NE.AND P0, PT, R0, 0x18, PT ;  /* 0x000000180000780c */ /* 0x000fda0003f05270 */
[----:B------:R-:W-:Y:S05]  /*6b90*/  @!P0 BRA `(.L_x_2973) ;  /* 0x0000000000448947 */ /* 0x000fea0003800000 */
.L_x_2949:
        /* <DEDUP_REMOVED lines=16> */
.L_x_2974:
[----:B------:R-:W-:Y:S05]  /*6ca0*/  BRA `(.L_x_2950) ;  /* 0x0000000000987947 */ /* 0x000fea0003800000 */
.L_x_2973:
        /* <DEDUP_REMOVED lines=13> */
.L_x_2976:
[----:B------:R-:W-:Y:S05]  /*6d80*/  BSYNC.RECONVERGENT B0 ;  /* 0x0000000000007941 */ /* 0x000fea0003800200 */
.L_x_2975:
[----:B------:R-:W-:-:S05]  /*6d90*/  LOP3.LUT R3, R0, 0x80, R3, 0xf8, !PT ;  /* 0x0000008000037812 */ /* 0x000fca00078ef803 */
[----:B------:R0:W-:Y:S01]  /*6da0*/  STG.E.U8 desc[UR36][R8.64], R3 ;  /* 0x0000000308007986 */ /* 0x0001e2000c101124 */
[----:B------:R-:W-:Y:S05]  /*6db0*/  BRA `(.L_x_2950) ;  /* 0x0000000000547947 */ /* 0x000fea0003800000 */
.L_x_2972:
        /* <DEDUP_REMOVED lines=12> */
.L_x_2978:
[----:B------:R-:W-:Y:S01]  /*6e80*/  IMAD.MOV.U32 R0, RZ, RZ, 0x7f ;  /* 0x0000007fff007424 */ /* 0x000fe200078e00ff */
[----:B------:R-:W-:-:S04]  /*6e90*/  ISETP.GT.U32.AND P0, PT, R4, 0x7f800000, PT ;  /* 0x7f8000000400780c */ /* 0x000fc80003f04070 */
[----:B------:R-:W-:-:S09]  /*6ea0*/  SEL R0, R0, 0x7c, P0 ;  /* 0x0000007c00007807 */ /* 0x000fd20000000000 */
.L_x_2979:
[----:B------:R-:W-:Y:S05]  /*6eb0*/  BSYNC.RECONVERGENT B0 ;  /* 0x0000000000007941 */ /* 0x000fea0003800200 */
.L_x_2977:
[----:B------:R-:W-:-:S04]  /*6ec0*/  SHF.R.U32.HI R3, RZ, 0x18, R3 ;  /* 0x00000018ff037819 */ /* 0x000fc80000011603 */
[----:B------:R-:W-:-:S05]  /*6ed0*/  LOP3.LUT R3, R0, 0x80, R3, 0xf8, !PT ;  /* 0x0000008000037812 */ /* 0x000fca00078ef803 */
[----:B------:R0:W-:Y:S01]  /*6ee0*/  STG.E.U8 desc[UR36][R8.64], R3 ;  /* 0x0000000308007986 */ /* 0x0001e2000c101124 */
[----:B------:R-:W-:Y:S05]  /*6ef0*/  BRA `(.L_x_2950) ;  /* 0x0000000000047947 */ /* 0x000fea0003800000 */
.L_x_2971:
[----:B------:R0:W-:Y:S02]  /*6f00*/  STG.E.U16 desc[UR36][R8.64], R22 ;  /* 0x0000001608007986 */ /* 0x0001e4000c101524 */
.L_x_2950:
        /* <DEDUP_REMOVED lines=25> */
.L_x_2983:
[----:B------:R-:W-:-:S06]  /*70a0*/  IMAD.U32 R5, R18, 0x10000, RZ ;  /* 0x0001000012057824 */ /* 0x000fcc00078e00ff */
[----:B------:R-:W0:Y:S02]  /*70b0*/  F2I.S64.TRUNC R4, R5 ;  /* 0x0000000500047311 */ /* 0x000e24000020d900 */
[----:B0-----:R0:W-:Y:S01]  /*70c0*/  STG.E.U8 desc[UR36][R8.64], R4 ;  /* 0x0000000408007986 */ /* 0x0011e2000c101124 */
[----:B------:R-:W-:Y:S05]  /*70d0*/  BRA `(.L_x_2985) ;  /* 0x0000000c006c7947 */ /* 0x000fea0003800000 */
.L_x_2982:
        /* <DEDUP_REMOVED lines=10> */
.L_x_2987:
[----:B------:R-:W-:-:S04]  /*7180*/  IMAD.U32 R18, R18, 0x10000, RZ ;  /* 0x0001000012127824 */ /* 0x000fc800078e00ff */
[----:B------:R-:W0:Y:S02]  /*7190*/  F2I.FTZ.TRUNC.NTZ R3, R18 ;  /* 0x0000001200037305 */ /* 0x000e24000021f100 */
[----:B0-----:R0:W-:Y:S01]  /*71a0*/  STG.E desc[UR36][R8.64], R3 ;  /* 0x0000000308007986 */ /* 0x0011e2000c101924 */
[----:B------:R-:W-:Y:S05]  /*71b0*/  BRA `(.L_x_2985) ;  /* 0x0000000c00347947 */ /* 0x000fea0003800000 */
.L_x_2986:
[----:B------:R-:W-:-:S04]  /*71c0*/  IMAD.U32 R18, R18, 0x10000, RZ ;  /* 0x0001000012127824 */ /* 0x000fc800078e00ff */
[----:B------:R-:W0:Y:S02]  /*71d0*/  F2I.FTZ.TRUNC.NTZ R3, R18 ;  /* 0x0000001200037305 */ /* 0x000e24000021f100 */
[----:B0-----:R0:W-:Y:S01]  /*71e0*/  STG.E.U16 desc[UR36][R8.64], R3 ;  /* 0x0000000308007986 */ /* 0x0011e2000c101524 */
[----:B------:R-:W-:Y:S05]  /*71f0*/  BRA `(.L_x_2985) ;  /* 0x0000000c00247947 */ /* 0x000fea0003800000 */
.L_x_2981:
        /* <DEDUP_REMOVED lines=9> */
.L_x_2989:
[----:B------:R-:W-:-:S05]  /*7290*/  IMAD.U32 R0, R18, 0x10000, RZ ;  /* 0x0001000012007824 */ /* 0x000fca00078e00ff */
[----:B------:R-:W-:-:S05]  /*72a0*/  F2FP.F16.F32.PACK_AB R0, RZ, R0 ;  /* 0x00000000ff00723e */ /* 0x000fca00000000ff */
[----:B------:R0:W-:Y:S01]  /*72b0*/  STG.E.U16 desc[UR36][R8.64], R0 ;  /* 0x0000000008007986 */ /* 0x0001e2000c101524 */
[----:B------:R-:W-:Y:S05]  /*72c0*/  BRA `(.L_x_2985) ;  /* 0x0000000800f07947 */ /* 0x000fea0003800000 */
.L_x_2988:
        /* <DEDUP_REMOVED lines=10> */
.L_x_2991:
[----:B------:R-:W-:-:S05]  /*7370*/  IMAD.U32 R18, R18, 0x10000, RZ ;  /* 0x0001000012127824 */ /* 0x000fca00078e00ff */
[----:B------:R-:W-:-:S04]  /*7380*/  F2FP.F16.F32.PACK_AB R3, RZ, R18 ;  /* 0x00000012ff03723e */ /* 0x000fc800000000ff */
[----:B------:R-:W-:-:S05]  /*7390*/  PRMT R3, R3, 0x5410, RZ ;  /* 0x0000541003037816 */ /* 0x000fca00000000ff */
[----:B------:R0:W-:Y:S01]  /*73a0*/  STG.E desc[UR36][R8.64], R3 ;  /* 0x0000000308007986 */ /* 0x0001e2000c101924 */
[----:B------:R-:W-:Y:S05]  /*73b0*/  BRA `(.L_x_2985) ;  /* 0x0000000800b47947 */ /* 0x000fea0003800000 */
.L_x_2990:
[----:B------:R-:W-:-:S04]  /*73c0*/  IMAD.U32 R4, R18, 0x10000, RZ ;  /* 0x0001000012047824 */ /* 0x000fc800078e00ff */
[----:B------:R-:W-:-:S06]  /*73d0*/  FMUL.FTZ R4, R4, 1 ;  /* 0x3f80000004047820 */ /* 0x000fcc0000410000 */
[----:B------:R-:W0:Y:S02]  /*73e0*/  F2F.F64.F32 R4, R4 ;  /* 0x0000000400047310 */ /* 0x000e240000201800 */
[----:B0-----:R0:W-:Y:S01]  /*73f0*/  STG.E.64 desc[UR36][R8.64], R4 ;  /* 0x0000000408007986 */ /* 0x0011e2000c101b24 */
[----:B------:R-:W-:Y:S05]  /*7400*/  BRA `(.L_x_2985) ;  /* 0x0000000800a07947 */ /* 0x000fea0003800000 */
.L_x_2980:
        /* <DEDUP_REMOVED lines=14> */
.L_x_2995:
        /* <DEDUP_REMOVED lines=17> */
.L_x_2998:
[----:B------:R-:W-:-:S04]  /*7600*/  SHF.R.U32.HI R3, RZ, 0x18, R5 ;  /* 0x00000018ff037819 */ /* 0x000fc80000011605 */
[----:B------:R-:W-:-:S04]  /*7610*/  LOP3.LUT R0, R0, 0x80, R3, 0xf8, !PT ;  /* 0x0000008000007812 */ /* 0x000fc800078ef803 */
[----:B------:R-:W-:-:S07]  /*7620*/  PRMT R4, R0, 0x7610, R4 ;  /* 0x0000761000047816 */ /* 0x000fce0000000004 */
.L_x_2997:
[----:B------:R-:W-:Y:S05]  /*7630*/  BSYNC.RECONVERGENT B0 ;  /* 0x0000000000007941 */ /* 0x000fea0003800200 */
.L_x_2996:
[----:B------:R0:W-:Y:S01]  /*7640*/  STG.E.U8 desc[UR36][R8.64], R4 ;  /* 0x0000000408007986 */ /* 0x0001e2000c101124 */
[----:B------:R-:W-:Y:S05]  /*7650*/  BRA `(.L_x_2985) ;  /* 0x00000008000c7947 */ /* 0x000fea0003800000 */
.L_x_2994:
        /* <DEDUP_REMOVED lines=17> */
.L_x_3001:
[----:B------:R-:W-:-:S04]  /*7770*/  SHF.R.U32.HI R3, RZ, 0x18, R5 ;  /* 0x00000018ff037819 */ /* 0x000fc80000011605 */
[----:B------:R-:W-:-:S04]  /*7780*/  LOP3.LUT R0, R0, 0x80, R3, 0xf8, !PT ;  /* 0x0000008000007812 */ /* 0x000fc800078ef803 */
[----:B------:R-:W-:-:S07]  /*7790*/  PRMT R4, R0, 0x7610, R4 ;  /* 0x0000761000047816 */ /* 0x000fce0000000004 */
.L_x_3000:
[----:B------:R-:W-:Y:S05]  /*77a0*/  BSYNC.RECONVERGENT B0 ;  /* 0x0000000000007941 */ /* 0x000fea0003800200 */
.L_x_2999:
[----:B------:R0:W-:Y:S01]  /*77b0*/  STG.E.U8 desc[UR36][R8.64], R4 ;  /* 0x0000000408007986 */ /* 0x0001e2000c101124 */
[----:B------:R-:W-:Y:S05]  /*77c0*/  BRA `(.L_x_2985) ;  /* 0x0000000400b07947 */ /* 0x000fea0003800000 */
.L_x_2993:
        /* <DEDUP_REMOVED lines=22> */
.L_x_3003:
[----:B------:R-:W-:-:S06]  /*7930*/  IMAD.U32 R4, R18, 0x10000, RZ ;  /* 0x0001000012047824 */ /* 0x000fcc00078e00ff */
[----:B------:R-:W0:Y:S02]  /*7940*/  F2I.U64.TRUNC R4, R4 ;  /* 0x0000000400047311 */ /* 0x000e24000020d800 */
[----:B0-----:R0:W-:Y:S01]  /*7950*/  STG.E.64 desc[UR36][R8.64], R4 ;  /* 0x0000000408007986 */ /* 0x0011e2000c101b24 */
[----:B------:R-:W-:Y:S05]  /*7960*/  BRA `(.L_x_2985) ;  /* 0x0000000400487947 */ /* 0x000fea0003800000 */
.L_x_3002:
[----:B------:R-:W-:-:S04]  /*7970*/  IMAD.U32 R18, R18, 0x10000, RZ ;  /* 0x0001000012127824 */ /* 0x000fc800078e00ff */
[----:B------:R-:W0:Y:S02]  /*7980*/  F2I.FTZ.U32.TRUNC.NTZ R3, R18 ;  /* 0x0000001200037305 */ /* 0x000e24000021f000 */
[----:B0-----:R0:W-:Y:S01]  /*7990*/  STG.E desc[UR36][R8.64], R3 ;  /* 0x0000000308007986 */ /* 0x0011e2000c101924 */
[----:B------:R-:W-:Y:S05]  /*79a0*/  BRA `(.L_x_2985) ;  /* 0x0000000400387947 */ /* 0x000fea0003800000 */
.L_x_2992:
        /* <DEDUP_REMOVED lines=11> */
.L_x_3005:
[----:B------:R-:W-:Y:S01]  /*7a60*/  IMAD.U32 R18, R18, 0x10000, RZ ;  /* 0x0001000012127824 */ /* 0x000fe200078e00ff */
[----:B------:R-:W-:-:S03]  /*7a70*/  CS2R R6, SRZ ;  /* 0x0000000000067805 */ /* 0x000fc6000001ff00 */
[----:B------:R-:W-:-:S06]  /*7a80*/  FMUL.FTZ R4, R18, 1 ;  /* 0x3f80000012047820 */ /* 0x000fcc0000410000 */
[----:B------:R-:W0:Y:S02]  /*7a90*/  F2F.F64.F32 R4, R4 ;  /* 0x0000000400047310 */ /* 0x000e240000201800 */
[----:B0-----:R4:W-:Y:S01]  /*7aa0*/  STG.E.128 desc[UR36][R8.64], R4 ;  /* 0x0000000408007986 */ /* 0x0019e2000c101d24 */
[----:B------:R-:W-:Y:S05]  /*7ab0*/  BRA `(.L_x_2985) ;  /* 0x0000000000f47947 */ /* 0x000fea0003800000 */
.L_x_3004:
[----:B------:R-:W-:-:S13]  /*7ac0*/  ISETP.NE.AND P0, PT, R0, 0xf, PT ;  /* 0x0000000f0000780c */ /* 0x000fda0003f05270 */
[----:B------:R-:W-:Y:S05]  /*7ad0*/  @!P0 BRA `(.L_x_3006) ;  /* 0x0000000000e88947 */ /* 0x000fea0003800000 */
[----:B------:R-:W-:-:S13]  /*7ae0*/  ISETP.NE.AND P0, PT, R0, 0x17, PT ;  /* 0x000000170000780c */ /* 0x000fda0003f05270 */
[----:B------:R-:W-:Y:S05]  /*7af0*/  @!P0 BRA `(.L_x_3007) ;  /* 0x0000000000908947 */ /* 0x000fea0003800000 */
[----:B------:R-:W-:-:S13]  /*7b00*/  ISETP.NE.AND P0, PT, R0, 0x18, PT ;  /* 0x000000180000780c */ /* 0x000fda0003f05270 */
[----:B------:R-:W-:Y:S05]  /*7b10*/  @!P0 BRA `(.L_x_3008) ;  /* 0x0000000000448947 */ /* 0x000fea0003800000 */
.L_x_2984:
        /* <DEDUP_REMOVED lines=16> */
.L_x_3009:
[----:B------:R-:W-:Y:S05]  /*7c20*/  BRA `(.L_x_2985) ;  /* 0x0000000000987947 */ /* 0x000fea0003800000 */
.L_x_3008:
        /* <DEDUP_REMOVED lines=13> */
.L_x_3011:
[----:B------:R-:W-:Y:S05]  /*7d00*/  BSYNC.RECONVERGENT B0 ;  /* 0x0000000000007941 */ /* 0x000fea0003800200 */
.L_x_3010:
[----:B------:R-:W-:-:S05]  /*7d10*/  LOP3.LUT R3, R0, 0x80, R3, 0xf8, !PT ;  /* 0x0000008000037812 */ /* 0x000fca00078ef803 */
[----:B------:R1:W-:Y:S01]  /*7d20*/  STG.E.U8 desc[UR36][R8.64], R3 ;  /* 0x0000000308007986 */ /* 0x0003e2000c101124 */
[----:B------:R-:W-:Y:S05]  /*7d30*/  BRA `(.L_x_2985) ;  /* 0x0000000000547947 */ /* 0x000fea0003800000 */
.L_x_3007:
        /* <DEDUP_REMOVED lines=12> */
.L_x_3013:
[----:B------:R-:W-:Y:S01]  /*7e00*/  IMAD.MOV.U32 R0, RZ, RZ, 0x7f ;  /* 0x0000007fff007424 */ /* 0x000fe200078e00ff */
[----:B------:R-:W-:-:S04]  /*7e10*/  ISETP.GT.U32.AND P0, PT, R4, 0x7f800000, PT ;  /* 0x7f8000000400780c */ /* 0x000fc80003f04070 */
[----:B------:R-:W-:-:S09]  /*7e20*/  SEL R0, R0, 0x7c, P0 ;  /* 0x0000007c00007807 */ /* 0x000fd20000000000 */
.L_x_3014:
[----:B------:R-:W-:Y:S05]  /*7e30*/  BSYNC.RECONVERGENT B0 ;  /* 0x0000000000007941 */ /* 0x000fea0003800200 */
.L_x_3012:
[----:B------:R-:W-:-:S04]  /*7e40*/  SHF.R.U32.HI R3, RZ, 0x18, R3 ;  /* 0x00000018ff037819 */ /* 0x000fc80000011603 */
[----:B------:R-:W-:-:S05]  /*7e50*/  LOP3.LUT R3, R0, 0x80, R3, 0xf8, !PT ;  /* 0x0000008000037812 */ /* 0x000fca00078ef803 */
[----:B------:R2:W-:Y:S01]  /*7e60*/  STG.E.U8 desc[UR36][R8.64], R3 ;  /* 0x0000000308007986 */ /* 0x0005e2000c101124 */
[----:B------:R-:W-:Y:S05]  /*7e70*/  BRA `(.L_x_2985) ;  /* 0x0000000000047947 */ /* 0x000fea0003800000 */
.L_x_3006:
[----:B------:R0:W-:Y:S02]  /*7e80*/  STG.E.U16 desc[UR36][R8.64], R18 ;  /* 0x0000001208007986 */ /* 0x0001e4000c101524 */
.L_x_2985:
[----:B------:R-:W-:-:S07]  /*7e90*/  VIADD R25, R25, 0x80 ;  /* 0x0000008019197836 */ /* 0x000fce0000000000 */
.L_x_2944:
[----:B------:R-:W-:Y:S05]  /*7ea0*/  BSYNC.RECONVERGENT B6 ;  /* 0x0000000000067941 */ /* 0x000fea0003800200 */
.L_x_2943:
[----:B------:R-:W-:-:S13]  /*7eb0*/  ISETP.GE.AND P0, PT, R25, R16, PT ;  /* 0x000000101900720c */ /* 0x000fda0003f06270 */
[----:B------:R-:W-:Y:S05]  /*7ec0*/  @P0 EXIT ;  /* 0x000000000000094d */ /* 0x000fea0003800000 */
[----:B01-34-:R-:W0:Y:S01]  /*7ed0*/  LDC.64 R4, c[0x0][0x388] ;  /* 0x0000e200ff047b82 */ /* 0x01be220000000a00 */
[----:B------:R-:W1:Y:S01]  /*7ee0*/  LDCU UR4, c[0x0][0x3a8] ;  /* 0x00007500ff0477ac */ /* 0x000e620008000800 */
[----:B--2--5:R-:W-:Y:S01]  /*7ef0*/  PRMT R0, R17, 0x9910, RZ ;  /* 0x0000991011007816 */ /* 0x024fe200000000ff */
        /* <DEDUP_REMOVED lines=16> */
[----:B0-----:R-:W-:Y:S01]  /*8000*/  STG.E.U8 desc[UR36][R2.64], R19 ;  /* 0x0000001302007986 */ /* 0x001fe2000c101124 */
[----:B------:R-:W-:Y:S05]  /*8010*/  EXIT ;  /* 0x000000000000794d */ /* 0x000fea0003800000 */
.L_x_3018:
[----:B------:R-:W-:-:S06]  /*8020*/  IMAD.U32 R5, R19, 0x10000, RZ ;  /* 0x0001000013057824 */ /* 0x000fcc00078e00ff */
[----:B------:R-:W0:Y:S02]  /*8030*/  F2I.S64.TRUNC R4, R5 ;  /* 0x0000000500047311 */ /* 0x000e24000020d900 */
[----:B0-----:R-:W-:Y:S01]  /*8040*/  STG.E.U8 desc[UR36][R2.64], R4 ;  /* 0x0000000402007986 */ /* 0x001fe2000c101124 */
[----:B------:R-:W-:Y:S05]  /*8050*/  EXIT ;  /* 0x000000000000794d */ /* 0x000fea0003800000 */
.L_x_3017:
        /* <DEDUP_REMOVED lines=8> */
[----:B0-----:R-:W-:Y:S01]  /*80e0*/  STG.E.64 desc[UR36][R2.64], R4 ;  /* 0x0000000402007986 */ /* 0x001fe2000c101b24 */
[----:B------:R-:W-:Y:S05]  /*80f0*/  EXIT ;  /* 0x000000000000794d */ /* 0x000fea0003800000 */
.L_x_3021:
[----:B------:R-:W-:-:S06]  /*8100*/  IMAD.U32 R19, R19, 0x10000, RZ ;  /* 0x0001000013137824 */ /* 0x000fcc00078e00ff */
[----:B------:R-:W0:Y:S02]  /*8110*/  F2I.FTZ.TRUNC.NTZ R19, R19 ;  /* 0x0000001300137305 */ /* 0x000e24000021f100 */
[----:B0-----:R-:W-:Y:S01]  /*8120*/  STG.E desc[UR36][R2.64], R19 ;  /* 0x0000001302007986 */ /* 0x001fe2000c101924 */
[----:B------:R-:W-:Y:S05]  /*8130*/  EXIT ;  /* 0x000000000000794d */ /* 0x000fea0003800000 */
.L_x_3020:
[----:B------:R-:W-:-:S06]  /*8140*/  IMAD.U32 R19, R19, 0x10000, RZ ;  /* 0x0001000013137824 */ /* 0x000fcc00078e00ff */
[----:B------:R-:W0:Y:S02]  /*8150*/  F2I.FTZ.TRUNC.NTZ R19, R19 ;  /* 0x0000001300137305 */ /* 0x000e24000021f100 */
[----:B0-----:R-:W-:Y:S01]  /*8160*/  STG.E.U16 desc[UR36][R2.64], R19 ;  /* 0x0000001302007986 */ /* 0x001fe2000c101524 */
[----:B------:R-:W-:Y:S05]  /*8170*/  EXIT ;  /* 0x000000000000794d */ /* 0x000fea0003800000 */
.L_x_3016:
[----:B------:R-:W-:-:S13]  /*8180*/  ISETP.GT.AND P0, PT, R0, 0x6, PT ;  /* 0x000000060000780c */ /* 0x000fda0003f04270 */
[----:B------:R-:W-:Y:S05]  /*8190*/  @P0 BRA `(.L_x_3022) ;  /* 0x00000000002c0947 */ /* 0x000fea0003800000 */
[----:B------:R-:W-:-:S13]  /*81a0*/  ISETP.NE.AND P0, PT, R0, 0x5, PT ;  /* 0x000000050000780c */ /* 0x000fda0003f05270 */
[----:B------:R-:W-:Y:S05]  /*81b0*/  @!P0 BRA `(.L_x_3023) ;  /* 0x0000000000148947 */ /* 0x000fea0003800000 */
[----:B------:R-:W-:-:S13]  /*81c0*/  ISETP.NE.AND P0, PT, R0, 0x6, PT ;  /* 0x000000060000780c */ /* 0x000fda0003f05270 */
[----:B------:R-:W-:Y:S05]  /*81d0*/  @P0 BRA `(.L_x_3019) ;  /* 0x0000000800300947 */ /* 0x000fea0003800000 */
[----:B------:R-:W-:-:S05]  /*81e0*/  IMAD.U32 R19, R19, 0x10000, RZ ;  /* 0x0001000013137824 */ /* 0x000fca00078e00ff */
[----:B------:R-:W-:Y:S01]  /*81f0*/  STG.E desc[UR36][R2.64], R19 ;  /* 0x0000001302007986 */ /* 0x000fe2000c101924 */
[----:B------:R-:W-:Y:S05]  /*8200*/  EXIT ;  /* 0x000000000000794d */ /* 0x000fea0003800000 */
.L_x_3023:
[----:B------:R-:W-:-:S05]  /*8210*/  IMAD.U32 R0, R19, 0x10000, RZ ;  /* 0x0001000013007824 */ /* 0x000fca00078e00ff */
[----:B------:R-:W-:-:S05]  /*8220*/  F2FP.F16.F32.PACK_AB R0, RZ, R0 ;  /* 0x00000000ff00723e */ /* 0x000fca00000000ff */
[----:B------:R-:W-:Y:S01]  /*8230*/  STG.E.U16 desc[UR36][R2.64], R0 ;  /* 0x0000000002007986 */ /* 0x000fe2000c101524 */
[----:B------:R-:W-:Y:S05]  /*8240*/  EXIT ;  /* 0x000000000000794d */ /* 0x000fea0003800000 */
.L_x_3022:
        /* <DEDUP_REMOVED lines=8> */
[----:B------:R-:W-:Y:S01]  /*82d0*/  STG.E.64 desc[UR36][R2.64], R4 ;  /* 0x0000000402007986 */ /* 0x000fe2000c101b24 */
[----:B------:R-:W-:Y:S05]  /*82e0*/  EXIT ;  /* 0x000000000000794d */ /* 0x000fea0003800000 */
.L_x_3025:
[----:B------:R-:W-:-:S05]  /*82f0*/  IMAD.U32 R19, R19, 0x10000, RZ ;  /* 0x0001000013137824 */ /* 0x000fca00078e00ff */
[----:B------:R-:W-:-:S04]  /*8300*/  F2FP.F16.F32.PACK_AB R5, RZ, R19 ;  /* 0x00000013ff05723e */ /* 0x000fc800000000ff */
[----:B------:R-:W-:-:S05]  /*8310*/  PRMT R5, R5, 0x5410, RZ ;  /* 0x0000541005057816 */ /* 0x000fca00000000ff */
[----:B------:R-:W-:Y:S01]  /*8320*/  STG.E desc[UR36][R2.64], R5 ;  /* 0x0000000502007986 */ /* 0x000fe2000c101924 */
[----:B------:R-:W-:Y:S05]  /*8330*/  EXIT ;  /* 0x000000000000794d */ /* 0x000fea0003800000 */
.L_x_3024:
[----:B------:R-:W-:-:S04]  /*8340*/  IMAD.U32 R4, R19, 0x10000, RZ ;  /* 0x0001000013047824 */ /* 0x000fc800078e00ff */
[----:B------:R-:W-:-:S06]  /*8350*/  FMUL.FTZ R4, R4, 1 ;  /* 0x3f80000004047820 */ /* 0x000fcc0000410000 */
[----:B------:R-:W0:Y:S02]  /*8360*/  F2F.F64.F32 R4, R4 ;  /* 0x0000000400047310 */ /* 0x000e240000201800 */
[----:B0-----:R-:W-:Y:S01]  /*8370*/  STG.E.64 desc[UR36][R2.64], R4 ;  /* 0x0000000402007986 */ /* 0x001fe2000c101b24 */
[----:B------:R-:W-:Y:S05]  /*8380*/  EXIT ;  /* 0x000000000000794d */ /* 0x000fea0003800000 */
.L_x_3015:
        /* <DEDUP_REMOVED lines=12> */
[----:B0-----:R-:W-:Y:S01]  /*8450*/  STG.E.U16 desc[UR36][R2.64], R5 ;  /* 0x0000000502007986 */ /* 0x001fe2000c101524 */
[----:B------:R-:W-:Y:S05]  /*8460*/  EXIT ;  /* 0x000000000000794d */ /* 0x000fea0003800000 */
.L_x_3029:
        /* <DEDUP_REMOVED lines=18> */
.L_x_3032:
[----:B------:R-:W-:-:S04]  /*8590*/  SHF.R.U32.HI R5, RZ, 0x18, R5 ;  /* 0x00000018ff057819 */ /* 0x000fc80000011605 */
[----:B------:R-:W-:-:S07]  /*85a0*/  LOP3.LUT R0, R0, 0x80, R5, 0xf8, !PT ;  /* 0x0000008000007812 */ /* 0x000fce00078ef805 */
.L_x_3031:
[----:B------:R-:W-:Y:S05]  /*85b0*/  BSYNC.RECONVERGENT B0 ;  /* 0x0000000000007941 */ /* 0x000fea0003800200 */
.L_x_3030:
[----:B------:R-:W-:Y:S01]  /*85c0*/  STG.E.U8 desc[UR36][R2.64], R0 ;  /* 0x0000000002007986 */ /* 0x000fe2000c101124 */
[----:B------:R-:W-:Y:S05]  /*85d0*/  EXIT ;  /* 0x000000000000794d */ /* 0x000fea0003800000 */
.L_x_3028:
        /* <DEDUP_REMOVED lines=18> */
.L_x_3035:
[----:B------:R-:W-:-:S04]  /*8700*/  SHF.R.U32.HI R5, RZ, 0x18, R5 ;  /* 0x00000018ff057819 */ /* 0x000fc80000011605 */
[----:B------:R-:W-:-:S07]  /*8710*/  LOP3.LUT R0, R0, 0x80, R5, 0xf8, !PT ;  /* 0x0000008000007812 */ /* 0x000fce00078ef805 */
.L_x_3034:
[----:B------:R-:W-:Y:S05]  /*8720*/  BSYNC.RECONVERGENT B0 ;  /* 0x0000000000007941 */ /* 0x000fea0003800200 */
.L_x_3033:
[----:B------:R-:W-:Y:S01]  /*8730*/  STG.E.U8 desc[UR36][R2.64], R0 ;  /* 0x0000000002007986 */ /* 0x000fe2000c101124 */
[----:B------:R-:W-:Y:S05]  /*8740*/  EXIT ;  /* 0x000000000000794d */ /* 0x000fea0003800000 */
.L_x_3027:
[----:B------:R-:W-:-:S13]  /*8750*/  ISETP.NE.AND P0, PT, R0, 0x1c, PT ;  /* 0x0000001c0000780c */ /* 0x000fda0003f05270 */
[----:B------:R-:W-:Y:S05]  /*8760*/  @!P0 BRA `(.L_x_3036) ;  /* 0x0000000000608947 */ /* 0x000fea0003800000 */
[----:B------:R-:W-:-:S13]  /*8770*/  ISETP.NE.AND P0, PT, R0, 0x1d, PT ;  /* 0x0000001d0000780c */ /* 0x000fda0003f05270 */
[----:B------:R-:W-:Y:S05]  /*8780*/  @!P0 BRA `(.L_x_3037) ;  /* 0x0000000000488947 */ /* 0x000fea0003800000 */
[----:B------:R-:W-:-:S13]  /*8790*/  ISETP.NE.AND P0, PT, R0, 0x2c, PT ;  /* 0x0000002c0000780c */ /* 0x000fda0003f05270 */
[----:B------:R-:W-:Y:S05]  /*87a0*/  @P0 BRA `(.L_x_3019) ;  /* 0x0000000000bc0947 */ /* 0x000fea0003800000 */
[----:B------:R-:W-:Y:S02]  /*87b0*/  IMAD.U32 R19, R19, 0x10000, RZ ;  /* 0x0001000013137824 */ /* 0x000fe400078e00ff */
        /* <DEDUP_REMOVED lines=15> */
.L_x_3037:
[----:B------:R-:W-:-:S06]  /*88b0*/  IMAD.U32 R4, R19, 0x10000, RZ ;  /* 0x0001000013047824 */ /* 0x000fcc00078e00ff */
[----:B------:R-:W0:Y:S02]  /*88c0*/  F2I.U64.TRUNC R4, R4 ;  /* 0x0000000400047311 */ /* 0x000e24000020d800 */
[----:B0-----:R-:W-:Y:S01]  /*88d0*/  STG.E.64 desc[UR36][R2.64], R4 ;  /* 0x0000000402007986 */ /* 0x001fe2000c101b24 */
[----:B------:R-:W-:Y:S05]  /*88e0*/  EXIT ;  /* 0x000000000000794d */ /* 0x000fea0003800000 */
.L_x_3036:
[----:B------:R-:W-:-:S06]  /*88f0*/  IMAD.U32 R19, R19, 0x10000, RZ ;  /* 0x0001000013137824 */ /* 0x000fcc00078e00ff */
[----:B------:R-:W0:Y:S02]  /*8900*/  F2I.FTZ.U32.TRUNC.NTZ R19, R19 ;  /* 0x0000001300137305 */ /* 0x000e24000021f000 */
[----:B0-----:R-:W-:Y:S01]  /*8910*/  STG.E desc[UR36][R2.64], R19 ;  /* 0x0000001302007986 */ /* 0x001fe2000c101924 */
[----:B------:R-:W-:Y:S05]  /*8920*/  EXIT ;  /* 0x000000000000794d */ /* 0x000fea0003800000 */
.L_x_3026:
        /* <DEDUP_REMOVED lines=9> */
[----:B------:R-:W-:Y:S01]  /*89c0*/  STG.E.U8 desc[UR36][R2.64], R5 ;  /* 0x0000000502007986 */ /* 0x000fe2000c101124 */
[----:B------:R-:W-:Y:S05]  /*89d0*/  EXIT ;  /* 0x000000000000794d */ /* 0x000fea0003800000 */
.L_x_3039:
[----:B------:R-:W-:Y:S01]  /*89e0*/  IMAD.U32 R19, R19, 0x10000, RZ ;  /* 0x0001000013137824 */ /* 0x000fe200078e00ff */
[----:B------:R-:W-:-:S03]  /*89f0*/  CS2R R6, SRZ ;  /* 0x0000000000067805 */ /* 0x000fc6000001ff00 */
[----:B------:R-:W-:-:S06]  /*8a00*/  FMUL.FTZ R4, R19, 1 ;  /* 0x3f80000013047820 */ /* 0x000fcc0000410000 */
[----:B------:R-:W0:Y:S02]  /*8a10*/  F2F.F64.F32 R4, R4 ;  /* 0x0000000400047310 */ /* 0x000e240000201800 */
[----:B0-----:R-:W-:Y:S01]  /*8a20*/  STG.E.128 desc[UR36][R2.64], R4 ;  /* 0x0000000402007986 */ /* 0x001fe2000c101d24 */
[----:B------:R-:W-:Y:S05]  /*8a30*/  EXIT ;  /* 0x000000000000794d */ /* 0x000fea0003800000 */
.L_x_3038:
[----:B------:R-:W-:-:S13]  /*8a40*/  ISETP.NE.AND P0, PT, R0, 0xf, PT ;  /* 0x0000000f0000780c */ /* 0x000fda0003f05270 */
[----:B------:R-:W-:Y:S05]  /*8a50*/  @!P0 BRA `(.L_x_3040) ;  /* 0x0000000000e88947 */ /* 0x000fea0003800000 */
[----:B------:R-:W-:-:S13]  /*8a60*/  ISETP.NE.AND P0, PT, R0, 0x17, PT ;  /* 0x000000170000780c */ /* 0x000fda0003f05270 */
[----:B------:R-:W-:Y:S05]  /*8a70*/  @!P0 BRA `(.L_x_3041) ;  /* 0x0000000000908947 */ /* 0x000fea0003800000 */
[----:B------:R-:W-:-:S13]  /*8a80*/  ISETP.NE.AND P0, PT, R0, 0x18, PT ;  /* 0x000000180000780c */ /* 0x000fda0003f05270 */
[----:B------:R-:W-:Y:S05]  /*8a90*/  @!P0 BRA `(.L_x_3042) ;  /* 0x0000000000448947 */ /* 0x000fea0003800000 */
.L_x_3019:
        /* <DEDUP_REMOVED lines=16> */
.L_x_3043:
[----:B------:R-:W-:Y:S05]  /*8ba0*/  EXIT ;  /* 0x000000000000794d */ /* 0x000fea0003800000 */
.L_x_3042:
        /* <DEDUP_REMOVED lines=13> */
.L_x_3045:
[----:B------:R-:W-:Y:S05]  /*8c80*/  BSYNC.RECONVERGENT B0 ;  /* 0x0000000000007941 */ /* 0x000fea0003800200 */
.L_x_3044:
[----:B------:R-:W-:-:S05]  /*8c90*/  LOP3.LUT R5, R0, 0x80, R5, 0xf8, !PT ;  /* 0x0000008000057812 */ /* 0x000fca00078ef805 */
[----:B------:R-:W-:Y:S01]  /*8ca0*/  STG.E.U8 desc[UR36][R2.64], R5 ;  /* 0x0000000502007986 */ /* 0x000fe2000c101124 */
[----:B------:R-:W-:Y:S05]  /*8cb0*/  EXIT ;  /* 0x000000000000794d */ /* 0x000fea0003800000 */
.L_x_3041:
        /* <DEDUP_REMOVED lines=12> */
.L_x_3047:
[----:B------:R-:W-:Y:S01]  /*8d80*/  IMAD.MOV.U32 R0, RZ, RZ, 0x7f ;  /* 0x0000007fff007424 */ /* 0x000fe200078e00ff */
[----:B------:R-:W-:-:S04]  /*8d90*/  ISETP.GT.U32.AND P0, PT, R4, 0x7f800000, PT ;  /* 0x7f8000000400780c */ /* 0x000fc80003f04070 */
[----:B------:R-:W-:-:S09]  /*8da0*/  SEL R0, R0, 0x7c, P0 ;  /* 0x0000007c00007807 */ /* 0x000fd20000000000 */
.L_x_3048:
[----:B------:R-:W-:Y:S05]  /*8db0*/  BSYNC.RECONVERGENT B0 ;  /* 0x0000000000007941 */ /* 0x000fea0003800200 */
.L_x_3046:
[----:B------:R-:W-:-:S04]  /*8dc0*/  SHF.R.U32.HI R5, RZ, 0x18, R5 ;  /* 0x00000018ff057819 */ /* 0x000fc80000011605 */
[----:B------:R-:W-:-:S05]  /*8dd0*/  LOP3.LUT R5, R0, 0x80, R5, 0xf8, !PT ;  /* 0x0000008000057812 */ /* 0x000fca00078ef805 */
[----:B------:R-:W-:Y:S01]  /*8de0*/  STG.E.U8 desc[UR36][R2.64], R5 ;  /* 0x0000000502007986 */ /* 0x000fe2000c101124 */
[----:B------:R-:W-:Y:S05]  /*8df0*/  EXIT ;  /* 0x000000000000794d */ /* 0x000fea0003800000 */
.L_x_3040:
[----:B------:R-:W-:Y:S01]  /*8e00*/  STG.E.U16 desc[UR36][R2.64], R19 ;  /* 0x0000001302007986 */ /* 0x000fe2000c101524 */
[----:B------:R-:W-:Y:S05]  /*8e10*/  EXIT ;  /* 0x000000000000794d */ /* 0x000fea0003800000 */
.L_x_3049:
        /* <DEDUP_REMOVED lines=14> */
.L_x_12190:


//--------------------- .text._ZN2at6native18elementwise_kernelILi128ELi4EZNS0_22gpu_kernel_impl_nocastIZZZNS0_17log1p_kernel_cudaERNS_18TensorIteratorBaseEENKUlvE_clEvENKUlvE4_clEvEUlN3c108BFloat16EE_EEvS4_RKT_EUliE_EEviT1_ --------------------------
	.section	.text._ZN2at6native18elementwise_kernelILi128ELi4EZNS0_22gpu_kernel_impl_nocastIZZZNS0_17log1p_kernel_cudaERNS_18TensorIteratorBaseEENKUlvE_clEvENKUlvE4_clEvEUlN3c108BFloat16EE_EEvS4_RKT_EUliE_EEviT1_,"ax",@progbits
	.align	128
        .global         _ZN2at6native18elementwise_kernelILi128ELi4EZNS0_22gpu_kernel_impl_nocastIZZZNS0_17log1p_kernel_cudaERNS_18TensorIteratorBaseEENKUlvE_clEvENKUlvE4_clEvEUlN3c108BFloat16EE_EEvS4_RKT_EUliE_EEviT1_
        .type           _ZN2at6native18elementwise_kernelILi128ELi4EZNS0_22gpu_kernel_impl_nocastIZZZNS0_17log1p_kernel_cudaERNS_18TensorIteratorBaseEENKUlvE_clEvENKUlvE4_clEvEUlN3c108BFloat16EE_EEvS4_RKT_EUliE_EEviT1_,@function
        .size           _ZN2at6native18elementwise_kernelILi128ELi4EZNS0_22gpu_kernel_impl_nocastIZZZNS0_17log1p_kernel_cudaERNS_18TensorIteratorBaseEENKUlvE_clEvENKUlvE4_clEvEUlN3c108BFloat16EE_EEvS4_RKT_EUliE_EEviT1_,(.L_x_12191 - _ZN2at6native18elementwise_kernelILi128ELi4EZNS0_22gpu_kernel_impl_nocastIZZZNS0_17log1p_kernel_cudaERNS_18TensorIteratorBaseEENKUlvE_clEvENKUlvE4_clEvEUlN3c108BFloat16EE_EEvS4_RKT_EUliE_EEviT1_)
        .other          _ZN2at6native18elementwise_kernelILi128ELi4EZNS0_22gpu_kernel_impl_nocastIZZZNS0_17log1p_kernel_cudaERNS_18TensorIteratorBaseEENKUlvE_clEvENKUlvE4_clEvEUlN3c108BFloat16EE_EEvS4_RKT_EUliE_EEviT1_,@"STO_CUDA_ENTRY STV_DEFAULT"
_ZN2at6native18elementwise_kernelILi128ELi4EZNS0_22gpu_kernel_impl_nocastIZZZNS0_17log1p_kernel_cudaERNS_18TensorIteratorBaseEENKUlvE_clEvENKUlvE4_clEvEUlN3c108BFloat16EE_EEvS4_RKT_EUliE_EEviT1_:
.text._ZN2at6native18elementwise_kernelILi128ELi4EZNS0_22gpu_kernel_impl_nocastIZZZNS0_17log1p_kernel_cudaERNS_18TensorIteratorBaseEENKUlvE_clEvENKUlvE4_clEvEUlN3c108BFloat16EE_EEvS4_RKT_EUliE_EEviT1_:
        /* <DEDUP_REMOVED lines=15> */
[----:B0-----:R-:W2:Y:S01]  /*00f0*/  LDG.E.U16 R4, desc[UR6][R4.64] ;  /* 0x0000000604047981 */ /* 0x001ea2000c1e1500 */
[----:B------:R-:W-:Y:S01]  /*0100*/  HFMA2 R9, -RZ, RZ, 1.625, 0 ;  /* 0x3e800000ff097431 */ /* 0x000fe200000001ff */
[----:B------:R-:W-:Y:S02]  /*0110*/  MOV R11, 0x3d39bf78 ;  /* 0x3d39bf78000b7802 */ /* 0x000fe40000000f00 */
[----:B------:R-:W-:Y:S02]  /*0120*/  IADD3 R3, PT, PT, R3, 0x80, RZ ;  /* 0x0000008003037810 */ /* 0x000fe40007ffe0ff */
[----:B--2---:R-:W-:-:S04]  /*0130*/  SHF.L.U32 R0, R4, 0x10, RZ ;  /* 0x0000001004007819 */ /* 0x004fc800000006ff */
[C---:B------:R-:W-:Y:S01]  /*0140*/  ISETP.GE.U32.AND P0, PT, R0.reuse, 0x7f800000, PT ;  /* 0x7f8000000000780c */ /* 0x040fe20003f06070 */
[----:B------:R-:W-:-:S03]  /*0150*/  FADD.FTZ.RZ R2, R0, 1 ;  /* 0x3f80000000027421 */ /* 0x000fc6000001c000 */
[----:B------:R-:W-:Y:S02]  /*0160*/  ISETP.GT.AND P1, PT, R0, -0x40800000, P0 ;  /* 0xbf8000000000780c */ /* 0x000fe40000724270 */
[----:B------:R-:W-:-:S04]  /*0170*/  IADD3 R2, PT, PT, R2, -0x3f400000, RZ ;  /* 0xc0c0000002027810 */ /* 0x000fc80007ffe0ff */
[----:B------:R-:W-:-:S04]  /*0180*/  LOP3.LUT R7, R2, 0xff800000, RZ, 0xc0, !PT ;  /* 0xff80000002077812 */ /* 0x000fc800078ec0ff */
[----:B------:R-:W-:Y:S02]  /*0190*/  IADD3 R6, PT, PT, -R7, 0x40800000, RZ ;  /* 0x4080000007067810 */ /* 0x000fe40007ffe1ff */
[-C--:B------:R-:W-:Y:S02]  /*01a0*/  IADD3 R2, PT, PT, R0, -R7.reuse, RZ ;  /* 0x8000000700027210 */ /* 0x080fe40007ffe0ff */
[----:B------:R-:W-:Y:S01]  /*01b0*/  I2FP.F32.S32 R7, R7 ;  /* 0x0000000700077245 */ /* 0x000fe20000201400 */
[----:B------:R-:W-:-:S04]  /*01c0*/  FFMA.FTZ R9, R6, R9, -1 ;  /* 0xbf80000006097423 */ /* 0x000fc80000010009 */
[----:B------:R-:W-:Y:S01]  /*01d0*/  FADD.FTZ R2, R2, R9 ;  /* 0x0000000902027221 */ /* 0x000fe20000010000 */
[----:B------:R-:W-:Y:S01]  /*01e0*/  FMUL.FTZ R7, R7, 1.1920928955078125e-07 ;  /* 0x3400000007077820 */ /* 0x000fe20000410000 */
[----:B------:R-:W-:Y:S02]  /*01f0*/  @P0 MOV R9, 0x7f800000 ;  /* 0x7f80000000090802 */ /* 0x000fe40000000f00 */
        /* <DEDUP_REMOVED lines=9> */
[----:B------:R-:W-:Y:S02]  /*0290*/  FFMA.FTZ R2, R2, R5, R2 ;  /* 0x0000000502027223 */ /* 0x000fe40000010002 */
[----:B------:R-:W0:Y:S02]  /*02a0*/  LDC.64 R4, c[0x0][0x580] ;  /* 0x00016000ff047b82 */ /* 0x000e240000000a00 */
[----:B------:R-:W-:Y:S01]  /*02b0*/  FFMA.FTZ R2, R7, 0.69314718246459960938, R2 ;  /* 0x3f31721807027823 */ /* 0x000fe20000010002 */
[C---:B------:R-:W-:Y:S01]  /*02c0*/  @P1 FFMA.FTZ R2, R0.reuse, R9, +INF ;  /* 0x7f80000000021423 */ /* 0x040fe20000010009 */
[----:B------:R-:W-:-:S04]  /*02d0*/  @P0 FSETP.NEU.FTZ.AND P1, PT, R0, RZ, PT ;  /* 0x000000ff0000020b */ /* 0x000fc80003f3d000 */
[----:B------:R-:W-:Y:S02]  /*02e0*/  @P0 FSEL R2, R2, -RZ, P1 ;  /* 0x800000ff02020208 */ /* 0x000fe40000800000 */
[----:B------:R-:W-:Y:S02]  /*02f0*/  ISETP.GE.AND P0, PT, R3, UR4, PT ;  /* 0x0000000403007c0c */ /* 0x000fe4000bf06270 */
[----:B------:R-:W-:-:S11]  /*0300*/  F2FP.BF16.F32.PACK_AB R2, RZ, R2 ;  /* 0x00000002ff02723e */ /* 0x000fd600000010ff */
[----:B------:R-:W-:Y:S05]  /*0310*/  @P0 BREAK.RELIABLE B1 ;  /* 0x0000000000010942 */ /* 0x000fea0003800100 */
[----:B0-----:R0:W-:Y:S01]  /*0320*/  STG.E.U16 desc[UR6][R4.64], R2 ;  /* 0x0000000204007986 */ /* 0x0011e2000c101506 */
[----:B------:R-:W-:Y:S05]  /*0330*/  @P0 BRA `(.L_x_3054) ;  /* 0x0000000400280947 */ /* 0x000fea0003800000 */
[----:B0-----:R-:W0:Y:S02]  /*0340*/  LDC.64 R4, c[0x0][0x588] ;  /* 0x00016200ff047b82 */ /* 0x001e240000000a00 */
[----:B0-----:R-:W2:Y:S01]  /*0350*/  LDG.E.U16 R4, desc[UR6][R4.64] ;  /* 0x0000000604047981 */ /* 0x001ea2000c1e1500 */
[----:B------:R-:W-:Y:S02]  /*0360*/  MOV R9, 0x3e800000 ;  /* 0x3e80000000097802 */ /* 0x000fe40000000f00 */
        /* <DEDUP_REMOVED lines=29> */
[----:B------:R-:W-:-:S04]  /*0540*/  @P0 FSEL R2, R2, -RZ, P1 ;  /* 0x800000ff02020208 */ /* 0x000fc80000800000 */
[----:B------:R-:W-:-:S05]  /*0550*/  F2FP.BF16.F32.PACK_AB R2, RZ, R2 ;  /* 0x00000002ff02723e */ /* 0x000fca00000010ff */
[----:B0-----:R0:W-:Y:S02]  /*0560*/  STG.E.U16 desc[UR6][R4.64], R2 ;  /* 0x0000000204007986 */ /* 0x0011e4000c101506 */
.L_x_3053:
[----:B------:R-:W-:-:S13]  /*0570*/  ISETP.GE.AND P0, PT, R3, UR4, PT ;  /* 0x0000000403007c0c */ /* 0x000fda000bf06270 */
[----:B------:R-:W-:Y:S05]  /*0580*/  @P0 BREAK.RELIABLE B1 ;  /* 0x0000000000010942 */ /* 0x000fea0003800100 */
[----:B------:R-:W-:Y:S05]  /*0590*/  @P0 BRA `(.L_x_3054) ;  /* 0x0000000000900947 */ /* 0x000fea0003800000 */
[----:B------:R-:W-:Y:S05]  /*05a0*/  BSYNC.RELIABLE B1 ;  /* 0x0000000000017941 */ /* 0x000fea0003800100 */
.L_x_3052:
[----:B0-----:R-:W0:Y:S02]  /*05b0*/  LDC.64 R4, c[0x0][0x588] ;  /* 0x00016200ff047b82 */ /* 0x001e240000000a00 */
        /* <DEDUP_REMOVED lines=34> */
.L_x_3054:
[----:B------:R-:W-:Y:S05]  /*07e0*/  BSYNC.RECONVERGENT B0 ;  /* 0x0000000000007941 */ /* 0x000fea0003800200 */
.L_x_3051:
[----:B------:R-:W-:Y:S05]  /*07f0*/  WARPSYNC.ALL ;  /* 0x0000000000007948 */ /* 0x000fea0003800000 */
[----:B------:R-:W-:-:S13]  /*0800*/  ISETP.GE.AND P0, PT, R3, UR4, PT ;  /* 0x0000000403007c0c */ /* 0x000fda000bf06270 */
[----:B------:R-:W-:Y:S05]  /*0810*/  @P0 EXIT ;  /* 0x000000000000094d */ /* 0x000fea0003800000 */
[----:B01----:R-:W0:Y:S02]  /*0820*/  LDC.64 R2, c[0x0][0x588] ;  /* 0x00016200ff027b82 */ /* 0x003e240000000a00 */
[----:B0-----:R-:W2:Y:S01]  /*0830*/  LDG.E.U16 R2, desc[UR6][R2.64] ;  /* 0x0000000602027981 */ /* 0x001ea2000c1e1500 */
[----:B------:R-:W-:Y:S01]  /*0840*/  HFMA2 R7, -RZ, RZ, 1.625, 0 ;  /* 0x3e800000ff077431 */ /* 0x000fe200000001ff */
[----:B------:R-:W-:Y:S02]  /*0850*/  MOV R9, 0x3d39bf78 ;  /* 0x3d39bf7800097802 */ /* 0x000fe40000000f00 */
        /* <DEDUP_REMOVED lines=29> */
[----:B0-----:R-:W-:Y:S01]  /*0a30*/  STG.E.U16 desc[UR6][R2.64], R4 ;  /* 0x0000000402007986 */ /* 0x001fe2000c101506 */
[----:B------:R-:W-:Y:S05]  /*0a40*/  EXIT ;  /* 0x000000000000794d */ /* 0x000fea0003800000 */
.L_x_3050:
        /* <DEDUP_REMOVED lines=306> */
.L_x_3058:
[----:B------:R-:W0:Y:S02]  /*1d70*/  LDCU.64 UR8, c[0x0][0x588] ;  /* 0x0000b100ff0877ac */ /* 0x000e240008000a00 */
[----:B0-----:R-:W-:-:S05]  /*1d80*/  IADD3 R6, P0, PT, R4, UR8, RZ ;  /* 0x0000000804067c10 */ /* 0x001fca000ff1e0ff */
[----:B------:R-:W-:Y:S01]  /*1d90*/  IMAD.X R7, RZ, RZ, UR9, P0 ;  /* 0x00000009ff077e24 */ /* 0x000fe200080e06ff */
[----:B------:R-:W-:Y:S01]  /*1da0*/  MOV R10, 0x3e800000 ;  /* 0x3e800000000a7802 */ /* 0x000fe20000000f00 */
[----:B------:R-:W0:Y:S03]  /*1db0*/  LDCU.64 UR8, c[0x0][0x580] ;  /* 0x0000b000ff0877ac */ /* 0x000e260008000a00 */
[----:B------:R-:W2:Y:S01]  /*1dc0*/  LDG.E.U16 R6, desc[UR6][R6.64] ;  /* 0x0000000606067981 */ /* 0x000ea2000c1e1500 */
[----:B------:R-:W-:Y:S02]  /*1dd0*/  MOV R13, 0x3d39bf78 ;  /* 0x3d39bf78000d7802 */ /* 0x000fe40000000f00 */
[----:B------:R-:W-:Y:S02]  /*1de0*/  IADD3 R3, PT, PT, R3, 0x80, RZ ;  /* 0x0000008003037810 */ /* 0x000fe40007ffe0ff */
[----:B--2---:R-:W-:-:S04]  /*1df0*/  SHF.L.U32 R11, R6, 0x10, RZ ;  /* 0x00000010060b7819 */ /* 0x004fc800000006ff */
[C---:B------:R-:W-:Y:S01]  /*1e00*/  ISETP.GE.U32.AND P0, PT, R11.reuse, 0x7f800000, PT ;  /* 0x7f8000000b00780c */ /* 0x040fe20003f06070 */
[----:B------:R-:W-:-:S03]  /*1e10*/  FADD.FTZ.RZ R4, R11, 1 ;  /* 0x3f8000000b047421 */ /* 0x000fc6000001c000 */
[----:B------:R-:W-:Y:S02]  /*1e20*/  ISETP.GT.AND P1, PT, R11, -0x40800000, P0 ;  /* 0xbf8000000b00780c */ /* 0x000fe40000724270 */
[----:B------:R-:W-:-:S04]  /*1e30*/  IADD3 R4, PT, PT, R4, -0x3f400000, RZ ;  /* 0xc0c0000004047810 */ /* 0x000fc80007ffe0ff */
[----:B------:R-:W-:-:S03]  /*1e40*/  LOP3.LUT R4, R4, 0xff800000, RZ, 0xc0, !PT ;  /* 0xff80000004047812 */ /* 0x000fc600078ec0ff */
[----:B------:R-:W-:Y:S02]  /*1e50*/  @P0 MOV R6, 0x7f800000 ;  /* 0x7f80000000060802 */ /* 0x000fe40000000f00 */
[----:B------:R-:W-:Y:S02]  /*1e60*/  IADD3 R9, PT, PT, -R4, 0x40800000, RZ ;  /* 0x4080000004097810 */ /* 0x000fe40007ffe1ff */
        /* <DEDUP_REMOVED lines=14> */
[----:B------:R-:W-:-:S04]  /*1f50*/  FFMA.FTZ R7, R8, R7, R8 ;  /* 0x0000000708077223 */ /* 0x000fc80000010008 */
[----:B------:R-:W-:Y:S01]  /*1f60*/  FFMA.FTZ R7, R4, 0.69314718246459960938, R7 ;  /* 0x3f31721804077823 */ /* 0x000fe20000010007 */
[C---:B------:R-:W-:Y:S01]  /*1f70*/  @P1 FFMA.FTZ R7, R11.reuse, R6, +INF ;  /* 0x7f8000000b071423 */ /* 0x040fe20000010006 */
[----:B------:R-:W-:-:S04]  /*1f80*/  @P0 FSETP.NEU.FTZ.AND P1, PT, R11, RZ, PT ;  /* 0x000000ff0b00020b */ /* 0x000fc80003f3d000 */
[----:B------:R-:W-:Y:S02]  /*1f90*/  @P0 FSEL R7, R7, -RZ, P1 ;  /* 0x800000ff07070208 */ /* 0x000fe40000800000 */
[----:B0-----:R-:W-:Y:S02]  /*1fa0*/  IADD3 R4, P0, PT, R5, UR8, RZ ;  /* 0x0000000805047c10 */ /* 0x001fe4000ff1e0ff */
[----:B------:R-:W-:Y:S02]  /*1fb0*/  F2FP.BF16.F32.PACK_AB R7, RZ, R7 ;  /* 0x00000007ff07723e */ /* 0x000fe400000010ff */
[----:B------:R-:W-:Y:S02]  /*1fc0*/  IADD3.X R5, PT, PT, RZ, UR9, RZ, P0, !PT ;  /* 0x00000009ff057c10 */ /* 0x000fe400087fe4ff */
[----:B------:R-:W-:-:S03]  /*1fd0*/  ISETP.GE.AND P0, PT, R3, UR4, PT ;  /* 0x0000000403007c0c */ /* 0x000fc6000bf06270 */
[----:B------:R0:W-:Y:S10]  /*1fe0*/  STG.E.U16 desc[UR6][R4.64], R7 ;  /* 0x0000000704007986 */ /* 0x0001f4000c101506 */
[----:B------:R-:W-:Y:S05]  /*1ff0*/  @P0 BREAK.RELIABLE B1 ;  /* 0x0000000000010942 */ /* 0x000fea0003800100 */
        /* <DEDUP_REMOVED lines=299> */
.L_x_3060:
[----:B------:R-:W0:Y:S02]  /*32b0*/  LDCU.64 UR8, c[0x0][0x588] ;  /* 0x0000b100ff0877ac */ /* 0x000e240008000a00 */
[----:B0-----:R-:W-:-:S04]  /*32c0*/  IADD3 R6, P0, PT, R4, UR8, RZ ;  /* 0x0000000804067c10 */ /* 0x001fc8000ff1e0ff */
[----:B------:R-:W-:Y:S01]  /*32d0*/  IADD3.X R7, PT, PT, RZ, UR9, RZ, P0, !PT ;  /* 0x00000009ff077c10 */ /* 0x000fe200087fe4ff */
[----:B------:R-:W0:Y:S04]  /*32e0*/  LDCU.64 UR8, c[0x0][0x580] ;  /* 0x0000b000ff0877ac */ /* 0x000e280008000a00 */
[----:B------:R-:W2:Y:S01]  /*32f0*/  LDG.E.U16 R6, desc[UR6][R6.64] ;  /* 0x0000000606067981 */ /* 0x000ea2000c1e1500 */
[----:B------:R-:W-:Y:S02]  /*3300*/  MOV R10, 0x3e800000 ;  /* 0x3e800000000a7802 */ /* 0x000fe40000000f00 */
[----:B------:R-:W-:Y:S02]  /*3310*/  MOV R13, 0x3d39bf78 ;  /* 0x3d39bf78000d7802 */ /* 0x000fe40000000f00 */
[----:B------:R-:W-:-:S02]  /*3320*/  IADD3 R3, PT, PT, R3, 0x80, RZ ;  /* 0x0000008003037810 */ /* 0x000fc40007ffe0ff */
        /* <DEDUP_REMOVED lines=29> */
[----:B------:R-:W-:-:S05]  /*3500*/  IADD3.X R5, PT, PT, RZ, UR9, RZ, P0, !PT ;  /* 0x00000009ff057c10 */ /* 0x000fca00087fe4ff */
[----:B------:R0:W-:Y:S04]  /*3510*/  STG.E.U16 desc[UR6][R4.64], R7 ;  /* 0x0000000704007986 */ /* 0x0001e8000c101506 */
.L_x_3057:
[----:B------:R-:W-:-:S13]  /*3520*/  ISETP.GE.AND P0, PT, R3, UR4, PT ;  /* 0x0000000403007c0c */ /* 0x000fda000bf06270 */
[----:B------:R-:W-:Y:S05]  /*3530*/  @P0 BREAK.RELIABLE B1 ;  /* 0x0000000000010942 */ /* 0x000fea0003800100 */
[----:B------:R-:W-:Y:S05]  /*3540*/  @P0 BRA `(.L_x_3059) ;  /* 0x0000001400480947 */ /* 0x000fea0003800000 */
[----:B------:R-:W-:Y:S05]  /*3550*/  BSYNC.RELIABLE B1 ;  /* 0x0000000000017941 */ /* 0x000fea0003800100 */
.L_x_3056:
        /* <DEDUP_REMOVED lines=298> */
.L_x_3061:
        /* <DEDUP_REMOVED lines=39> */
.L_x_3059:
[----:B------:R-:W-:Y:S05]  /*4a70*/  BSYNC.RECONVERGENT B0 ;  /* 0x0000000000007941 */ /* 0x000fea0003800200 */
.L_x_3055:
[----:B------:R-:W-:Y:S05]  /*4a80*/  WARPSYNC.ALL ;  /* 0x0000000000007948 */ /* 0x000fea0003800000 */
[----:B------:R-:W-:-:S13]  /*4a90*/  ISETP.GE.AND P0, PT, R3, UR4, PT ;  /* 0x0000000403007c0c */ /* 0x000fda000bf06270 */
[----:B------:R-:W-:Y:S05]  /*4aa0*/  @P0 EXIT ;  /* 0x000000000000094d */ /* 0x000fea0003800000 */
[----:B------:R-:W2:Y:S01]  /*4ab0*/  LDCU.64 UR4, c[0x0][0x390] ;  /* 0x00007200ff0477ac */ /* 0x000ea20008000a00 */
[----:B01----:R-:W-:Y:S01]  /*4ac0*/  HFMA2 R4, -RZ, RZ, 0, 0 ;  /* 0x00000000ff047431 */ /* 0x003fe200000001ff */
[----:B------:R-:W-:Y:S01]  /*4ad0*/  MOV R5, R3 ;  /* 0x0000000300057202 */ /* 0x000fe20000000f00 */
[----:B------:R-:W0:Y:S01]  /*4ae0*/  LDCU UR8, c[0x0][0x38c] ;  /* 0x00007180ff0877ac */ /* 0x000e220008000800 */
[----:B------:R-:W-:Y:S01]  /*4af0*/  ISETP.NE.AND P0, PT, R2, RZ, PT ;  /* 0x000000ff0200720c */ /* 0x000fe20003f05270 */
        /* <DEDUP_REMOVED lines=293> */
.L_x_3062:
[----:B------:R-:W0:Y:S02]  /*5d50*/  LDCU.128 UR8, c[0x0][0x580] ;  /* 0x0000b000ff0877ac */ /* 0x000e240008000c00 */
[----:B0-----:R-:W-:-:S04]  /*5d60*/  IADD3 R4, P0, PT, R2, UR10, RZ ;  /* 0x0000000a02047c10 */ /* 0x001fc8000ff1e0ff */
[----:B------:R-:W-:-:S05]  /*5d70*/  IADD3.X R5, PT, PT, RZ, UR11, RZ, P0, !PT ;  /* 0x0000000bff057c10 */ /* 0x000fca00087fe4ff */
[----:B------:R-:W2:Y:S01]  /*5d80*/  LDG.E.U16 R4, desc[UR6][R4.64] ;  /* 0x0000000604047981 */ /* 0x000ea2000c1e1500 */
[----:B------:R-:W-:Y:S02]  /*5d90*/  MOV R7, 0x3e800000 ;  /* 0x3e80000000077802 */ /* 0x000fe40000000f00 */
        /* <DEDUP_REMOVED lines=28> */
[----:B------:R-:W-:Y:S02]  /*5f60*/  IADD3 R2, P0, PT, R3, UR8, RZ ;  /* 0x0000000803027c10 */ /* 0x000fe4000ff1e0ff */
[----:B------:R-:W-:Y:S02]  /*5f70*/  F2FP.BF16.F32.PACK_AB R0, RZ, R0 ;  /* 0x00000000ff00723e */ /* 0x000fe400000010ff */
[----:B------:R-:W-:-:S05]  /*5f80*/  IADD3.X R3, PT, PT, RZ, UR9, RZ, P0, !PT ;  /* 0x00000009ff037c10 */ /* 0x000fca00087fe4ff */
[----:B------:R-:W-:Y:S01]  /*5f90*/  STG.E.U16 desc[UR6][R2.64], R0 ;  /* 0x0000000002007986 */ /* 0x000fe2000c101506 */
[----:B------:R-:W-:Y:S05]  /*5fa0*/  EXIT ;  /* 0x000000000000794d */ /* 0x000fea0003800000 */
.L_x_3063:
        /* <DEDUP_REMOVED lines=13> */
.L_x_12191:


//--------------------- .text._ZN2at6native27unrolled_elementwise_kernelIZZZNS0_17log1p_kernel_cudaERNS_18TensorIteratorBaseEENKUlvE_clEvENKUlvE4_clEvEUlN3c108BFloat16EE_St5arrayIPcLm2EELi4E23TrivialOffsetCalculatorILi1EjESD_NS0_6memory15LoadWithoutCastENSE_16StoreWithoutCastEEEviT_T0_T2_T3_T4_T5_ --------------------------
	.section	.text._ZN2at6native27unrolled_elementwise_kernelIZZZNS0_17log1p_kernel_cudaERNS_18TensorIteratorBaseEENKUlvE_clEvENKUlvE4_clEvEUlN3c108BFloat16EE_St5arrayIPcLm2EELi4E23TrivialOffsetCalculatorILi1EjESD_NS0_6memory15LoadWithoutCastENSE_16StoreWithoutCastEEEviT_T0_T2_T3_T4_T5_,"ax",@progbits
	.align	128
        .global         _ZN2at6native27unrolled_elementwise_kernelIZZZNS0_17log1p_kernel_cudaERNS_18TensorIteratorBaseEENKUlvE_clEvENKUlvE4_clEvEUlN3c108BFloat16EE_St5arrayIPcLm2EELi4E23TrivialOffsetCalculatorILi1EjESD_NS0_6memory15LoadWithoutCastENSE_16StoreWithoutCastEEEviT_T0_T2_T3_T4_T5_
        .type           _ZN2at6native27unrolled_elementwise_kernelIZZZNS0_17log1p_kernel_cudaERNS_18TensorIteratorBaseEENKUlvE_clEvENKUlvE4_clEvEUlN3c108BFloat16EE_St5arrayIPcLm2EELi4E23TrivialOffsetCalculatorILi1EjESD_NS0_6memory15LoadWithoutCastENSE_16StoreWithoutCastEEEviT_T0_T2_T3_T4_T5_,@function
        .size           _ZN2at6native27unrolled_elementwise_kernelIZZZNS0_17log1p_kernel_cudaERNS_18TensorIteratorBaseEENKUlvE_clEvENKUlvE4_clEvEUlN3c108BFloat16EE_St5arrayIPcLm2EELi4E23TrivialOffsetCalculatorILi1EjESD_NS0_6memory15LoadWithoutCastENSE_16StoreWithoutCastEEEviT_T0_T2_T3_T4_T5_,(.L_x_12192 - _ZN2at6native27unrolled_elementwise_kernelIZZZNS0_17log1p_kernel_cudaERNS_18TensorIteratorBaseEENKUlvE_clEvENKUlvE4_clEvEUlN3c108BFloat16EE_St5arrayIPcLm2EELi4E23TrivialOffsetCalculatorILi1EjESD_NS0_6memory15LoadWithoutCastENSE_16StoreWithoutCastEEEviT_T0_T2_T3_T4_T5_)
        .other          _ZN2at6native27unrolled_elementwise_kernelIZZZNS0_17log1p_kernel_cudaERNS_18TensorIteratorBaseEENKUlvE_clEvENKUlvE4_clEvEUlN3c108BFloat16EE_St5arrayIPcLm2EELi4E23TrivialOffsetCalculatorILi1EjESD_NS0_6memory15LoadWithoutCastENSE_16StoreWithoutCastEEEviT_T0_T2_T3_T4_T5_,@"STO_CUDA_ENTRY STV_DEFAULT"
_ZN2at6native27unrolled_elementwise_kernelIZZZNS0_17log1p_kernel_cudaERNS_18TensorIteratorBaseEENKUlvE_clEvENKUlvE4_clEvEUlN3c108BFloat16EE_St5arrayIPcLm2EELi4E23TrivialOffsetCalculatorILi1EjESD_NS0_6memory15LoadWithoutCastENSE_16StoreWithoutCastEEEviT_T0_T2_T3_T4_T5_:
.text._ZN2at6native27unrolled_elementwise_kernelIZZZNS0_17log1p_kernel_cudaERNS_18TensorIteratorBaseEENKUlvE_clEvENKUlvE4_clEvEUlN3c108BFloat16EE_St5arrayIPcLm2EELi4E23TrivialOffsetCalculatorILi1EjESD_NS0_6memory15LoadWithoutCastENSE_16StoreWithoutCastEEEviT_T0_T2_T3_T4_T5_:
[----:B------:R-:W-:Y:S01]  /*0000*/  LDC R1, c[0x0][0x37c] ;  /* 0x0000df00ff017b82 */ /* 0x000fe20000000800 */
[----:B------:R-:W0:Y:S07]  /*0010*/  S2R R0, SR_CTAID.X ;  /* 0x0000000000007919 */ /* 0x000e2e0000002500 */
[----:B------:R-:W0:Y:S01]  /*0020*/  LDC R3, c[0x0][0x380] ;  /* 0x0000e000ff037b82 */ /* 0x000e220000000800 */
[----:B------:R-:W1:Y:S01]  /*0030*/  LDCU.64 UR4, c[0x0][0x358] ;  /* 0x00006b00ff0477ac */ /* 0x000e620008000a00 */
[----:B------:R-:W-:Y:S01]  /*0040*/  PRMT R8, RZ, 0x7610, R8 ;  /* 0x00007610ff087816 */ /* 0x000fe20000000008 */
[----:B------:R-:W2:Y:S01]  /*0050*/  S2R R7, SR_TID.X ;  /* 0x0000000000077919 */ /* 0x000ea20000002100 */
[----:B------:R-:W-:Y:S01]  /*0060*/  PRMT R6, RZ, 0x7610, R6 ;  /* 0x00007610ff067816 */ /* 0x000fe20000000006 */
[----:B0-----:R-:W-:Y:S01]  /*0070*/  IMAD R2, R0, -0x200, R3 ;  /* 0xfffffe0000027824 */ /* 0x001fe200078e0203 */
[----:B--2---:R-:W-:-:S04]  /*0080*/  MOV R3, R7 ;  /* 0x0000000700037202 */ /* 0x004fc80000000f00 */
[----:B------:R-:W-:-:S13]  /*0090*/  ISETP.GE.AND P0, PT, R7, R2, PT ;  /* 0x000000020700720c */ /* 0x000fda0003f06270 */
[----:B------:R-:W-:-:S04]  /*00a0*/  @!P0 IADD3 R7, PT, PT, R3, 0x80, RZ ;  /* 0x0000008003078810 */ /* 0x000fc80007ffe0ff */
[----:B------:R-:W-:-:S13]  /*00b0*/  ISETP.GE.AND P1, PT, R7, R2, PT ;  /* 0x000000020700720c */ /* 0x000fda0003f26270 */
[----:B------:R-:W-:Y:S01]  /*00c0*/  @!P1 LEA R9, R0, R7, 0x9 ;  /* 0x0000000700099211 */ /* 0x000fe200078e48ff */
[----:B------:R-:W0:Y:S01]  /*00d0*/  @!P1 LDC.64 R10, c[0x0][0x390] ;  /* 0x0000e400ff0a9b82 */ /* 0x000e220000000a00 */
[----:B------:R-:W-:-:S04]  /*00e0*/  @!P1 IADD3 R7, PT, PT, R7, 0x80, RZ ;  /* 0x0000008007079810 */ /* 0x000fc80007ffe0ff */
[----:B------:R-:W-:-:S13]  /*00f0*/  ISETP.GE.AND P3, PT, R7, R2, PT ;  /* 0x000000020700720c */ /* 0x000fda0003f66270 */
[----:B------:R-:W2:Y:S01]  /*0100*/  @!P3 LDC.64 R4, c[0x0][0x390] ;  /* 0x0000e400ff04bb82 */ /* 0x000ea20000000a00 */
[----:B------:R-:W-:Y:S01]  /*0110*/  @!P3 IMAD R17, R0, 0x200, R7 ;  /* 0x000002000011b824 */ /* 0x000fe200078e0207 */
[----:B------:R-:W-:-:S04]  /*0120*/  @!P3 IADD3 R7, PT, PT, R7, 0x80, RZ ;  /* 0x000000800707b810 */ /* 0x000fc80007ffe0ff */
[----:B------:R-:W-:Y:S01]  /*0130*/  ISETP.GE.AND P2, PT, R7, R2, PT ;  /* 0x000000020700720c */ /* 0x000fe20003f46270 */
[----:B0-----:R-:W-:-:S04]  /*0140*/  @!P1 IMAD.WIDE.U32 R10, R9, 0x2, R10 ;  /* 0x00000002090a9825 */ /* 0x001fc800078e000a */
[----:B--2---:R-:W-:Y:S01]  /*0150*/  @!P3 IMAD.WIDE.U32 R16, R17, 0x2, R4 ;  /* 0x000000021110b825 */ /* 0x004fe200078e0004 */
[C---:B------:R-:W-:Y:S01]  /*0160*/  @!P0 LEA R9, R0.reuse, R3, 0x9 ;  /* 0x0000000300098211 */ /* 0x040fe200078e48ff */
[----:B------:R-:W0:Y:S06]  /*0170*/  @!P0 LDC.64 R4, c[0x0][0x390] ;  /* 0x0000e400ff048b82 */ /* 0x000e2c0000000a00 */
[----:B------:R-:W-:Y:S01]  /*0180*/  @!P2 LEA R7, R0, R7, 0x9 ;  /* 0x000000070007a211 */ /* 0x000fe200078e48ff */
[----:B------:R-:W-:Y:S01]  /*0190*/  VIADD R19, R3, 0x80 ;  /* 0x0000008003137836 */ /* 0x000fe20000000000 */
[----:B-1----:R1:W5:Y:S01]  /*01a0*/  @!P1 LDG.E.U16 R8, desc[UR4][R10.64] ;  /* 0x000000040a089981 */ /* 0x002362000c1e1500 */
[----:B------:R-:W2:Y:S01]  /*01b0*/  @!P2 LDC.64 R12, c[0x0][0x390] ;  /* 0x0000e400ff0cab82 */ /* 0x000ea20000000a00 */
[----:B0-----:R-:W-:Y:S01]  /*01c0*/  @!P0 IMAD.WIDE.U32 R4, R9, 0x2, R4 ;  /* 0x0000000209048825 */ /* 0x001fe200078e0004 */
[----:B------:R-:W-:-:S06]  /*01d0*/  PRMT R9, RZ, 0x7610, R9 ;  /* 0x00007610ff097816 */ /* 0x000fcc0000000009 */
[----:B------:R-:W5:Y:S01]  /*01e0*/  @!P0 LDG.E.U16 R9, desc[UR4][R4.64] ;  /* 0x0000000404098981 */ /* 0x000f62000c1e1500 */
[-C--:B------:R-:W-:Y:S01]  /*01f0*/  ISETP.GE.AND P0, PT, R3, R2.reuse, PT ;  /* 0x000000020300720c */ /* 0x080fe20003f06270 */
[----:B--2---:R-:W-:Y:S01]  /*0200*/  @!P2 IMAD.WIDE.U32 R12, R7, 0x2, R12 ;  /* 0x00000002070ca825 */ /* 0x004fe200078e000c */
[----:B------:R-:W-:Y:S02]  /*0210*/  PRMT R7, RZ, 0x7610, R7 ;  /* 0x00007610ff077816 */ /* 0x000fe40000000007 */
[C---:B-1----:R-:W-:Y:S02]  /*0220*/  IADD3 R11, PT, PT, R3.reuse, 0x100, RZ ;  /* 0x00000100030b7810 */ /* 0x042fe40007ffe0ff */
[----:B------:R0:W5:Y:S04]  /*0230*/  @!P2 LDG.E.U16 R6, desc[UR4][R12.64] ;  /* 0x000000040c06a981 */ /* 0x000168000c1e1500 */
[----:B------:R1:W5:Y:S03]  /*0240*/  @!P3 LDG.E.U16 R7, desc[UR4][R16.64] ;  /* 0x000000041007b981 */ /* 0x000366000c1e1500 */
[----:B------:R-:W2:Y:S01]  /*0250*/  @!P0 LDC.64 R14, c[0x0][0x388] ;  /* 0x0000e200ff0e8b82 */ /* 0x000ea20000000a00 */
[----:B0-----:R-:W-:Y:S01]  /*0260*/  @!P0 LEA R13, R0, R3, 0x9 ;  /* 0x00000003000d8211 */ /* 0x001fe200078e48ff */
[----:B------:R-:W-:Y:S01]  /*0270*/  BSSY.RECONVERGENT B0, `(.L_x_3064) ;  /* 0x0000027000007945 */ /* 0x000fe20003800200 */
[----:B-1----:R-:W-:Y:S01]  /*0280*/  IADD3 R17, PT, PT, R3, 0x180, RZ ;  /* 0x0000018003117810 */ /* 0x002fe20007ffe0ff */
[----:B------:R-:W-:Y:S01]  /*0290*/  @!P0 IMAD.MOV.U32 R3, RZ, RZ, R19 ;  /* 0x000000ffff038224 */ /* 0x000fe200078e0013 */
[----:B------:R-:W-:-:S02]  /*02a0*/  ISETP.GE.AND P4, PT, R19, R2, PT ;  /* 0x000000021300720c */ /* 0x000fc40003f86270 */
[-C--:B------:R-:W-:Y:S02]  /*02b0*/  ISETP.GE.AND P1, PT, R11, R2.reuse, PT ;  /* 0x000000020b00720c */ /* 0x080fe40003f26270 */
[-C--:B------:R-:W-:Y:S02]  /*02c0*/  ISETP.GE.AND P2, PT, R17, R2.reuse, PT ;  /* 0x000000021100720c */ /* 0x080fe40003f46270 */
[----:B------:R-:W-:Y:S01]  /*02d0*/  ISETP.GE.AND P3, PT, R3, R2, PT ;  /* 0x000000020300720c */ /* 0x000fe20003f66270 */
[----:B--2---:R-:W-:Y:S01]  /*02e0*/  @!P0 IMAD.WIDE.U32 R4, R13, 0x2, R14 ;  /* 0x000000020d048825 */ /* 0x004fe200078e000e */
[----:B------:R-:W-:Y:S11]  /*02f0*/  @P0 BRA `(.L_x_3065) ;  /* 0x0000000000780947 */ /* 0x000ff60003800000 */
[----:B-----5:R-:W-:Y:S01]  /*0300*/  SHF.L.U32 R9, R9, 0x10, RZ ;  /* 0x0000001009097819 */ /* 0x020fe200000006ff */
[----:B------:R-:W-:Y:S02]  /*0310*/  HFMA2 R13, -RZ, RZ, 1.625, 0 ;  /* 0x3e800000ff0d7431 */ /* 0x000fe400000001ff */
[----:B------:R-:W-:Y:S01]  /*0320*/  IMAD.MOV.U32 R14, RZ, RZ, 0x3d39bf78 ;  /* 0x3d39bf78ff0e7424 */ /* 0x000fe200078e00ff */
        /* <DEDUP_REMOVED lines=26> */
[----:B------:R-:W-:-:S07]  /*04d0*/  F2FP.BF16.F32.PACK_AB R9, RZ, R10 ;  /* 0x0000000aff09723e */ /* 0x000fce00000010ff */
.L_x_3065:
[----:B------:R-:W-:Y:S05]  /*04e0*/  BSYNC.RECONVERGENT B0 ;  /* 0x0000000000007941 */ /* 0x000fea0003800200 */
.L_x_3064:
[----:B------:R-:W-:Y:S04]  /*04f0*/  BSSY.RECONVERGENT B0, `(.L_x_3066) ;  /* 0x0000020000007945 */ /* 0x000fe80003800200 */
[----:B------:R-:W-:Y:S05]  /*0500*/  @P4 BRA `(.L_x_3067) ;  /* 0x0000000000784947 */ /* 0x000fea0003800000 */
[----:B-----5:R-:W-:Y:S01]  /*0510*/  SHF.L.U32 R8, R8, 0x10, RZ ;  /* 0x0000001008087819 */ /* 0x020fe200000006ff */
[----:B------:R-:W-:Y:S01]  /*0520*/  HFMA2 R13, -RZ, RZ, 1.625, 0 ;  /* 0x3e800000ff0d7431 */ /* 0x000fe200000001ff */
[----:B------:R-:W-:Y:S02]  /*0530*/  MOV R15, 0x3d39bf78 ;  /* 0x3d39bf78000f7802 */ /* 0x000fe40000000f00 */
[C---:B------:R-:W-:Y:S01]  /*0540*/  ISETP.GE.U32.AND P4, PT, R8.reuse, 0x7f800000, PT ;  /* 0x7f8000000800780c */ /* 0x040fe20003f86070 */
[----:B------:R-:W-:-:S03]  /*0550*/  FADD.FTZ.RZ R10, R8, 1 ;  /* 0x3f800000080a7421 */ /* 0x000fc6000001c000 */
[----:B------:R-:W-:Y:S02]  /*0560*/  ISETP.GT.AND P5, PT, R8, -0x40800000, P4 ;  /* 0xbf8000000800780c */ /* 0x000fe400027a4270 */
[----:B------:R-:W-:-:S04]  /*0570*/  IADD3 R10, PT, PT, R10, -0x3f400000, RZ ;  /* 0xc0c000000a0a7810 */ /* 0x000fc80007ffe0ff */
        /* <DEDUP_REMOVED lines=23> */
.L_x_3067:
[----:B------:R-:W-:Y:S05]  /*06f0*/  BSYNC.RECONVERGENT B0 ;  /* 0x0000000000007941 */ /* 0x000fea0003800200 */
.L_x_3066:
[----:B------:R-:W-:Y:S04]  /*0700*/  BSSY.RECONVERGENT B0, `(.L_x_3068) ;  /* 0x0000020000007945 */ /* 0x000fe80003800200 */
[----:B------:R-:W-:Y:S05]  /*0710*/  @P1 BRA `(.L_x_3069) ;  /* 0x0000000000781947 */ /* 0x000fea0003800000 */
[----:B-----5:R-:W-:Y:S01]  /*0720*/  SHF.L.U32 R7, R7, 0x10, RZ ;  /* 0x0000001007077819 */ /* 0x020fe200000006ff */
[----:B------:R-:W-:Y:S02]  /*0730*/  IMAD.MOV.U32 R13, RZ, RZ, 0x3e800000 ;  /* 0x3e800000ff0d7424 */ /* 0x000fe400078e00ff */
[----:B------:R-:W-:Y:S01]  /*0740*/  HFMA2 R14, -RZ, RZ, 1.3056640625, -1.8671875 ;  /* 0x3d39bf78ff0e7431 */ /* 0x000fe200000001ff */
        /* <DEDUP_REMOVED lines=27> */
.L_x_3069:
[----:B------:R-:W-:Y:S05]  /*0900*/  BSYNC.RECONVERGENT B0 ;  /* 0x0000000000007941 */ /* 0x000fea0003800200 */
.L_x_3068:
[----:B------:R-:W-:Y:S04]  /*0910*/  BSSY.RECONVERGENT B0, `(.L_x_3070) ;  /* 0x0000020000007945 */ /* 0x000fe80003800200 */
[----:B------:R-:W-:Y:S05]  /*0920*/  @P2 BRA `(.L_x_3071) ;  /* 0x0000000000782947 */ /* 0x000fea0003800000 */
[----:B-----5:R-:W-:Y:S01]  /*0930*/  SHF.L.U32 R6, R6, 0x10, RZ ;  /* 0x0000001006067819 */ /* 0x020fe200000006ff */
[----:B------:R-:W-:Y:S01]  /*0940*/  HFMA2 R13, -RZ, RZ, 1.625, 0 ;  /* 0x3e800000ff0d7431 */ /* 0x000fe200000001ff */
[----:B------:R-:W-:Y:S02]  /*0950*/  MOV R15, 0x3d39bf78 ;  /* 0x3d39bf78000f7802 */ /* 0x000fe40000000f00 */
[C---:B------:R-:W-:Y:S01]  /*0960*/  ISETP.GE.U32.AND P1, PT, R6.reuse, 0x7f800000, PT ;  /* 0x7f8000000600780c */ /* 0x040fe20003f26070 */
[----:B------:R-:W-:-:S03]  /*0970*/  FADD.FTZ.RZ R10, R6, 1 ;  /* 0x3f800000060a7421 */ /* 0x000fc6000001c000 */
[----:B------:R-:W-:Y:S01]  /*0980*/  ISETP.GT.AND P2, PT, R6, -0x40800000, P1 ;  /* 0xbf8000000600780c */ /* 0x000fe20000f44270 */
[----:B------:R-:W-:-:S05]  /*0990*/  VIADD R10, R10, 0xc0c00000 ;  /* 0xc0c000000a0a7836 */ /* 0x000fca0000000000 */
        /* <DEDUP_REMOVED lines=23> */
.L_x_3071:
[----:B------:R-:W-:Y:S05]  /*0b10*/  BSYNC.RECONVERGENT B0 ;  /* 0x0000000000007941 */ /* 0x000fea0003800200 */
.L_x_3070:
[----:B-----5:R0:W-:Y:S01]  /*0b20*/  @!P0 STG.E.U16 desc[UR4][R4.64], R9 ;  /* 0x0000000904008986 */ /* 0x0201e2000c101504 */
[----:B------:R-:W-:Y:S04]  /*0b30*/  BSSY.RECONVERGENT B0, `(.L_x_3072) ;  /* 0x000000d000007945 */ /* 0x000fe80003800200 */
[----:B------:R-:W-:Y:S05]  /*0b40*/  @P3 BRA `(.L_x_3073) ;  /* 0x00000000002c3947 */ /* 0x000fea0003800000 */
[----:B0-----:R-:W0:Y:S01]  /*0b50*/  LDC.64 R4, c[0x0][0x388] ;  /* 0x0000e200ff047b82 */ /* 0x001e220000000a00 */
[----:B------:R-:W-:Y:S01]  /*0b60*/  IMAD R9, R0, 0x200, R3 ;  /* 0x0000020000097824 */ /* 0x000fe200078e0203 */
[----:B------:R-:W-:Y:S02]  /*0b70*/  IADD3 R3, PT, PT, R3, 0x80, RZ ;  /* 0x0000008003037810 */ /* 0x000fe40007ffe0ff */
[----:B------:R-:W-:Y:S02]  /*0b80*/  PRMT R6, R8, 0x7610, R6 ;  /* 0x0000761008067816 */ /* 0x000fe40000000006 */
[----:B------:R-:W-:-:S13]  /*0b90*/  ISETP.GE.AND P0, PT, R3, R2, PT ;  /* 0x000000020300720c */ /* 0x000fda0003f06270 */
[----:B------:R-:W-:Y:S02]  /*0ba0*/  @!P0 LEA R11, R0, R3, 0x9 ;  /* 0x00000003000b8211 */ /* 0x000fe400078e48ff */
[----:B------:R-:W-:Y:S01]  /*0bb0*/  @!P0 IADD3 R3, PT, PT, R3, 0x80, RZ ;  /* 0x0000008003038810 */ /* 0x000fe20007ffe0ff */
[----:B0-----:R-:W-:-:S04]  /*0bc0*/  IMAD.WIDE.U32 R8, R9, 0x2, R4 ;  /* 0x0000000209087825 */ /* 0x001fc800078e0004 */
[----:B------:R-:W-:Y:S01]  /*0bd0*/  @!P0 IMAD.WIDE.U32 R4, R11, 0x2, R4 ;  /* 0x000000020b048825 */ /* 0x000fe200078e0004 */
[----:B------:R1:W-:Y:S04]  /*0be0*/  STG.E.U16 desc[UR4][R8.64], R6 ;  /* 0x0000000608007986 */ /* 0x0003e8000c101504 */
[----:B------:R1:W-:Y:S02]  /*0bf0*/  @!P0 STG.E.U16 desc[UR4][R4.64], R7 ;  /* 0x0000000704008986 */ /* 0x0003e4000c101504 */
.L_x_3073:
[----:B------:R-:W-:Y:S05]  /*0c00*/  BSYNC.RECONVERGENT B0 ;  /* 0x0000000000007941 */ /* 0x000fea0003800200 */
.L_x_3072:
[----:B------:R-:W-:-:S13]  /*0c10*/  ISETP.GE.AND P0, PT, R3, R2, PT ;  /* 0x000000020300720c */ /* 0x000fda0003f06270 */
[----:B------:R-:W-:Y:S05]  /*0c20*/  @P0 EXIT ;  /* 0x000000000000094d */ /* 0x000fea0003800000 */
[----:B01----:R-:W0:Y:S01]  /*0c30*/  LDC.64 R4, c[0x0][0x388] ;  /* 0x0000e200ff047b82 */ /* 0x003e220000000a00 */
[----:B------:R-:W-:-:S05]  /*0c40*/  LEA R3, R0, R3, 0x9 ;  /* 0x0000000300037211 */ /* 0x000fca00078e48ff */
[----:B0-----:R-:W-:-:S05]  /*0c50*/  IMAD.WIDE.U32 R2, R3, 0x2, R4 ;  /* 0x0000000203027825 */ /* 0x001fca00078e0004 */
[----:B------:R-:W-:Y:S01]  /*0c60*/  STG.E.U16 desc[UR4][R2.64], R10 ;  /* 0x0000000a02007986 */ /* 0x000fe2000c101504 */
[----:B------:R-:W-:Y:S05]  /*0c70*/  EXIT ;  /* 0x000000000000794d */ /* 0x000fea0003800000 */
.L_x_3074:
        /* <DEDUP_REMOVED lines=16> */
.L_x_12192:


//--------------------- .text._ZN2at6native29vectorized_elementwise_kernelILi2EZZZNS0_17log1p_kernel_cudaERNS_18TensorIteratorBaseEENKUlvE_clEvENKUlvE4_clEvEUlN3c108BFloat16EE_St5arrayIPcLm2EEEEviT0_T1_ --------------------------
	.section	.text._ZN2at6native29vectorized_elementwise_kernelILi2EZZZNS0_17log1p_kernel_cudaERNS_18TensorIteratorBaseEENKUlvE_clEvENKUlvE4_clEvEUlN3c108BFloat16EE_St5arrayIPcLm2EEEEviT0_T1_,"ax",@progbits
	.align	128
        .global         _ZN2at6native29vectorized_elementwise_kernelILi2EZZZNS0_17log1p_kernel_cudaERNS_18TensorIteratorBaseEENKUlvE_clEvENKUlvE4_clEvEUlN3c108BFloat16EE_St5arrayIPcLm2EEEEviT0_T1_
        .type           _ZN2at6native29vectorized_elementwise_kernelILi2EZZZNS0_17log1p_kernel_cudaERNS_18TensorIteratorBaseEENKUlvE_clEvENKUlvE4_clEvEUlN3c108BFloat16EE_St5arrayIPcLm2EEEEviT0_T1_,@function
        .size           _ZN2at6native29vectorized_elementwise_kernelILi2EZZZNS0_17log1p_kernel_cudaERNS_18TensorIteratorBaseEENKUlvE_clEvENKUlvE4_clEvEUlN3c108BFloat16EE_St5arrayIPcLm2EEEEviT0_T1_,(.L_x_12193 - _ZN2at6native29vectorized_elementwise_kernelILi2EZZZNS0_17log1p_kernel_cudaERNS_18TensorIteratorBaseEENKUlvE_clEvENKUlvE4_clEvEUlN3c108BFloat16EE_St5arrayIPcLm2EEEEviT0_T1_)
        .other          _ZN2at6native29vectorized_elementwise_kernelILi2EZZZNS0_17log1p_kernel_cudaERNS_18TensorIteratorBaseEENKUlvE_clEvENKUlvE4_clEvEUlN3c108BFloat16EE_St5arrayIPcLm2EEEEviT0_T1_,@"STO_CUDA_ENTRY STV_DEFAULT"
_ZN2at6native29vectorized_elementwise_kernelILi2EZZZNS0_17log1p_kernel_cudaERNS_18TensorIteratorBaseEENKUlvE_clEvENKUlvE4_clEvEUlN3c108BFloat16EE_St5arrayIPcLm2EEEEviT0_T1_:
.text._ZN2at6native29vectorized_elementwise_kernelILi2EZZZNS0_17log1p_kernel_cudaERNS_18TensorIteratorBaseEENKUlvE_clEvENKUlvE4_clEvEUlN3c108BFloat16EE_St5arrayIPcLm2EEEEviT0_T1_:
[----:B------:R-:W-:Y:S01]  /*0000*/  LDC R1, c[0x0][0x37c] ;  /* 0x0000df00ff017b82 */ /* 0x000fe20000000800 */
[----:B------:R-:W0:Y:S01]  /*0010*/  S2R R5, SR_CTAID.X ;  /* 0x0000000000057919 */ /* 0x000e220000002500 */
[----:B------:R-:W1:Y:S01]  /*0020*/  LDCU UR6, c[0x0][0x380] ;  /* 0x00007000ff0677ac */ /* 0x000e620008000800 */
[----:B------:R-:W2:Y:S01]  /*0030*/  LDCU.64 UR4, c[0x0][0x358] ;  /* 0x00006b00ff0477ac */ /* 0x000ea20008000a00 */
[----:B0-----:R-:W-:-:S04]  /*0040*/  SHF.L.U32 R5, R5, 0xa, RZ ;  /* 0x0000000a05057819 */ /* 0x001fc800000006ff */
[----:B-1----:R-:W-:-:S04]  /*0050*/  IADD3 R3, PT, PT, -R5, UR6, RZ ;  /* 0x0000000605037c10 */ /* 0x002fc8000fffe1ff */
[----:B------:R-:W-:-:S13]  /*0060*/  ISETP.GT.U32.AND P0, PT, R3, 0x3ff, PT ;  /* 0x000003ff0300780c */ /* 0x000fda0003f04070 */
[----:B--2---:R-:W-:Y:S05]  /*0070*/  @P0 BRA `(.L_x_3075) ;  /* 0x00000018002c0947 */ /* 0x004fea0003800000 */
[----:B------:R-:W0:Y:S01]  /*0080*/  S2R R16, SR_TID.X ;  /* 0x0000000000107919 */ /* 0x000e220000002100 */
[----:B------:R-:W-:Y:S02]  /*0090*/  PRMT R4, RZ, 0x7610, R4 ;  /* 0x00007610ff047816 */ /* 0x000fe40000000004 */
[----:B0-----:R-:W-:Y:S02]  /*00a0*/  ISETP.GE.U32.AND P0, PT, R16, R3, PT ;  /* 0x000000031000720c */ /* 0x001fe40003f06070 */
[----:B------:R-:W-:-:S11]  /*00b0*/  MOV R0, R16 ;  /* 0x0000001000007202 */ /* 0x000fd60000000f00 */
[----:B------:R-:W-:-:S04]  /*00c0*/  @!P0 IADD3 R16, PT, PT, R0, 0x80, RZ ;  /* 0x0000008000108810 */ /* 0x000fc80007ffe0ff */
[----:B------:R-:W-:-:S13]  /*00d0*/  ISETP.GE.U32.AND P6, PT, R16, R3, PT ;  /* 0x000000031000720c */ /* 0x000fda0003fc6070 */
[----:B------:R-:W-:Y:S01]  /*00e0*/  @!P6 IADD3 R7, PT, PT, R5, R16, RZ ;  /* 0x000000100507e210 */ /* 0x000fe20007ffe0ff */
[----:B------:R-:W0:Y:S01]  /*00f0*/  @!P6 LDC.64 R26, c[0x0][0x390] ;  /* 0x0000e400ff1aeb82 */ /* 0x000e220000000a00 */
[----:B------:R-:W-:-:S04]  /*0100*/  @!P6 IADD3 R16, PT, PT, R16, 0x80, RZ ;  /* 0x000000801010e810 */ /* 0x000fc80007ffe0ff */
[----:B------:R-:W-:-:S13]  /*0110*/  ISETP.GE.U32.AND P5, PT, R16, R3, PT ;  /* 0x000000031000720c */ /* 0x000fda0003fa6070 */
[----:B------:R-:W-:Y:S01]  /*0120*/  @!P5 IADD3 R29, PT, PT, R5, R16, RZ ;  /* 0x00000010051dd210 */ /* 0x000fe20007ffe0ff */
[----:B------:R-:W1:Y:S01]  /*0130*/  @!P5 LDC.64 R20, c[0x0][0x390] ;  /* 0x0000e400ff14db82 */ /* 0x000e620000000a00 */
[----:B------:R-:W-:-:S04]  /*0140*/  @!P5 IADD3 R16, PT, PT, R16, 0x80, RZ ;  /* 0x000000801010d810 */ /* 0x000fc80007ffe0ff */
[----:B------:R-:W-:Y:S01]  /*0150*/  ISETP.GE.U32.AND P4, PT, R16, R3, PT ;  /* 0x000000031000720c */ /* 0x000fe20003f86070 */
[----:B0-----:R-:W-:-:S05]  /*0160*/  @!P6 IMAD.WIDE.U32 R26, R7, 0x2, R26 ;  /* 0x00000002071ae825 */ /* 0x001fca00078e001a */
[----:B------:R-:W5:Y:S07]  /*0170*/  @!P6 LDG.E.U16 R4, desc[UR4][R26.64] ;  /* 0x000000041a04e981 */ /* 0x000f6e000c1e1500 */
[----:B------:R-:W-:Y:S01]  /*0180*/  @!P4 IADD3 R25, PT, PT, R5, R16, RZ ;  /* 0x000000100519c210 */ /* 0x000fe20007ffe0ff */
[----:B------:R-:W0:Y:S01]  /*0190*/  @!P4 LDC.64 R6, c[0x0][0x390] ;  /* 0x0000e400ff06cb82 */ /* 0x000e220000000a00 */
[----:B------:R-:W-:-:S04]  /*01a0*/  @!P4 IADD3 R16, PT, PT, R16, 0x80, RZ ;  /* 0x000000801010c810 */ /* 0x000fc80007ffe0ff */
[----:B------:R-:W-:-:S13]  /*01b0*/  ISETP.GE.U32.AND P3, PT, R16, R3, PT ;  /* 0x000000031000720c */ /* 0x000fda0003f66070 */
[----:B------:R-:W-:Y:S01]  /*01c0*/  @!P3 IADD3 R23, PT, PT, R5, R16, RZ ;  /* 0x000000100517b210 */ /* 0x000fe20007ffe0ff */
[----:B------:R-:W2:Y:S01]  /*01d0*/  @!P3 LDC.64 R8, c[0x0][0x390] ;  /* 0x0000e400ff08bb82 */ /* 0x000ea20000000a00 */
[----:B------:R-:W-:-:S04]  /*01e0*/  @!P3 IADD3 R16, PT, PT, R16, 0x80, RZ ;  /* 0x000000801010b810 */ /* 0x000fc80007ffe0ff */
[----:B------:R-:W-:-:S13]  /*01f0*/  ISETP.GE.U32.AND P2, PT, R16, R3, PT ;  /* 0x000000031000720c */ /* 0x000fda0003f46070 */
[----:B------:R-:W-:Y:S01]  /*0200*/  @!P2 IADD3 R19, PT, PT, R5, R16, RZ ;  /* 0x000000100513a210 */ /* 0x000fe20007ffe0ff */
[----:B-1----:R-:W-:Y:S01]  /*0210*/  @!P5 IMAD.WIDE.U32 R20, R29, 0x2, R20 ;  /* 0x000000021d14d825 */ /* 0x002fe200078e0014 */
[----:B------:R-:W-:Y:S01]  /*0220*/  @!P2 IADD3 R16, PT, PT, R16, 0x80, RZ ;  /* 0x000000801010a810 */ /* 0x000fe20007ffe0ff */
[----:B------:R-:W1:Y:S03]  /*0230*/  @!P2 LDC.64 R10, c[0x0][0x390] ;  /* 0x0000e400ff0aab82 */ /* 0x000e660000000a00 */
[----:B------:R-:W-:-:S13]  /*0240*/  ISETP.GE.U32.AND P1, PT, R16, R3, PT ;  /* 0x000000031000720c */ /* 0x000fda0003f26070 */
[----:B------:R-:W-:Y:S02]  /*0250*/  @!P1 IADD3 R17, PT, PT, R5, R16, RZ ;  /* 0x0000001005119210 */ /* 0x000fe40007ffe0ff */
[----:B------:R-:W-:Y:S01]  /*0260*/  PRMT R2, RZ, 0x7610, R2 ;  /* 0x00007610ff027816 */ /* 0x000fe20000000002 */
[----:B--2---:R-:W-:Y:S01]  /*0270*/  @!P3 IMAD.WIDE.U32 R8, R23, 0x2, R8 ;  /* 0x000000021708b825 */ /* 0x004fe200078e0008 */
[----:B------:R-:W-:Y:S01]  /*0280*/  @!P1 IADD3 R16, PT, PT, R16, 0x80, RZ ;  /* 0x0000008010109810 */ /* 0x000fe20007ffe0ff */
[----:B------:R-:W2:Y:S03]  /*0290*/  @!P1 LDC.64 R14, c[0x0][0x390] ;  /* 0x0000e400ff0e9b82 */ /* 0x000ea60000000a00 */
[----:B------:R-:W-:Y:S01]  /*02a0*/  ISETP.GE.U32.AND P6, PT, R16, R3, PT ;  /* 0x000000031000720c */ /* 0x000fe20003fc6070 */
[----:B------:R3:W5:Y:S04]  /*02b0*/  @!P5 LDG.E.U16 R2, desc[UR4][R20.64] ;  /* 0x000000041402d981 */ /* 0x000768000c1e1500 */
[----:B---3--:R-:W3:Y:S08]  /*02c0*/  @!P0 LDC.64 R20, c[0x0][0x390] ;  /* 0x0000e400ff148b82 */ /* 0x008ef00000000a00 */
[----:B------:R-:W4:Y:S01]  /*02d0*/  @!P6 LDC.64 R12, c[0x0][0x390] ;  /* 0x0000e400ff0ceb82 */ /* 0x000f220000000a00 */
[----:B------:R-:W-:-:S02]  /*02e0*/  @!P6 IADD3 R27, PT, PT, R5, R16, RZ ;  /* 0x00000010051be210 */ /* 0x000fc40007ffe0ff */
[----:B------:R-:W-:-:S03]  /*02f0*/  PRMT R16, RZ, 0x7610, R16 ;  /* 0x00007610ff107816 */ /* 0x000fc60000000010 */
[----:B----4-:R-:W-:-:S05]  /*0300*/  @!P6 IMAD.WIDE.U32 R12, R27, 0x2, R12 ;  /* 0x000000021b0ce825 */ /* 0x010fca00078e000c */
[----:B------:R-:W5:Y:S01]  /*0310*/  @!P6 LDG.E.U16 R16, desc[UR4][R12.64] ;  /* 0x000000040c10e981 */ /* 0x000f62000c1e1500 */
[----:B------:R-:W-:-:S05]  /*0320*/  @!P0 IADD3 R23, PT, PT, R5, R0, RZ ;  /* 0x0000000005178210 */ /* 0x000fca0007ffe0ff */
[----:B---3--:R-:W-:Y:S01]  /*0330*/  @!P0 IMAD.WIDE.U32 R20, R23, 0x2, R20 ;  /* 0x0000000217148825 */ /* 0x008fe200078e0014 */
[----:B------:R-:W-:-:S06]  /*0340*/  PRMT R23, RZ, 0x7610, R23 ;  /* 0x00007610ff177816 */ /* 0x000fcc0000000017 */
[----:B------:R-:W5:Y:S01]  /*0350*/  @!P0 LDG.E.U16 R23, desc[UR4][R20.64] ;  /* 0x0000000414178981 */ /* 0x000f62000c1e1500 */
[----:B------:R-:W-:Y:S01]  /*0360*/  ISETP.GE.U32.AND P0, PT, R0, R3, PT ;  /* 0x000000030000720c */ /* 0x000fe20003f06070 */
[----:B0-----:R-:W-:Y:S01]  /*0370*/  @!P4 IMAD.WIDE.U32 R6, R25, 0x2, R6 ;  /* 0x000000021906c825 */ /* 0x001fe200078e0006 */
[----:B------:R-:W-:-:S06]  /*0380*/  PRMT R22, RZ, 0x7610, R22 ;  /* 0x00007610ff167816 */ /* 0x000fcc0000000016 */
[----:B------:R0:W5:Y:S01]  /*0390*/  @!P4 LDG.E.U16 R22, desc[UR4][R6.64] ;  /* 0x000000040616c981 */ /* 0x000162000c1e1500 */
[----:B-1----:R-:W-:Y:S01]  /*03a0*/  @!P2 IMAD.WIDE.U32 R10, R19, 0x2, R10 ;  /* 0x00000002130aa825 */ /* 0x002fe200078e000a */
[----:B------:R-:W-:Y:S02]  /*03b0*/  PRMT R19, RZ, 0x7610, R19 ;  /* 0x00007610ff137816 */ /* 0x000fe40000000013 */
[----:B------:R-:W-:Y:S01]  /*03c0*/  PRMT R18, RZ, 0x7610, R18 ;  /* 0x00007610ff127816 */ /* 0x000fe20000000012 */
[----:B--2---:R-:W-:Y:S01]  /*03d0*/  @!P1 IMAD.WIDE.U32 R14, R17, 0x2, R14 ;  /* 0x00000002110e9825 */ /* 0x004fe200078e000e */
[----:B0-----:R-:W0:Y:S01]  /*03e0*/  @!P0 LDC.64 R6, c[0x0][0x388] ;  /* 0x0000e200ff068b82 */ /* 0x001e220000000a00 */
[----:B------:R-:W-:Y:S01]  /*03f0*/  PRMT R17, RZ, 0x7610, R17 ;  /* 0x00007610ff117816 */ /* 0x000fe20000000011 */
[----:B------:R1:W5:Y:S01]  /*0400*/  @!P3 LDG.E.U16 R19, desc[UR4][R8.64] ;  /* 0x000000040813b981 */ /* 0x000362000c1e1500 */
[----:B------:R-:W-:Y:S03]  /*0410*/  BSSY.RECONVERGENT B0, `(.L_x_3076) ;  /* 0x000002a000007945 */ /* 0x000fe60003800200 */
[----:B------:R2:W5:Y:S04]  /*0420*/  @!P2 LDG.E.U16 R18, desc[UR4][R10.64] ;  /* 0x000000040a12a981 */ /* 0x000568000c1e1500 */
[----:B------:R3:W5:Y:S01]  /*0430*/  @!P1 LDG.E.U16 R17, desc[UR4][R14.64] ;  /* 0x000000040e119981 */ /* 0x000762000c1e1500 */
[----:B-1----:R-:W-:-:S02]  /*0440*/  IADD3 R8, PT, PT, R0, 0x100, RZ ;  /* 0x0000010000087810 */ /* 0x002fc40007ffe0ff */
[C---:B--2---:R-:W-:Y:S02]  /*0450*/  IADD3 R10, PT, PT, R0.reuse, 0x180, RZ ;  /* 0x00000180000a7810 */ /* 0x044fe40007ffe0ff */
[----:B---3--:R-:W-:Y:S02]  /*0460*/  IADD3 R14, PT, PT, R0, 0x200, RZ ;  /* 0x00000200000e7810 */ /* 0x008fe40007ffe0ff */
[-C--:B------:R-:W-:Y:S02]  /*0470*/  ISETP.GE.U32.AND P5, PT, R8, R3.reuse, PT ;  /* 0x000000030800720c */ /* 0x080fe40003fa6070 */
[-C--:B------:R-:W-:Y:S02]  /*0480*/  ISETP.GE.U32.AND P1, PT, R10, R3.reuse, PT ;  /* 0x000000030a00720c */ /* 0x080fe40003f26070 */
[----:B------:R-:W-:Y:S02]  /*0490*/  ISETP.GE.U32.AND P2, PT, R14, R3, PT ;  /* 0x000000030e00720c */ /* 0x000fe40003f46070 */
[----:B------:R-:W-:-:S02]  /*04a0*/  IADD3 R8, PT, PT, R0, 0x80, RZ ;  /* 0x0000008000087810 */ /* 0x000fc40007ffe0ff */
[----:B------:R-:W-:Y:S01]  /*04b0*/  IADD3 R10, PT, PT, R0, 0x280, RZ ;  /* 0x00000280000a7810 */ /* 0x000fe20007ffe0ff */
[----:B------:R-:W-:Y:S08]  /*04c0*/  @P0 BRA `(.L_x_3077) ;  /* 0x0000000000780947 */ /* 0x000ff00003800000 */
        /* <DEDUP_REMOVED lines=30> */
.L_x_3077:
[----:B------:R-:W-:Y:S05]  /*06b0*/  BSYNC.RECONVERGENT B0 ;  /* 0x0000000000007941 */ /* 0x000fea0003800200 */
.L_x_3076:
[-C--:B------:R-:W-:Y:S01]  /*06c0*/  ISETP.GE.U32.AND P4, PT, R8, R3.reuse, PT ;  /* 0x000000030800720c */ /* 0x080fe20003f86070 */
[----:B------:R-:W-:Y:S01]  /*06d0*/  BSSY.RECONVERGENT B0, `(.L_x_3078) ;  /* 0x0000022000007945 */ /* 0x000fe20003800200 */
[----:B------:R-:W-:Y:S02]  /*06e0*/  ISETP.GE.U32.AND P3, PT, R10, R3, PT ;  /* 0x000000030a00720c */ /* 0x000fe40003f66070 */
[----:B------:R-:W-:-:S09]  /*06f0*/  IADD3 R10, PT, PT, R0, 0x300, RZ ;  /* 0x00000300000a7810 */ /* 0x000fd20007ffe0ff */
        /* <DEDUP_REMOVED lines=31> */
.L_x_3079:
[----:B------:R-:W-:Y:S05]  /*08f0*/  BSYNC.RECONVERGENT B0 ;  /* 0x0000000000007941 */ /* 0x000fea0003800200 */
.L_x_3078:
[----:B------:R-:W-:Y:S01]  /*0900*/  BSSY.RECONVERGENT B0, `(.L_x_3080) ;  /* 0x0000022000007945 */ /* 0x000fe20003800200 */
[----:B------:R-:W-:Y:S02]  /*0910*/  ISETP.GE.U32.AND P4, PT, R10, R3, PT ;  /* 0x000000030a00720c */ /* 0x000fe40003f86070 */
[----:B------:R-:W-:Y:S01]  /*0920*/  IADD3 R10, PT, PT, R0, 0x380, RZ ;  /* 0x00000380000a7810 */ /* 0x000fe20007ffe0ff */
[----:B------:R-:W-:Y:S10]  /*0930*/  @P5 BRA `(.L_x_3081) ;  /* 0x0000000000785947 */ /* 0x000ff40003800000 */
        /* <DEDUP_REMOVED lines=30> */
.L_x_3081:
[----:B------:R-:W-:Y:S05]  /*0b20*/  BSYNC.RECONVERGENT B0 ;  /* 0x0000000000007941 */ /* 0x000fea0003800200 */
.L_x_3080:
[----:B------:R-:W-:Y:S01]  /*0b30*/  @!P0 IADD3 R11, PT, PT, R5, R0, RZ ;  /* 0x00000000050b8210 */ /* 0x000fe20007ffe0ff */
[----:B------:R-:W-:Y:S01]  /*0b40*/  BSSY.RECONVERGENT B0, `(.L_x_3082) ;  /* 0x0000022000007945 */ /* 0x000fe20003800200 */
[----:B------:R-:W-:-:S03]  /*0b50*/  ISETP.GE.U32.AND P5, PT, R10, R3, PT ;  /* 0x000000030a00720c */ /* 0x000fc60003fa6070 */
[----:B0-----:R-:W-:Y:S01]  /*0b60*/  @!P0 IMAD.WIDE.U32 R6, R11, 0x2, R6 ;  /* 0x000000020b068825 */ /* 0x001fe200078e0006 */
[----:B------:R-:W-:Y:S09]  /*0b70*/  @P1 BRA `(.L_x_3083) ;  /* 0x0000000000781947 */ /* 0x000ff20003800000 */
        /* <DEDUP_REMOVED lines=30> */
.L_x_3083:
[----:B------:R-:W-:Y:S05]  /*0d60*/  BSYNC.RECONVERGENT B0 ;  /* 0x0000000000007941 */ /* 0x000fea0003800200 */
.L_x_3082:
        /* <DEDUP_REMOVED lines=32> */
.L_x_3085:
[----:B------:R-:W-:Y:S05]  /*0f70*/  BSYNC.RECONVERGENT B0 ;  /* 0x0000000000007941 */ /* 0x000fea0003800200 */
.L_x_3084:
        /* <DEDUP_REMOVED lines=32> */
.L_x_3087:
[----:B------:R-:W-:Y:S05]  /*1180*/  BSYNC.RECONVERGENT B0 ;  /* 0x0000000000007941 */ /* 0x000fea0003800200 */
.L_x_3086:
        /* <DEDUP_REMOVED lines=31> */
[----:B------:R-:W-:-:S07]  /*1380*/  F2FP.BF16.F32.PACK_AB R13, RZ, R13 ;  /* 0x0000000dff0d723e */ /* 0x000fce00000010ff */
.L_x_3089:
[----:B------:R-:W-:Y:S05]  /*1390*/  BSYNC.RECONVERGENT B0 ;  /* 0x0000000000007941 */ /* 0x000fea0003800200 */
.L_x_3088:
        /* <DEDUP_REMOVED lines=32> */
.L_x_3091:
[----:B------:R-:W-:Y:S05]  /*15a0*/  BSYNC.RECONVERGENT B0 ;  /* 0x0000000000007941 */ /* 0x000fea0003800200 */
.L_x_3090:
[----:B------:R-:W-:Y:S01]  /*15b0*/  @!P0 MOV R0, R8 ;  /* 0x0000000800008202 */ /* 0x000fe20000000f00 */
[----:B------:R0:W-:Y:S01]  /*15c0*/  @!P0 STG.E.U16 desc[UR4][R6.64], R9 ;  /* 0x0000000906008986 */ /* 0x0001e2000c101504 */
[----:B------:R-:W-:Y:S04]  /*15d0*/  BSSY.RECONVERGENT B0, `(.L_x_3092) ;  /* 0x000002d000007945 */ /* 0x000fe80003800200 */
[----:B------:R-:W-:Y:S01]  /*15e0*/  BSSY.RELIABLE B1, `(.L_x_3093) ;  /* 0x0000025000017945 */ /* 0x000fe20003800100 */
[----:B------:R-:W-:-:S13]  /*15f0*/  ISETP.GE.U32.AND P0, PT, R0, R3, PT ;  /* 0x000000030000720c */ /* 0x000fda0003f06070 */
[----:B0-----:R-:W-:Y:S05]  /*1600*/  @P0 BRA `(.L_x_3094) ;  /* 0x0000000000300947 */ /* 0x001fea0003800000 */
[----:B------:R-:W0:Y:S01]  /*1610*/  LDC.64 R6, c[0x0][0x388] ;  /* 0x0000e200ff067b82 */ /* 0x000e220000000a00 */
[----:B------:R-:W-:Y:S02]  /*1620*/  IADD3 R9, PT, PT, R5, R0, RZ ;  /* 0x0000000005097210 */ /* 0x000fe40007ffe0ff */
[----:B------:R-:W-:-:S04]  /*1630*/  IADD3 R0, PT, PT, R0, 0x80, RZ ;  /* 0x0000008000007810 */ /* 0x000fc80007ffe0ff */
[----:B------:R-:W-:Y:S01]  /*1640*/  ISETP.GE.U32.AND P0, PT, R0, R3, PT ;  /* 0x000000030000720c */ /* 0x000fe20003f06070 */
[----:B0-----:R-:W-:-:S05]  /*1650*/  IMAD.WIDE.U32 R6, R9, 0x2, R6 ;  /* 0x0000000209067825 */ /* 0x001fca00078e0006 */
[----:B-----5:R0:W-:Y:S07]  /*1660*/  STG.E.U16 desc[UR4][R6.64], R4 ;  /* 0x0000000406007986 */ /* 0x0201ee000c101504 */
[----:B------:R-:W-:Y:S05]  /*1670*/  @P0 BRA `(.L_x_3095) ;  /* 0x0000000000300947 */ /* 0x000fea0003800000 */
[----:B0-----:R-:W0:Y:S01]  /*1680*/  LDC.64 R6, c[0x0][0x388] ;  /* 0x0000e200ff067b82 */ /* 0x001e220000000a00 */
[----:B------:R-:W-:Y:S02]  /*1690*/  IADD3 R9, PT, PT, R5, R0, RZ ;  /* 0x0000000005097210 */ /* 0x000fe40007ffe0ff */
[----:B------:R-:W-:-:S03]  /*16a0*/  IADD3 R0, PT, PT, R0, 0x80, RZ ;  /* 0x0000008000007810 */ /* 0x000fc60007ffe0ff */
[----:B0-----:R-:W-:-:S05]  /*16b0*/  IMAD.WIDE.U32 R6, R9, 0x2, R6 ;  /* 0x0000000209067825 */ /* 0x001fca00078e0006 */
[----:B------:R0:W-:Y:S02]  /*16c0*/  STG.E.U16 desc[UR4][R6.64], R2 ;  /* 0x0000000206007986 */ /* 0x0001e4000c101504 */
.L_x_3094:
[----:B------:R-:W-:-:S13]  /*16d0*/  ISETP.GE.U32.AND P0, PT, R0, R3, PT ;  /* 0x000000030000720c */ /* 0x000fda0003f06070 */
[----:B------:R-:W-:Y:S05]  /*16e0*/  @P0 BRA `(.L_x_3096) ;  /* 0x0000000000300947 */ /* 0x000fea0003800000 */
[----:B0-----:R-:W0:Y:S01]  /*16f0*/  LDC.64 R6, c[0x0][0x388] ;  /* 0x0000e200ff067b82 */ /* 0x001e220000000a00 */
[----:B------:R-:W-:Y:S02]  /*1700*/  IADD3 R9, PT, PT, R5, R0, RZ ;  /* 0x0000000005097210 */ /* 0x000fe40007ffe0ff */
[----:B------:R-:W-:-:S03]  /*1710*/  IADD3 R0, PT, PT, R0, 0x80, RZ ;  /* 0x0000008000007810 */ /* 0x000fc60007ffe0ff */
[----:B0-----:R-:W-:-:S05]  /*1720*/  IMAD.WIDE.U32 R6, R9, 0x2, R6 ;  /* 0x0000000209067825 */ /* 0x001fca00078e0006 */
[----:B------:R1:W-:Y:S02]  /*1730*/  STG.E.U16 desc[UR4][R6.64], R10 ;  /* 0x0000000a06007986 */ /* 0x0003e4000c101504 */
.L_x_3095:
[----:B------:R-:W-:-:S13]  /*1740*/  ISETP.GE.U32.AND P0, PT, R0, R3, PT ;  /* 0x000000030000720c */ /* 0x000fda0003f06070 */
[----:B------:R-:W-:Y:S05]  /*1750*/  @P0 BRA `(.L_x_3097) ;  /* 0x0000000000340947 */ /* 0x000fea0003800000 */
[----:B01----:R-:W0:Y:S01]  /*1760*/  LDC.64 R6, c[0x0][0x388] ;  /* 0x0000e200ff067b82 */ /* 0x003e220000000a00 */
[----:B------:R-:W-:Y:S02]  /*1770*/  IADD3 R9, PT, PT, R5, R0, RZ ;  /* 0x0000000005097210 */ /* 0x000fe40007ffe0ff */
[----:B------:R-:W-:-:S03]  /*1780*/  IADD3 R0, PT, PT, R0, 0x80, RZ ;  /* 0x0000008000007810 */ /* 0x000fc60007ffe0ff */
[----:B0-----:R-:W-:-:S05]  /*1790*/  IMAD.WIDE.U32 R6, R9, 0x2, R6 ;  /* 0x0000000209067825 */ /* 0x001fca00078e0006 */
[----:B------:R1:W-:Y:S02]  /*17a0*/  STG.E.U16 desc[UR4][R6.64], R11 ;  /* 0x0000000b06007986 */ /* 0x0003e4000c101504 */
.L_x_3096:
[----:B------:R-:W-:-:S13]  /*17b0*/  ISETP.GE.U32.AND P0, PT, R0, R3, PT ;  /* 0x000000030000720c */ /* 0x000fda0003f06070 */
[----:B------:R-:W-:Y:S05]  /*17c0*/  @P0 BREAK.RELIABLE B1 ;  /* 0x0000000000010942 */ /* 0x000fea0003800100 */
[----:B------:R-:W-:Y:S05]  /*17d0*/  @P0 BRA `(.L_x_3098) ;  /* 0x0000000000300947 */ /* 0x000fea0003800000 */
[----:B01----:R-:W0:Y:S01]  /*17e0*/  LDC.64 R6, c[0x0][0x388] ;  /* 0x0000e200ff067b82 */ /* 0x003e220000000a00 */
[----:B------:R-:W-:Y:S02]  /*17f0*/  IADD3 R9, PT, PT, R5, R0, RZ ;  /* 0x0000000005097210 */ /* 0x000fe40007ffe0ff */
[----:B------:R-:W-:-:S03]  /*1800*/  IADD3 R0, PT, PT, R0, 0x80, RZ ;  /* 0x0000008000007810 */ /* 0x000fc60007ffe0ff */
[----:B0-----:R-:W-:-:S05]  /*1810*/  IMAD.WIDE.U32 R6, R9, 0x2, R6 ;  /* 0x0000000209067825 */ /* 0x001fca00078e0006 */
[----:B------:R2:W-:Y:S02]  /*1820*/  STG.E.U16 desc[UR4][R6.64], R12 ;  /* 0x0000000c06007986 */ /* 0x0005e4000c101504 */
.L_x_3097:
[----:B------:R-:W-:Y:S05]  /*1830*/  BSYNC.RELIABLE B1 ;  /* 0x0000000000017941 */ /* 0x000fea0003800100 */
.L_x_3093:
[----:B------:R-:W-:-:S13]  /*1840*/  ISETP.GE.U32.AND P0, PT, R0, R3, PT ;  /* 0x000000030000720c */ /* 0x000fda0003f06070 */
[----:B012---:R-:W0:Y:S01]  /*1850*/  @!P0 LDC.64 R6, c[0x0][0x388] ;  /* 0x0000e200ff068b82 */ /* 0x007e220000000a00 */
[----:B------:R-:W-:Y:S02]  /*1860*/  @!P0 IADD3 R9, PT, PT, R5, R0, RZ ;  /* 0x0000000005098210 */ /* 0x000fe40007ffe0ff */
[----:B------:R-:W-:-:S03]  /*1870*/  @!P0 IADD3 R0, PT, PT, R0, 0x80, RZ ;  /* 0x0000008000008810 */ /* 0x000fc60007ffe0ff */
[----:B0-----:R-:W-:-:S05]  /*1880*/  @!P0 IMAD.WIDE.U32 R6, R9, 0x2, R6 ;  /* 0x0000000209068825 */ /* 0x001fca00078e0006 */
[----:B------:R2:W-:Y:S02]  /*1890*/  @!P0 STG.E.U16 desc[UR4][R6.64], R13 ;  /* 0x0000000d06008986 */ /* 0x0005e4000c101504 */
.L_x_3098:
[----:B------:R-:W-:Y:S05]  /*18a0*/  BSYNC.RECONVERGENT B0 ;  /* 0x0000000000007941 */ /* 0x000fea0003800200 */
.L_x_3092:
[----:B------:R-:W-:Y:S05]  /*18b0*/  WARPSYNC.ALL ;  /* 0x0000000000007948 */ /* 0x000fea0003800000 */
[----:B------:R-:W-:-:S13]  /*18c0*/  ISETP.GE.U32.AND P0, PT, R0, R3, PT ;  /* 0x000000030000720c */ /* 0x000fda0003f06070 */
[----:B------:R-:W-:Y:S05]  /*18d0*/  @P0 EXIT ;  /* 0x000000000000094d */ /* 0x000fea0003800000 */
[----:B0----5:R-:W0:Y:S01]  /*18e0*/  LDC.64 R2, c[0x0][0x388] ;  /* 0x0000e200ff027b82 */ /* 0x021e220000000a00 */
[----:B------:R-:W-:-:S05]  /*18f0*/  IADD3 R5, PT, PT, R5, R0, RZ ;  /* 0x0000000005057210 */ /* 0x000fca0007ffe0ff */
[----:B0-----:R-:W-:-:S05]  /*1900*/  IMAD.WIDE.U32 R2, R5, 0x2, R2 ;  /* 0x0000000205027825 */ /* 0x001fca00078e0002 */
[----:B------:R-:W-:Y:S01]  /*1910*/  STG.E.U16 desc[UR4][R2.64], R14 ;  /* 0x0000000e02007986 */ /* 0x000fe2000c101504 */
[----:B------:R-:W-:Y:S05]  /*1920*/  EXIT ;  /* 0x000000000000794d */ /* 0x000fea0003800000 */
.L_x_3075:
[----:B------:R-:W0:Y:S01]  /*1930*/  S2R R0, SR_TID.X ;  /* 0x0000000000007919 */ /* 0x000e220000002100 */
[----:B------:R-:W1:Y:S02]  /*1940*/  LDC.64 R2, c[0x0][0x390] ;  /* 0x0000e400ff027b82 */ /* 0x000e640000000a00 */
[----:B-1----:R-:W-:-:S04]  /*1950*/  IMAD.WIDE.U32 R2, R5, 0x2, R2 ;  /* 0x0000000205027825 */ /* 0x002fc800078e0002 */
[----:B0-----:R-:W-:-:S05]  /*1960*/  IMAD.WIDE.U32 R6, R0, 0x4, R2 ;  /* 0x0000000400067825 */ /* 0x001fca00078e0002 */
[----:B------:R-:W2:Y:S04]  /*1970*/  LDG.E R3, desc[UR4][R6.64] ;  /* 0x0000000406037981 */ /* 0x000ea8000c1e1900 */
[----:B------:R-:W3:Y:S04]  /*1980*/  LDG.E R2, desc[UR4][R6.64+0x200] ;  /* 0x0002000406027981 */ /* 0x000ee8000c1e1900 */
[----:B------:R-:W4:Y:S04]  /*1990*/  LDG.E R11, desc[UR4][R6.64+0x400] ;  /* 0x00040004060b7981 */ /* 0x000f28000c1e1900 */
[----:B------:R0:W5:Y:S01]  /*19a0*/  LDG.E R8, desc[UR4][R6.64+0x600] ;  /* 0x0006000406087981 */ /* 0x000162000c1e1900 */
[----:B--2---:R-:W-:-:S02]  /*19b0*/  SHF.L.U32 R9, R3, 0x10, RZ ;  /* 0x0000001003097819 */ /* 0x004fc400000006ff */
[----:B------:R-:W-:Y:S02]  /*19c0*/  PRMT R12, R3, 0x7632, R12 ;  /* 0x00007632030c7816 */ /* 0x000fe4000000000c */
[C---:B------:R-:W-:Y:S01]  /*19d0*/  ISETP.GE.U32.AND P1, PT, R9.reuse, 0x7f800000, PT ;  /* 0x7f8000000900780c */ /* 0x040fe20003f26070 */
[C---:B------:R-:W-:Y:S01]  /*19e0*/  FADD.FTZ.RZ R4, R9.reuse, 1 ;  /* 0x3f80000009047421 */ /* 0x040fe2000001c000 */
[----:B------:R-:W-:Y:S02]  /*19f0*/  SHF.L.U32 R12, R12, 0x10, RZ ;  /* 0x000000100c0c7819 */ /* 0x000fe400000006ff */
[----:B------:R-:W-:Y:S02]  /*1a00*/  ISETP.GT.AND P0, PT, R9, -0x40800000, P1 ;  /* 0xbf8000000900780c */ /* 0x000fe40000f04270 */
[----:B------:R-:W-:Y:S01]  /*1a10*/  IADD3 R4, PT, PT, R4, -0x3f400000, RZ ;  /* 0xc0c0000004047810 */ /* 0x000fe20007ffe0ff */
[C---:B0-----:R-:W-:Y:S01]  /*1a20*/  FADD.FTZ.RZ R6, R12.reuse, 1 ;  /* 0x3f8000000c067421 */ /* 0x041fe2000001c000 */
[----:B------:R-:W-:-:S02]  /*1a30*/  ISETP.GE.U32.AND P2, PT, R12, 0x7f800000, PT ;  /* 0x7f8000000c00780c */ /* 0x000fc40003f46070 */
[----:B------:R-:W-:Y:S01]  /*1a40*/  LOP3.LUT R10, R4, 0xff800000, RZ, 0xc0, !PT ;  /* 0xff800000040a7812 */ /* 0x000fe200078ec0ff */
[----:B------:R-:W-:Y:S02]  /*1a50*/  HFMA2 R4, -RZ, RZ, 1.625, 0 ;  /* 0x3e800000ff047431 */ /* 0x000fe400000001ff */
[----:B------:R-:W-:Y:S01]  /*1a60*/  VIADD R6, R6, 0xc0c00000 ;  /* 0xc0c0000006067836 */ /* 0x000fe20000000000 */
[C---:B------:R-:W-:Y:S02]  /*1a70*/  @P1 FSETP.NEU.FTZ.AND P5, PT, R9.reuse, RZ, PT ;  /* 0x000000ff0900120b */ /* 0x040fe40003fbd000 */
[----:B------:R-:W-:Y:S02]  /*1a80*/  IADD3 R3, PT, PT, -R10, 0x40800000, RZ ;  /* 0x408000000a037810 */ /* 0x000fe40007ffe1ff */
[----:B------:R-:W-:Y:S02]  /*1a90*/  IADD3 R14, PT, PT, R9, -R10, RZ ;  /* 0x8000000a090e7210 */ /* 0x000fe40007ffe0ff */
[----:B------:R-:W-:Y:S01]  /*1aa0*/  LOP3.LUT R15, R6, 0xff800000, RZ, 0xc0, !PT ;  /* 0xff800000060f7812 */ /* 0x000fe200078ec0ff */
[----:B------:R-:W-:Y:S01]  /*1ab0*/  FFMA.FTZ R13, R3, R4, -1 ;  /* 0xbf800000030d7423 */ /* 0x000fe20000010004 */
[----:B------:R-:W-:-:S02]  /*1ac0*/  MOV R3, 0x3d39bf78 ;  /* 0x3d39bf7800037802 */ /* 0x000fc40000000f00 */
[----:B------:R-:W-:Y:S01]  /*1ad0*/  IADD3 R16, PT, PT, R12, -R15, RZ ;  /* 0x8000000f0c107210 */ /* 0x000fe20007ffe0ff */
[----:B------:R-:W-:Y:S01]  /*1ae0*/  FADD.FTZ R14, R14, R13 ;  /* 0x0000000d0e0e7221 */ /* 0x000fe20000010000 */
[----:B------:R-:W-:Y:S02]  /*1af0*/  IADD3 R13, PT, PT, -R15, 0x40800000, RZ ;  /* 0x408000000f0d7810 */ /* 0x000fe40007ffe1ff */
[----:B---3--:R-:W-:Y:S01]  /*1b00*/  SHF.L.U32 R6, R2, 0x10, RZ ;  /* 0x0000001002067819 */ /* 0x008fe200000006ff */
[----:B------:R-:W-:Y:S01]  /*1b10*/  FFMA.FTZ R7, R14, -R3, 0.10546888411045074463 ;  /* 0x3dd800120e077423 */ /* 0x000fe20000010803 */
[----:B------:R-:W-:Y:S01]  /*1b20*/  PRMT R2, R2, 0x7632, R2 ;  /* 0x0000763202027816 */ /* 0x000fe20000000002 */
[----:B------:R-:W-:Y:S01]  /*1b30*/  FFMA.FTZ R13, R13, R4, -1 ;  /* 0xbf8000000d0d7423 */ /* 0x000fe20000010004 */
[----:B------:R-:W-:Y:S01]  /*1b40*/  I2FP.F32.S32 R10, R10 ;  /* 0x0000000a000a7245 */ /* 0x000fe20000201400 */
[----:B------:R-:W-:Y:S01]  /*1b50*/  FFMA.FTZ R7, R14, R7, -0.13229703903198242188 ;  /* 0xbe0778e00e077423 */ /* 0x000fe20000010007 */
[----:B------:R-:W-:Y:S01]  /*1b60*/  FADD.FTZ.RZ R17, R6, 1 ;  /* 0x3f80000006117421 */ /* 0x000fe2000001c000 */
[----:B------:R-:W-:Y:S01]  /*1b70*/  FADD.FTZ R16, R16, R13 ;  /* 0x0000000d10107221 */ /* 0x000fe20000010000 */
[----:B------:R-:W-:Y:S01]  /*1b80*/  SHF.L.U32 R2, R2, 0x10, RZ ;  /* 0x0000001002027819 */ /* 0x000fe200000006ff */
[----:B------:R-:W-:Y:S01]  /*1b90*/  FFMA.FTZ R7, R14, R7, 0.14491446316242218018 ;  /* 0x3e1464750e077423 */ /* 0x000fe20000010007 */
[----:B------:R-:W-:Y:S01]  /*1ba0*/  FMUL.FTZ R10, R10, 1.1920928955078125e-07 ;  /* 0x340000000a0a7820 */ /* 0x000fe20000410000 */
[----:B------:R-:W-:Y:S01]  /*1bb0*/  FFMA.FTZ R13, R16, -R3, 0.10546888411045074463 ;  /* 0x3dd80012100d7423 */ /* 0x000fe20000010803 */
[----:B------:R-:W-:Y:S01]  /*1bc0*/  IADD3 R17, PT, PT, R17, -0x3f400000, RZ ;  /* 0xc0c0000011117810 */ /* 0x000fe20007ffe0ff */
[----:B------:R-:W-:Y:S01]  /*1bd0*/  FFMA.FTZ R7, R14, R7, -0.16641564667224884033 ;  /* 0xbe2a68dd0e077423 */ /* 0x000fe20000010007 */
[----:B------:R-:W-:Y:S01]  /*1be0*/  FADD.FTZ.RZ R20, R2, 1 ;  /* 0x3f80000002147421 */ /* 0x000fe2000001c000 */
[----:B------:R-:W-:Y:S01]  /*1bf0*/  FFMA.FTZ R13, R16, R13, -0.13229703903198242188 ;  /* 0xbe0778e0100d7423 */ /* 0x000fe2000001000d */
[----:B------:R-:W-:Y:S01]  /*1c00*/  LOP3.LUT R17, R17, 0xff800000, RZ, 0xc0, !PT ;  /* 0xff80000011117812 */ /* 0x000fe200078ec0ff */
[----:B------:R-:W-:Y:S01]  /*1c10*/  FFMA.FTZ R7, R14, R7, 0.19988867640495300293 ;  /* 0x3e4caf9e0e077423 */ /* 0x000fe20000010007 */
[----:B------:R-:W-:Y:S01]  /*1c20*/  I2FP.F32.S32 R15, R15 ;  /* 0x0000000f000f7245 */ /* 0x000fe20000201400 */
[----:B------:R-:W-:Y:S01]  /*1c30*/  FFMA.FTZ R13, R16, R13, 0.14491446316242218018 ;  /* 0x3e146475100d7423 */ /* 0x000fe2000001000d */
[----:B------:R-:W-:Y:S01]  /*1c40*/  IADD3 R19, PT, PT, -R17, 0x40800000, RZ ;  /* 0x4080000011137810 */ /* 0x000fe20007ffe1ff */
[----:B------:R-:W-:Y:S01]  /*1c50*/  FFMA.FTZ R7, R14, R7, -0.25000196695327758789 ;  /* 0xbe8000420e077423 */ /* 0x000fe20000010007 */
[----:B------:R-:W-:Y:S01]  /*1c60*/  IADD3 R18, PT, PT, R6, -R17, RZ ;  /* 0x8000001106127210 */ /* 0x000fe20007ffe0ff */
[----:B------:R-:W-:Y:S01]  /*1c70*/  FFMA.FTZ R13, R16, R13, -0.16641564667224884033 ;  /* 0xbe2a68dd100d7423 */ /* 0x000fe2000001000d */
[----:B------:R-:W-:Y:S01]  /*1c80*/  IADD3 R20, PT, PT, R20, -0x3f400000, RZ ;  /* 0xc0c0000014147810 */ /* 0x000fe20007ffe0ff */
[----:B------:R-:W-:Y:S01]  /*1c90*/  FFMA.FTZ R7, R14, R7, 0.33333510160446166992 ;  /* 0x3eaaaae60e077423 */ /* 0x000fe20000010007 */
[----:B------:R-:W-:Y:S01]  /*1ca0*/  FFMA.FTZ R19, R19, R4, -1 ;  /* 0xbf80000013137423 */ /* 0x000fe20000010004 */
[----:B------:R-:W-:Y:S01]  /*1cb0*/  FFMA.FTZ R13, R16, R13, 0.19988867640495300293 ;  /* 0x3e4caf9e100d7423 */ /* 0x000fe2000001000d */
[----:B------:R-:W-:Y:S01]  /*1cc0*/  FMUL.FTZ R15, R15, 1.1920928955078125e-07 ;  /* 0x340000000f0f7820 */ /* 0x000fe20000410000 */
[----:B------:R-:W-:Y:S01]  /*1cd0*/  FFMA.FTZ R7, R14, R7, -0.5 ;  /* 0xbf0000000e077423 */ /* 0x000fe20000010007 */
[----:B------:R-:W-:-:S02]  /*1ce0*/  ISETP.GE.U32.AND P3, PT, R6, 0x7f800000, PT ;  /* 0x7f8000000600780c */ /* 0x000fc40003f66070 */
[----:B------:R-:W-:Y:S01]  /*1cf0*/  I2FP.F32.S32 R17, R17 ;  /* 0x0000001100117245 */ /* 0x000fe20000201400 */
[----:B------:R-:W-:Y:S01]  /*1d00*/  FMUL.FTZ R7, R14, R7 ;  /* 0x000000070e077220 */ /* 0x000fe20000410000 */
[----:B------:R-:W-:Y:S02]  /*1d10*/  ISETP.GT.AND P4, PT, R6, -0x40800000, P3 ;  /* 0xbf8000000600780c */ /* 0x000fe40001f84270 */
[----:B------:R-:W-:Y:S01]  /*1d20*/  @P2 FSETP.NEU.FTZ.AND P6, PT, R12, RZ, PT ;  /* 0x000000ff0c00220b */ /* 0x000fe20003fdd000 */
[----:B------:R-:W-:Y:S01]  /*1d30*/  FFMA.FTZ R7, R14, R7, R14 ;  /* 0x000000070e077223 */ /* 0x000fe2000001000e */
[----:B------:R-:W-:Y:S01]  /*1d40*/  FADD.FTZ R14, R18, R19 ;  /* 0x00000013120e7221 */ /* 0x000fe20000010000 */
[----:B------:R-:W-:Y:S01]  /*1d50*/  FFMA.FTZ R19, R16, R13, -0.25000196695327758789 ;  /* 0xbe80004210137423 */ /* 0x000fe2000001000d */
[----:B------:R-:W-:Y:S01]  /*1d60*/  LOP3.LUT R13, R20, 0xff800000, RZ, 0xc0, !PT ;  /* 0xff800000140d7812 */ /* 0x000fe200078ec0ff */
[----:B------:R-:W-:Y:S01]  /*1d70*/  FFMA.FTZ R7, R10, 0.69314718246459960938, R7 ;  /* 0x3f3172180a077823 */ /* 0x000fe20000010007 */
[----:B------:R-:W-:Y:S01]  /*1d80*/  FFMA.FTZ R21, R14, -R3, 0.10546888411045074463 ;  /* 0x3dd800120e157423 */ /* 0x000fe20000010803 */
[----:B------:R-:W-:Y:S01]  /*1d90*/  FFMA.FTZ R19, R16, R19, 0.33333510160446166992 ;  /* 0x3eaaaae610137423 */ /* 0x000fe20000010013 */
[----:B------:R-:W-:Y:S01]  /*1da0*/  IADD3 R23, PT, PT, -R13, 0x40800000, RZ ;  /* 0x408000000d177810 */ /* 0x000fe20007ffe1ff */
[----:B------:R-:W-:Y:S01]  /*1db0*/  FMUL.FTZ R17, R17, 1.1920928955078125e-07 ;  /* 0x3400000011117820 */ /* 0x000fe20000410000 */
[----:B------:R-:W-:Y:S01]  /*1dc0*/  IADD3 R18, PT, PT, R2, -R13, RZ ;  /* 0x8000000d02127210 */ /* 0x000fe20007ffe0ff */
[----:B------:R-:W-:Y:S01]  /*1dd0*/  FFMA.FTZ R19, R16, R19, -0.5 ;  /* 0xbf00000010137423 */ /* 0x000fe20000010013 */
[----:B------:R-:W-:Y:S01]  /*1de0*/  FFMA.FTZ R21, R14, R21, -0.13229703903198242188 ;  /* 0xbe0778e00e157423 */ /* 0x000fe20000010015 */
[----:B------:R-:W-:Y:S01]  /*1df0*/  FFMA.FTZ R23, R23, R4, -1 ;  /* 0xbf80000017177423 */ /* 0x000fe20000010004 */
[----:B------:R-:W-:Y:S01]  /*1e00*/  I2FP.F32.S32 R13, R13 ;  /* 0x0000000d000d7245 */ /* 0x000fe20000201400 */
[----:B------:R-:W-:Y:S01]  /*1e10*/  FMUL.FTZ R19, R16, R19 ;  /* 0x0000001310137220 */ /* 0x000fe20000410000 */
[----:B------:R-:W-:-:S03]  /*1e20*/  FFMA.FTZ R21, R14, R21, 0.14491446316242218018 ;  /* 0x3e1464750e157423 */ /* 0x000fc60000010015 */
[----:B------:R-:W-:Y:S01]  /*1e30*/  FFMA.FTZ R10, R16, R19, R16 ;  /* 0x00000013100a7223 */ /* 0x000fe20000010010 */
[----:B------:R-:W-:Y:S01]  /*1e40*/  FADD.FTZ R16, R18, R23 ;  /* 0x0000001712107221 */ /* 0x000fe20000010000 */
[----:B------:R-:W-:Y:S01]  /*1e50*/  @P1 MOV R18, 0x7f800000 ;  /* 0x7f80000000121802 */ /* 0x000fe20000000f00 */
[----:B------:R-:W-:Y:S01]  /*1e60*/  FFMA.FTZ R21, R14, R21, -0.16641564667224884033 ;  /* 0xbe2a68dd0e157423 */ /* 0x000fe20000010015 */
[----:B------:R-:W-:Y:S01]  /*1e70*/  FFMA.FTZ R10, R15, 0.69314718246459960938, R10 ;  /* 0x3f3172180f0a7823 */ /* 0x000fe2000001000a */
[----:B------:R-:W-:Y:S01]  /*1e80*/  @P2 MOV R23, 0x7f800000 ;  /* 0x7f80000000172802 */ /* 0x000fe20000000f00 */
[----:B------:R-:W-:Y:S01]  /*1e90*/  FMUL.FTZ R13, R13, 1.1920928955078125e-07 ;  /* 0x340000000d0d7820 */ /* 0x000fe20000410000 */
[----:B------:R-:W-:Y:S01]  /*1ea0*/  @P0 FFMA.FTZ R7, R9, R18, +INF ;  /* 0x7f80000009070423 */ /* 0x000fe20000010012 */
[----:B------:R-:W-:Y:S01]  /*1eb0*/  FFMA.FTZ R9, R16, -R3, 0.10546888411045074463 ;  /* 0x3dd8001210097423 */ /* 0x000fe20000010803 */
[----:B------:R-:W-:Y:S01]  /*1ec0*/  FFMA.FTZ R21, R14, R21, 0.19988867640495300293 ;  /* 0x3e4caf9e0e157423 */ /* 0x000fe20000010015 */
[----:B------:R-:W-:-:S02]  /*1ed0*/  ISETP.GT.AND P0, PT, R12, -0x40800000, P2 ;  /* 0xbf8000000c00780c */ /* 0x000fc40001704270 */
[----:B------:R-:W-:Y:S01]  /*1ee0*/  FFMA.FTZ R19, R16, R9, -0.13229703903198242188 ;  /* 0xbe0778e010137423 */ /* 0x000fe20000010009 */
[C---:B----4-:R-:W-:Y:S01]  /*1ef0*/  SHF.L.U32 R9, R11.reuse, 0x10, RZ ;  /* 0x000000100b097819 */ /* 0x050fe200000006ff */
[----:B------:R-:W-:Y:S01]  /*1f00*/  FFMA.FTZ R21, R14, R21, -0.25000196695327758789 ;  /* 0xbe8000420e157423 */ /* 0x000fe20000010015 */
[----:B------:R-:W-:Y:S01]  /*1f10*/  PRMT R11, R11, 0x7632, R11 ;  /* 0x000076320b0b7816 */ /* 0x000fe2000000000b */
[----:B------:R-:W-:Y:S01]  /*1f20*/  FFMA.FTZ R19, R16, R19, 0.14491446316242218018 ;  /* 0x3e14647510137423 */ /* 0x000fe20000010013 */
[----:B------:R-:W-:Y:S01]  /*1f30*/  @P1 FSEL R7, R7, -RZ, P5 ;  /* 0x800000ff07071208 */ /* 0x000fe20002800000 */
[----:B------:R-:W-:Y:S01]  /*1f40*/  FADD.FTZ.RZ R15, R9, 1 ;  /* 0x3f800000090f7421 */ /* 0x000fe2000001c000 */
[----:B------:R-:W-:Y:S01]  /*1f50*/  FFMA.FTZ R21, R14, R21, 0.33333510160446166992 ;  /* 0x3eaaaae60e157423 */ /* 0x000fe20000010015 */
[----:B------:R-:W-:Y:S01]  /*1f60*/  FFMA.FTZ R19, R16, R19, -0.16641564667224884033 ;  /* 0xbe2a68dd10137423 */ /* 0x000fe20000010013 */
[----:B------:R-:W-:Y:S02]  /*1f70*/  SHF.L.U32 R11, R11, 0x10, RZ ;  /* 0x000000100b0b7819 */ /* 0x000fe400000006ff */
[----:B------:R-:W-:Y:S01]  /*1f80*/  IADD3 R15, PT, PT, R15, -0x3f400000, RZ ;  /* 0xc0c000000f0f7810 */ /* 0x000fe20007ffe0ff */
[----:B------:R-:W-:Y:S01]  /*1f90*/  FFMA.FTZ R21, R14, R21, -0.5 ;  /* 0xbf0000000e157423 */ /* 0x000fe20000010015 */
[----:B------:R-:W-:Y:S01]  /*1fa0*/  FFMA.FTZ R19, R16, R19, 0.19988867640495300293 ;  /* 0x3e4caf9e10137423 */ /* 0x000fe20000010013 */
[----:B------:R-:W-:Y:S01]  /*1fb0*/  @P0 FFMA.FTZ R10, R12, R23, +INF ;  /* 0x7f8000000c0a0423 */ /* 0x000fe20000010017 */
[----:B------:R-:W-:Y:S01]  /*1fc0*/  LOP3.LUT R18, R15, 0xff800000, RZ, 0xc0, !PT ;  /* 0xff8000000f127812 */ /* 0x000fe200078ec0ff */
[----:B------:R-:W-:Y:S01]  /*1fd0*/  FMUL.FTZ R21, R14, R21 ;  /* 0x000000150e157220 */ /* 0x000fe20000410000 */
[----:B------:R-:W-:Y:S01]  /*1fe0*/  FFMA.FTZ R19, R16, R19, -0.25000196695327758789 ;  /* 0xbe80004210137423 */ /* 0x000fe20000010013 */
[----:B------:R-:W-:Y:S01]  /*1ff0*/  FADD.FTZ.RZ R12, R11, 1 ;  /* 0x3f8000000b0c7421 */ /* 0x000fe2000001c000 */
[----:B------:R-:W-:Y:S01]  /*2000*/  IADD3 R15, PT, PT, -R18, 0x40800000, RZ ;  /* 0x40800000120f7810 */ /* 0x000fe20007ffe1ff */
[----:B------:R-:W-:Y:S01]  /*2010*/  FFMA.FTZ R14, R14, R21, R14 ;  /* 0x000000150e0e7223 */ /* 0x000fe2000001000e */
[----:B------:R-:W-:Y:S01]  /*2020*/  IADD3 R22, PT, PT, R9, -R18, RZ ;  /* 0x8000001209167210 */ /* 0x000fe20007ffe0ff */
[----:B------:R-:W-:Y:S01]  /*2030*/  FFMA.FTZ R19, R16, R19, 0.33333510160446166992 ;  /* 0x3eaaaae610137423 */ /* 0x000fe20000010013 */
[----:B------:R-:W-:Y:S01]  /*2040*/  IADD3 R12, PT, PT, R12, -0x3f400000, RZ ;  /* 0xc0c000000c0c7810 */ /* 0x000fe20007ffe0ff */
[----:B------:R-:W-:Y:S01]  /*2050*/  FFMA.FTZ R15, R15, R4, -1 ;  /* 0xbf8000000f0f7423 */ /* 0x000fe20000010004 */
[----:B------:R-:W-:Y:S01]  /*2060*/  FFMA.FTZ R14, R17, 0.69314718246459960938, R14 ;  /* 0x3f317218110e7823 */ /* 0x000fe2000001000e */
[----:B------:R-:W-:Y:S01]  /*2070*/  FFMA.FTZ R19, R16, R19, -0.5 ;  /* 0xbf00000010137423 */ /* 0x000fe20000010013 */
[----:B------:R-:W-:Y:S01]  /*2080*/  @P3 MOV R17, 0x7f800000 ;  /* 0x7f80000000113802 */ /* 0x000fe20000000f00 */
[----:B------:R-:W-:Y:S01]  /*2090*/  FADD.FTZ R22, R22, R15 ;  /* 0x0000000f16167221 */ /* 0x000fe20000010000 */
[----:B------:R-:W-:Y:S01]  /*20a0*/  LOP3.LUT R12, R12, 0xff800000, RZ, 0xc0, !PT ;  /* 0xff8000000c0c7812 */ /* 0x000fe200078ec0ff */
[----:B------:R-:W-:Y:S01]  /*20b0*/  FMUL.FTZ R19, R16, R19 ;  /* 0x0000001310137220 */ /* 0x000fe20000410000 */
[----:B------:R-:W-:Y:S01]  /*20c0*/  ISETP.GE.U32.AND P0, PT, R2, 0x7f800000, PT ;  /* 0x7f8000000200780c */ /* 0x000fe20003f06070 */
[----:B------:R-:W-:Y:S01]  /*20d0*/  FFMA.FTZ R15, R22, -R3, 0.10546888411045074463 ;  /* 0x3dd80012160f7423 */ /* 0x000fe20000010803 */
[----:B------:R-:W-:Y:S01]  /*20e0*/  @P4 FFMA.FTZ R14, R6, R17, +INF ;  /* 0x7f800000060e4423 */ /* 0x000fe20000010011 */
[----:B------:R-:W-:Y:S01]  /*20f0*/  FFMA.FTZ R16, R16, R19, R16 ;  /* 0x0000001310107223 */ /* 0x000fe20000010010 */
[----:B------:R-:W-:Y:S01]  /*2100*/  IADD3 R19, PT, PT, -R12, 0x40800000, RZ ;  /* 0x408000000c137810 */ /* 0x000fe20007ffe1ff */
[----:B------:R-:W-:Y:S01]  /*2110*/  FFMA.FTZ R17, R22, R15, -0.13229703903198242188 ;  /* 0xbe0778e016117423 */ /* 0x000fe2000001000f */
[----:B------:R-:W-:-:S02]  /*2120*/  IADD3 R20, PT, PT, R11, -R12, RZ ;  /* 0x8000000c0b147210 */ /* 0x000fc40007ffe0ff */
[----:B-----5:R-:W-:Y:S01]  /*2130*/  SHF.L.U32 R15, R8, 0x10, RZ ;  /* 0x00000010080f7819 */ /* 0x020fe200000006ff */
[----:B------:R-:W-:Y:S01]  /*2140*/  FFMA.FTZ R17, R22, R17, 0.14491446316242218018 ;  /* 0x3e14647516117423 */ /* 0x000fe20000010011 */
[----:B------:R-:W-:Y:S01]  /*2150*/  FFMA.FTZ R21, R19, R4, -1 ;  /* 0xbf80000013157423 */ /* 0x000fe20000010004 */
[----:B------:R-:W-:Y:S02]  /*2160*/  ISETP.GT.AND P4, PT, R2, -0x40800000, P0 ;  /* 0xbf8000000200780c */ /* 0x000fe40000784270 */
[----:B------:R-:W-:Y:S01]  /*2170*/  FFMA.FTZ R19, R22, R17, -0.16641564667224884033 ;  /* 0xbe2a68dd16137423 */ /* 0x000fe20000010011 */
[----:B------:R-:W-:Y:S01]  /*2180*/  FADD.FTZ R20, R20, R21 ;  /* 0x0000001514147221 */ /* 0x000fe20000010000 */
[----:B------:R-:W-:Y:S01]  /*2190*/  FFMA.FTZ R17, R13, 0.69314718246459960938, R16 ;  /* 0x3f3172180d117823 */ /* 0x000fe20000010010 */
[----:B------:R-:W-:Y:S01]  /*21a0*/  FADD.FTZ.RZ R16, R15, 1 ;  /* 0x3f8000000f107421 */ /* 0x000fe2000001c000 */
[----:B------:R-:W-:Y:S01]  /*21b0*/  FFMA.FTZ R19, R22, R19, 0.19988867640495300293 ;  /* 0x3e4caf9e16137423 */ /* 0x000fe20000010013 */
[----:B------:R-:W-:Y:S01]  /*21c0*/  FFMA.FTZ R13, R20, -R3, 0.10546888411045074463 ;  /* 0x3dd80012140d7423 */ /* 0x000fe20000010803 */
[----:B------:R-:W-:-:S02]  /*21d0*/  PRMT R8, R8, 0x7632, R8 ;  /* 0x0000763208087816 */ /* 0x000fc40000000008 */
[----:B------:R-:W-:Y:S01]  /*21e0*/  FFMA.FTZ R19, R22, R19, -0.25000196695327758789 ;  /* 0xbe80004216137423 */ /* 0x000fe20000010013 */
[----:B------:R-:W-:Y:S01]  /*21f0*/  FFMA.FTZ R13, R20, R13, -0.13229703903198242188 ;  /* 0xbe0778e0140d7423 */ /* 0x000fe2000001000d */
[----:B------:R-:W-:Y:S02]  /*2200*/  IADD3 R16, PT, PT, R16, -0x3f400000, RZ ;  /* 0xc0c0000010107810 */ /* 0x000fe40007ffe0ff */
[----:B------:R-:W-:Y:S01]  /*2210*/  FFMA.FTZ R19, R22, R19, 0.33333510160446166992 ;  /* 0x3eaaaae616137423 */ /* 0x000fe20000010013 */
[----:B------:R-:W-:Y:S01]  /*2220*/  @P0 MOV R23, 0x7f800000 ;  /* 0x7f80000000170802 */ /* 0x000fe20000000f00 */
[----:B------:R-:W-:Y:S01]  /*2230*/  FFMA.FTZ R13, R20, R13, 0.14491446316242218018 ;  /* 0x3e146475140d7423 */ /* 0x000fe2000001000d */
[----:B------:R-:W-:Y:S01]  /*2240*/  SHF.L.U32 R8, R8, 0x10, RZ ;  /* 0x0000001008087819 */ /* 0x000fe200000006ff */
[----:B------:R-:W-:Y:S01]  /*2250*/  FFMA.FTZ R19, R22, R19, -0.5 ;  /* 0xbf00000016137423 */ /* 0x000fe20000010013 */
[----:B------:R-:W-:Y:S01]  /*2260*/  LOP3.LUT R16, R16, 0xff800000, RZ, 0xc0, !PT ;  /* 0xff80000010107812 */ /* 0x000fe200078ec0ff */
[----:B------:R-:W-:Y:S01]  /*2270*/  @P4 FFMA.FTZ R17, R2, R23, +INF ;  /* 0x7f80000002114423 */ /* 0x000fe20000010017 */
[----:B------:R-:W-:Y:S01]  /*2280*/  FFMA.FTZ R13, R20, R13, -0.16641564667224884033 ;  /* 0xbe2a68dd140d7423 */ /* 0x000fe2000001000d */
[----:B------:R-:W-:Y:S01]  /*2290*/  FADD.FTZ.RZ R23, R8, 1 ;  /* 0x3f80000008177421 */ /* 0x000fe2000001c000 */
[----:B------:R-:W-:Y:S01]  /*22a0*/  FMUL.FTZ R19, R22, R19 ;  /* 0x0000001316137220 */ /* 0x000fe20000410000 */
[----:B------:R-:W-:Y:S01]  /*22b0*/  IADD3 R21, PT, PT, -R16, 0x40800000, RZ ;  /* 0x4080000010157810 */ /* 0x000fe20007ffe1ff */
[----:B------:R-:W-:Y:S01]  /*22c0*/  FFMA.FTZ R13, R20, R13, 0.19988867640495300293 ;  /* 0x3e4caf9e140d7423 */ /* 0x000fe2000001000d */
[----:B------:R-:W-:Y:S01]  /*22d0*/  @P3 FSETP.NEU.FTZ.AND P4, PT, R6, RZ, PT ;  /* 0x000000ff0600320b */ /* 0x000fe20003f9d000 */
[----:B------:R-:W-:Y:S01]  /*22e0*/  FFMA.FTZ R22, R22, R19, R22 ;  /* 0x0000001316167223 */ /* 0x000fe20000010016 */
[----:B------:R-:W-:Y:S01]  /*22f0*/  IADD3 R6, PT, PT, R15, -R16, RZ ;  /* 0x800000100f067210 */ /* 0x000fe20007ffe0ff */
[----:B------:R-:W-:Y:S01]  /*2300*/  FFMA.FTZ R21, R21, R4, -1 ;  /* 0xbf80000015157423 */ /* 0x000fe20000010004 */
[----:B------:R-:W-:Y:S01]  /*2310*/  IADD3 R19, PT, PT, R23, -0x3f400000, RZ ;  /* 0xc0c0000017137810 */ /* 0x000fe20007ffe0ff */
[----:B------:R-:W-:Y:S01]  /*2320*/  FFMA.FTZ R13, R20, R13, -0.25000196695327758789 ;  /* 0xbe800042140d7423 */ /* 0x000fe2000001000d */
[----:B------:R-:W-:Y:S01]  /*2330*/  I2FP.F32.S32 R18, R18 ;  /* 0x0000001200127245 */ /* 0x000fe20000201400 */
[----:B------:R-:W-:Y:S01]  /*2340*/  FADD.FTZ R6, R6, R21 ;  /* 0x0000001506067221 */ /* 0x000fe20000010000 */
[----:B------:R-:W-:Y:S01]  /*2350*/  LOP3.LUT R19, R19, 0xff800000, RZ, 0xc0, !PT ;  /* 0xff80000013137812 */ /* 0x000fe200078ec0ff */
[----:B------:R-:W-:Y:S01]  /*2360*/  FFMA.FTZ R13, R20, R13, 0.33333510160446166992 ;  /* 0x3eaaaae6140d7423 */ /* 0x000fe2000001000d */
[----:B------:R-:W-:Y:S01]  /*2370*/  ISETP.GE.U32.AND P1, PT, R9, 0x7f800000, PT ;  /* 0x7f8000000900780c */ /* 0x000fe20003f26070 */
[----:B------:R-:W-:Y:S01]  /*2380*/  FFMA.FTZ R23, R6, -R3, 0.10546888411045074463 ;  /* 0x3dd8001206177423 */ /* 0x000fe20000010803 */
[----:B------:R-:W-:Y:S01]  /*2390*/  IADD3 R25, PT, PT, -R19, 0x40800000, RZ ;  /* 0x4080000013197810 */ /* 0x000fe20007ffe1ff */
[----:B------:R-:W-:Y:S01]  /*23a0*/  FFMA.FTZ R21, R20, R13, -0.5 ;  /* 0xbf00000014157423 */ /* 0x000fe2000001000d */
[----:B------:R-:W-:Y:S01]  /*23b0*/  FMUL.FTZ R13, R18, 1.1920928955078125e-07 ;  /* 0x34000000120d7820 */ /* 0x000fe20000410000 */
[----:B------:R-:W-:Y:S01]  /*23c0*/  IADD3 R18, PT, PT, R8, -R19, RZ ;  /* 0x8000001308127210 */ /* 0x000fe20007ffe0ff */
[----:B------:R-:W-:Y:S01]  /*23d0*/  FFMA.FTZ R23, R6, R23, -0.13229703903198242188 ;  /* 0xbe0778e006177423 */ /* 0x000fe20000010017 */
[----:B------:R-:W-:Y:S01]  /*23e0*/  FFMA.FTZ R25, R25, R4, -1 ;  /* 0xbf80000019197423 */ /* 0x000fe20000010004 */
[----:B------:R-:W-:Y:S01]  /*23f0*/  @P2 FSEL R10, R10, -RZ, P6 ;  /* 0x800000ff0a0a2208 */ /* 0x000fe20003000000 */
[----:B------:R-:W-:Y:S01]  /*2400*/  FFMA.FTZ R4, R13, 0.69314718246459960938, R22 ;  /* 0x3f3172180d047823 */ /* 0x000fe20000010016 */
[----:B------:R-:W-:Y:S01]  /*2410*/  FFMA.FTZ R23, R6, R23, 0.14491446316242218018 ;  /* 0x3e14647506177423 */ /* 0x000fe20000010017 */
[----:B------:R-:W-:Y:S01]  /*2420*/  FADD.FTZ R18, R18, R25 ;  /* 0x0000001912127221 */ /* 0x000fe20000010000 */
[----:B------:R-:W-:Y:S01]  /*2430*/  ISETP.GT.AND P5, PT, R9, -0x40800000, P1 ;  /* 0xbf8000000900780c */ /* 0x000fe20000fa4270 */
[----:B------:R-:W-:Y:S01]  /*2440*/  FMUL.FTZ R21, R20, R21 ;  /* 0x0000001514157220 */ /* 0x000fe20000410000 */
[----:B------:R-:W-:Y:S01]  /*2450*/  FFMA.FTZ R23, R6, R23, -0.16641564667224884033 ;  /* 0xbe2a68dd06177423 */ /* 0x000fe20000010017 */
[----:B------:R-:W-:Y:S01]  /*2460*/  FFMA.FTZ R3, R18, -R3, 0.10546888411045074463 ;  /* 0x3dd8001212037423 */ /* 0x000fe20000010803 */
[----:B------:R-:W-:Y:S01]  /*2470*/  ISETP.GE.U32.AND P2, PT, R11, 0x7f800000, PT ;  /* 0x7f8000000b00780c */ /* 0x000fe20003f46070 */
[----:B------:R-:W-:Y:S01]  /*2480*/  FFMA.FTZ R20, R20, R21, R20 ;  /* 0x0000001514147223 */ /* 0x000fe20000010014 */
[----:B------:R-:W-:Y:S01]  /*2490*/  FFMA.FTZ R23, R6, R23, 0.19988867640495300293 ;  /* 0x3e4caf9e06177423 */ /* 0x000fe20000010017 */
[----:B------:R-:W-:Y:S01]  /*24a0*/  FFMA.FTZ R13, R18, R3, -0.13229703903198242188 ;  /* 0xbe0778e0120d7423 */ /* 0x000fe20000010003 */
[----:B------:R-:W-:-:S02]  /*24b0*/  I2FP.F32.S32 R12, R12 ;  /* 0x0000000c000c7245 */ /* 0x000fc40000201400 */
[----:B------:R-:W-:Y:S01]  /*24c0*/  ISETP.GT.AND P6, PT, R11, -0x40800000, P2 ;  /* 0xbf8000000b00780c */ /* 0x000fe200017c4270 */
[----:B------:R-:W-:Y:S01]  /*24d0*/  FFMA.FTZ R23, R6, R23, -0.25000196695327758789 ;  /* 0xbe80004206177423 */ /* 0x000fe20000010017 */
[----:B------:R-:W-:Y:S01]  /*24e0*/  FFMA.FTZ R13, R18, R13, 0.14491446316242218018 ;  /* 0x3e146475120d7423 */ /* 0x000fe2000001000d */
[----:B------:R-:W-:Y:S01]  /*24f0*/  @P1 MOV R22, 0x7f800000 ;  /* 0x7f80000000161802 */ /* 0x000fe20000000f00 */
[----:B------:R-:W-:Y:S01]  /*2500*/  FMUL.FTZ R3, R12, 1.1920928955078125e-07 ;  /* 0x340000000c037820 */ /* 0x000fe20000410000 */
[----:B------:R-:W-:Y:S01]  /*2510*/  FFMA.FTZ R23, R6, R23, 0.33333510160446166992 ;  /* 0x3eaaaae606177423 */ /* 0x000fe20000010017 */
[----:B------:R-:W-:Y:S01]  /*2520*/  FFMA.FTZ R21, R18, R13, -0.16641564667224884033 ;  /* 0xbe2a68dd12157423 */ /* 0x000fe2000001000d */
[----:B------:R-:W-:Y:S01]  /*2530*/  I2FP.F32.S32 R16, R16 ;  /* 0x0000001000107245 */ /* 0x000fe20000201400 */
[----:B------:R-:W-:Y:S01]  /*2540*/  FFMA.FTZ R3, R3, 0.69314718246459960938, R20 ;  /* 0x3f31721803037823 */ /* 0x000fe20000010014 */
[----:B------:R-:W0:Y:S01]  /*2550*/  LDC.64 R12, c[0x0][0x388] ;  /* 0x0000e200ff0c7b82 */ /* 0x000e220000000a00 */
[----:B------:R-:W-:Y:S01]  /*2560*/  @P5 FFMA.FTZ R4, R9, R22, +INF ;  /* 0x7f80000009045423 */ /* 0x000fe20000010016 */
[----:B------:R-:W-:Y:S01]  /*2570*/  @P2 MOV R20, 0x7f800000 ;  /* 0x7f80000000142802 */ /* 0x000fe20000000f00 */
[----:B------:R-:W-:Y:S01]  /*2580*/  FFMA.FTZ R23, R6, R23, -0.5 ;  /* 0xbf00000006177423 */ /* 0x000fe20000010017 */
[----:B------:R-:W-:Y:S01]  /*2590*/  ISETP.GE.U32.AND P5, PT, R15, 0x7f800000, PT ;  /* 0x7f8000000f00780c */ /* 0x000fe20003fa6070 */
[----:B------:R-:W-:Y:S01]  /*25a0*/  FFMA.FTZ R21, R18, R21, 0.19988867640495300293 ;  /* 0x3e4caf9e12157423 */ /* 0x000fe20000010015 */
[----:B------:R-:W-:Y:S01]  /*25b0*/  FMUL.FTZ R16, R16, 1.1920928955078125e-07 ;  /* 0x3400000010107820 */ /* 0x000fe20000410000 */
[----:B------:R-:W-:Y:S01]  /*25c0*/  FMUL.FTZ R23, R6, R23 ;  /* 0x0000001706177220 */ /* 0x000fe20000410000 */
[----:B------:R-:W-:Y:S01]  /*25d0*/  @P6 FFMA.FTZ R3, R11, R20, +INF ;  /* 0x7f8000000b036423 */ /* 0x000fe20000010014 */
[----:B------:R-:W-:Y:S01]  /*25e0*/  ISETP.GT.AND P6, PT, R15, -0x40800000, P5 ;  /* 0xbf8000000f00780c */ /* 0x000fe20002fc4270 */
[----:B------:R-:W-:Y:S01]  /*25f0*/  FFMA.FTZ R21, R18, R21, -0.25000196695327758789 ;  /* 0xbe80004212157423 */ /* 0x000fe20000010015 */
[----:B------:R-:W-:Y:S01]  /*2600*/  FFMA.FTZ R23, R6, R23, R6 ;  /* 0x0000001706177223 */ /* 0x000fe20000010006 */
[----:B------:R-:W-:-:S02]  /*2610*/  @P3 FSEL R14, R14, -RZ, P4 ;  /* 0x800000ff0e0e3208 */ /* 0x000fc40002000000 */
[----:B------:R-:W-:Y:S01]  /*2620*/  ISETP.GE.U32.AND P3, PT, R8, 0x7f800000, PT ;  /* 0x7f8000000800780c */ /* 0x000fe20003f66070 */
[----:B------:R-:W-:Y:S01]  /*2630*/  FFMA.FTZ R21, R18, R21, 0.33333510160446166992 ;  /* 0x3eaaaae612157423 */ /* 0x000fe20000010015 */
[----:B------:R-:W-:Y:S01]  /*2640*/  FFMA.FTZ R6, R16, 0.69314718246459960938, R23 ;  /* 0x3f31721810067823 */ /* 0x000fe20000010017 */
[----:B------:R-:W-:Y:S02]  /*2650*/  @P5 MOV R16, 0x7f800000 ;  /* 0x7f80000000105802 */ /* 0x000fe40000000f00 */
[----:B------:R-:W-:Y:S01]  /*2660*/  FFMA.FTZ R21, R18, R21, -0.5 ;  /* 0xbf00000012157423 */ /* 0x000fe20000010015 */
[----:B------:R-:W-:Y:S02]  /*2670*/  ISETP.GT.AND P4, PT, R8, -0x40800000, P3 ;  /* 0xbf8000000800780c */ /* 0x000fe40001f84270 */
[----:B------:R-:W-:Y:S01]  /*2680*/  I2FP.F32.S32 R19, R19 ;  /* 0x0000001300137245 */ /* 0x000fe20000201400 */
[----:B------:R-:W-:Y:S01]  /*2690*/  @P6 FFMA.FTZ R6, R15, R16, +INF ;  /* 0x7f8000000f066423 */ /* 0x000fe20000010010 */
[----:B------:R-:W-:Y:S01]  /*26a0*/  FMUL.FTZ R21, R18, R21 ;  /* 0x0000001512157220 */ /* 0x000fe20000410000 */
[----:B------:R-:W-:Y:S01]  /*26b0*/  @P1 FSETP.NEU.FTZ.AND P6, PT, R9, RZ, PT ;  /* 0x000000ff0900120b */ /* 0x000fe20003fdd000 */
[----:B0-----:R-:W-:-:S04]  /*26c0*/  IMAD.WIDE.U32 R12, R5, 0x2, R12 ;  /* 0x00000002050c7825 */ /* 0x001fc800078e000c */
[----:B------:R-:W-:Y:S01]  /*26d0*/  FMUL.FTZ R19, R19, 1.1920928955078125e-07 ;  /* 0x3400000013137820 */ /* 0x000fe20000410000 */
[----:B------:R-:W-:Y:S01]  /*26e0*/  FFMA.FTZ R18, R18, R21, R18 ;  /* 0x0000001512127223 */ /* 0x000fe20000010012 */
[----:B------:R-:W-:Y:S02]  /*26f0*/  @P3 MOV R5, 0x7f800000 ;  /* 0x7f80000000053802 */ /* 0x000fe40000000f00 */
[----:B------:R-:W-:Y:S01]  /*2700*/  @P1 FSEL R4, R4, -RZ, P6 ;  /* 0x800000ff04041208 */ /* 0x000fe20003000000 */
[----:B------:R-:W-:Y:S01]  /*2710*/  FFMA.FTZ R19, R19, 0.69314718246459960938, R18 ;  /* 0x3f31721813137823 */ /* 0x000fe20000010012 */
[----:B------:R-:W-:Y:S01]  /*2720*/  @P5 FSETP.NEU.FTZ.AND P6, PT, R15, RZ, PT ;  /* 0x000000ff0f00520b */ /* 0x000fe20003fdd000 */
[----:B------:R-:W-:Y:S01]  /*2730*/  @P4 FFMA.FTZ R19, R8, R5, +INF ;  /* 0x7f80000008134423 */ /* 0x000fe20000010005 */
[----:B------:R-:W-:Y:S01]  /*2740*/  @P0 FSETP.NEU.FTZ.AND P1, PT, R2, RZ, PT ;  /* 0x000000ff0200020b */ /* 0x000fe20003f3d000 */
[----:B------:R-:W-:Y:S01]  /*2750*/  IMAD.WIDE.U32 R12, R0, 0x4, R12 ;  /* 0x00000004000c7825 */ /* 0x000fe200078e000c */
[----:B------:R-:W-:-:S02]  /*2760*/  @P5 FSEL R6, R6, -RZ, P6 ;  /* 0x800000ff06065208 */ /* 0x000fc40003000000 */
[----:B------:R-:W-:Y:S02]  /*2770*/  @P2 FSETP.NEU.FTZ.AND P4, PT, R11, RZ, PT ;  /* 0x000000ff0b00220b */ /* 0x000fe40003f9d000 */
[----:B------:R-:W-:Y:S02]  /*2780*/  @P3 FSETP.NEU.FTZ.AND P5, PT, R8, RZ, PT ;  /* 0x000000ff0800320b */ /* 0x000fe40003fbd000 */
[----:B------:R-:W-:Y:S02]  /*2790*/  @P0 FSEL R17, R17, -RZ, P1 ;  /* 0x800000ff11110208 */ /* 0x000fe40000800000 */
[----:B------:R-:W-:Y:S02]  /*27a0*/  @P2 FSEL R3, R3, -RZ, P4 ;  /* 0x800000ff03032208 */ /* 0x000fe40002000000 */
[----:B------:R-:W-:Y:S02]  /*27b0*/  @P3 FSEL R19, R19, -RZ, P5 ;  /* 0x800000ff13133208 */ /* 0x000fe40002800000 */
[----:B------:R-:W-:-:S02]  /*27c0*/  F2FP.BF16.F32.PACK_AB R7, R10, R7 ;  /* 0x000000070a07723e */ /* 0x000fc400000010ff */
[----:B------:R-:W-:Y:S02]  /*27d0*/  F2FP.BF16.F32.PACK_AB R17, R17, R14 ;  /* 0x0000000e1111723e */ /* 0x000fe400000010ff */
[----:B------:R-:W-:Y:S01]  /*27e0*/  F2FP.BF16.F32.PACK_AB R3, R3, R4 ;  /* 0x000000040303723e */ /* 0x000fe200000010ff */
[----:B------:R-:W-:Y:S01]  /*27f0*/  STG.E desc[UR4][R12.64], R7 ;  /* 0x000000070c007986 */ /* 0x000fe2000c101904 */
[----:B------:R-:W-:-:S03]  /*2800*/  F2FP.BF16.F32.PACK_AB R19, R19, R6 ;  /* 0x000000061313723e */ /* 0x000fc600000010ff */
[----:B------:R-:W-:Y:S04]  /*2810*/  STG.E desc[UR4][R12.64+0x200], R17 ;  /* 0x000200110c007986 */ /* 0x000fe8000c101904 */
[----:B------:R-:W-:Y:S04]  /*2820*/  STG.E desc[UR4][R12.64+0x400], R3 ;  /* 0x000400030c007986 */ /* 0x000fe8000c101904 */
[----:B------:R-:W-:Y:S01]  /*2830*/  STG.E desc[UR4][R12.64+0x600], R19 ;  /* 0x000600130c007986 */ /* 0x000fe2000c101904 */
[----:B------:R-:W-:Y:S05]  /*2840*/  EXIT ;  /* 0x000000000000794d */ /* 0x000fea0003800000 */
.L_x_3099:
        /* <DEDUP_REMOVED lines=11> */
.L_x_12193:


//--------------------- .text._ZN2at6native29vectorized_elementwise_kernelILi4EZZZNS0_17log1p_kernel_cudaERNS_18TensorIteratorBaseEENKUlvE_clEvENKUlvE4_clEvEUlN3c108BFloat16EE_St5arrayIPcLm2EEEEviT0_T1_ --------------------------
	.section	.text._ZN2at6native29vectorized_elementwise_kernelILi4EZZZNS0_17log1p_kernel_cudaERNS_18TensorIteratorBaseEENKUlvE_clEvENKUlvE4_clEvEUlN3c108BFloat16EE_St5arrayIPcLm2EEEEviT0_T1_,"ax",@progbits
	.align	128
        .global         _ZN2at6native29vectorized_elementwise_kernelILi4EZZZNS0_17log1p_kernel_cudaERNS_18TensorIteratorBaseEENKUlvE_clEvENKUlvE4_clEvEUlN3c108BFloat16EE_St5arrayIPcLm2EEEEviT0_T1_
        .type           _ZN2at6native29vectorized_elementwise_kernelILi4EZZZNS0_17log1p_kernel_cudaERNS_18TensorIteratorBaseEENKUlvE_clEvENKUlvE4_clEvEUlN3c108BFloat16EE_St5arrayIPcLm2EEEEviT0_T1_,@function
        .size           _ZN2at6native29vectorized_elementwise_kernelILi4EZZZNS0_17log1p_kernel_cudaERNS_18TensorIteratorBaseEENKUlvE_clEvENKUlvE4_clEvEUlN3c108BFloat16EE_St5arrayIPcLm2EEEEviT0_T1_,(.L_x_12194 - _ZN2at6native29vectorized_elementwise_kernelILi4EZZZNS0_17log1p_kernel_cudaERNS_18TensorIteratorBaseEENKUlvE_clEvENKUlvE4_clEvEUlN3c108BFloat16EE_St5arrayIPcLm2EEEEviT0_T1_)
        .other          _ZN2at6native29vectorized_elementwise_kernelILi4EZZZNS0_17log1p_kernel_cudaERNS_18TensorIteratorBaseEENKUlvE_clEvENKUlvE4_clEvEUlN3c108BFloat16EE_St5arrayIPcLm2EEEEviT0_T1_,@"STO_CUDA_ENTRY STV_DEFAULT"
_ZN2at6native29vectorized_elementwise_kernelILi4EZZZNS0_17log1p_kernel_cudaERNS_18TensorIteratorBaseEENKUlvE_clEvENKUlvE4_clEvEUlN3c108BFloat16EE_St5arrayIPcLm2EEEEviT0_T1_:
.text._ZN2at6native29vectorized_elementwise_kernelILi4EZZZNS0_17log1p_kernel_cudaERNS_18TensorIteratorBaseEENKUlvE_clEvENKUlvE4_clEvEUlN3c108BFloat16EE_St5arrayIPcLm2EEEEviT0_T1_:
        /* <DEDUP_REMOVED lines=107> */
.L_x_3102:
[----:B------:R-:W-:Y:S05]  /*06b0*/  BSYNC.RECONVERGENT B0 ;  /* 0x0000000000007941 */ /* 0x000fea0003800200 */
.L_x_3101:
        /* <DEDUP_REMOVED lines=35> */
.L_x_3104:
[----:B------:R-:W-:Y:S05]  /*08f0*/  BSYNC.RECONVERGENT B0 ;  /* 0x0000000000007941 */ /* 0x000fea0003800200 */
.L_x_3103:
        /* <DEDUP_REMOVED lines=34> */
.L_x_3106:
[----:B------:R-:W-:Y:S05]  /*0b20*/  BSYNC.RECONVERGENT B0 ;  /* 0x0000000000007941 */ /* 0x000fea0003800200 */
.L_x_3105:
        /* <DEDUP_REMOVED lines=35> */
.L_x_3108:
[----:B------:R-:W-:Y:S05]  /*0d60*/  BSYNC.RECONVERGENT B0 ;  /* 0x0000000000007941 */ /* 0x000fea0003800200 */
.L_x_3107:
        /* <DEDUP_REMOVED lines=32> */
.L_x_3110:
[----:B------:R-:W-:Y:S05]  /*0f70*/  BSYNC.RECONVERGENT B0 ;  /* 0x0000000000007941 */ /* 0x000fea0003800200 */
.L_x_3109:
        /* <DEDUP_REMOVED lines=32> */
.L_x_3112:
[----:B------:R-:W-:Y:S05]  /*1180*/  BSYNC.RECONVERGENT B0 ;  /* 0x0000000000007941 */ /* 0x000fea0003800200 */
.L_x_3111:
        /* <DEDUP_REMOVED lines=32> */
.L_x_3114:
[----:B------:R-:W-:Y:S05]  /*1390*/  BSYNC.RECONVERGENT B0 ;  /* 0x0000000000007941 */ /* 0x000fea0003800200 */
.L_x_3113:
        /* <DEDUP_REMOVED lines=32> */
.L_x_3116:
[----:B------:R-:W-:Y:S05]  /*15a0*/  BSYNC.RECONVERGENT B0 ;  /* 0x0000000000007941 */ /* 0x000fea0003800200 */
.L_x_3115:
        /* <DEDUP_REMOVED lines=18> */
.L_x_3119:
[----:B------:R-:W-:-:S13]  /*16d0*/  ISETP.GE.U32.AND P0, PT, R0, R3, PT ;  /* 0x000000030000720c */ /* 0x000fda0003f06070 */
[----:B------:R-:W-:Y:S05]  /*16e0*/  @P0 BRA `(.L_x_3121) ;  /* 0x0000000000300947 */ /* 0x000fea0003800000 */
[----:B0-----:R-:W0:Y:S01]  /*16f0*/  LDC.64 R6, c[0x0][0x388] ;  /* 0x0000e200ff067b82 */ /* 0x001e220000000a00 */
[----:B------:R-:W-:Y:S02]  /*1700*/  IADD3 R9, PT, PT, R5, R0, RZ ;  /* 0x0000000005097210 */ /* 0x000fe40007ffe0ff */
[----:B------:R-:W-:-:S03]  /*1710*/  IADD3 R0, PT, PT, R0, 0x80, RZ ;  /* 0x0000008000007810 */ /* 0x000fc60007ffe0ff */
[----:B0-----:R-:W-:-:S05]  /*1720*/  IMAD.WIDE.U32 R6, R9, 0x2, R6 ;  /* 0x0000000209067825 */ /* 0x001fca00078e0006 */
[----:B------:R1:W-:Y:S02]  /*1730*/  STG.E.U16 desc[UR4][R6.64], R10 ;  /* 0x0000000a06007986 */ /* 0x0003e4000c101504 */
.L_x_3120:
[----:B------:R-:W-:-:S13]  /*1740*/  ISETP.GE.U32.AND P0, PT, R0, R3, PT ;  /* 0x000000030000720c */ /* 0x000fda0003f06070 */
[----:B------:R-:W-:Y:S05]  /*1750*/  @P0 BRA `(.L_x_3122) ;  /* 0x0000000000340947 */ /* 0x000fea0003800000 */
[----:B01----:R-:W0:Y:S01]  /*1760*/  LDC.64 R6, c[0x0][0x388] ;  /* 0x0000e200ff067b82 */ /* 0x003e220000000a00 */
[----:B------:R-:W-:Y:S02]  /*1770*/  IADD3 R9, PT, PT, R5, R0, RZ ;  /* 0x0000000005097210 */ /* 0x000fe40007ffe0ff */
[----:B------:R-:W-:-:S03]  /*1780*/  IADD3 R0, PT, PT, R0, 0x80, RZ ;  /* 0x0000008000007810 */ /* 0x000fc60007ffe0ff */
[----:B0-----:R-:W-:-:S05]  /*1790*/  IMAD.WIDE.U32 R6, R9, 0x2, R6 ;  /* 0x0000000209067825 */ /* 0x001fca00078e0006 */
[----:B------:R1:W-:Y:S02]  /*17a0*/  STG.E.U16 desc[UR4][R6.64], R11 ;  /* 0x0000000b06007986 */ /* 0x0003e4000c101504 */
.L_x_3121:
        /* <DEDUP_REMOVED lines=8> */
.L_x_3122:
[----:B------:R-:W-:Y:S05]  /*1830*/  BSYNC.RELIABLE B1 ;  /* 0x0000000000017941 */ /* 0x000fea0003800100 */
.L_x_3118:
[----:B------:R-:W-:-:S13]  /*1840*/  ISETP.GE.U32.AND P0, PT, R0, R3, PT ;  /* 0x000000030000720c */ /* 0x000fda0003f06070 */
[----:B012---:R-:W0:Y:S01]  /*1850*/  @!P0 LDC.64 R6, c[0x0][0x388] ;  /* 0x0000e200ff068b82 */ /* 0x007e220000000a00 */
[----:B------:R-:W-:Y:S02]  /*1860*/  @!P0 IADD3 R9, PT, PT, R5, R0, RZ ;  /* 0x0000000005098210 */ /* 0x000fe40007ffe0ff */
[----:B------:R-:W-:-:S03]  /*1870*/  @!P0 IADD3 R0, PT, PT, R0, 0x80, RZ ;  /* 0x0000008000008810 */ /* 0x000fc60007ffe0ff */
[----:B0-----:R-:W-:-:S05]  /*1880*/  @!P0 IMAD.WIDE.U32 R6, R9, 0x2, R6 ;  /* 0x0000000209068825 */ /* 0x001fca00078e0006 */
[----:B------:R2:W-:Y:S02]  /*1890*/  @!P0 STG.E.U16 desc[UR4][R6.64], R13 ;  /* 0x0000000d06008986 */ /* 0x0005e4000c101504 */
.L_x_3123:
[----:B------:R-:W-:Y:S05]  /*18a0*/  BSYNC.RECONVERGENT B0 ;  /* 0x0000000000007941 */ /* 0x000fea0003800200 */
.L_x_3117:
        /* <DEDUP_REMOVED lines=8> */
.L_x_3100:
[----:B------:R-:W0:Y:S01]  /*1930*/  S2R R0, SR_TID.X ;  /* 0x0000000000007919 */ /* 0x000e220000002100 */
[----:B------:R-:W1:Y:S02]  /*1940*/  LDC.64 R2, c[0x0][0x390] ;  /* 0x0000e400ff027b82 */ /* 0x000e640000000a00 */
[----:B-1----:R-:W-:-:S04]  /*1950*/  IMAD.WIDE.U32 R2, R5, 0x2, R2 ;  /* 0x0000000205027825 */ /* 0x002fc800078e0002 */
[----:B0-----:R-:W-:-:S05]  /*1960*/  IMAD.WIDE.U32 R10, R0, 0x8, R2 ;  /* 0x00000008000a7825 */ /* 0x001fca00078e0002 */
[----:B------:R-:W2:Y:S04]  /*1970*/  LDG.E.64 R8, desc[UR4][R10.64] ;  /* 0x000000040a087981 */ /* 0x000ea8000c1e1b00 */
[----:B------:R0:W3:Y:S01]  /*1980*/  LDG.E.64 R2, desc[UR4][R10.64+0x400] ;  /* 0x000400040a027981 */ /* 0x0000e2000c1e1b00 */
[----:B------:R-:W-:Y:S01]  /*1990*/  HFMA2 R7, -RZ, RZ, 1.625, 0 ;  /* 0x3e800000ff077431 */ /* 0x000fe200000001ff */
[C---:B--2---:R-:W-:Y:S02]  /*19a0*/  SHF.L.U32 R14, R8.reuse, 0x10, RZ ;  /* 0x00000010080e7819 */ /* 0x044fe400000006ff */
[C---:B------:R-:W-:Y:S02]  /*19b0*/  SHF.L.U32 R13, R9.reuse, 0x10, RZ ;  /* 0x00000010090d7819 */ /* 0x040fe400000006ff */
[----:B------:R-:W-:Y:S01]  /*19c0*/  PRMT R6, R8, 0x7632, R6 ;  /* 0x0000763208067816 */ /* 0x000fe20000000006 */
[----:B------:R-:W-:Y:S01]  /*19d0*/  FADD.FTZ.RZ R4, R14, 1 ;  /* 0x3f8000000e047421 */ /* 0x000fe2000001c000 */
[----:B------:R-:W-:Y:S01]  /*19e0*/  PRMT R15, R9, 0x7632, R15 ;  /* 0x00007632090f7816 */ /* 0x000fe2000000000f */
[----:B------:R-:W-:Y:S01]  /*19f0*/  FADD.FTZ.RZ R8, R13, 1 ;  /* 0x3f8000000d087421 */ /* 0x000fe2000001c000 */
[----:B------:R-:W-:-:S02]  /*1a00*/  SHF.L.U32 R6, R6, 0x10, RZ ;  /* 0x0000001006067819 */ /* 0x000fc400000006ff */
[----:B------:R-:W-:Y:S02]  /*1a10*/  IADD3 R4, PT, PT, R4, -0x3f400000, RZ ;  /* 0xc0c0000004047810 */ /* 0x000fe40007ffe0ff */
[----:B------:R-:W-:Y:S01]  /*1a20*/  ISETP.GE.U32.AND P5, PT, R14, 0x7f800000, PT ;  /* 0x7f8000000e00780c */ /* 0x000fe20003fa6070 */
[----:B------:R-:W-:Y:S01]  /*1a30*/  FADD.FTZ.RZ R12, R6, 1 ;  /* 0x3f800000060c7421 */ /* 0x000fe2000001c000 */
[----:B------:R-:W-:Y:S02]  /*1a40*/  LOP3.LUT R21, R4, 0xff800000, RZ, 0xc0, !PT ;  /* 0xff80000004157812 */ /* 0x000fe400078ec0ff */
[----:B------:R-:W-:Y:S02]  /*1a50*/  IADD3 R4, PT, PT, R8, -0x3f400000, RZ ;  /* 0xc0c0000008047810 */ /* 0x000fe40007ffe0ff */
[----:B------:R-:W-:Y:S02]  /*1a60*/  IADD3 R8, PT, PT, -R21, 0x40800000, RZ ;  /* 0x4080000015087810 */ /* 0x000fe40007ffe1ff */
[----:B0-----:R-:W-:Y:S01]  /*1a70*/  LOP3.LUT R10, R4, 0xff800000, RZ, 0xc0, !PT ;  /* 0xff800000040a7812 */ /* 0x001fe200078ec0ff */
[----:B------:R-:W-:Y:S01]  /*1a80*/  IMAD.IADD R4, R14, 0x1, -R21 ;  /* 0x000000010e047824 */ /* 0x000fe200078e0a15 */
[----:B------:R-:W-:Y:S01]  /*1a90*/  IADD3 R12, PT, PT, R12, -0x3f400000, RZ ;  /* 0xc0c000000c0c7810 */ /* 0x000fe20007ffe0ff */
[----:B------:R-:W-:Y:S01]  /*1aa0*/  FFMA.FTZ R11, R8, R7, -1 ;  /* 0xbf800000080b7423 */ /* 0x000fe20000010007 */
[----:B------:R-:W-:-:S02]  /*1ab0*/  IADD3 R8, PT, PT, -R10, 0x40800000, RZ ;  /* 0x408000000a087810 */ /* 0x000fc40007ffe1ff */
[----:B------:R-:W-:Y:S01]  /*1ac0*/  IADD3 R23, PT, PT, R13, -R10, RZ ;  /* 0x8000000a0d177210 */ /* 0x000fe20007ffe0ff */
[----:B------:R-:W-:Y:S01]  /*1ad0*/  FADD.FTZ R9, R4, R11 ;  /* 0x0000000b04097221 */ /* 0x000fe20000010000 */
[----:B------:R-:W-:Y:S01]  /*1ae0*/  LOP3.LUT R11, R12, 0xff800000, RZ, 0xc0, !PT ;  /* 0xff8000000c0b7812 */ /* 0x000fe200078ec0ff */
[----:B------:R-:W-:Y:S01]  /*1af0*/  FFMA.FTZ R12, R8, R7, -1 ;  /* 0xbf800000080c7423 */ /* 0x000fe20000010007 */
[----:B------:R-:W-:Y:S02]  /*1b00*/  MOV R8, 0x3d39bf78 ;  /* 0x3d39bf7800087802 */ /* 0x000fe40000000f00 */
[----:B------:R-:W-:Y:S01]  /*1b10*/  SHF.L.U32 R4, R15, 0x10, RZ ;  /* 0x000000100f047819 */ /* 0x000fe200000006ff */
[----:B------:R-:W-:Y:S01]  /*1b20*/  FADD.FTZ R23, R23, R12 ;  /* 0x0000000c17177221 */ /* 0x000fe20000010000 */
[----:B------:R-:W-:Y:S01]  /*1b30*/  IADD3 R16, PT, PT, -R11, 0x40800000, RZ ;  /* 0x408000000b107810 */ /* 0x000fe20007ffe1ff */
[-C--:B------:R-:W-:Y:S01]  /*1b40*/  FFMA.FTZ R12, R9, -R8.reuse, 0.10546888411045074463 ;  /* 0x3dd80012090c7423 */ /* 0x080fe20000010808 */
[----:B------:R-:W-:Y:S01]  /*1b50*/  IADD3 R17, PT, PT, R6, -R11, RZ ;  /* 0x8000000b06117210 */ /* 0x000fe20007ffe0ff */
[----:B------:R-:W-:Y:S01]  /*1b60*/  FADD.FTZ.RZ R15, R4, 1 ;  /* 0x3f800000040f7421 */ /* 0x000fe2000001c000 */
[----:B------:R-:W-:Y:S01]  /*1b70*/  FFMA.FTZ R18, R23, -R8, 0.10546888411045074463 ;  /* 0x3dd8001217127423 */ /* 0x000fe20000010808 */
[----:B------:R-:W-:Y:S01]  /*1b80*/  FFMA.FTZ R16, R16, R7, -1 ;  /* 0xbf80000010107423 */ /* 0x000fe20000010007 */
[----:B------:R-:W-:Y:S01]  /*1b90*/  FFMA.FTZ R12, R9, R12, -0.13229703903198242188 ;  /* 0xbe0778e0090c7423 */ /* 0x000fe2000001000c */
[----:B------:R-:W-:Y:S01]  /*1ba0*/  I2FP.F32.S32 R21, R21 ;  /* 0x0000001500157245 */ /* 0x000fe20000201400 */
[----:B------:R-:W-:Y:S01]  /*1bb0*/  FFMA.FTZ R18, R23, R18, -0.13229703903198242188 ;  /* 0xbe0778e017127423 */ /* 0x000fe20000010012 */
[----:B------:R-:W-:Y:S01]  /*1bc0*/  IADD3 R15, PT, PT, R15, -0x3f400000, RZ ;  /* 0xc0c000000f0f7810 */ /* 0x000fe20007ffe0ff */
[----:B------:R-:W-:Y:S01]  /*1bd0*/  FADD.FTZ R17, R17, R16 ;  /* 0x0000001011117221 */ /* 0x000fe20000010000 */
[----:B------:R-:W-:Y:S01]  /*1be0*/  FFMA.FTZ R12, R9, R12, 0.14491446316242218018 ;  /* 0x3e146475090c7423 */ /* 0x000fe2000001000c */
[----:B------:R-:W-:Y:S01]  /*1bf0*/  FFMA.FTZ R18, R23, R18, 0.14491446316242218018 ;  /* 0x3e14647517127423 */ /* 0x000fe20000010012 */
[----:B------:R-:W-:Y:S01]  /*1c00*/  LOP3.LUT R15, R15, 0xff800000, RZ, 0xc0, !PT ;  /* 0xff8000000f0f7812 */ /* 0x000fe200078ec0ff */
[----:B------:R-:W-:Y:S01]  /*1c10*/  FFMA.FTZ R16, R17, -R8, 0.10546888411045074463 ;  /* 0x3dd8001211107423 */ /* 0x000fe20000010808 */
[----:B------:R-:W-:Y:S01]  /*1c20*/  FFMA.FTZ R12, R9, R12, -0.16641564667224884033 ;  /* 0xbe2a68dd090c7423 */ /* 0x000fe2000001000c */
[----:B------:R-:W-:Y:S01]  /*1c30*/  FFMA.FTZ R18, R23, R18, -0.16641564667224884033 ;  /* 0xbe2a68dd17127423 */ /* 0x000fe20000010012 */
[----:B------:R-:W-:Y:S01]  /*1c40*/  IADD3 R20, PT, PT, -R15, 0x40800000, RZ ;  /* 0x408000000f147810 */ /* 0x000fe20007ffe1ff */
[----:B------:R-:W-:Y:S01]  /*1c50*/  FFMA.FTZ R16, R17, R16, -0.13229703903198242188 ;  /* 0xbe0778e011107423 */ /* 0x000fe20000010010 */
[----:B------:R-:W-:Y:S01]  /*1c60*/  FFMA.FTZ R12, R9, R12, 0.19988867640495300293 ;  /* 0x3e4caf9e090c7423 */ /* 0x000fe2000001000c */
[----:B------:R-:W-:Y:S01]  /*1c70*/  IADD3 R19, PT, PT, R4, -R15, RZ ;  /* 0x8000000f04137210 */ /* 0x000fe20007ffe0ff */
[----:B------:R-:W-:Y:S01]  /*1c80*/  FFMA.FTZ R18, R23, R18, 0.19988867640495300293 ;  /* 0x3e4caf9e17127423 */ /* 0x000fe20000010012 */
[----:B------:R-:W-:Y:S01]  /*1c90*/  FFMA.FTZ R16, R17, R16, 0.14491446316242218018 ;  /* 0x3e14647511107423 */ /* 0x000fe20000010010 */
[----:B------:R-:W-:Y:S01]  /*1ca0*/  FFMA.FTZ R20, R20, R7, -1 ;  /* 0xbf80000014147423 */ /* 0x000fe20000010007 */
[----:B------:R-:W-:Y:S01]  /*1cb0*/  FFMA.FTZ R12, R9, R12, -0.25000196695327758789 ;  /* 0xbe800042090c7423 */ /* 0x000fe2000001000c */
[----:B------:R-:W-:Y:S01]  /*1cc0*/  FFMA.FTZ R18, R23, R18, -0.25000196695327758789 ;  /* 0xbe80004217127423 */ /* 0x000fe20000010012 */
[----:B------:R-:W-:Y:S01]  /*1cd0*/  FFMA.FTZ R16, R17, R16, -0.16641564667224884033 ;  /* 0xbe2a68dd11107423 */ /* 0x000fe20000010010 */
[----:B------:R-:W-:Y:S01]  /*1ce0*/  FADD.FTZ R19, R19, R20 ;  /* 0x0000001413137221 */ /* 0x000fe20000010000 */
[----:B------:R-:W-:Y:S01]  /*1cf0*/  FFMA.FTZ R12, R9, R12, 0.33333510160446166992 ;  /* 0x3eaaaae6090c7423 */ /* 0x000fe2000001000c */
[----:B------:R-:W-:Y:S01]  /*1d00*/  FFMA.FTZ R18, R23, R18, 0.33333510160446166992 ;  /* 0x3eaaaae617127423 */ /* 0x000fe20000010012 */
[----:B------:R-:W-:Y:S01]  /*1d10*/  FFMA.FTZ R16, R17, R16, 0.19988867640495300293 ;  /* 0x3e4caf9e11107423 */ /* 0x000fe20000010010 */
[----:B------:R-:W-:Y:S01]  /*1d20*/  FFMA.FTZ R20, R19, -R8, 0.10546888411045074463 ;  /* 0x3dd8001213147423 */ /* 0x000fe20000010808 */
[----:B------:R-:W-:Y:S01]  /*1d30*/  FFMA.FTZ R12, R9, R12, -0.5 ;  /* 0xbf000000090c7423 */ /* 0x000fe2000001000c */
[----:B------:R-:W-:Y:S01]  /*1d40*/  FFMA.FTZ R18, R23, R18, -0.5 ;  /* 0xbf00000017127423 */ /* 0x000fe20000010012 */
[----:B------:R-:W-:Y:S01]  /*1d50*/  FFMA.FTZ R16, R17, R16, -0.25000196695327758789 ;  /* 0xbe80004211107423 */ /* 0x000fe20000010010 */
[----:B------:R-:W-:Y:S01]  /*1d60*/  FFMA.FTZ R20, R19, R20, -0.13229703903198242188 ;  /* 0xbe0778e013147423 */ /* 0x000fe20000010014 */
[----:B------:R-:W-:Y:S01]  /*1d70*/  FMUL.FTZ R12, R9, R12 ;  /* 0x0000000c090c7220 */ /* 0x000fe20000410000 */
[----:B------:R-:W-:Y:S01]  /*1d80*/  FMUL.FTZ R21, R21, 1.1920928955078125e-07 ;  /* 0x3400000015157820 */ /* 0x000fe20000410000 */
[----:B------:R-:W-:Y:S01]  /*1d90*/  FFMA.FTZ R16, R17, R16, 0.33333510160446166992 ;  /* 0x3eaaaae611107423 */ /* 0x000fe20000010010 */
[----:B------:R-:W-:Y:S01]  /*1da0*/  FFMA.FTZ R20, R19, R20, 0.14491446316242218018 ;  /* 0x3e14647513147423 */ /* 0x000fe20000010014 */
[----:B------:R-:W-:Y:S01]  /*1db0*/  FFMA.FTZ R12, R9, R12, R9 ;  /* 0x0000000c090c7223 */ /* 0x000fe20000010009 */
[----:B------:R-:W-:Y:S01]  /*1dc0*/  I2FP.F32.S32 R10, R10 ;  /* 0x0000000a000a7245 */ /* 0x000fe20000201400 */
[----:B------:R-:W-:Y:S01]  /*1dd0*/  FMUL.FTZ R18, R23, R18 ;  /* 0x0000001217127220 */ /* 0x000fe20000410000 */
[----:B------:R-:W-:Y:S01]  /*1de0*/  FFMA.FTZ R16, R17, R16, -0.5 ;  /* 0xbf00000011107423 */ /* 0x000fe20000010010 */
[----:B------:R-:W-:Y:S01]  /*1df0*/  FFMA.FTZ R20, R19, R20, -0.16641564667224884033 ;  /* 0xbe2a68dd13147423 */ /* 0x000fe20000010014 */
[----:B------:R-:W-:Y:S01]  /*1e00*/  FFMA.FTZ R9, R21, 0.69314718246459960938, R12 ;  /* 0x3f31721815097823 */ /* 0x000fe2000001000c */
[----:B------:R-:W-:Y:S01]  /*1e10*/  FFMA.FTZ R23, R23, R18, R23 ;  /* 0x0000001217177223 */ /* 0x000fe20000010017 */
[----:B------:R-:W-:Y:S01]  /*1e20*/  FMUL.FTZ R12, R10, 1.1920928955078125e-07 ;  /* 0x340000000a0c7820 */ /* 0x000fe20000410000 */
[----:B------:R-:W-:Y:S01]  /*1e30*/  I2FP.F32.S32 R10, R11 ;  /* 0x0000000b000a7245 */ /* 0x000fe20000201400 */
[----:B------:R-:W-:Y:S01]  /*1e40*/  FMUL.FTZ R16, R17, R16 ;  /* 0x0000001011107220 */ /* 0x000fe20000410000 */
[----:B------:R-:W-:Y:S01]  /*1e50*/  FFMA.FTZ R20, R19, R20, 0.19988867640495300293 ;  /* 0x3e4caf9e13147423 */ /* 0x000fe20000010014 */
[----:B------:R-:W-:Y:S01]  /*1e60*/  FFMA.FTZ R11, R12, 0.69314718246459960938, R23 ;  /* 0x3f3172180c0b7823 */ /* 0x000fe20000010017 */
[----:B------:R-:W-:Y:S01]  /*1e70*/  ISETP.GT.AND P0, PT, R14, -0x40800000, P5 ;  /* 0xbf8000000e00780c */ /* 0x000fe20002f04270 */
[----:B------:R-:W-:Y:S01]  /*1e80*/  FFMA.FTZ R17, R17, R16, R17 ;  /* 0x0000001011117223 */ /* 0x000fe20000010011 */
[----:B------:R-:W-:Y:S01]  /*1e90*/  ISETP.GE.U32.AND P1, PT, R13, 0x7f800000, PT ;  /* 0x7f8000000d00780c */ /* 0x000fe20003f26070 */
[C---:B------:R-:W-:Y:S01]  /*1ea0*/  FFMA.FTZ R20, R19.reuse, R20, -0.25000196695327758789 ;  /* 0xbe80004213147423 */ /* 0x040fe20000010014 */
[----:B---3--:R-:W-:Y:S01]  /*1eb0*/  SHF.L.U32 R12, R2, 0x10, RZ ;  /* 0x00000010020c7819 */ /* 0x008fe200000006ff */
[----:B------:R-:W-:Y:S01]  /*1ec0*/  FMUL.FTZ R10, R10, 1.1920928955078125e-07 ;  /* 0x340000000a0a7820 */ /* 0x000fe20000410000 */
[----:B------:R-:W-:Y:S01]  /*1ed0*/  ISETP.GE.U32.AND P2, PT, R6, 0x7f800000, PT ;  /* 0x7f8000000600780c */ /* 0x000fe20003f46070 */
[----:B------:R-:W-:Y:S01]  /*1ee0*/  FFMA.FTZ R20, R19, R20, 0.33333510160446166992 ;  /* 0x3eaaaae613147423 */ /* 0x000fe20000010014 */
[----:B------:R-:W-:Y:S01]  /*1ef0*/  ISETP.GT.AND P3, PT, R13, -0x40800000, P1 ;  /* 0xbf8000000d00780c */ /* 0x000fe20000f64270 */
[----:B------:R-:W-:Y:S01]  /*1f00*/  FADD.FTZ.RZ R16, R12, 1 ;  /* 0x3f8000000c107421 */ /* 0x000fe2000001c000 */
[----:B------:R-:W-:Y:S01]  /*1f10*/  FFMA.FTZ R10, R10, 0.69314718246459960938, R17 ;  /* 0x3f3172180a0a7823 */ /* 0x000fe20000010011 */
[----:B------:R-:W-:Y:S01]  /*1f20*/  @P5 MOV R17, 0x7f800000 ;  /* 0x7f80000000115802 */ /* 0x000fe20000000f00 */
[----:B------:R-:W-:Y:S01]  /*1f30*/  FFMA.FTZ R20, R19, R20, -0.5 ;  /* 0xbf00000013147423 */ /* 0x000fe20000010014 */
[----:B------:R-:W-:-:S02]  /*1f40*/  ISETP.GT.AND P4, PT, R6, -0x40800000, P2 ;  /* 0xbf8000000600780c */ /* 0x000fc40001784270 */
[----:B------:R-:W-:Y:S01]  /*1f50*/  IADD3 R16, PT, PT, R16, -0x3f400000, RZ ;  /* 0xc0c0000010107810 */ /* 0x000fe20007ffe0ff */
[C---:B------:R-:W-:Y:S01]  /*1f60*/  @P0 FFMA.FTZ R9, R14.reuse, R17, +INF ;  /* 0x7f8000000e090423 */ /* 0x040fe20000010011 */
[----:B------:R-:W-:Y:S01]  /*1f70*/  @P5 FSETP.NEU.FTZ.AND P6, PT, R14, RZ, PT ;  /* 0x000000ff0e00520b */ /* 0x000fe20003fdd000 */
[C---:B------:R-:W-:Y:S01]  /*1f80*/  FMUL.FTZ R20, R19.reuse, R20 ;  /* 0x0000001413147220 */ /* 0x040fe20000410000 */
[----:B------:R-:W-:Y:S02]  /*1f90*/  I2FP.F32.S32 R15, R15 ;  /* 0x0000000f000f7245 */ /* 0x000fe40000201400 */
[----:B------:R-:W-:Y:S01]  /*1fa0*/  @P1 MOV R14, 0x7f800000 ;  /* 0x7f800000000e1802 */ /* 0x000fe20000000f00 */
[----:B------:R-:W-:Y:S01]  /*1fb0*/  FFMA.FTZ R20, R19, R20, R19 ;  /* 0x0000001413147223 */ /* 0x000fe20000010013 */
[----:B------:R-:W-:Y:S01]  /*1fc0*/  ISETP.GE.U32.AND P0, PT, R4, 0x7f800000, PT ;  /* 0x7f8000000400780c */ /* 0x000fe20003f06070 */
[----:B------:R-:W-:Y:S01]  /*1fd0*/  FMUL.FTZ R15, R15, 1.1920928955078125e-07 ;  /* 0x340000000f0f7820 */ /* 0x000fe20000410000 */
[----:B------:R-:W-:Y:S01]  /*1fe0*/  LOP3.LUT R17, R16, 0xff800000, RZ, 0xc0, !PT ;  /* 0xff80000010117812 */ /* 0x000fe200078ec0ff */
[----:B------:R-:W-:Y:S01]  /*1ff0*/  @P3 FFMA.FTZ R11, R13, R14, +INF ;  /* 0x7f8000000d0b3423 */ /* 0x000fe2000001000e */
[----:B------:R-:W-:Y:S01]  /*2000*/  @P2 MOV R21, 0x7f800000 ;  /* 0x7f80000000152802 */ /* 0x000fe20000000f00 */
[----:B------:R-:W-:Y:S01]  /*2010*/  FFMA.FTZ R14, R15, 0.69314718246459960938, R20 ;  /* 0x3f3172180f0e7823 */ /* 0x000fe20000010014 */
[----:B------:R-:W-:-:S02]  /*2020*/  IADD3 R16, PT, PT, -R17, 0x40800000, RZ ;  /* 0x4080000011107810 */ /* 0x000fc40007ffe1ff */
[----:B------:R-:W-:Y:S01]  /*2030*/  ISETP.GT.AND P3, PT, R4, -0x40800000, P0 ;  /* 0xbf8000000400780c */ /* 0x000fe20000764270 */
[----:B------:R-:W-:Y:S01]  /*2040*/  @P4 FFMA.FTZ R10, R6, R21, +INF ;  /* 0x7f800000060a4423 */ /* 0x000fe20000010015 */
[----:B------:R-:W-:Y:S01]  /*2050*/  PRMT R18, R2, 0x7632, R18 ;  /* 0x0000763202127816 */ /* 0x000fe20000000012 */
[----:B------:R-:W-:Y:S01]  /*2060*/  FFMA.FTZ R15, R16, R7, -1 ;  /* 0xbf800000100f7423 */ /* 0x000fe20000010007 */
[----:B------:R-:W-:Y:S02]  /*2070*/  IADD3 R2, PT, PT, R12, -R17, RZ ;  /* 0x800000110c027210 */ /* 0x000fe40007ffe0ff */
[----:B------:R-:W-:Y:S02]  /*2080*/  @P1 FSETP.NEU.FTZ.AND P4, PT, R13, RZ, PT ;  /* 0x000000ff0d00120b */ /* 0x000fe40003f9d000 */
[C---:B------:R-:W-:Y:S02]  /*2090*/  PRMT R20, R3.reuse, 0x7632, R20 ;  /* 0x0000763203147816 */ /* 0x040fe40000000014 */
[----:B------:R-:W-:Y:S01]  /*20a0*/  SHF.L.U32 R13, R3, 0x10, RZ ;  /* 0x00000010030d7819 */ /* 0x000fe200000006ff */
[----:B------:R-:W-:Y:S01]  /*20b0*/  FADD.FTZ R3, R2, R15 ;  /* 0x0000000f02037221 */ /* 0x000fe20000010000 */
[----:B------:R-:W-:-:S02]  /*20c0*/  SHF.L.U32 R16, R18, 0x10, RZ ;  /* 0x0000001012107819 */ /* 0x000fc400000006ff */
[----:B------:R-:W-:Y:S01]  /*20d0*/  @P0 MOV R21, 0x7f800000 ;  /* 0x7f80000000150802 */ /* 0x000fe20000000f00 */
[----:B------:R-:W-:Y:S01]  /*20e0*/  FADD.FTZ.RZ R19, R13, 1 ;  /* 0x3f8000000d137421 */ /* 0x000fe2000001c000 */
[----:B------:R-:W-:Y:S01]  /*20f0*/  SHF.L.U32 R15, R20, 0x10, RZ ;  /* 0x00000010140f7819 */ /* 0x000fe200000006ff */
[----:B------:R-:W-:Y:S01]  /*2100*/  FADD.FTZ.RZ R18, R16, 1 ;  /* 0x3f80000010127421 */ /* 0x000fe2000001c000 */
[----:B------:R-:W-:Y:S01]  /*2110*/  FFMA.FTZ R2, R3, -R8, 0.10546888411045074463 ;  /* 0x3dd8001203027423 */ /* 0x000fe20000010808 */
[----:B------:R-:W-:Y:S01]  /*2120*/  @P3 FFMA.FTZ R14, R4, R21, +INF ;  /* 0x7f800000040e3423 */ /* 0x000fe20000010015 */
[----:B------:R-:W-:Y:S01]  /*2130*/  IADD3 R20, PT, PT, R19, -0x3f400000, RZ ;  /* 0xc0c0000013147810 */ /* 0x000fe20007ffe0ff */
[----:B------:R-:W-:Y:S01]  /*2140*/  FADD.FTZ.RZ R21, R15, 1 ;  /* 0x3f8000000f157421 */ /* 0x000fe2000001c000 */
[----:B------:R-:W-:Y:S01]  /*2150*/  IADD3 R19, PT, PT, R18, -0x3f400000, RZ ;  /* 0xc0c0000012137810 */ /* 0x000fe20007ffe0ff */
[----:B------:R-:W-:Y:S01]  /*2160*/  FFMA.FTZ R2, R3, R2, -0.13229703903198242188 ;  /* 0xbe0778e003027423 */ /* 0x000fe20000010002 */
[----:B------:R-:W-:-:S02]  /*2170*/  @P2 FSETP.NEU.FTZ.AND P3, PT, R6, RZ, PT ;  /* 0x000000ff0600220b */ /* 0x000fc40003f7d000 */
[----:B------:R-:W-:Y:S01]  /*2180*/  IADD3 R6, PT, PT, R21, -0x3f400000, RZ ;  /* 0xc0c0000015067810 */ /* 0x000fe20007ffe0ff */
[----:B------:R-:W-:Y:S01]  /*2190*/  FFMA.FTZ R2, R3, R2, 0.14491446316242218018 ;  /* 0x3e14647503027423 */ /* 0x000fe20000010002 */
[----:B------:R-:W-:Y:S02]  /*21a0*/  LOP3.LUT R18, R20, 0xff800000, RZ, 0xc0, !PT ;  /* 0xff80000014127812 */ /* 0x000fe400078ec0ff */
[----:B------:R-:W-:Y:S01]  /*21b0*/  LOP3.LUT R19, R19, 0xff800000, RZ, 0xc0, !PT ;  /* 0xff80000013137812 */ /* 0x000fe200078ec0ff */
[C---:B------:R-:W-:Y:S01]  /*21c0*/  FFMA.FTZ R2, R3.reuse, R2, -0.16641564667224884033 ;  /* 0xbe2a68dd03027423 */ /* 0x040fe20000010002 */
[----:B------:R-:W-:Y:S02]  /*21d0*/  LOP3.LUT R6, R6, 0xff800000, RZ, 0xc0, !PT ;  /* 0xff80000006067812 */ /* 0x000fe400078ec0ff */
[----:B------:R-:W-:Y:S01]  /*21e0*/  IADD3 R20, PT, PT, -R18, 0x40800000, RZ ;  /* 0x4080000012147810 */ /* 0x000fe20007ffe1ff */
[----:B------:R-:W-:Y:S01]  /*21f0*/  FFMA.FTZ R2, R3, R2, 0.19988867640495300293 ;  /* 0x3e4caf9e03027423 */ /* 0x000fe20000010002 */
[----:B------:R-:W-:-:S02]  /*2200*/  IADD3 R22, PT, PT, -R19, 0x40800000, RZ ;  /* 0x4080000013167810 */ /* 0x000fc40007ffe1ff */
[----:B------:R-:W-:Y:S01]  /*2210*/  IADD3 R26, PT, PT, -R6, 0x40800000, RZ ;  /* 0x40800000061a7810 */ /* 0x000fe20007ffe1ff */
[-C--:B------:R-:W-:Y:S01]  /*2220*/  FFMA.FTZ R24, R20, R7.reuse, -1 ;  /* 0xbf80000014187423 */ /* 0x080fe20000010007 */
[----:B------:R-:W-:Y:S01]  /*2230*/  IADD3 R21, PT, PT, R13, -R18, RZ ;  /* 0x800000120d157210 */ /* 0x000fe20007ffe0ff */
[----:B------:R-:W-:Y:S01]  /*2240*/  FFMA.FTZ R23, R22, R7, -1 ;  /* 0xbf80000016177423 */ /* 0x000fe20000010007 */
[----:B------:R-:W-:Y:S01]  /*2250*/  IADD3 R20, PT, PT, R16, -R19, RZ ;  /* 0x8000001310147210 */ /* 0x000fe20007ffe0ff */
[----:B------:R-:W-:Y:S01]  /*2260*/  FFMA.FTZ R25, R26, R7, -1 ;  /* 0xbf8000001a197423 */ /* 0x000fe20000010007 */
[----:B------:R-:W-:Y:S01]  /*2270*/  IADD3 R22, PT, PT, R15, -R6, RZ ;  /* 0x800000060f167210 */ /* 0x000fe20007ffe0ff */
[----:B------:R-:W-:Y:S01]  /*2280*/  FADD.FTZ R21, R21, R24 ;  /* 0x0000001815157221 */ /* 0x000fe20000010000 */
[----:B------:R-:W-:Y:S01]  /*2290*/  FFMA.FTZ R2, R3, R2, -0.25000196695327758789 ;  /* 0xbe80004203027423 */ /* 0x000fe20000010002 */
[----:B------:R-:W-:Y:S01]  /*22a0*/  FADD.FTZ R7, R20, R23 ;  /* 0x0000001714077221 */ /* 0x000fe20000010000 */
[----:B------:R-:W-:Y:S01]  /*22b0*/  @P5 FSEL R9, R9, -RZ, P6 ;  /* 0x800000ff09095208 */ /* 0x000fe20003000000 */
[----:B------:R-:W-:Y:S01]  /*22c0*/  FADD.FTZ R23, R22, R25 ;  /* 0x0000001916177221 */ /* 0x000fe20000010000 */
[-C--:B------:R-:W-:Y:S01]  /*22d0*/  FFMA.FTZ R22, R21, -R8.reuse, 0.10546888411045074463 ;  /* 0x3dd8001215167423 */ /* 0x080fe20000010808 */
[----:B------:R-:W-:Y:S01]  /*22e0*/  FFMA.FTZ R20, R7, -R8, 0.10546888411045074463 ;  /* 0x3dd8001207147423 */ /* 0x000fe20000010808 */
[----:B------:R-:W-:Y:S01]  /*22f0*/  FFMA.FTZ R2, R3, R2, 0.33333510160446166992 ;  /* 0x3eaaaae603027423 */ /* 0x000fe20000010002 */
[----:B------:R-:W-:Y:S01]  /*2300*/  FFMA.FTZ R8, R23, -R8, 0.10546888411045074463 ;  /* 0x3dd8001217087423 */ /* 0x000fe20000010808 */
[C---:B------:R-:W-:Y:S01]  /*2310*/  ISETP.GE.U32.AND P5, PT, R12.reuse, 0x7f800000, PT ;  /* 0x7f8000000c00780c */ /* 0x040fe20003fa6070 */
[----:B------:R-:W-:Y:S01]  /*2320*/  FFMA.FTZ R20, R7, R20, -0.13229703903198242188 ;  /* 0xbe0778e007147423 */ /* 0x000fe20000010014 */
[----:B------:R-:W-:Y:S01]  /*2330*/  FFMA.FTZ R2, R3, R2, -0.5 ;  /* 0xbf00000003027423 */ /* 0x000fe20000010002 */
[----:B------:R-:W-:Y:S01]  /*2340*/  FFMA.FTZ R8, R23, R8, -0.13229703903198242188 ;  /* 0xbe0778e017087423 */ /* 0x000fe20000010008 */
[----:B------:R-:W-:Y:S01]  /*2350*/  FFMA.FTZ R22, R21, R22, -0.13229703903198242188 ;  /* 0xbe0778e015167423 */ /* 0x000fe20000010016 */
[----:B------:R-:W-:Y:S01]  /*2360*/  FFMA.FTZ R20, R7, R20, 0.14491446316242218018 ;  /* 0x3e14647507147423 */ /* 0x000fe20000010014 */
[----:B------:R-:W-:Y:S01]  /*2370*/  FMUL.FTZ R2, R3, R2 ;  /* 0x0000000203027220 */ /* 0x000fe20000410000 */
[----:B------:R-:W-:Y:S01]  /*2380*/  FFMA.FTZ R8, R23, R8, 0.14491446316242218018 ;  /* 0x3e14647517087423 */ /* 0x000fe20000010008 */
[----:B------:R-:W-:Y:S01]  /*2390*/  FFMA.FTZ R22, R21, R22, 0.14491446316242218018 ;  /* 0x3e14647515167423 */ /* 0x000fe20000010016 */
[----:B------:R-:W-:Y:S01]  /*23a0*/  ISETP.GT.AND P6, PT, R12, -0x40800000, P5 ;  /* 0xbf8000000c00780c */ /* 0x000fe20002fc4270 */
[----:B------:R-:W-:Y:S01]  /*23b0*/  FFMA.FTZ R3, R3, R2, R3 ;  /* 0x0000000203037223 */ /* 0x000fe20000010003 */
[----:B------:R-:W-:Y:S01]  /*23c0*/  FFMA.FTZ R8, R23, R8, -0.16641564667224884033 ;  /* 0xbe2a68dd17087423 */ /* 0x000fe20000010008 */
[----:B------:R-:W-:Y:S01]  /*23d0*/  FFMA.FTZ R20, R7, R20, -0.16641564667224884033 ;  /* 0xbe2a68dd07147423 */ /* 0x000fe20000010014 */
[----:B------:R-:W-:Y:S01]  /*23e0*/  FFMA.FTZ R22, R21, R22, -0.16641564667224884033 ;  /* 0xbe2a68dd15167423 */ /* 0x000fe20000010016 */
[----:B------:R-:W-:Y:S01]  /*23f0*/  I2FP.F32.S32 R2, R17 ;  /* 0x0000001100027245 */ /* 0x000fe20000201400 */
[----:B------:R-:W-:Y:S01]  /*2400*/  FFMA.FTZ R8, R23, R8, 0.19988867640495300293 ;  /* 0x3e4caf9e17087423 */ /* 0x000fe20000010008 */
[----:B------:R-:W-:Y:S01]  /*2410*/  FFMA.FTZ R20, R7, R20, 0.19988867640495300293 ;  /* 0x3e4caf9e07147423 */ /* 0x000fe20000010014 */
[----:B------:R-:W-:Y:S01]  /*2420*/  FFMA.FTZ R22, R21, R22, 0.19988867640495300293 ;  /* 0x3e4caf9e15167423 */ /* 0x000fe20000010016 */
[----:B------:R-:W-:Y:S01]  /*2430*/  @P5 MOV R17, 0x7f800000 ;  /* 0x7f80000000115802 */ /* 0x000fe20000000f00 */
[----:B------:R-:W-:Y:S01]  /*2440*/  FFMA.FTZ R8, R23, R8, -0.25000196695327758789 ;  /* 0xbe80004217087423 */ /* 0x000fe20000010008 */
[----:B------:R-:W-:Y:S01]  /*2450*/  FMUL.FTZ R2, R2, 1.1920928955078125e-07 ;  /* 0x3400000002027820 */ /* 0x000fe20000410000 */
[----:B------:R-:W-:Y:S01]  /*2460*/  FFMA.FTZ R20, R7, R20, -0.25000196695327758789 ;  /* 0xbe80004207147423 */ /* 0x000fe20000010014 */
[----:B------:R-:W-:Y:S01]  /*2470*/  FFMA.FTZ R22, R21, R22, -0.25000196695327758789 ;  /* 0xbe80004215167423 */ /* 0x000fe20000010016 */
[----:B------:R-:W-:Y:S01]  /*2480*/  FFMA.FTZ R24, R23, R8, 0.33333510160446166992 ;  /* 0x3eaaaae617187423 */ /* 0x000fe20000010008 */
[----:B------:R-:W-:Y:S01]  /*2490*/  FFMA.FTZ R8, R2, 0.69314718246459960938, R3 ;  /* 0x3f31721802087823 */ /* 0x000fe20000010003 */
[----:B------:R-:W-:Y:S01]  /*24a0*/  @P6 FFMA.FTZ R8, R12, R17, +INF ;  /* 0x7f8000000c086423 */ /* 0x000fe20000010011 */
[----:B------:R-:W-:Y:S01]  /*24b0*/  @P2 FSEL R10, R10, -RZ, P3 ;  /* 0x800000ff0a0a2208 */ /* 0x000fe20001800000 */
[----:B------:R-:W-:Y:S01]  /*24c0*/  FFMA.FTZ R20, R7, R20, 0.33333510160446166992 ;  /* 0x3eaaaae607147423 */ /* 0x000fe20000010014 */
[----:B------:R-:W-:Y:S01]  /*24d0*/  @P5 FSETP.NEU.FTZ.AND P6, PT, R12, RZ, PT ;  /* 0x000000ff0c00520b */ /* 0x000fe20003fdd000 */
[----:B------:R-:W-:Y:S01]  /*24e0*/  FFMA.FTZ R22, R21, R22, 0.33333510160446166992 ;  /* 0x3eaaaae615167423 */ /* 0x000fe20000010016 */
[----:B------:R-:W-:Y:S01]  /*24f0*/  ISETP.GE.U32.AND P3, PT, R16, 0x7f800000, PT ;  /* 0x7f8000001000780c */ /* 0x000fe20003f66070 */
[----:B------:R-:W0:Y:S01]  /*2500*/  LDC.64 R2, c[0x0][0x388] ;  /* 0x0000e200ff027b82 */ /* 0x000e220000000a00 */
[----:B------:R-:W-:Y:S01]  /*2510*/  ISETP.GE.U32.AND P2, PT, R13, 0x7f800000, PT ;  /* 0x7f8000000d00780c */ /* 0x000fe20003f46070 */
[----:B------:R-:W-:Y:S01]  /*2520*/  FFMA.FTZ R20, R7, R20, -0.5 ;  /* 0xbf00000007147423 */ /* 0x000fe20000010014 */
[----:B------:R-:W-:Y:S01]  /*2530*/  @P1 FSEL R11, R11, -RZ, P4 ;  /* 0x800000ff0b0b1208 */ /* 0x000fe20002000000 */
[----:B------:R-:W-:Y:S01]  /*2540*/  FFMA.FTZ R22, R21, R22, -0.5 ;  /* 0xbf00000015167423 */ /* 0x000fe20000010016 */
[----:B------:R-:W-:Y:S01]  /*2550*/  @P5 FSEL R8, R8, -RZ, P6 ;  /* 0x800000ff08085208 */ /* 0x000fe20003000000 */
[----:B------:R-:W-:Y:S01]  /*2560*/  FFMA.FTZ R24, R23, R24, -0.5 ;  /* 0xbf00000017187423 */ /* 0x000fe20000010018 */
[----:B------:R-:W-:Y:S01]  /*2570*/  ISETP.GE.U32.AND P1, PT, R15, 0x7f800000, PT ;  /* 0x7f8000000f00780c */ /* 0x000fe20003f26070 */
[----:B------:R-:W-:Y:S01]  /*2580*/  FMUL.FTZ R20, R7, R20 ;  /* 0x0000001407147220 */ /* 0x000fe20000410000 */
[----:B------:R-:W-:Y:S01]  /*2590*/  ISETP.GT.AND P4, PT, R16, -0x40800000, P3 ;  /* 0xbf8000001000780c */ /* 0x000fe20001f84270 */
[----:B------:R-:W-:Y:S01]  /*25a0*/  FMUL.FTZ R22, R21, R22 ;  /* 0x0000001615167220 */ /* 0x000fe20000410000 */
[----:B------:R-:W-:Y:S01]  /*25b0*/  ISETP.GT.AND P6, PT, R13, -0x40800000, P2 ;  /* 0xbf8000000d00780c */ /* 0x000fe200017c4270 */
[----:B------:R-:W-:Y:S01]  /*25c0*/  FMUL.FTZ R24, R23, R24 ;  /* 0x0000001817187220 */ /* 0x000fe20000410000 */
[----:B------:R-:W-:Y:S01]  /*25d0*/  I2FP.F32.S32 R18, R18 ;  /* 0x0000001200127245 */ /* 0x000fe20000201400 */
[----:B------:R-:W-:Y:S01]  /*25e0*/  FFMA.FTZ R20, R7, R20, R7 ;  /* 0x0000001407147223 */ /* 0x000fe20000010007 */
[----:B------:R-:W-:Y:S01]  /*25f0*/  I2FP.F32.S32 R19, R19 ;  /* 0x0000001300137245 */ /* 0x000fe20000201400 */
[----:B------:R-:W-:Y:S01]  /*2600*/  FFMA.FTZ R21, R21, R22, R21 ;  /* 0x0000001615157223 */ /* 0x000fe20000010015 */
[----:B------:R-:W-:Y:S01]  /*2610*/  I2FP.F32.S32 R6, R6 ;  /* 0x0000000600067245 */ /* 0x000fe20000201400 */
[----:B------:R-:W-:Y:S01]  /*2620*/  FFMA.FTZ R23, R23, R24, R23 ;  /* 0x0000001817177223 */ /* 0x000fe20000010017 */
[----:B------:R-:W-:Y:S01]  /*2630*/  ISETP.GT.AND P5, PT, R15, -0x40800000, P1 ;  /* 0xbf8000000f00780c */ /* 0x000fe20000fa4270 */
[----:B------:R-:W-:Y:S01]  /*2640*/  FMUL.FTZ R19, R19, 1.1920928955078125e-07 ;  /* 0x3400000013137820 */ /* 0x000fe20000410000 */
[----:B------:R-:W-:Y:S01]  /*2650*/  FMUL.FTZ R18, R18, 1.1920928955078125e-07 ;  /* 0x3400000012127820 */ /* 0x000fe20000410000 */
[----:B------:R-:W-:Y:S01]  /*2660*/  @P3 MOV R7, 0x7f800000 ;  /* 0x7f80000000073802 */ /* 0x000fe20000000f00 */
[----:B------:R-:W-:Y:S01]  /*2670*/  FMUL.FTZ R6, R6, 1.1920928955078125e-07 ;  /* 0x3400000006067820 */ /* 0x000fe20000410000 */
[----:B------:R-:W-:Y:S01]  /*2680*/  @P2 MOV R12, 0x7f800000 ;  /* 0x7f800000000c2802 */ /* 0x000fe20000000f00 */
[----:B------:R-:W-:Y:S01]  /*2690*/  FFMA.FTZ R19, R19, 0.69314718246459960938, R20 ;  /* 0x3f31721813137823 */ /* 0x000fe20000010014 */
[----:B------:R-:W-:Y:S01]  /*26a0*/  FFMA.FTZ R18, R18, 0.69314718246459960938, R21 ;  /* 0x3f31721812127823 */ /* 0x000fe20000010015 */
[----:B------:R-:W-:Y:S01]  /*26b0*/  FFMA.FTZ R23, R6, 0.69314718246459960938, R23 ;  /* 0x3f31721806177823 */ /* 0x000fe20000010017 */
[----:B------:R-:W-:Y:S01]  /*26c0*/  @P4 FFMA.FTZ R19, R16, R7, +INF ;  /* 0x7f80000010134423 */ /* 0x000fe20000010007 */
[----:B------:R-:W-:Y:S01]  /*26d0*/  @P1 MOV R6, 0x7f800000 ;  /* 0x7f80000000061802 */ /* 0x000fe20000000f00 */
[C---:B------:R-:W-:Y:S01]  /*26e0*/  @P6 FFMA.FTZ R18, R13.reuse, R12, +INF ;  /* 0x7f8000000d126423 */ /* 0x040fe2000001000c */
[----:B------:R-:W-:Y:S01]  /*26f0*/  @P2 FSETP.NEU.FTZ.AND P4, PT, R13, RZ, PT ;  /* 0x000000ff0d00220b */ /* 0x000fe20003f9d000 */
[----:B0-----:R-:W-:Y:S01]  /*2700*/  IMAD.WIDE.U32 R2, R5, 0x2, R2 ;  /* 0x0000000205027825 */ /* 0x001fe200078e0002 */
[----:B------:R-:W-:-:S03]  /*2710*/  @P0 FSETP.NEU.FTZ.AND P6, PT, R4, RZ, PT ;  /* 0x000000ff0400020b */ /* 0x000fc60003fdd000 */
[C---:B------:R-:W-:Y:S01]  /*2720*/  @P5 FFMA.FTZ R23, R15.reuse, R6, +INF ;  /* 0x7f8000000f175423 */ /* 0x040fe20000010006 */
[----:B------:R-:W-:Y:S02]  /*2730*/  @P2 FSEL R18, R18, -RZ, P4 ;  /* 0x800000ff12122208 */ /* 0x000fe40002000000 */
[----:B------:R-:W-:Y:S01]  /*2740*/  @P3 FSETP.NEU.FTZ.AND P5, PT, R16, RZ, PT ;  /* 0x000000ff1000320b */ /* 0x000fe20003fbd000 */
[----:B------:R-:W-:Y:S01]  /*2750*/  IMAD.WIDE.U32 R2, R0, 0x8, R2 ;  /* 0x0000000800027825 */ /* 0x000fe200078e0002 */
[----:B------:R-:W-:Y:S02]  /*2760*/  @P1 FSETP.NEU.FTZ.AND P2, PT, R15, RZ, PT ;  /* 0x000000ff0f00120b */ /* 0x000fe40003f5d000 */
[----:B------:R-:W-:Y:S02]  /*2770*/  @P0 FSEL R14, R14, -RZ, P6 ;  /* 0x800000ff0e0e0208 */ /* 0x000fe40003000000 */
[----:B------:R-:W-:Y:S02]  /*2780*/  @P3 FSEL R19, R19, -RZ, P5 ;  /* 0x800000ff13133208 */ /* 0x000fe40002800000 */
[----:B------:R-:W-:-:S02]  /*2790*/  @P1 FSEL R23, R23, -RZ, P2 ;  /* 0x800000ff17171208 */ /* 0x000fc40001000000 */
[----:B------:R-:W-:Y:S02]  /*27a0*/  F2FP.BF16.F32.PACK_AB R10, R10, R9 ;  /* 0x000000090a0a723e */ /* 0x000fe400000010ff */
[----:B------:R-:W-:Y:S02]  /*27b0*/  F2FP.BF16.F32.PACK_AB R11, R14, R11 ;  /* 0x0000000b0e0b723e */ /* 0x000fe400000010ff */
[----:B------:R-:W-:Y:S02]  /*27c0*/  F2FP.BF16.F32.PACK_AB R8, R19, R8 ;  /* 0x000000081308723e */ /* 0x000fe400000010ff */
[----:B------:R-:W-:Y:S01]  /*27d0*/  F2FP.BF16.F32.PACK_AB R9, R23, R18 ;  /* 0x000000121709723e */ /* 0x000fe200000010ff */
[----:B------:R-:W-:Y:S04]  /*27e0*/  STG.E.64 desc[UR4][R2.64], R10 ;  /* 0x0000000a02007986 */ /* 0x000fe8000c101b04 */
[----:B------:R-:W-:Y:S01]  /*27f0*/  STG.E.64 desc[UR4][R2.64+0x400], R8 ;  /* 0x0004000802007986 */ /* 0x000fe2000c101b04 */
[----:B------:R-:W-:Y:S05]  /*2800*/  EXIT ;  /* 0x000000000000794d */ /* 0x000fea0003800000 */
.L_x_3124:
        /* <DEDUP_REMOVED lines=15> */
.L_x_12194:


//--------------------- .text._ZN2at6native29vectorized_elementwise_kernelILi8EZZZNS0_17log1p_kernel_cudaERNS_18TensorIteratorBaseEENKUlvE_clEvENKUlvE4_clEvEUlN3c108BFloat16EE_St5arrayIPcLm2EEEEviT0_T1_ --------------------------
	.section	.text._ZN2at6native29vectorized_elementwise_kernelILi8EZZZNS0_17log1p_kernel_cudaERNS_18TensorIteratorBaseEENKUlvE_clEvENKUlvE4_clEvEUlN3c108BFloat16EE_St5arrayIPcLm2EEEEviT0_T1_,"ax",@progbits
	.align	128
        .global         _ZN2at6native29vectorized_elementwise_kernelILi8EZZZNS0_17log1p_kernel_cudaERNS_18TensorIteratorBaseEENKUlvE_clEvENKUlvE4_clEvEUlN3c108BFloat16EE_St5arrayIPcLm2EEEEviT0_T1_
        .type           _ZN2at6native29vectorized_elementwise_kernelILi8EZZZNS0_17log1p_kernel_cudaERNS_18TensorIteratorBaseEENKUlvE_clEvENKUlvE4_clEvEUlN3c108BFloat16EE_St5arrayIPcLm2EEEEviT0_T1_,@function
        .size           _ZN2at6native29vectorized_elementwise_kernelILi8EZZZNS0_17log1p_kernel_cudaERNS_18TensorIteratorBaseEENKUlvE_clEvENKUlvE4_clEvEUlN3c108BFloat16EE_St5arrayIPcLm2EEEEviT0_T1_,(.L_x_12195 - _ZN2at6native29vectorized_elementwise_kernelILi8EZZZNS0_17log1p_kernel_cudaERNS_18TensorIteratorBaseEENKUlvE_clEvENKUlvE4_clEvEUlN3c108BFloat16EE_St5arrayIPcLm2EEEEviT0_T1_)
        .other          _ZN2at6native29vectorized_elementwise_kernelILi8EZZZNS0_17log1p_kernel_cudaERNS_18TensorIteratorBaseEENKUlvE_clEvENKUlvE4_clEvEUlN3c108BFloat16EE_St5arrayIPcLm2EEEEviT0_T1_,@"STO_CUDA_ENTRY STV_DEFAULT"
_ZN2at6native29vectorized_elementwise_kernelILi8EZZZNS0_17log1p_kernel_cudaERNS_18TensorIteratorBaseEENKUlvE_clEvENKUlvE4_clEvEUlN3c108BFloat16EE_St5arrayIPcLm2EEEEviT0_T1_:
.text._ZN2at6native29vectorized_elementwise_kernelILi8EZZZNS0_17log1p_kernel_cudaERNS_18TensorIteratorBaseEENKUlvE_clEvENKUlvE4_clEvEUlN3c108BFloat16EE_St5arrayIPcLm2EEEEviT0_T1_:
[----:B------:R-:W-:Y:S01]  /*0000*/  LDC R1, c[0x0][0x37c] ;  /* 0x0000df00ff017b82 */ /* 0x000fe20000000800 */
[----:B------:R-:W-:Y:S05]  /*0010*/  EXIT ;  /* 0x000000000000794d */ /* 0x000fea0003800000 */
.L_x_3125:
        /* <DEDUP_REMOVED lines=14> */
.L_x_12195:


//--------------------- .text._ZN2at6native18elementwise_kernelILi128ELi4EZNS0_15gpu_kernel_implIZZZNS0_17log1p_kernel_cudaERNS_18TensorIteratorBaseEENKUlvE_clEvENKUlvE3_clEvEUlN3c104HalfEE_EEvS4_RKT_EUliE_EEviT1_ --------------------------
	.section	.text._ZN2at6native18elementwise_kernelILi128ELi4EZNS0_15gpu_kernel_implIZZZNS0_17log1p_kernel_cudaERNS_18TensorIteratorBaseEENKUlvE_clEvENKUlvE3_clEvEUlN3c104HalfEE_EEvS4_RKT_EUliE_EEviT1_,"ax",@progbits
	.align	128
        .global         _ZN2at6native18elementwise_kernelILi128ELi4EZNS0_15gpu_kernel_implIZZZNS0_17log1p_kernel_cudaERNS_18TensorIteratorBaseEENKUlvE_clEvENKUlvE3_clEvEUlN3c104HalfEE_EEvS4_RKT_EUliE_EEviT1_
        .type           _ZN2at6native18elementwise_kernelILi128ELi4EZNS0_15gpu_kernel_implIZZZNS0_17log1p_kernel_cudaERNS_18TensorIteratorBaseEENKUlvE_clEvENKUlvE3_clEvEUlN3c104HalfEE_EEvS4_RKT_EUliE_EEviT1_,@function
        .size           _ZN2at6native18elementwise_kernelILi128ELi4EZNS0_15gpu_kernel_implIZZZNS0_17log1p_kernel_cudaERNS_18TensorIteratorBaseEENKUlvE_clEvENKUlvE3_clEvEUlN3c104HalfEE_EEvS4_RKT_EUliE_EEviT1_,(.L_x_12196 - _ZN2at6native18elementwise_kernelILi128ELi4EZNS0_15gpu_kernel_implIZZZNS0_17log1p_kernel_cudaERNS_18TensorIteratorBaseEENKUlvE_clEvENKUlvE3_clEvEUlN3c104HalfEE_EEvS4_RKT_EUliE_EEviT1_)
        .other          _ZN2at6native18elementwise_kernelILi128ELi4EZNS0_15gpu_kernel_implIZZZNS0_17log1p_kernel_cudaERNS_18TensorIteratorBaseEENKUlvE_clEvENKUlvE3_clEvEUlN3c104HalfEE_EEvS4_RKT_EUliE_EEviT1_,@"STO_CUDA_ENTRY STV_DEFAULT"
_ZN2at6native18elementwise_kernelILi128ELi4EZNS0_15gpu_kernel_implIZZZNS0_17log1p_kernel_cudaERNS_18TensorIteratorBaseEENKUlvE_clEvENKUlvE3_clEvEUlN3c104HalfEE_EEvS4_RKT_EUliE_EEviT1_:
.text._ZN2at6native18elementwise_kernelILi128ELi4EZNS0_15gpu_kernel_implIZZZNS0_17log1p_kernel_cudaERNS_18TensorIteratorBaseEENKUlvE_clEvENKUlvE3_clEvEUlN3c104HalfEE_EEvS4_RKT_EUliE_EEviT1_:
        /* <DEDUP_REMOVED lines=319> */
.L_x_3128:
        /* <DEDUP_REMOVED lines=18> */
.L_x_3132:
[----:B------:R-:W2:Y:S02]  /*1510*/  LDG.E.U8 R2, desc[UR36][R2.64] ;  /* 0x0000002402027981 */ /* 0x000ea4000c1e1100 */
[----:B--2---:R-:W-:-:S04]  /*1520*/  I2FP.F32.U32 R0, R2 ;  /* 0x0000000200007245 */ /* 0x004fc80000201000 */
[----:B------:R-:W-:Y:S01]  /*1530*/  F2FP.F16.F32.PACK_AB R0, RZ, R0 ;  /* 0x00000000ff00723e */ /* 0x000fe200000000ff */
[----:B------:R-:W-:Y:S06]  /*1540*/  BRA `(.L_x_3134) ;  /* 0x0000000c009c7947 */ /* 0x000fec0003800000 */
.L_x_3131:
        /* <DEDUP_REMOVED lines=10> */
.L_x_3136:
[----:B------:R-:W2:Y:S02]  /*15f0*/  LDG.E R2, desc[UR36][R2.64] ;  /* 0x0000002402027981 */ /* 0x000ea4000c1e1900 */
[----:B--2---:R-:W-:-:S04]  /*1600*/  I2FP.F32.S32 R0, R2 ;  /* 0x0000000200007245 */ /* 0x004fc80000201400 */
[----:B------:R-:W-:Y:S01]  /*1610*/  F2FP.F16.F32.PACK_AB R0, RZ, R0 ;  /* 0x00000000ff00723e */ /* 0x000fe200000000ff */
[----:B------:R-:W-:Y:S06]  /*1620*/  BRA `(.L_x_3134) ;  /* 0x0000000c00647947 */ /* 0x000fec0003800000 */
.L_x_3135:
[----:B------:R-:W2:Y:S02]  /*1630*/  LDG.E.U16 R2, desc[UR36][R2.64] ;  /* 0x0000002402027981 */ /* 0x000ea4000c1e1500 */
[----:B--2---:R-:W0:Y:S02]  /*1640*/  I2F.S16 R0, R2 ;  /* 0x0000000200007306 */ /* 0x004e240000101400 */
[----:B0-----:R-:W-:Y:S01]  /*1650*/  F2FP.F16.F32.PACK_AB R0, RZ, R0 ;  /* 0x00000000ff00723e */ /* 0x001fe200000000ff */
[----:B------:R-:W-:Y:S06]  /*1660*/  BRA `(.L_x_3134) ;  /* 0x0000000c00547947 */ /* 0x000fec0003800000 */
.L_x_3130:
        /* <DEDUP_REMOVED lines=9> */
.L_x_3138:
[----:B------:R0:W5:Y:S01]  /*1700*/  LDG.E.U16 R0, desc[UR36][R2.64] ;  /* 0x0000002402007981 */ /* 0x000162000c1e1500 */
[----:B------:R-:W-:Y:S05]  /*1710*/  BRA `(.L_x_3134) ;  /* 0x0000000c00287947 */ /* 0x000fea0003800000 */
.L_x_3137:
        /* <DEDUP_REMOVED lines=9> */
.L_x_3140:
[----:B------:R1:W5:Y:S01]  /*17b0*/  LDG.E.U16 R0, desc[UR36][R2.64] ;  /* 0x0000002402007981 */ /* 0x000362000c1e1500 */
[----:B------:R-:W-:Y:S05]  /*17c0*/  BRA `(.L_x_3134) ;  /* 0x0000000800fc7947 */ /* 0x000fea0003800000 */
.L_x_3139:
        /* <DEDUP_REMOVED lines=12> */
.L_x_3129:
        /* <DEDUP_REMOVED lines=13> */
.L_x_3143:
        /* <DEDUP_REMOVED lines=12> */
.L_x_3142:
        /* <DEDUP_REMOVED lines=27> */
.L_x_3145:
        /* <DEDUP_REMOVED lines=13> */
.L_x_3144:
[----:B------:R-:W2:Y:S02]  /*1ca0*/  LDG.E.U16 R0, desc[UR36][R2.64] ;  /* 0x0000002402007981 */ /* 0x000ea4000c1e1500 */
[----:B--2---:R-:W-:-:S04]  /*1cb0*/  SHF.L.U32 R0, R0, 0x10, RZ ;  /* 0x0000001000007819 */ /* 0x004fc800000006ff */
[----:B------:R-:W-:Y:S01]  /*1cc0*/  F2FP.F16.F32.PACK_AB R0, RZ, R0 ;  /* 0x00000000ff00723e */ /* 0x000fe200000000ff */
[----:B------:R-:W-:Y:S06]  /*1cd0*/  BRA `(.L_x_3134) ;  /* 0x0000000400b87947 */ /* 0x000fec0003800000 */
.L_x_3141:
        /* <DEDUP_REMOVED lines=12> */
.L_x_3148:
        /* <DEDUP_REMOVED lines=21> */
.L_x_3152:
[----:B------:R-:W-:Y:S05]  /*1ef0*/  BSYNC.RECONVERGENT B1 ;  /* 0x0000000000017941 */ /* 0x000fea0003800200 */
.L_x_3151:
[----:B------:R-:W-:Y:S01]  /*1f00*/  IMAD.SHL.U32 R0, R0, 0x100000, RZ ;  /* 0x0010000000007824 */ /* 0x000fe200078e00ff */
[----:B------:R-:W-:-:S04]  /*1f10*/  LEA R2, R2, 0x3b800000, 0x17 ;  /* 0x3b80000002027811 */ /* 0x000fc800078eb8ff */
[----:B------:R-:W-:-:S07]  /*1f20*/  LOP3.LUT R0, R2, R0, R7, 0xfe, !PT ;  /* 0x0000000002007212 */ /* 0x000fce00078efe07 */
.L_x_3150:
[----:B------:R-:W-:Y:S05]  /*1f30*/  BSYNC.RECONVERGENT B0 ;  /* 0x0000000000007941 */ /* 0x000fea0003800200 */
.L_x_3149:
[----:B------:R-:W-:Y:S01]  /*1f40*/  F2FP.F16.F32.PACK_AB R0, RZ, R0 ;  /* 0x00000000ff00723e */ /* 0x000fe200000000ff */
[----:B------:R-:W-:Y:S06]  /*1f50*/  BRA `(.L_x_3134) ;  /* 0x0000000400187947 */ /* 0x000fec0003800000 */
.L_x_3147:
        /* <DEDUP_REMOVED lines=21> */
.L_x_3156:
[----:B------:R-:W-:Y:S05]  /*20b0*/  BSYNC.RECONVERGENT B1 ;  /* 0x0000000000017941 */ /* 0x000fea0003800200 */
.L_x_3155:
[----:B------:R-:W-:Y:S01]  /*20c0*/  IMAD.SHL.U32 R0, R0, 0x200000, RZ ;  /* 0x0020000000007824 */ /* 0x000fe200078e00ff */
[----:B------:R-:W-:-:S04]  /*20d0*/  LEA R2, R2, 0x37800000, 0x17 ;  /* 0x3780000002027811 */ /* 0x000fc800078eb8ff */
[----:B------:R-:W-:-:S07]  /*20e0*/  LOP3.LUT R0, R2, R0, R7, 0xfe, !PT ;  /* 0x0000000002007212 */ /* 0x000fce00078efe07 */
.L_x_3154:
[----:B------:R-:W-:Y:S05]  /*20f0*/  BSYNC.RECONVERGENT B0 ;  /* 0x0000000000007941 */ /* 0x000fea0003800200 */
.L_x_3153:
[----:B------:R-:W-:Y:S01]  /*2100*/  F2FP.F16.F32.PACK_AB R0, RZ, R0 ;  /* 0x00000000ff00723e */ /* 0x000fe200000000ff */
[----:B------:R-:W-:Y:S06]  /*2110*/  BRA `(.L_x_3134) ;  /* 0x0000000000a87947 */ /* 0x000fec0003800000 */
.L_x_3146:
[----:B------:R-:W-:-:S09]  /*2120*/  UISETP.NE.AND UP0, UPT, UR4, 0x1c, UPT ;  /* 0x0000001c0400788c */ /* 0x000fd2000bf05270 */
[----:B------:R-:W-:Y:S05]  /*2130*/  BRA.U !UP0, `(.L_x_3157) ;  /* 0x0000000108947547 */ /* 0x000fea000b800000 */
[----:B------:R-:W-:-:S09]  /*2140*/  UISETP.NE.AND UP0, UPT, UR4, 0x1d, UPT ;  /* 0x0000001d0400788c */ /* 0x000fd2000bf05270 */
[----:B------:R-:W-:Y:S05]  /*2150*/  BRA.U !UP0, `(.L_x_3158) ;  /* 0x00000001087c7547 */ /* 0x000fea000b800000 */
[----:B------:R-:W-:-:S09]  /*2160*/  UISETP.NE.AND UP0, UPT, UR4, 0x2c, UPT ;  /* 0x0000002c0400788c */ /* 0x000fd2000bf05270 */
[----:B------:R-:W-:Y:S05]  /*2170*/  BRA.U !UP0, `(.L_x_3159) ;  /* 0x0000000108487547 */ /* 0x000fea000b800000 */
.L_x_3133:
        /* <DEDUP_REMOVED lines=16> */
.L_x_3160:
[----:B------:R-:W-:Y:S01]  /*2280*/  PRMT R0, RZ, 0x7610, R0 ;  /* 0x00007610ff007816 */ /* 0x000fe20000000000 */
[----:B------:R-:W-:Y:S06]  /*2290*/  BRA `(.L_x_3134) ;  /* 0x0000000000487947 */ /* 0x000fec0003800000 */
.L_x_3159:
        /* <DEDUP_REMOVED lines=8> */
.L_x_3162:
[----:B------:R-:W-:Y:S05]  /*2320*/  BSYNC.RECONVERGENT B0 ;  /* 0x0000000000007941 */ /* 0x000fea0003800200 */
.L_x_3161:
[----:B------:R-:W-:Y:S01]  /*2330*/  F2FP.F16.F32.PACK_AB R0, RZ, R0 ;  /* 0x00000000ff00723e */ /* 0x000fe200000000ff */
[----:B------:R-:W-:Y:S06]  /*2340*/  BRA `(.L_x_3134) ;  /* 0x00000000001c7947 */ /* 0x000fec0003800000 */
.L_x_3158:
[----:B------:R-:W2:Y:S02]  /*2350*/  LDG.E.64 R2, desc[UR36][R2.64] ;  /* 0x0000002402027981 */ /* 0x000ea4000c1e1b00 */
[----:B--2---:R-:W0:Y:S02]  /*2360*/  I2F.U64 R0, R2 ;  /* 0x0000000200007312 */ /* 0x004e240000301000 */
[----:B0-----:R-:W-:Y:S01]  /*2370*/  F2FP.F16.F32.PACK_AB R0, RZ, R0 ;  /* 0x00000000ff00723e */ /* 0x001fe200000000ff */
[----:B------:R-:W-:Y:S06]  /*2380*/  BRA `(.L_x_3134) ;  /* 0x00000000000c7947 */ /* 0x000fec0003800000 */
.L_x_3157:
[----:B------:R-:W2:Y:S02]  /*2390*/  LDG.E R2, desc[UR36][R2.64] ;  /* 0x0000002402027981 */ /* 0x000ea4000c1e1900 */
[----:B--2---:R-:W-:-:S04]  /*23a0*/  I2FP.F32.U32 R0, R2 ;  /* 0x0000000200007245 */ /* 0x004fc80000201000 */
[----:B------:R-:W-:-:S07]  /*23b0*/  F2FP.F16.F32.PACK_AB R0, RZ, R0 ;  /* 0x00000000ff00723e */ /* 0x000fce00000000ff */
.L_x_3134:
[----:B-----5:R-:W-:Y:S01]  /*23c0*/  HADD2.F32 R7, -RZ, R0.H0_H0 ;  /* 0x20000000ff077230 */ /* 0x020fe20000004100 */
[----:B------:R-:W-:Y:S01]  /*23d0*/  MOV R4, 0x3e800000 ;  /* 0x3e80000000047802 */ /* 0x000fe20000000f00 */
[----:B------:R-:W-:Y:S01]  /*23e0*/  IMAD.MOV.U32 R5, RZ, RZ, 0x3d39bf78 ;  /* 0x3d39bf78ff057424 */ /* 0x000fe200078e00ff */
[----:B------:R-:W2:Y:S02]  /*23f0*/  LDCU.64 UR6, c[0x0][0x580] ;  /* 0x0000b000ff0677ac */ /* 0x000ea40008000a00 */
[C---:B------:R-:W-:Y:S01]  /*2400*/  FADD.FTZ.RZ R0, R7.reuse, 1 ;  /* 0x3f80000007007421 */ /* 0x040fe2000001c000 */
[C---:B------:R-:W-:Y:S01]  /*2410*/  ISETP.GE.U32.AND P0, PT, R7.reuse, 0x7f800000, PT ;  /* 0x7f8000000700780c */ /* 0x040fe20003f06070 */
[----:B------:R-:W-:Y:S02]  /*2420*/  UPRMT UR4, UR42, 0x9910, URZ ;  /* 0x000099102a047896 */ /* 0x000fe400080000ff */
[----:B------:R-:W-:Y:S01]  /*2430*/  VIADD R0, R0, 0xc0c00000 ;  /* 0xc0c0000000007836 */ /* 0x000fe20000000000 */
[----:B------:R-:W-:Y:S01]  /*2440*/  ISETP.GT.AND P2, PT, R7, -0x40800000, P0 ;  /* 0xbf8000000700780c */ /* 0x000fe20000744270 */
[----:B------:R-:W-:-:S03]  /*2450*/  UISETP.GT.AND UP0, UPT, UR4, 0x9, UPT ;  /* 0x000000090400788c */ /* 0x000fc6000bf04270 */
[----:B------:R-:W-:-:S04]  /*2460*/  LOP3.LUT R0, R0, 0xff800000, RZ, 0xc0, !PT ;  /* 0xff80000000007812 */ /* 0x000fc800078ec0ff */
[----:B01----:R-:W-:Y:S01]  /*2470*/  IADD3 R3, PT, PT, -R0, 0x40800000, RZ ;  /* 0x4080000000037810 */ /* 0x003fe20007ffe1ff */
[C---:B------:R-:W-:Y:S01]  /*2480*/  IMAD.IADD R2, R7.reuse, 0x1, -R0 ;  /* 0x0000000107027824 */ /* 0x040fe200078e0a00 */
[----:B------:R-:W-:Y:S02]  /*2490*/  I2FP.F32.S32 R0, R0 ;  /* 0x0000000000007245 */ /* 0x000fe40000201400 */
[----:B------:R-:W-:Y:S01]  /*24a0*/  @P0 FSETP.NEU.FTZ.AND P1, PT, R7, RZ, PT ;  /* 0x000000ff0700020b */ /* 0x000fe20003f3d000 */
        /* <DEDUP_REMOVED lines=15> */
[----:B------:R-:W-:Y:S01]  /*25a0*/  @P2 FFMA.FTZ R0, R7, R2, +INF ;  /* 0x7f80000007002423 */ /* 0x000fe20000010002 */
[----:B--2---:R-:W-:-:S04]  /*25b0*/  IADD3 R2, P2, PT, R16, UR6, RZ ;  /* 0x0000000610027c10 */ /* 0x004fc8000ff5e0ff */
[----:B------:R-:W-:Y:S01]  /*25c0*/  @P0 FSEL R0, R0, -RZ, P1 ;  /* 0x800000ff00000208 */ /* 0x000fe20000800000 */
[----:B------:R-:W-:-:S03]  /*25d0*/  IMAD.X R3, RZ, RZ, UR7, P2 ;  /* 0x00000007ff037e24 */ /* 0x000fc600090e06ff */
[----:B------:R-:W-:Y:S01]  /*25e0*/  F2FP.F16.F32.PACK_AB R0, RZ, R0 ;  /* 0x00000000ff00723e */ /* 0x000fe200000000ff */
        /* <DEDUP_REMOVED lines=13> */
.L_x_3166:
[----:B------:R-:W-:-:S06]  /*26c0*/  HADD2.F32 R5, -RZ, R0.H0_H0 ;  /* 0x20000000ff057230 */ /* 0x000fcc0000004100 */
[----:B------:R-:W0:Y:S02]  /*26d0*/  F2I.S64.TRUNC R4, R5 ;  /* 0x0000000500047311 */ /* 0x000e24000020d900 */
[----:B0-----:R3:W-:Y:S01]  /*26e0*/  STG.E.U8 desc[UR36][R2.64], R4 ;  /* 0x0000000402007986 */ /* 0x0017e2000c101124 */
[----:B------:R-:W-:Y:S05]  /*26f0*/  BRA `(.L_x_3168) ;  /* 0x0000000c00707947 */ /* 0x000fea0003800000 */
.L_x_3165:
        /* <DEDUP_REMOVED lines=10> */
.L_x_3170:
[----:B------:R-:W-:-:S04]  /*27a0*/  HADD2.F32 R0, -RZ, R0.H0_H0 ;  /* 0x20000000ff007230 */ /* 0x000fc80000004100 */
[----:B------:R-:W0:Y:S02]  /*27b0*/  F2I.FTZ.TRUNC.NTZ R5, R0 ;  /* 0x0000000000057305 */ /* 0x000e24000021f100 */
[----:B0-----:R1:W-:Y:S01]  /*27c0*/  STG.E desc[UR36][R2.64], R5 ;  /* 0x0000000502007986 */ /* 0x0013e2000c101924 */
[----:B------:R-:W-:Y:S05]  /*27d0*/  BRA `(.L_x_3168) ;  /* 0x0000000c00387947 */ /* 0x000fea0003800000 */
.L_x_3169:
[----:B------:R-:W-:-:S04]  /*27e0*/  HADD2.F32 R0, -RZ, R0.H0_H0 ;  /* 0x20000000ff007230 */ /* 0x000fc80000004100 */
[----:B------:R-:W0:Y:S02]  /*27f0*/  F2I.FTZ.TRUNC.NTZ R5, R0 ;  /* 0x0000000000057305 */ /* 0x000e24000021f100 */
[----:B0-----:R2:W-:Y:S01]  /*2800*/  STG.E.U16 desc[UR36][R2.64], R5 ;  /* 0x0000000502007986 */ /* 0x0015e2000c101524 */
[----:B------:R-:W-:Y:S05]  /*2810*/  BRA `(.L_x_3168) ;  /* 0x0000000c00287947 */ /* 0x000fea0003800000 */
.L_x_3164:
        /* <DEDUP_REMOVED lines=9> */
.L_x_3172:
[----:B------:R0:W-:Y:S01]  /*28b0*/  STG.E.U16 desc[UR36][R2.64], R0 ;  /* 0x0000000002007986 */ /* 0x0001e2000c101524 */
[----:B------:R-:W-:Y:S05]  /*28c0*/  BRA `(.L_x_3168) ;  /* 0x0000000800fc7947 */ /* 0x000fea0003800000 */
.L_x_3171:
        /* <DEDUP_REMOVED lines=10> */
.L_x_3174:
[----:B------:R-:W-:-:S05]  /*2970*/  HADD2.F32 R0, -RZ, R0.H0_H0 ;  /* 0x20000000ff007230 */ /* 0x000fca0000004100 */
[----:B------:R-:W-:-:S04]  /*2980*/  F2FP.F16.F32.PACK_AB R0, RZ, R0 ;  /* 0x00000000ff00723e */ /* 0x000fc800000000ff */
[----:B------:R-:W-:-:S05]  /*2990*/  PRMT R0, R0, 0x5410, RZ ;  /* 0x0000541000007816 */ /* 0x000fca00000000ff */
[----:B------:R0:W-:Y:S01]  /*29a0*/  STG.E desc[UR36][R2.64], R0 ;  /* 0x0000000002007986 */ /* 0x0001e2000c101924 */
[----:B------:R-:W-:Y:S05]  /*29b0*/  BRA `(.L_x_3168) ;  /* 0x0000000800c07947 */ /* 0x000fea0003800000 */
.L_x_3173:
[----:B------:R-:W-:-:S05]  /*29c0*/  HADD2.F32 R4, -RZ, R0.H0_H0 ;  /* 0x20000000ff047230 */ /* 0x000fca0000004100 */
[----:B------:R-:W-:-:S06]  /*29d0*/  FMUL.FTZ R4, R4, 1 ;  /* 0x3f80000004047820 */ /* 0x000fcc0000410000 */
[----:B------:R-:W0:Y:S02]  /*29e0*/  F2F.F64.F32 R4, R4 ;  /* 0x0000000400047310 */ /* 0x000e240000201800 */
[----:B0-----:R0:W-:Y:S01]  /*29f0*/  STG.E.64 desc[UR36][R2.64], R4 ;  /* 0x0000000402007986 */ /* 0x0011e2000c101b24 */
[----:B------:R-:W-:Y:S05]  /*2a00*/  BRA `(.L_x_3168) ;  /* 0x0000000800ac7947 */ /* 0x000fea0003800000 */
.L_x_3163:
        /* <DEDUP_REMOVED lines=13> */
.L_x_3177:
[----:B------:R-:W-:Y:S01]  /*2ae0*/  HADD2.F32 R0, -RZ, R0.H0_H0 ;  /* 0x20000000ff007230 */ /* 0x000fe20000004100 */
[----:B------:R-:W-:-:S04]  /*2af0*/  CS2R R6, SRZ ;  /* 0x0000000000067805 */ /* 0x000fc8000001ff00 */
[----:B------:R-:W-:-:S04]  /*2b00*/  FMUL.FTZ R0, R0, 1 ;  /* 0x3f80000000007820 */ /* 0x000fc80000410000 */
[----:B------:R-:W0:Y:S02]  /*2b10*/  F2F.F64.F32 R4, R0 ;  /* 0x0000000000047310 */ /* 0x000e240000201800 */
[----:B0-----:R0:W-:Y:S01]  /*2b20*/  STG.E.128 desc[UR36][R2.64], R4 ;  /* 0x0000000402007986 */ /* 0x0011e2000c101d24 */
[----:B------:R-:W-:Y:S05]  /*2b30*/  BRA `(.L_x_3168) ;  /* 0x0000000800607947 */ /* 0x000fea0003800000 */
.L_x_3176:
        /* <DEDUP_REMOVED lines=8> */
[----:B------:R-:W-:-:S03]  /*2bc0*/  HFMA2 R0, -RZ, RZ, 0, 7.569789886474609375e-06 ;  /* 0x0000007fff007431 */ /* 0x000fc600000001ff */
        /* <DEDUP_REMOVED lines=10> */
.L_x_3181:
[----:B------:R-:W-:Y:S05]  /*2c70*/  BSYNC.RECONVERGENT B0 ;  /* 0x0000000000007941 */ /* 0x000fea0003800200 */
.L_x_3180:
[----:B------:R-:W-:-:S05]  /*2c80*/  LOP3.LUT R5, R0, 0x80, R5, 0xf8, !PT ;  /* 0x0000008000057812 */ /* 0x000fca00078ef805 */
[----:B------:R0:W-:Y:S01]  /*2c90*/  STG.E.U8 desc[UR36][R2.64], R5 ;  /* 0x0000000502007986 */ /* 0x0001e2000c101124 */
[----:B------:R-:W-:Y:S05]  /*2ca0*/  BRA `(.L_x_3168) ;  /* 0x0000000800047947 */ /* 0x000fea0003800000 */
.L_x_3179:
        /* <DEDUP_REMOVED lines=15> */
.L_x_3183:
[----:B------:R-:W-:Y:S05]  /*2da0*/  BSYNC.RECONVERGENT B0 ;  /* 0x0000000000007941 */ /* 0x000fea0003800200 */
.L_x_3182:
[----:B------:R-:W-:-:S05]  /*2db0*/  LOP3.LUT R5, R0, 0x80, R5, 0xf8, !PT ;  /* 0x0000008000057812 */ /* 0x000fca00078ef805 */
[----:B------:R0:W-:Y:S01]  /*2dc0*/  STG.E.U8 desc[UR36][R2.64], R5 ;  /* 0x0000000502007986 */ /* 0x0001e2000c101124 */
[----:B------:R-:W-:Y:S05]  /*2dd0*/  BRA `(.L_x_3168) ;  /* 0x0000000400b87947 */ /* 0x000fea0003800000 */
.L_x_3178:
[----:B------:R-:W-:-:S05]  /*2de0*/  HADD2.F32 R0, -RZ, R0.H0_H0 ;  /* 0x20000000ff007230 */ /* 0x000fca0000004100 */
[----:B------:R-:W-:-:S05]  /*2df0*/  F2FP.BF16.F32.PACK_AB R0, RZ, R0 ;  /* 0x00000000ff00723e */ /* 0x000fca00000010ff */
[----:B------:R0:W-:Y:S01]  /*2e00*/  STG.E.U16 desc[UR36][R2.64], R0 ;  /* 0x0000000002007986 */ /* 0x0001e2000c101524 */
[----:B------:R-:W-:Y:S05]  /*2e10*/  BRA `(.L_x_3168) ;  /* 0x0000000400a87947 */ /* 0x000fea0003800000 */
.L_x_3175:
        /* <DEDUP_REMOVED lines=12> */
.L_x_3186:
        /* <DEDUP_REMOVED lines=13> */
.L_x_3189:
[----:B------:R-:W-:-:S04]  /*2fb0*/  SHF.R.U32.HI R0, RZ, 0x14, R5 ;  /* 0x00000014ff007819 */ /* 0x000fc80000011605 */
[----:B------:R-:W-:-:S04]  /*2fc0*/  LOP3.LUT R0, R0, 0x1, RZ, 0xc0, !PT ;  /* 0x0000000100007812 */ /* 0x000fc800078ec0ff */
[----:B------:R-:W-:-:S04]  /*2fd0*/  IADD3 R0, PT, PT, R5, 0x487ffff, R0 ;  /* 0x0487ffff05007810 */ /* 0x000fc80007ffe000 */
[----:B------:R-:W-:-:S04]  /*2fe0*/  SHF.R.U32.HI R0, RZ, 0x14, R0 ;  /* 0x00000014ff007819 */ /* 0x000fc80000011600 */
[----:B------:R-:W-:-:S07]  /*2ff0*/  LOP3.LUT R4, R0, 0xff, RZ, 0xc0, !PT ;  /* 0x000000ff00047812 */ /* 0x000fce00078ec0ff */
.L_x_3190:
[----:B------:R-:W-:-:S04]  /*3000*/  SHF.R.U32.HI R5, RZ, 0x18, R5 ;  /* 0x00000018ff057819 */ /* 0x000fc80000011605 */
[----:B------:R-:W-:-:S04]  /*3010*/  LOP3.LUT R4, R4, 0x80, R5, 0xf8, !PT ;  /* 0x0000008004047812 */ /* 0x000fc800078ef805 */
[----:B------:R-:W-:-:S07]  /*3020*/  PRMT R0, R4, 0x7610, R0 ;  /* 0x0000761004007816 */ /* 0x000fce0000000000 */
.L_x_3188:
[----:B------:R-:W-:Y:S05]  /*3030*/  BSYNC.RECONVERGENT B0 ;  /* 0x0000000000007941 */ /* 0x000fea0003800200 */
.L_x_3187:
[----:B------:R0:W-:Y:S01]  /*3040*/  STG.E.U8 desc[UR36][R2.64], R0 ;  /* 0x0000000002007986 */ /* 0x0001e2000c101124 */
[----:B------:R-:W-:Y:S05]  /*3050*/  BRA `(.L_x_3168) ;  /* 0x0000000400187947 */ /* 0x000fea0003800000 */
.L_x_3185:
        /* <DEDUP_REMOVED lines=13> */
.L_x_3193:
[----:B------:R-:W-:-:S04]  /*3130*/  SHF.R.U32.HI R0, RZ, 0x15, R5 ;  /* 0x00000015ff007819 */ /* 0x000fc80000011605 */
[----:B------:R-:W-:-:S04]  /*3140*/  LOP3.LUT R0, R0, 0x1, RZ, 0xc0, !PT ;  /* 0x0000000100007812 */ /* 0x000fc800078ec0ff */
[----:B------:R-:W-:-:S04]  /*3150*/  IADD3 R0, PT, PT, R5, 0x88fffff, R0 ;  /* 0x088fffff05007810 */ /* 0x000fc80007ffe000 */
[----:B------:R-:W-:-:S04]  /*3160*/  SHF.R.U32.HI R0, RZ, 0x15, R0 ;  /* 0x00000015ff007819 */ /* 0x000fc80000011600 */
[----:B------:R-:W-:-:S07]  /*3170*/  LOP3.LUT R4, R0, 0xff, RZ, 0xc0, !PT ;  /* 0x000000ff00047812 */ /* 0x000fce00078ec0ff */
.L_x_3194:
[----:B------:R-:W-:-:S04]  /*3180*/  SHF.R.U32.HI R5, RZ, 0x18, R5 ;  /* 0x00000018ff057819 */ /* 0x000fc80000011605 */
[----:B------:R-:W-:-:S04]  /*3190*/  LOP3.LUT R4, R4, 0x80, R5, 0xf8, !PT ;  /* 0x0000008004047812 */ /* 0x000fc800078ef805 */
[----:B------:R-:W-:-:S07]  /*31a0*/  PRMT R0, R4, 0x7610, R0 ;  /* 0x0000761004007816 */ /* 0x000fce0000000000 */
.L_x_3192:
[----:B------:R-:W-:Y:S05]  /*31b0*/  BSYNC.RECONVERGENT B0 ;  /* 0x0000000000007941 */ /* 0x000fea0003800200 */
.L_x_3191:
[----:B------:R0:W-:Y:S01]  /*31c0*/  STG.E.U8 desc[UR36][R2.64], R0 ;  /* 0x0000000002007986 */ /* 0x0001e2000c101124 */
[----:B------:R-:W-:Y:S05]  /*31d0*/  BRA `(.L_x_3168) ;  /* 0x0000000000b87947 */ /* 0x000fea0003800000 */
.L_x_3184:
[----:B------:R-:W-:-:S09]  /*31e0*/  UISETP.NE.AND UP0, UPT, UR4, 0x1c, UPT ;  /* 0x0000001c0400788c */ /* 0x000fd2000bf05270 */
[----:B------:R-:W-:Y:S05]  /*31f0*/  BRA.U !UP0, `(.L_x_3195) ;  /* 0x0000000108a47547 */ /* 0x000fea000b800000 */
[----:B------:R-:W-:-:S09]  /*3200*/  UISETP.NE.AND UP0, UPT, UR4, 0x1d, UPT ;  /* 0x0000001d0400788c */ /* 0x000fd2000bf05270 */
[----:B------:R-:W-:Y:S05]  /*3210*/  BRA.U !UP0, `(.L_x_3196) ;  /* 0x00000001088c7547 */ /* 0x000fea000b800000 */
[----:B------:R-:W-:-:S09]  /*3220*/  UISETP.NE.AND UP0, UPT, UR4, 0x2c, UPT ;  /* 0x0000002c0400788c */ /* 0x000fd2000bf05270 */
[----:B------:R-:W-:Y:S05]  /*3230*/  BRA.U !UP0, `(.L_x_3197) ;  /* 0x0000000108447547 */ /* 0x000fea000b800000 */
.L_x_3167:
        /* <DEDUP_REMOVED lines=16> */
.L_x_3198:
[----:B------:R-:W-:Y:S05]  /*3340*/  BRA `(.L_x_3168) ;  /* 0x00000000005c7947 */ /* 0x000fea0003800000 */
.L_x_3197:
        /* <DEDUP_REMOVED lines=16> */
.L_x_3196:
[----:B------:R-:W-:-:S06]  /*3450*/  HADD2.F32 R4, -RZ, R0.H0_H0 ;  /* 0x20000000ff047230 */ /* 0x000fcc0000004100 */
[----:B------:R-:W0:Y:S02]  /*3460*/  F2I.U64.TRUNC R4, R4 ;  /* 0x0000000400047311 */ /* 0x000e24000020d800 */
[----:B0-----:R0:W-:Y:S01]  /*3470*/  STG.E.64 desc[UR36][R2.64], R4 ;  /* 0x0000000402007986 */ /* 0x0011e2000c101b24 */
[----:B------:R-:W-:Y:S05]  /*3480*/  BRA `(.L_x_3168) ;  /* 0x00000000000c7947 */ /* 0x000fea0003800000 */
.L_x_3195:
[----:B------:R-:W-:-:S04]  /*3490*/  HADD2.F32 R0, -RZ, R0.H0_H0 ;  /* 0x20000000ff007230 */ /* 0x000fc80000004100 */
[----:B------:R-:W0:Y:S02]  /*34a0*/  F2I.FTZ.U32.TRUNC.NTZ R5, R0 ;  /* 0x0000000000057305 */ /* 0x000e24000021f000 */
[----:B0-----:R0:W-:Y:S02]  /*34b0*/  STG.E desc[UR36][R2.64], R5 ;  /* 0x0000000502007986 */ /* 0x0011e4000c101924 */
.L_x_3168:
[----:B------:R-:W-:-:S07]  /*34c0*/  VIADD R17, R17, 0x80 ;  /* 0x0000008011117836 */ /* 0x000fce0000000000 */
.L_x_3127:
[----:B------:R-:W-:Y:S05]  /*34d0*/  BSYNC.RECONVERGENT B6 ;  /* 0x0000000000067941 */ /* 0x000fea0003800200 */
.L_x_3126:
        /* <DEDUP_REMOVED lines=307> */
.L_x_3201:
        /* <DEDUP_REMOVED lines=18> */
.L_x_3205:
[----:B------:R-:W2:Y:S02]  /*4930*/  LDG.E.U8 R2, desc[UR36][R2.64] ;  /* 0x0000002402027981 */ /* 0x000ea4000c1e1100 */
[----:B--2---:R-:W-:-:S04]  /*4940*/  I2FP.F32.U32 R0, R2 ;  /* 0x0000000200007245 */ /* 0x004fc80000201000 */
[----:B------:R-:W-:Y:S01]  /*4950*/  F2FP.F16.F32.PACK_AB R0, RZ, R0 ;  /* 0x00000000ff00723e */ /* 0x000fe200000000ff */
[----:B------:R-:W-:Y:S06]  /*4960*/  BRA `(.L_x_3207) ;  /* 0x0000000c009c7947 */ /* 0x000fec0003800000 */
.L_x_3204:
        /* <DEDUP_REMOVED lines=10> */
.L_x_3209:
[----:B------:R-:W2:Y:S02]  /*4a10*/  LDG.E R2, desc[UR36][R2.64] ;  /* 0x0000002402027981 */ /* 0x000ea4000c1e1900 */
[----:B--2---:R-:W-:-:S04]  /*4a20*/  I2FP.F32.S32 R0, R2 ;  /* 0x0000000200007245 */ /* 0x004fc80000201400 */
[----:B------:R-:W-:Y:S01]  /*4a30*/  F2FP.F16.F32.PACK_AB R0, RZ, R0 ;  /* 0x00000000ff00723e */ /* 0x000fe200000000ff */
[----:B------:R-:W-:Y:S06]  /*4a40*/  BRA `(.L_x_3207) ;  /* 0x0000000c00647947 */ /* 0x000fec0003800000 */
.L_x_3208:
[----:B------:R-:W2:Y:S02]  /*4a50*/  LDG.E.U16 R2, desc[UR36][R2.64] ;  /* 0x0000002402027981 */ /* 0x000ea4000c1e1500 */
[----:B--2---:R-:W0:Y:S02]  /*4a60*/  I2F.S16 R0, R2 ;  /* 0x0000000200007306 */ /* 0x004e240000101400 */
[----:B0-----:R-:W-:Y:S01]  /*4a70*/  F2FP.F16.F32.PACK_AB R0, RZ, R0 ;  /* 0x00000000ff00723e */ /* 0x001fe200000000ff */
[----:B------:R-:W-:Y:S06]  /*4a80*/  BRA `(.L_x_3207) ;  /* 0x0000000c00547947 */ /* 0x000fec0003800000 */
.L_x_3203:
        /* <DEDUP_REMOVED lines=9> */
.L_x_3211:
[----:B------:R1:W5:Y:S01]  /*4b20*/  LDG.E.U16 R0, desc[UR36][R2.64] ;  /* 0x0000002402007981 */ /* 0x000362000c1e1500 */
[----:B------:R-:W-:Y:S05]  /*4b30*/  BRA `(.L_x_3207) ;  /* 0x0000000c00287947 */ /* 0x000fea0003800000 */
.L_x_3210:
        /* <DEDUP_REMOVED lines=9> */
.L_x_3213:
[----:B------:R0:W5:Y:S01]  /*4bd0*/  LDG.E.U16 R0, desc[UR36][R2.64] ;  /* 0x0000002402007981 */ /* 0x000162000c1e1500 */
[----:B------:R-:W-:Y:S05]  /*4be0*/  BRA `(.L_x_3207) ;  /* 0x0000000800fc7947 */ /* 0x000fea0003800000 */
.L_x_3212:
        /* <DEDUP_REMOVED lines=12> */
.L_x_3202:
        /* <DEDUP_REMOVED lines=13> */
.L_x_3216:
        /* <DEDUP_REMOVED lines=12> */
.L_x_3215:
        /* <DEDUP_REMOVED lines=27> */
.L_x_3218:
        /* <DEDUP_REMOVED lines=13> */
.L_x_3217:
[----:B------:R-:W2:Y:S02]  /*50c0*/  LDG.E.U16 R0, desc[UR36][R2.64] ;  /* 0x0000002402007981 */ /* 0x000ea4000c1e1500 */
[----:B--2---:R-:W-:-:S05]  /*50d0*/  IMAD.U32 R0, R0, 0x10000, RZ ;  /* 0x0001000000007824 */ /* 0x004fca00078e00ff */
[----:B------:R-:W-:Y:S01]  /*50e0*/  F2FP.F16.F32.PACK_AB R0, RZ, R0 ;  /* 0x00000000ff00723e */ /* 0x000fe200000000ff */
[----:B------:R-:W-:Y:S06]  /*50f0*/  BRA `(.L_x_3207) ;  /* 0x0000000400b87947 */ /* 0x000fec0003800000 */
.L_x_3214:
        /* <DEDUP_REMOVED lines=12> */
.L_x_3221:
        /* <DEDUP_REMOVED lines=21> */
.L_x_3225:
[----:B------:R-:W-:Y:S05]  /*5310*/  BSYNC.RECONVERGENT B1 ;  /* 0x0000000000017941 */ /* 0x000fea0003800200 */
.L_x_3224:
[----:B------:R-:W-:Y:S01]  /*5320*/  IMAD.SHL.U32 R0, R0, 0x100000, RZ ;  /* 0x0010000000007824 */ /* 0x000fe200078e00ff */
[----:B------:R-:W-:-:S04]  /*5330*/  LEA R2, R2, 0x3b800000, 0x17 ;  /* 0x3b80000002027811 */ /* 0x000fc800078eb8ff */
[----:B------:R-:W-:-:S07]  /*5340*/  LOP3.LUT R0, R2, R0, R7, 0xfe, !PT ;  /* 0x0000000002007212 */ /* 0x000fce00078efe07 */
.L_x_3223:
[----:B------:R-:W-:Y:S05]  /*5350*/  BSYNC.RECONVERGENT B0 ;  /* 0x0000000000007941 */ /* 0x000fea0003800200 */
.L_x_3222:
[----:B------:R-:W-:Y:S01]  /*5360*/  F2FP.F16.F32.PACK_AB R0, RZ, R0 ;  /* 0x00000000ff00723e */ /* 0x000fe200000000ff */
[----:B------:R-:W-:Y:S06]  /*5370*/  BRA `(.L_x_3207) ;  /* 0x0000000400187947 */ /* 0x000fec0003800000 */
.L_x_3220:
        /* <DEDUP_REMOVED lines=21> */
.L_x_3229:
[----:B------:R-:W-:Y:S05]  /*54d0*/  BSYNC.RECONVERGENT B1 ;  /* 0x0000000000017941 */ /* 0x000fea0003800200 */
.L_x_3228:
[----:B------:R-:W-:Y:S02]  /*54e0*/  SHF.L.U32 R0, R0, 0x15, RZ ;  /* 0x0000001500007819 */ /* 0x000fe400000006ff */
[----:B------:R-:W-:-:S04]  /*54f0*/  LEA R2, R2, 0x37800000, 0x17 ;  /* 0x3780000002027811 */ /* 0x000fc800078eb8ff */
[----:B------:R-:W-:-:S07]  /*5500*/  LOP3.LUT R0, R2, R0, R7, 0xfe, !PT ;  /* 0x0000000002007212 */ /* 0x000fce00078efe07 */
.L_x_3227:
[----:B------:R-:W-:Y:S05]  /*5510*/  BSYNC.RECONVERGENT B0 ;  /* 0x0000000000007941 */ /* 0x000fea0003800200 */
.L_x_3226:
[----:B------:R-:W-:Y:S01]  /*5520*/  F2FP.F16.F32.PACK_AB R0, RZ, R0 ;  /* 0x00000000ff00723e */ /* 0x000fe200000000ff */
[----:B------:R-:W-:Y:S06]  /*5530*/  BRA `(.L_x_3207) ;  /* 0x0000000000a87947 */ /* 0x000fec0003800000 */
.L_x_3219:
        /* <DEDUP_REMOVED lines=14> */
.L_x_3233:
[----:B------:R-:W-:Y:S05]  /*5620*/  BSYNC.RECONVERGENT B0 ;  /* 0x0000000000007941 */ /* 0x000fea0003800200 */
.L_x_3232:
[----:B------:R-:W-:Y:S01]  /*5630*/  F2FP.F16.F32.PACK_AB R0, RZ, R0 ;  /* 0x00000000ff00723e */ /* 0x000fe200000000ff */
[----:B------:R-:W-:Y:S06]  /*5640*/  BRA `(.L_x_3207) ;  /* 0x0000000000647947 */ /* 0x000fec0003800000 */
.L_x_3206:
        /* <DEDUP_REMOVED lines=16> */
.L_x_3234:
[----:B------:R-:W-:Y:S01]  /*5750*/  PRMT R0, RZ, 0x7610, R0 ;  /* 0x00007610ff007816 */ /* 0x000fe20000000000 */
[----:B------:R-:W-:Y:S06]  /*5760*/  BRA `(.L_x_3207) ;  /* 0x00000000001c7947 */ /* 0x000fec0003800000 */
.L_x_3231:
[----:B------:R-:W2:Y:S02]  /*5770*/  LDG.E.64 R2, desc[UR36][R2.64] ;  /* 0x0000002402027981 */ /* 0x000ea4000c1e1b00 */
[----:B--2---:R-:W0:Y:S02]  /*5780*/  I2F.U64 R0, R2 ;  /* 0x0000000200007312 */ /* 0x004e240000301000 */
[----:B0-----:R-:W-:Y:S01]  /*5790*/  F2FP.F16.F32.PACK_AB R0, RZ, R0 ;  /* 0x00000000ff00723e */ /* 0x001fe200000000ff */
[----:B------:R-:W-:Y:S06]  /*57a0*/  BRA `(.L_x_3207) ;  /* 0x00000000000c7947 */ /* 0x000fec0003800000 */
.L_x_3230:
[----:B------:R-:W2:Y:S02]  /*57b0*/  LDG.E R2, desc[UR36][R2.64] ;  /* 0x0000002402027981 */ /* 0x000ea4000c1e1900 */
[----:B--2---:R-:W-:-:S04]  /*57c0*/  I2FP.F32.U32 R0, R2 ;  /* 0x0000000200007245 */ /* 0x004fc80000201000 */
[----:B------:R-:W-:-:S07]  /*57d0*/  F2FP.F16.F32.PACK_AB R0, RZ, R0 ;  /* 0x00000000ff00723e */ /* 0x000fce00000000ff */
.L_x_3207:
[----:B-----5:R-:W-:Y:S01]  /*57e0*/  HADD2.F32 R5, -RZ, R0.H0_H0 ;  /* 0x20000000ff057230 */ /* 0x020fe20000004100 */
[----:B------:R-:W2:Y:S01]  /*57f0*/  LDCU.64 UR6, c[0x0][0x580] ;  /* 0x0000b000ff0677ac */ /* 0x000ea20008000a00 */
[----:B------:R-:W-:Y:S02]  /*5800*/  IMAD.MOV.U32 R4, RZ, RZ, 0x3e800000 ;  /* 0x3e800000ff047424 */ /* 0x000fe400078e00ff */
[----:B------:R-:W-:Y:S02]  /*5810*/  IMAD.MOV.U32 R7, RZ, RZ, 0x3d39bf78 ;  /* 0x3d39bf78ff077424 */ /* 0x000fe400078e00ff */
[C---:B------:R-:W-:Y:S01]  /*5820*/  FADD.FTZ.RZ R0, R5.reuse, 1 ;  /* 0x3f80000005007421 */ /* 0x040fe2000001c000 */
[C---:B------:R-:W-:Y:S01]  /*5830*/  ISETP.GE.U32.AND P0, PT, R5.reuse, 0x7f800000, PT ;  /* 0x7f8000000500780c */ /* 0x040fe20003f06070 */
[----:B------:R-:W-:Y:S02]  /*5840*/  UPRMT UR4, UR42, 0x9910, URZ ;  /* 0x000099102a047896 */ /* 0x000fe400080000ff */
[----:B------:R-:W-:Y:S01]  /*5850*/  VIADD R0, R0, 0xc0c00000 ;  /* 0xc0c0000000007836 */ /* 0x000fe20000000000 */
[----:B------:R-:W-:Y:S01]  /*5860*/  ISETP.GT.AND P2, PT, R5, -0x40800000, P0 ;  /* 0xbf8000000500780c */ /* 0x000fe20000744270 */
[----:B------:R-:W-:-:S03]  /*5870*/  UISETP.GT.AND UP0, UPT, UR4, 0x9, UPT ;  /* 0x000000090400788c */ /* 0x000fc6000bf04270 */
[----:B------:R-:W-:-:S04]  /*5880*/  LOP3.LUT R0, R0, 0xff800000, RZ, 0xc0, !PT ;  /* 0xff80000000007812 */ /* 0x000fc800078ec0ff */
[----:B01----:R-:W-:Y:S02]  /*5890*/  IADD3 R3, PT, PT, -R0, 0x40800000, RZ ;  /* 0x4080000000037810 */ /* 0x003fe40007ffe1ff */
[-C--:B------:R-:W-:Y:S02]  /*58a0*/  IADD3 R2, PT, PT, R5, -R0.reuse, RZ ;  /* 0x8000000005027210 */ /* 0x080fe40007ffe0ff */
[----:B------:R-:W-:Y:S01]  /*58b0*/  I2FP.F32.S32 R0, R0 ;  /* 0x0000000000007245 */ /* 0x000fe20000201400 */
[----:B------:R-:W-:Y:S01]  /*58c0*/  FFMA.FTZ R3, R3, R4, -1 ;  /* 0xbf80000003037423 */ /* 0x000fe20000010004 */
[----:B------:R-:W-:-:S03]  /*58d0*/  @P0 FSETP.NEU.FTZ.AND P1, PT, R5, RZ, PT ;  /* 0x000000ff0500020b */ /* 0x000fc60003f3d000 */
        /* <DEDUP_REMOVED lines=14> */
[----:B------:R-:W-:Y:S01]  /*59c0*/  @P2 FFMA.FTZ R0, R5, R2, +INF ;  /* 0x7f80000005002423 */ /* 0x000fe20000010002 */
[----:B--2---:R-:W-:-:S04]  /*59d0*/  IADD3 R2, P2, PT, R16, UR6, RZ ;  /* 0x0000000610027c10 */ /* 0x004fc8000ff5e0ff */
[----:B------:R-:W-:Y:S02]  /*59e0*/  @P0 FSEL R0, R0, -RZ, P1 ;  /* 0x800000ff00000208 */ /* 0x000fe40000800000 */
[----:B------:R-:W-:Y:S02]  /*59f0*/  IADD3.X R3, PT, PT, RZ, UR7, RZ, P2, !PT ;  /* 0x00000007ff037c10 */ /* 0x000fe400097fe4ff */
        /* <DEDUP_REMOVED lines=14> */
.L_x_3238:
[----:B------:R-:W-:-:S06]  /*5ae0*/  HADD2.F32 R5, -RZ, R0.H0_H0 ;  /* 0x20000000ff057230 */ /* 0x000fcc0000004100 */
[----:B------:R-:W0:Y:S02]  /*5af0*/  F2I.S64.TRUNC R4, R5 ;  /* 0x0000000500047311 */ /* 0x000e24000020d900 */
[----:B0-----:R0:W-:Y:S01]  /*5b00*/  STG.E.U8 desc[UR36][R2.64], R4 ;  /* 0x0000000402007986 */ /* 0x0011e2000c101124 */
[----:B------:R-:W-:Y:S05]  /*5b10*/  BRA `(.L_x_3240) ;  /* 0x0000000c006c7947 */ /* 0x000fea0003800000 */
.L_x_3237:
        /* <DEDUP_REMOVED lines=10> */
.L_x_3242:
[----:B------:R-:W-:-:S04]  /*5bc0*/  HADD2.F32 R0, -RZ, R0.H0_H0 ;  /* 0x20000000ff007230 */ /* 0x000fc80000004100 */
[----:B------:R-:W0:Y:S02]  /*5bd0*/  F2I.FTZ.TRUNC.NTZ R5, R0 ;  /* 0x0000000000057305 */ /* 0x000e24000021f100 */
[----:B0-----:R0:W-:Y:S01]  /*5be0*/  STG.E desc[UR36][R2.64], R5 ;  /* 0x0000000502007986 */ /* 0x0011e2000c101924 */
[----:B------:R-:W-:Y:S05]  /*5bf0*/  BRA `(.L_x_3240) ;  /* 0x0000000c00347947 */ /* 0x000fea0003800000 */
.L_x_3241:
[----:B------:R-:W-:-:S04]  /*5c00*/  HADD2.F32 R0, -RZ, R0.H0_H0 ;  /* 0x20000000ff007230 */ /* 0x000fc80000004100 */
[----:B------:R-:W0:Y:S02]  /*5c10*/  F2I.FTZ.TRUNC.NTZ R5, R0 ;  /* 0x0000000000057305 */ /* 0x000e24000021f100 */
[----:B0-----:R0:W-:Y:S01]  /*5c20*/  STG.E.U16 desc[UR36][R2.64], R5 ;  /* 0x0000000502007986 */ /* 0x0011e2000c101524 */
[----:B------:R-:W-:Y:S05]  /*5c30*/  BRA `(.L_x_3240) ;  /* 0x0000000c00247947 */ /* 0x000fea0003800000 */
.L_x_3236:
        /* <DEDUP_REMOVED lines=9> */
.L_x_3244:
[----:B------:R0:W-:Y:S01]  /*5cd0*/  STG.E.U16 desc[UR36][R2.64], R0 ;  /* 0x0000000002007986 */ /* 0x0001e2000c101524 */
[----:B------:R-:W-:Y:S05]  /*5ce0*/  BRA `(.L_x_3240) ;  /* 0x0000000800f87947 */ /* 0x000fea0003800000 */
.L_x_3243:
        /* <DEDUP_REMOVED lines=10> */
.L_x_3246:
[----:B------:R-:W-:-:S05]  /*5d90*/  HADD2.F32 R0, -RZ, R0.H0_H0 ;  /* 0x20000000ff007230 */ /* 0x000fca0000004100 */
[----:B------:R-:W-:-:S04]  /*5da0*/  F2FP.F16.F32.PACK_AB R0, RZ, R0 ;  /* 0x00000000ff00723e */ /* 0x000fc800000000ff */
[----:B------:R-:W-:-:S05]  /*5db0*/  PRMT R0, R0, 0x5410, RZ ;  /* 0x0000541000007816 */ /* 0x000fca00000000ff */
[----:B------:R0:W-:Y:S01]  /*5dc0*/  STG.E desc[UR36][R2.64], R0 ;  /* 0x0000000002007986 */ /* 0x0001e2000c101924 */
[----:B------:R-:W-:Y:S05]  /*5dd0*/  BRA `(.L_x_3240) ;  /* 0x0000000800bc7947 */ /* 0x000fea0003800000 */
.L_x_3245:
[----:B------:R-:W-:-:S05]  /*5de0*/  HADD2.F32 R4, -RZ, R0.H0_H0 ;  /* 0x20000000ff047230 */ /* 0x000fca0000004100 */
[----:B------:R-:W-:-:S06]  /*5df0*/  FMUL.FTZ R4, R4, 1 ;  /* 0x3f80000004047820 */ /* 0x000fcc0000410000 */
[----:B------:R-:W0:Y:S02]  /*5e00*/  F2F.F64.F32 R4, R4 ;  /* 0x0000000400047310 */ /* 0x000e240000201800 */
[----:B0-----:R0:W-:Y:S01]  /*5e10*/  STG.E.64 desc[UR36][R2.64], R4 ;  /* 0x0000000402007986 */ /* 0x0011e2000c101b24 */
[----:B------:R-:W-:Y:S05]  /*5e20*/  BRA `(.L_x_3240) ;  /* 0x0000000800a87947 */ /* 0x000fea0003800000 */
.L_x_3235:
        /* <DEDUP_REMOVED lines=14> */
.L_x_3250:
        /* <DEDUP_REMOVED lines=18> */
.L_x_3253:
[----:B------:R-:W-:-:S04]  /*6030*/  SHF.R.U32.HI R5, RZ, 0x18, R5 ;  /* 0x00000018ff057819 */ /* 0x000fc80000011605 */
[----:B------:R-:W-:-:S07]  /*6040*/  LOP3.LUT R0, R0, 0x80, R5, 0xf8, !PT ;  /* 0x0000008000007812 */ /* 0x000fce00078ef805 */
.L_x_3252:
[----:B------:R-:W-:Y:S05]  /*6050*/  BSYNC.RECONVERGENT B0 ;  /* 0x0000000000007941 */ /* 0x000fea0003800200 */
.L_x_3251:
[----:B------:R0:W-:Y:S01]  /*6060*/  STG.E.U8 desc[UR36][R2.64], R0 ;  /* 0x0000000002007986 */ /* 0x0001e2000c101124 */
[----:B------:R-:W-:Y:S05]  /*6070*/  BRA `(.L_x_3240) ;  /* 0x0000000800147947 */ /* 0x000fea0003800000 */
.L_x_3249:
        /* <DEDUP_REMOVED lines=18> */
.L_x_3256:
[----:B------:R-:W-:-:S04]  /*61a0*/  SHF.R.U32.HI R5, RZ, 0x18, R5 ;  /* 0x00000018ff057819 */ /* 0x000fc80000011605 */
[----:B------:R-:W-:-:S07]  /*61b0*/  LOP3.LUT R0, R0, 0x80, R5, 0xf8, !PT ;  /* 0x0000008000007812 */ /* 0x000fce00078ef805 */
.L_x_3255:
[----:B------:R-:W-:Y:S05]  /*61c0*/  BSYNC.RECONVERGENT B0 ;  /* 0x0000000000007941 */ /* 0x000fea0003800200 */
.L_x_3254:
[----:B------:R0:W-:Y:S01]  /*61d0*/  STG.E.U8 desc[UR36][R2.64], R0 ;  /* 0x0000000002007986 */ /* 0x0001e2000c101124 */
[----:B------:R-:W-:Y:S05]  /*61e0*/  BRA `(.L_x_3240) ;  /* 0x0000000400b87947 */ /* 0x000fea0003800000 */
.L_x_3248:
        /* <DEDUP_REMOVED lines=22> */
.L_x_3258:
[----:B------:R-:W-:-:S06]  /*6350*/  HADD2.F32 R4, -RZ, R0.H0_H0 ;  /* 0x20000000ff047230 */ /* 0x000fcc0000004100 */
[----:B------:R-:W0:Y:S02]  /*6360*/  F2I.U64.TRUNC R4, R4 ;  /* 0x0000000400047311 */ /* 0x000e24000020d800 */
[----:B0-----:R0:W-:Y:S01]  /*6370*/  STG.E.64 desc[UR36][R2.64], R4 ;  /* 0x0000000402007986 */ /* 0x0011e2000c101b24 */
[----:B------:R-:W-:Y:S05]  /*6380*/  BRA `(.L_x_3240) ;  /* 0x0000000400507947 */ /* 0x000fea0003800000 */
.L_x_3257:
[----:B------:R-:W-:-:S04]  /*6390*/  HADD2.F32 R0, -RZ, R0.H0_H0 ;  /* 0x20000000ff007230 */ /* 0x000fc80000004100 */
[----:B------:R-:W0:Y:S02]  /*63a0*/  F2I.FTZ.U32.TRUNC.NTZ R5, R0 ;  /* 0x0000000000057305 */ /* 0x000e24000021f000 */
[----:B0-----:R0:W-:Y:S01]  /*63b0*/  STG.E desc[UR36][R2.64], R5 ;  /* 0x0000000502007986 */ /* 0x0011e2000c101924 */
[----:B------:R-:W-:Y:S05]  /*63c0*/  BRA `(.L_x_3240) ;  /* 0x0000000400407947 */ /* 0x000fea0003800000 */
.L_x_3247:
        /* <DEDUP_REMOVED lines=11> */
.L_x_3260:
[----:B------:R-:W-:Y:S01]  /*6480*/  HADD2.F32 R0, -RZ, R0.H0_H0 ;  /* 0x20000000ff007230 */ /* 0x000fe20000004100 */
[----:B------:R-:W-:-:S04]  /*6490*/  CS2R R6, SRZ ;  /* 0x0000000000067805 */ /* 0x000fc8000001ff00 */
[----:B------:R-:W-:-:S04]  /*64a0*/  FMUL.FTZ R0, R0, 1 ;  /* 0x3f80000000007820 */ /* 0x000fc80000410000 */
[----:B------:R-:W0:Y:S02]  /*64b0*/  F2F.F64.F32 R4, R0 ;  /* 0x0000000000047310 */ /* 0x000e240000201800 */
[----:B0-----:R4:W-:Y:S01]  /*64c0*/  STG.E.128 desc[UR36][R2.64], R4 ;  /* 0x0000000402007986 */ /* 0x0019e2000c101d24 */
[----:B------:R-:W-:Y:S05]  /*64d0*/  BRA `(.L_x_3240) ;  /* 0x0000000000fc7947 */ /* 0x000fea0003800000 */
.L_x_3259:
[----:B------:R-:W-:-:S09]  /*64e0*/  UISETP.NE.AND UP0, UPT, UR4, 0xf, UPT ;  /* 0x0000000f0400788c */ /* 0x000fd2000bf05270 */
[----:B------:R-:W-:Y:S05]  /*64f0*/  BRA.U !UP0, `(.L_x_3261) ;  /* 0x0000000108e87547 */ /* 0x000fea000b800000 */
[----:B------:R-:W-:-:S09]  /*6500*/  UISETP.NE.AND UP0, UPT, UR4, 0x17, UPT ;  /* 0x000000170400788c */ /* 0x000fd2000bf05270 */
[----:B------:R-:W-:Y:S05]  /*6510*/  BRA.U !UP0, `(.L_x_3262) ;  /* 0x0000000108907547 */ /* 0x000fea000b800000 */
[----:B------:R-:W-:-:S09]  /*6520*/  UISETP.NE.AND UP0, UPT, UR4, 0x18, UPT ;  /* 0x000000180400788c */ /* 0x000fd2000bf05270 */
[----:B------:R-:W-:Y:S05]  /*6530*/  BRA.U !UP0, `(.L_x_3263) ;  /* 0x0000000108447547 */ /* 0x000fea000b800000 */
.L_x_3239:
        /* <DEDUP_REMOVED lines=16> */
.L_x_3264:
[----:B------:R-:W-:Y:S05]  /*6640*/  BRA `(.L_x_3240) ;  /* 0x0000000000a07947 */ /* 0x000fea0003800000 */
.L_x_3263:
        /* <DEDUP_REMOVED lines=13> */
.L_x_3266:
[----:B------:R-:W-:Y:S05]  /*6720*/  BSYNC.RECONVERGENT B0 ;  /* 0x0000000000007941 */ /* 0x000fea0003800200 */
.L_x_3265:
[----:B------:R-:W-:-:S05]  /*6730*/  LOP3.LUT R5, R0, 0x80, R5, 0xf8, !PT ;  /* 0x0000008000057812 */ /* 0x000fca00078ef805 */
[----:B------:R2:W-:Y:S01]  /*6740*/  STG.E.U8 desc[UR36][R2.64], R5 ;  /* 0x0000000502007986 */ /* 0x0005e2000c101124 */
[----:B------:R-:W-:Y:S05]  /*6750*/  BRA `(.L_x_3240) ;  /* 0x00000000005c7947 */ /* 0x000fea0003800000 */
.L_x_3262:
        /* <DEDUP_REMOVED lines=12> */
.L_x_3268:
[----:B------:R-:W-:Y:S01]  /*6820*/  IMAD.MOV.U32 R0, RZ, RZ, 0x7f ;  /* 0x0000007fff007424 */ /* 0x000fe200078e00ff */
[----:B------:R-:W-:-:S04]  /*6830*/  ISETP.GT.U32.AND P0, PT, R4, 0x7f800000, PT ;  /* 0x7f8000000400780c */ /* 0x000fc80003f04070 */
[----:B------:R-:W-:-:S09]  /*6840*/  SEL R0, R0, 0x7c, P0 ;  /* 0x0000007c00007807 */ /* 0x000fd20000000000 */
.L_x_3269:
[----:B------:R-:W-:Y:S05]  /*6850*/  BSYNC.RECONVERGENT B0 ;  /* 0x0000000000007941 */ /* 0x000fea0003800200 */
.L_x_3267:
[----:B------:R-:W-:-:S04]  /*6860*/  SHF.R.U32.HI R5, RZ, 0x18, R5 ;  /* 0x00000018ff057819 */ /* 0x000fc80000011605 */
[----:B------:R-:W-:-:S05]  /*6870*/  LOP3.LUT R5, R0, 0x80, R5, 0xf8, !PT ;  /* 0x0000008000057812 */ /* 0x000fca00078ef805 */
[----:B------:R1:W-:Y:S01]  /*6880*/  STG.E.U8 desc[UR36][R2.64], R5 ;  /* 0x0000000502007986 */ /* 0x0003e2000c101124 */
[----:B------:R-:W-:Y:S05]  /*6890*/  BRA `(.L_x_3240) ;  /* 0x00000000000c7947 */ /* 0x000fea0003800000 */
.L_x_3261:
[----:B------:R-:W-:-:S05]  /*68a0*/  HADD2.F32 R0, -RZ, R0.H0_H0 ;  /* 0x20000000ff007230 */ /* 0x000fca0000004100 */
[----:B------:R-:W-:-:S05]  /*68b0*/  F2FP.BF16.F32.PACK_AB R0, RZ, R0 ;  /* 0x00000000ff00723e */ /* 0x000fca00000010ff */
[----:B------:R0:W-:Y:S02]  /*68c0*/  STG.E.U16 desc[UR36][R2.64], R0 ;  /* 0x0000000002007986 */ /* 0x0001e4000c101524 */
.L_x_3240:
[----:B------:R-:W-:-:S07]  /*68d0*/  IADD3 R17, PT, PT, R17, 0x80, RZ ;  /* 0x0000008011117810 */ /* 0x000fce0007ffe0ff */
.L_x_3200:
[----:B------:R-:W-:Y:S05]  /*68e0*/  BSYNC.RECONVERGENT B6 ;  /* 0x0000000000067941 */ /* 0x000fea0003800200 */
.L_x_3199:
        /* <DEDUP_REMOVED lines=10> */
[----:B------:R-:W-:Y:S01]  /*6990*/  MOV R16, RZ ;  /* 0x000000ff00107202 */ /* 0x000fe20000000f00 */
        /* <DEDUP_REMOVED lines=296> */
.L_x_3272:
        /* <DEDUP_REMOVED lines=18> */
.L_x_3276:
[----:B------:R-:W2:Y:S02]  /*7d40*/  LDG.E.U8 R2, desc[UR36][R2.64] ;  /* 0x0000002402027981 */ /* 0x000ea4000c1e1100 */
[----:B--2---:R-:W-:-:S04]  /*7d50*/  I2FP.F32.U32 R0, R2 ;  /* 0x0000000200007245 */ /* 0x004fc80000201000 */
[----:B------:R-:W-:Y:S01]  /*7d60*/  F2FP.F16.F32.PACK_AB R0, RZ, R0 ;  /* 0x00000000ff00723e */ /* 0x000fe200000000ff */
[----:B------:R-:W-:Y:S06]  /*7d70*/  BRA `(.L_x_3278) ;  /* 0x0000000c009c7947 */ /* 0x000fec0003800000 */
.L_x_3275:
        /* <DEDUP_REMOVED lines=10> */
.L_x_3280:
[----:B------:R-:W2:Y:S02]  /*7e20*/  LDG.E R2, desc[UR36][R2.64] ;  /* 0x0000002402027981 */ /* 0x000ea4000c1e1900 */
[----:B--2---:R-:W-:-:S04]  /*7e30*/  I2FP.F32.S32 R0, R2 ;  /* 0x0000000200007245 */ /* 0x004fc80000201400 */
[----:B------:R-:W-:Y:S01]  /*7e40*/  F2FP.F16.F32.PACK_AB R0, RZ, R0 ;  /* 0x00000000ff00723e */ /* 0x000fe200000000ff */
[----:B------:R-:W-:Y:S06]  /*7e50*/  BRA `(.L_x_3278) ;  /* 0x0000000c00647947 */ /* 0x000fec0003800000 */
.L_x_3279:
[----:B------:R-:W2:Y:S02]  /*7e60*/  LDG.E.U16 R2, desc[UR36][R2.64] ;  /* 0x0000002402027981 */ /* 0x000ea4000c1e1500 */
[----:B--2---:R-:W0:Y:S02]  /*7e70*/  I2F.S16 R0, R2 ;  /* 0x0000000200007306 */ /* 0x004e240000101400 */
[----:B0-----:R-:W-:Y:S01]  /*7e80*/  F2FP.F16.F32.PACK_AB R0, RZ, R0 ;  /* 0x00000000ff00723e */ /* 0x001fe200000000ff */
[----:B------:R-:W-:Y:S06]  /*7e90*/  BRA `(.L_x_3278) ;  /* 0x0000000c00547947 */ /* 0x000fec0003800000 */
.L_x_3274:
        /* <DEDUP_REMOVED lines=9> */
.L_x_3282:
[----:B------:R1:W5:Y:S01]  /*7f30*/  LDG.E.U16 R0, desc[UR36][R2.64] ;  /* 0x0000002402007981 */ /* 0x000362000c1e1500 */
[----:B------:R-:W-:Y:S05]  /*7f40*/  BRA `(.L_x_3278) ;  /* 0x0000000c00287947 */ /* 0x000fea0003800000 */
.L_x_3281:
        /* <DEDUP_REMOVED lines=9> */
.L_x_3284:
[----:B------:R0:W5:Y:S01]  /*7fe0*/  LDG.E.U16 R0, desc[UR36][R2.64] ;  /* 0x0000002402007981 */ /* 0x000162000c1e1500 */
[----:B------:R-:W-:Y:S05]  /*7ff0*/  BRA `(.L_x_3278) ;  /* 0x0000000800fc7947 */ /* 0x000fea0003800000 */
.L_x_3283:
        /* <DEDUP_REMOVED lines=12> */
.L_x_3273:
        /* <DEDUP_REMOVED lines=13> */
.L_x_3287:
        /* <DEDUP_REMOVED lines=12> */
.L_x_3286:
        /* <DEDUP_REMOVED lines=27> */
.L_x_3289:
        /* <DEDUP_REMOVED lines=13> */
.L_x_3288:
[----:B------:R-:W2:Y:S02]  /*84d0*/  LDG.E.U16 R0, desc[UR36][R2.64] ;  /* 0x0000002402007981 */ /* 0x000ea4000c1e1500 */
[----:B--2---:R-:W-:-:S04]  /*84e0*/  SHF.L.U32 R0, R0, 0x10, RZ ;  /* 0x0000001000007819 */ /* 0x004fc800000006ff */
[----:B------:R-:W-:Y:S01]  /*84f0*/  F2FP.F16.F32.PACK_AB R0, RZ, R0 ;  /* 0x00000000ff00723e */ /* 0x000fe200000000ff */
[----:B------:R-:W-:Y:S06]  /*8500*/  BRA `(.L_x_3278) ;  /* 0x0000000400b87947 */ /* 0x000fec0003800000 */
.L_x_3285:
        /* <DEDUP_REMOVED lines=12> */
.L_x_3292:
        /* <DEDUP_REMOVED lines=21> */
.L_x_3296:
[----:B------:R-:W-:Y:S05]  /*8720*/  BSYNC.RECONVERGENT B1 ;  /* 0x0000000000017941 */ /* 0x000fea0003800200 */
.L_x_3295:
[----:B------:R-:W-:Y:S01]  /*8730*/  IMAD.SHL.U32 R0, R0, 0x100000, RZ ;  /* 0x0010000000007824 */ /* 0x000fe200078e00ff */
[----:B------:R-:W-:-:S04]  /*8740*/  LEA R2, R2, 0x3b800000, 0x17 ;  /* 0x3b80000002027811 */ /* 0x000fc800078eb8ff */
[----:B------:R-:W-:-:S07]  /*8750*/  LOP3.LUT R0, R2, R0, R7, 0xfe, !PT ;  /* 0x0000000002007212 */ /* 0x000fce00078efe07 */
.L_x_3294:
[----:B------:R-:W-:Y:S05]  /*8760*/  BSYNC.RECONVERGENT B0 ;  /* 0x0000000000007941 */ /* 0x000fea0003800200 */
.L_x_3293:
[----:B------:R-:W-:Y:S01]  /*8770*/  F2FP.F16.F32.PACK_AB R0, RZ, R0 ;  /* 0x00000000ff00723e */ /* 0x000fe200000000ff */
[----:B------:R-:W-:Y:S06]  /*8780*/  BRA `(.L_x_3278) ;  /* 0x0000000400187947 */ /* 0x000fec0003800000 */
.L_x_3291:
        /* <DEDUP_REMOVED lines=21> */
.L_x_3300:
[----:B------:R-:W-:Y:S05]  /*88e0*/  BSYNC.RECONVERGENT B1 ;  /* 0x0000000000017941 */ /* 0x000fea0003800200 */
.L_x_3299:
[----:B------:R-:W-:Y:S02]  /*88f0*/  SHF.L.U32 R0, R0, 0x15, RZ ;  /* 0x0000001500007819 */ /* 0x000fe400000006ff */
[----:B------:R-:W-:-:S04]  /*8900*/  LEA R2, R2, 0x37800000, 0x17 ;  /* 0x3780000002027811 */ /* 0x000fc800078eb8ff */
[----:B------:R-:W-:-:S07]  /*8910*/  LOP3.LUT R0, R2, R0, R7, 0xfe, !PT ;  /* 0x0000000002007212 */ /* 0x000fce00078efe07 */
.L_x_3298:
[----:B------:R-:W-:Y:S05]  /*8920*/  BSYNC.RECONVERGENT B0 ;  /* 0x0000000000007941 */ /* 0x000fea0003800200 */
.L_x_3297:
[----:B------:R-:W-:Y:S01]  /*8930*/  F2FP.F16.F32.PACK_AB R0, RZ, R0 ;  /* 0x00000000ff00723e */ /* 0x000fe200000000ff */
[----:B------:R-:W-:Y:S06]  /*8940*/  BRA `(.L_x_3278) ;  /* 0x0000000000a87947 */ /* 0x000fec0003800000 */
.L_x_3290:
        /* <DEDUP_REMOVED lines=14> */
.L_x_3304:
[----:B------:R-:W-:Y:S05]  /*8a30*/  BSYNC.RECONVERGENT B0 ;  /* 0x0000000000007941 */ /* 0x000fea0003800200 */
.L_x_3303:
[----:B------:R-:W-:Y:S01]  /*8a40*/  F2FP.F16.F32.PACK_AB R0, RZ, R0 ;  /* 0x00000000ff00723e */ /* 0x000fe200000000ff */
[----:B------:R-:W-:Y:S06]  /*8a50*/  BRA `(.L_x_3278) ;  /* 0x0000000000647947 */ /* 0x000fec0003800000 */
.L_x_3277:
[----:B------:R-:W-:Y:S01]  /*8a60*/  MOV R2, 0x0 ;  /* 0x0000000000027802 */ /* 0x000fe20000000f00 */
[----:B------:R-:W0:Y:S01]  /*8a70*/  LDCU.64 UR4, c[0x4][0x148] ;  /* 0x01002900ff0477ac */ /* 0x000e220008000a00 */
[----:B------:R-:W-:Y:S02]  /*8a80*/  HFMA2 R8, -RZ, RZ, 0, 4.64916229248046875e-06 ;  /* 0x0000004eff087431 */ /* 0x000fe400000001ff */
[----:B------:R-:W-:Y:S01]  /*8a90*/  IMAD.MOV.U32 R12, RZ, RZ, 0x1 ;  /* 0x00000001ff0c7424 */ /* 0x000fe200078e00ff */
[----:B------:R-:W-:Y:S01]  /*8aa0*/  MOV R13, RZ ;  /* 0x000000ff000d7202 */ /* 0x000fe20000000f00 */
[----:B------:R-:W1:Y:S01]  /*8ab0*/  LDCU.64 UR6, c[0x4][0x150] ;  /* 0x01002a00ff0677ac */ /* 0x000e620008000a00 */
[----:B------:R-:W2:Y:S01]  /*8ac0*/  LDC.64 R2, c[0x4][R2] ;  /* 0x0100000002027b82 */ /* 0x000ea20000000a00 */
[----:B------:R-:W3:Y:S01]  /*8ad0*/  LDCU.64 UR8, c[0x4][0x28] ;  /* 0x01000500ff0877ac */ /* 0x000ee20008000a00 */
[----:B0-----:R-:W-:Y:S01]  /*8ae0*/  MOV R4, UR4 ;  /* 0x0000000400047c02 */ /* 0x001fe20008000f00 */
[----:B------:R-:W-:Y:S01]  /*8af0*/  IMAD.U32 R5, RZ, RZ, UR5 ;  /* 0x00000005ff057e24 */ /* 0x000fe2000f8e00ff */
[----:B-1----:R-:W-:Y:S01]  /*8b00*/  MOV R6, UR6 ;  /* 0x0000000600067c02 */ /* 0x002fe20008000f00 */
[----:B------:R-:W-:Y:S01]  /*8b10*/  IMAD.U32 R7, RZ, RZ, UR7 ;  /* 0x00000007ff077e24 */ /* 0x000fe2000f8e00ff */
[----:B---3--:R-:W-:Y:S01]  /*8b20*/  MOV R10, UR8 ;  /* 0x00000008000a7c02 */ /* 0x008fe20008000f00 */
[----:B------:R-:W-:-:S07]  /*8b30*/  IMAD.U32 R11, RZ, RZ, UR9 ;  /* 0x00000009ff0b7e24 */ /* 0x000fce000f8e00ff */
[----:B------:R-:W-:-:S07]  /*8b40*/  LEPC R20, `(.L_x_3305) ;  /* 0x000000001014794e */ /* 0x000fce0000000000 */
[----:B--2---:R-:W-:Y:S05]  /*8b50*/  CALL.ABS.NOINC R2 ;  /* 0x0000000002007343 */ /* 0x004fea0003c00000 */
.L_x_3305:
[----:B------:R-:W-:Y:S01]  /*8b60*/  PRMT R0, RZ, 0x7610, R0 ;  /* 0x00007610ff007816 */ /* 0x000fe20000000000 */
[----:B------:R-:W-:Y:S06]  /*8b70*/  BRA `(.L_x_3278) ;  /* 0x00000000001c7947 */ /* 0x000fec0003800000 */
.L_x_3302:
[----:B------:R-:W2:Y:S02]  /*8b80*/  LDG.E.64 R2, desc[UR36][R2.64] ;  /* 0x0000002402027981 */ /* 0x000ea4000c1e1b00 */
[----:B--2---:R-:W0:Y:S02]  /*8b90*/  I2F.U64 R0, R2 ;  /* 0x0000000200007312 */ /* 0x004e240000301000 */
[----:B0-----:R-:W-:Y:S01]  /*8ba0*/  F2FP.F16.F32.PACK_AB R0, RZ, R0 ;  /* 0x00000000ff00723e */ /* 0x001fe200000000ff */
[----:B------:R-:W-:Y:S06]  /*8bb0*/  BRA `(.L_x_3278) ;  /* 0x00000000000c7947 */ /* 0x000fec0003800000 */
.L_x_3301:
[----:B------:R-:W2:Y:S02]  /*8bc0*/  LDG.E R2, desc[UR36][R2.64] ;  /* 0x0000002402027981 */ /* 0x000ea4000c1e1900 */
[----:B--2---:R-:W-:-:S04]  /*8bd0*/  I2FP.F32.U32 R0, R2 ;  /* 0x0000000200007245 */ /* 0x004fc80000201000 */
[----:B------:R-:W-:-:S07]  /*8be0*/  F2FP.F16.F32.PACK_AB R0, RZ, R0 ;  /* 0x00000000ff00723e */ /* 0x000fce00000000ff */
.L_x_3278:
[----:B-----5:R-:W-:Y:S01]  /*8bf0*/  HADD2.F32 R5, -RZ, R0.H0_H0 ;  /* 0x20000000ff057230 */ /* 0x020fe20000004100 */
[----:B------:R-:W-:Y:S01]  /*8c00*/  MOV R4, 0x3e800000 ;  /* 0x3e80000000047802 */ /* 0x000fe20000000f00 */
[----:B------:R-:W2:Y:S01]  /*8c10*/  LDCU.64 UR6, c[0x0][0x580] ;  /* 0x0000b000ff0677ac */ /* 0x000ea20008000a00 */
[----:B------:R-:W-:Y:S02]  /*8c20*/  MOV R7, 0x3d39bf78 ;  /* 0x3d39bf7800077802 */ /* 0x000fe40000000f00 */
        /* <DEDUP_REMOVED lines=44> */
.L_x_3309:
[----:B------:R-:W-:-:S06]  /*8ef0*/  HADD2.F32 R5, -RZ, R0.H0_H0 ;  /* 0x20000000ff057230 */ /* 0x000fcc0000004100 */
[----:B------:R-:W0:Y:S02]  /*8f00*/  F2I.S64.TRUNC R4, R5 ;  /* 0x0000000500047311 */ /* 0x000e24000020d900 */
[----:B0-----:R4:W-:Y:S01]  /*8f10*/  STG.E.U8 desc[UR36][R2.64], R4 ;  /* 0x0000000402007986 */ /* 0x0019e2000c101124 */
[----:B------:R-:W-:Y:S05]  /*8f20*/  BRA `(.L_x_3311) ;  /* 0x0000000c006c7947 */ /* 0x000fea0003800000 */
.L_x_3308:
        /* <DEDUP_REMOVED lines=10> */
.L_x_3313:
[----:B------:R-:W-:-:S04]  /*8fd0*/  HADD2.F32 R0, -RZ, R0.H0_H0 ;  /* 0x20000000ff007230 */ /* 0x000fc80000004100 */
[----:B------:R-:W0:Y:S02]  /*8fe0*/  F2I.FTZ.TRUNC.NTZ R5, R0 ;  /* 0x0000000000057305 */ /* 0x000e24000021f100 */
[----:B0-----:R2:W-:Y:S01]  /*8ff0*/  STG.E desc[UR36][R2.64], R5 ;  /* 0x0000000502007986 */ /* 0x0015e2000c101924 */
[----:B------:R-:W-:Y:S05]  /*9000*/  BRA `(.L_x_3311) ;  /* 0x0000000c00347947 */ /* 0x000fea0003800000 */
.L_x_3312:
[----:B------:R-:W-:-:S04]  /*9010*/  HADD2.F32 R0, -RZ, R0.H0_H0 ;  /* 0x20000000ff007230 */ /* 0x000fc80000004100 */
[----:B------:R-:W0:Y:S02]  /*9020*/  F2I.FTZ.TRUNC.NTZ R5, R0 ;  /* 0x0000000000057305 */ /* 0x000e24000021f100 */
[----:B0-----:R0:W-:Y:S01]  /*9030*/  STG.E.U16 desc[UR36][R2.64], R5 ;  /* 0x0000000502007986 */ /* 0x0011e2000c101524 */
[----:B------:R-:W-:Y:S05]  /*9040*/  BRA `(.L_x_3311) ;  /* 0x0000000c00247947 */ /* 0x000fea0003800000 */
.L_x_3307:
        /* <DEDUP_REMOVED lines=9> */
.L_x_3315:
[----:B------:R0:W-:Y:S01]  /*90e0*/  STG.E.U16 desc[UR36][R2.64], R0 ;  /* 0x0000000002007986 */ /* 0x0001e2000c101524 */
[----:B------:R-:W-:Y:S05]  /*90f0*/  BRA `(.L_x_3311) ;  /* 0x0000000800f87947 */ /* 0x000fea0003800000 */
.L_x_3314:
        /* <DEDUP_REMOVED lines=10> */
.L_x_3317:
[----:B------:R-:W-:-:S05]  /*91a0*/  HADD2.F32 R0, -RZ, R0.H0_H0 ;  /* 0x20000000ff007230 */ /* 0x000fca0000004100 */
[----:B------:R-:W-:-:S04]  /*91b0*/  F2FP.F16.F32.PACK_AB R0, RZ, R0 ;  /* 0x00000000ff00723e */ /* 0x000fc800000000ff */
[----:B------:R-:W-:-:S05]  /*91c0*/  PRMT R0, R0, 0x5410, RZ ;  /* 0x0000541000007816 */ /* 0x000fca00000000ff */
[----:B------:R0:W-:Y:S01]  /*91d0*/  STG.E desc[UR36][R2.64], R0 ;  /* 0x0000000002007986 */ /* 0x0001e2000c101924 */
[----:B------:R-:W-:Y:S05]  /*91e0*/  BRA `(.L_x_3311) ;  /* 0x0000000800bc7947 */ /* 0x000fea0003800000 */
.L_x_3316:
[----:B------:R-:W-:-:S05]  /*91f0*/  HADD2.F32 R4, -RZ, R0.H0_H0 ;  /* 0x20000000ff047230 */ /* 0x000fca0000004100 */
[----:B------:R-:W-:-:S06]  /*9200*/  FMUL.FTZ R4, R4, 1 ;  /* 0x3f80000004047820 */ /* 0x000fcc0000410000 */
[----:B------:R-:W0:Y:S02]  /*9210*/  F2F.F64.F32 R4, R4 ;  /* 0x0000000400047310 */ /* 0x000e240000201800 */
[----:B0-----:R0:W-:Y:S01]  /*9220*/  STG.E.64 desc[UR36][R2.64], R4 ;  /* 0x0000000402007986 */ /* 0x0011e2000c101b24 */
[----:B------:R-:W-:Y:S05]  /*9230*/  BRA `(.L_x_3311) ;  /* 0x0000000800a87947 */ /* 0x000fea0003800000 */
.L_x_3306:
        /* <DEDUP_REMOVED lines=14> */
.L_x_3321:
        /* <DEDUP_REMOVED lines=18> */
.L_x_3324:
[----:B------:R-:W-:-:S04]  /*9440*/  SHF.R.U32.HI R5, RZ, 0x18, R5 ;  /* 0x00000018ff057819 */ /* 0x000fc80000011605 */
[----:B------:R-:W-:-:S07]  /*9450*/  LOP3.LUT R0, R0, 0x80, R5, 0xf8, !PT ;  /* 0x0000008000007812 */ /* 0x000fce00078ef805 */
.L_x_3323:
[----:B------:R-:W-:Y:S05]  /*9460*/  BSYNC.RECONVERGENT B0 ;  /* 0x0000000000007941 */ /* 0x000fea0003800200 */
.L_x_3322:
[----:B------:R0:W-:Y:S01]  /*9470*/  STG.E.U8 desc[UR36][R2.64], R0 ;  /* 0x0000000002007986 */ /* 0x0001e2000c101124 */
[----:B------:R-:W-:Y:S05]  /*9480*/  BRA `(.L_x_3311) ;  /* 0x0000000800147947 */ /* 0x000fea0003800000 */
.L_x_3320:
        /* <DEDUP_REMOVED lines=18> */
.L_x_3327:
[----:B------:R-:W-:-:S04]  /*95b0*/  SHF.R.U32.HI R5, RZ, 0x18, R5 ;  /* 0x00000018ff057819 */ /* 0x000fc80000011605 */
[----:B------:R-:W-:-:S07]  /*95c0*/  LOP3.LUT R0, R0, 0x80, R5, 0xf8, !PT ;  /* 0x0000008000007812 */ /* 0x000fce00078ef805 */
.L_x_3326:
[----:B------:R-:W-:Y:S05]  /*95d0*/  BSYNC.RECONVERGENT B0 ;  /* 0x0000000000007941 */ /* 0x000fea0003800200 */
.L_x_3325:
[----:B------:R0:W-:Y:S01]  /*95e0*/  STG.E.U8 desc[UR36][R2.64], R0 ;  /* 0x0000000002007986 */ /* 0x0001e2000c101124 */
[----:B------:R-:W-:Y:S05]  /*95f0*/  BRA `(.L_x_3311) ;  /* 0x0000000400b87947 */ /* 0x000fea0003800000 */
.L_x_3319:
        /* <DEDUP_REMOVED lines=22> */
.L_x_3329:
[----:B------:R-:W-:-:S06]  /*9760*/  HADD2.F32 R4, -RZ, R0.H0_H0 ;  /* 0x20000000ff047230 */ /* 0x000fcc0000004100 */
[----:B------:R-:W0:Y:S02]  /*9770*/  F2I.U64.TRUNC R4, R4 ;  /* 0x0000000400047311 */ /* 0x000e24000020d800 */
[----:B0-----:R0:W-:Y:S01]  /*9780*/  STG.E.64 desc[UR36][R2.64], R4 ;  /* 0x0000000402007986 */ /* 0x0011e2000c101b24 */
[----:B------:R-:W-:Y:S05]  /*9790*/  BRA `(.L_x_3311) ;  /* 0x0000000400507947 */ /* 0x000fea0003800000 */
.L_x_3328:
[----:B------:R-:W-:-:S04]  /*97a0*/  HADD2.F32 R0, -RZ, R0.H0_H0 ;  /* 0x20000000ff007230 */ /* 0x000fc80000004100 */
[----:B------:R-:W0:Y:S02]  /*97b0*/  F2I.FTZ.U32.TRUNC.NTZ R5, R0 ;  /* 0x0000000000057305 */ /* 0x000e24000021f000 */
[----:B0-----:R0:W-:Y:S01]  /*97c0*/  STG.E desc[UR36][R2.64], R5 ;  /* 0x0000000502007986 */ /* 0x0011e2000c101924 */
[----:B------:R-:W-:Y:S05]  /*97d0*/  BRA `(.L_x_3311) ;  /* 0x0000000400407947 */ /* 0x000fea0003800000 */
.L_x_3318:
        /* <DEDUP_REMOVED lines=11> */
.L_x_3331:
[----:B------:R-:W-:Y:S01]  /*9890*/  HADD2.F32 R0, -RZ, R0.H0_H0 ;  /* 0x20000000ff007230 */ /* 0x000fe20000004100 */
[----:B------:R-:W-:-:S04]  /*98a0*/  CS2R R6, SRZ ;  /* 0x0000000000067805 */ /* 0x000fc8000001ff00 */
[----:B------:R-:W-:-:S04]  /*98b0*/  FMUL.FTZ R0, R0, 1 ;  /* 0x3f80000000007820 */ /* 0x000fc80000410000 */
[----:B------:R-:W0:Y:S02]  /*98c0*/  F2F.F64.F32 R4, R0 ;  /* 0x0000000000047310 */ /* 0x000e240000201800 */
[----:B0-----:R0:W-:Y:S01]  /*98d0*/  STG.E.128 desc[UR36][R2.64], R4 ;  /* 0x0000000402007986 */ /* 0x0011e2000c101d24 */
[----:B------:R-:W-:Y:S05]  /*98e0*/  BRA `(.L_x_3311) ;  /* 0x0000000000fc7947 */ /* 0x000fea0003800000 */
.L_x_3330:
[----:B------:R-:W-:-:S09]  /*98f0*/  UISETP.NE.AND UP0, UPT, UR4, 0xf, UPT ;  /* 0x0000000f0400788c */ /* 0x000fd2000bf05270 */
[----:B------:R-:W-:Y:S05]  /*9900*/  BRA.U !UP0, `(.L_x_3332) ;  /* 0x0000000108e87547 */ /* 0x000fea000b800000 */
[----:B------:R-:W-:-:S09]  /*9910*/  UISETP.NE.AND UP0, UPT, UR4, 0x17, UPT ;  /* 0x000000170400788c */ /* 0x000fd2000bf05270 */
[----:B------:R-:W-:Y:S05]  /*9920*/  BRA.U !UP0, `(.L_x_3333) ;  /* 0x0000000108907547 */ /* 0x000fea000b800000 */
[----:B------:R-:W-:-:S09]  /*9930*/  UISETP.NE.AND UP0, UPT, UR4, 0x18, UPT ;  /* 0x000000180400788c */ /* 0x000fd2000bf05270 */
[----:B------:R-:W-:Y:S05]  /*9940*/  BRA.U !UP0, `(.L_x_3334) ;  /* 0x0000000108447547 */ /* 0x000fea000b800000 */
.L_x_3310:
        /* <DEDUP_REMOVED lines=16> */
.L_x_3335:
[----:B------:R-:W-:Y:S05]  /*9a50*/  BRA `(.L_x_3311) ;  /* 0x0000000000a07947 */ /* 0x000fea0003800000 */
.L_x_3334:
        /* <DEDUP_REMOVED lines=13> */
.L_x_3337:
[----:B------:R-:W-:Y:S05]  /*9b30*/  BSYNC.RECONVERGENT B0 ;  /* 0x0000000000007941 */ /* 0x000fea0003800200 */
.L_x_3336:
[----:B------:R-:W-:-:S05]  /*9b40*/  LOP3.LUT R5, R0, 0x80, R5, 0xf8, !PT ;  /* 0x0000008000057812 */ /* 0x000fca00078ef805 */
[----:B------:R0:W-:Y:S01]  /*9b50*/  STG.E.U8 desc[UR36][R2.64], R5 ;  /* 0x0000000502007986 */ /* 0x0001e2000c101124 */
[----:B------:R-:W-:Y:S05]  /*9b60*/  BRA `(.L_x_3311) ;  /* 0x00000000005c7947 */ /* 0x000fea0003800000 */
.L_x_3333:
        /* <DEDUP_REMOVED lines=12> */
.L_x_3339:
[----:B------:R-:W-:Y:S01]  /*9c30*/  HFMA2 R0, -RZ, RZ, 0, 7.569789886474609375e-06 ;  /* 0x0000007fff007431 */ /* 0x000fe200000001ff */
[----:B------:R-:W-:-:S04]  /*9c40*/  ISETP.GT.U32.AND P0, PT, R4, 0x7f800000, PT ;  /* 0x7f8000000400780c */ /* 0x000fc80003f04070 */
[----:B------:R-:W-:-:S09]  /*9c50*/  SEL R0, R0, 0x7c, P0 ;  /* 0x0000007c00007807 */ /* 0x000fd20000000000 */
.L_x_3340:
[----:B------:R-:W-:Y:S05]  /*9c60*/  BSYNC.RECONVERGENT B0 ;  /* 0x0000000000007941 */ /* 0x000fea0003800200 */
.L_x_3338:
[----:B------:R-:W-:-:S04]  /*9c70*/  SHF.R.U32.HI R5, RZ, 0x18, R5 ;  /* 0x00000018ff057819 */ /* 0x000fc80000011605 */
[----:B------:R-:W-:-:S05]  /*9c80*/  LOP3.LUT R5, R0, 0x80, R5, 0xf8, !PT ;  /* 0x0000008000057812 */ /* 0x000fca00078ef805 */
[----:B------:R0:W-:Y:S01]  /*9c90*/  STG.E.U8 desc[UR36][R2.64], R5 ;  /* 0x0000000502007986 */ /* 0x0001e2000c101124 */
[----:B------:R-:W-:Y:S05]  /*9ca0*/  BRA `(.L_x_3311) ;  /* 0x00000000000c7947 */ /* 0x000fea0003800000 */
.L_x_3332:
[----:B------:R-:W-:-:S05]  /*9cb0*/  HADD2.F32 R0, -RZ, R0.H0_H0 ;  /* 0x20000000ff007230 */ /* 0x000fca0000004100 */
[----:B------:R-:W-:-:S05]  /*9cc0*/  F2FP.BF16.F32.PACK_AB R0, RZ, R0 ;  /* 0x00000000ff00723e */ /* 0x000fca00000010ff */
[----:B------:R0:W-:Y:S02]  /*9cd0*/  STG.E.U16 desc[UR36][R2.64], R0 ;  /* 0x0000000002007986 */ /* 0x0001e4000c101524 */
.L_x_3311:
[----:B------:R-:W-:-:S07]  /*9ce0*/  VIADD R17, R17, 0x80 ;  /* 0x0000008011117836 */ /* 0x000fce0000000000 */
.L_x_3271:
[----:B------:R-:W-:Y:S05]  /*9cf0*/  BSYNC.RECONVERGENT B6 ;  /* 0x0000000000067941 */ /* 0x000fea0003800200 */
.L_x_3270:
[----:B------:R-:W5:Y:S02]  /*9d00*/  LDCU UR4, c[0x0][0x380] ;  /* 0x00007000ff0477ac */ /* 0x000f640008000800 */
[----:B-----5:R-:W-:-:S13]  /*9d10*/  ISETP.GE.AND P0, PT, R17, UR4, PT ;  /* 0x0000000411007c0c */ /* 0x020fda000bf06270 */
[----:B------:R-:W-:Y:S05]  /*9d20*/  @P0 EXIT ;  /* 0x000000000000094d */ /* 0x000fea0003800000 */
[----:B------:R-:W5:Y:S01]  /*9d30*/  LDCU UR4, c[0x0][0x388] ;  /* 0x00007100ff0477ac */ /* 0x000f620008000800 */
[----:B0-----:R-:W-:Y:S01]  /*9d40*/  MOV R0, RZ ;  /* 0x000000ff00007202 */ /* 0x001fe20000000f00 */
        /* <DEDUP_REMOVED lines=301> */
.L_x_3341:
        /* <DEDUP_REMOVED lines=20> */
.L_x_3345:
[----:B------:R-:W2:Y:S02]  /*b160*/  LDG.E.U8 R2, desc[UR36][R2.64] ;  /* 0x0000002402027981 */ /* 0x000ea4000c1e1100 */
[----:B--2---:R-:W-:-:S04]  /*b170*/  I2FP.F32.U32 R0, R2 ;  /* 0x0000000200007245 */ /* 0x004fc80000201000 */
[----:B------:R-:W-:Y:S01]  /*b180*/  F2FP.F16.F32.PACK_AB R0, RZ, R0 ;  /* 0x00000000ff00723e */ /* 0x000fe200000000ff */
[----:B------:R-:W-:Y:S06]  /*b190*/  BRA `(.L_x_3347) ;  /* 0x0000000c009c7947 */ /* 0x000fec0003800000 */
.L_x_3344:
        /* <DEDUP_REMOVED lines=10> */
.L_x_3349:
[----:B------:R-:W2:Y:S02]  /*b240*/  LDG.E R2, desc[UR36][R2.64] ;  /* 0x0000002402027981 */ /* 0x000ea4000c1e1900 */
[----:B--2---:R-:W-:-:S04]  /*b250*/  I2FP.F32.S32 R0, R2 ;  /* 0x0000000200007245 */ /* 0x004fc80000201400 */
[----:B------:R-:W-:Y:S01]  /*b260*/  F2FP.F16.F32.PACK_AB R0, RZ, R0 ;  /* 0x00000000ff00723e */ /* 0x000fe200000000ff */
[----:B------:R-:W-:Y:S06]  /*b270*/  BRA `(.L_x_3347) ;  /* 0x0000000c00647947 */ /* 0x000fec0003800000 */
.L_x_3348:
[----:B------:R-:W2:Y:S02]  /*b280*/  LDG.E.U16 R2, desc[UR36][R2.64] ;  /* 0x0000002402027981 */ /* 0x000ea4000c1e1500 */
[----:B--2---:R-:W0:Y:S02]  /*b290*/  I2F.S16 R0, R2 ;  /* 0x0000000200007306 */ /* 0x004e240000101400 */
[----:B0-----:R-:W-:Y:S01]  /*b2a0*/  F2FP.F16.F32.PACK_AB R0, RZ, R0 ;  /* 0x00000000ff00723e */ /* 0x001fe200000000ff */
[----:B------:R-:W-:Y:S06]  /*b2b0*/  BRA `(.L_x_3347) ;  /* 0x0000000c00547947 */ /* 0x000fec0003800000 */
.L_x_3343:
        /* <DEDUP_REMOVED lines=9> */
.L_x_3351:
[----:B------:R1:W5:Y:S01]  /*b350*/  LDG.E.U16 R0, desc[UR36][R2.64] ;  /* 0x0000002402007981 */ /* 0x000362000c1e1500 */
[----:B------:R-:W-:Y:S05]  /*b360*/  BRA `(.L_x_3347) ;  /* 0x0000000c00287947 */ /* 0x000fea0003800000 */
.L_x_3350:
        /* <DEDUP_REMOVED lines=9> */
.L_x_3353:
[----:B------:R0:W5:Y:S01]  /*b400*/  LDG.E.U16 R0, desc[UR36][R2.64] ;  /* 0x0000002402007981 */ /* 0x000162000c1e1500 */
[----:B------:R-:W-:Y:S05]  /*b410*/  BRA `(.L_x_3347) ;  /* 0x0000000800fc7947 */ /* 0x000fea0003800000 */
.L_x_3352:
        /* <DEDUP_REMOVED lines=12> */
.L_x_3342:
        /* <DEDUP_REMOVED lines=13> */
.L_x_3356:
        /* <DEDUP_REMOVED lines=12> */
.L_x_3355:
        /* <DEDUP_REMOVED lines=27> */
.L_x_3358:
        /* <DEDUP_REMOVED lines=13> */
.L_x_3357:
[----:B------:R-:W2:Y:S02]  /*b8f0*/  LDG.E.U16 R0, desc[UR36][R2.64] ;  /* 0x0000002402007981 */ /* 0x000ea4000c1e1500 */
[----:B--2---:R-:W-:-:S05]  /*b900*/  IMAD.U32 R0, R0, 0x10000, RZ ;  /* 0x0001000000007824 */ /* 0x004fca00078e00ff */
[----:B------:R-:W-:Y:S01]  /*b910*/  F2FP.F16.F32.PACK_AB R0, RZ, R0 ;  /* 0x00000000ff00723e */ /* 0x000fe200000000ff */
[----:B------:R-:W-:Y:S06]  /*b920*/  BRA `(.L_x_3347) ;  /* 0x0000000400b87947 */ /* 0x000fec0003800000 */
.L_x_3354:
        /* <DEDUP_REMOVED lines=12> */
.L_x_3361:
        /* <DEDUP_REMOVED lines=21> */
.L_x_3365:
[----:B------:R-:W-:Y:S05]  /*bb40*/  BSYNC.RECONVERGENT B1 ;  /* 0x0000000000017941 */ /* 0x000fea0003800200 */
.L_x_3364:
[----:B------:R-:W-:Y:S02]  /*bb50*/  SHF.L.U32 R0, R0, 0x14, RZ ;  /* 0x0000001400007819 */ /* 0x000fe400000006ff */
[----:B------:R-:W-:-:S04]  /*bb60*/  LEA R2, R2, 0x3b800000, 0x17 ;  /* 0x3b80000002027811 */ /* 0x000fc800078eb8ff */
[----:B------:R-:W-:-:S07]  /*bb70*/  LOP3.LUT R0, R2, R0, R7, 0xfe, !PT ;  /* 0x0000000002007212 */ /* 0x000fce00078efe07 */
.L_x_3363:
[----:B------:R-:W-:Y:S05]  /*bb80*/  BSYNC.RECONVERGENT B0 ;  /* 0x0000000000007941 */ /* 0x000fea0003800200 */
.L_x_3362:
[----:B------:R-:W-:Y:S01]  /*bb90*/  F2FP.F16.F32.PACK_AB R0, RZ, R0 ;  /* 0x00000000ff00723e */ /* 0x000fe200000000ff */
[----:B------:R-:W-:Y:S06]  /*bba0*/  BRA `(.L_x_3347) ;  /* 0x0000000400187947 */ /* 0x000fec0003800000 */
.L_x_3360:
        /* <DEDUP_REMOVED lines=21> */
.L_x_3369:
[----:B------:R-:W-:Y:S05]  /*bd00*/  BSYNC.RECONVERGENT B1 ;  /* 0x0000000000017941 */ /* 0x000fea0003800200 */
.L_x_3368:
[----:B------:R-:W-:Y:S01]  /*bd10*/  IMAD.SHL.U32 R0, R0, 0x200000, RZ ;  /* 0x0020000000007824 */ /* 0x000fe200078e00ff */
[----:B------:R-:W-:-:S04]  /*bd20*/  LEA R2, R2, 0x37800000, 0x17 ;  /* 0x3780000002027811 */ /* 0x000fc800078eb8ff */
[----:B------:R-:W-:-:S07]  /*bd30*/  LOP3.LUT R0, R2, R0, R7, 0xfe, !PT ;  /* 0x0000000002007212 */ /* 0x000fce00078efe07 */
.L_x_3367:
[----:B------:R-:W-:Y:S05]  /*bd40*/  BSYNC.RECONVERGENT B0 ;  /* 0x0000000000007941 */ /* 0x000fea0003800200 */
.L_x_3366:
[----:B------:R-:W-:Y:S01]  /*bd50*/  F2FP.F16.F32.PACK_AB R0, RZ, R0 ;  /* 0x00000000ff00723e */ /* 0x000fe200000000ff */
[----:B------:R-:W-:Y:S06]  /*bd60*/  BRA `(.L_x_3347) ;  /* 0x0000000000a87947 */ /* 0x000fec0003800000 */
.L_x_3359:
        /* <DEDUP_REMOVED lines=12> */
[----:B------:R-:W-:Y:S01]  /*be30*/  @!P0 IMAD.MOV.U32 R0, RZ, RZ, 0x7f800001 ;  /* 0x7f800001ff008424 */ /* 0x000fe200078e00ff */
[----:B------:R-:W-:-:S07]  /*be40*/  @P0 SHF.L.U32 R0, R2, 0x17, RZ ;  /* 0x0000001702000819 */ /* 0x000fce00000006ff */
.L_x_3373:
[----:B------:R-:W-:Y:S05]  /*be50*/  BSYNC.RECONVERGENT B0 ;  /* 0x0000000000007941 */ /* 0x000fea0003800200 */
.L_x_3372:
[----:B------:R-:W-:Y:S01]  /*be60*/  F2FP.F16.F32.PACK_AB R0, RZ, R0 ;  /* 0x00000000ff00723e */ /* 0x000fe200000000ff */
[----:B------:R-:W-:Y:S06]  /*be70*/  BRA `(.L_x_3347) ;  /* 0x0000000000647947 */ /* 0x000fec0003800000 */
.L_x_3346:
        /* <DEDUP_REMOVED lines=10> */
[----:B---3--:R-:W-:Y:S01]  /*bf20*/  IMAD.U32 R6, RZ, RZ, UR6 ;  /* 0x00000006ff067e24 */ /* 0x008fe2000f8e00ff */
[----:B------:R-:W-:Y:S01]  /*bf30*/  MOV R7, UR7 ;  /* 0x0000000700077c02 */ /* 0x000fe20008000f00 */
[----:B----4-:R-:W-:Y:S01]  /*bf40*/  IMAD.U32 R10, RZ, RZ, UR8 ;  /* 0x00000008ff0a7e24 */ /* 0x010fe2000f8e00ff */
[----:B-1----:R-:W-:-:S07]  /*bf50*/  MOV R11, UR9 ;  /* 0x00000009000b7c02 */ /* 0x002fce0008000f00 */
[----:B------:R-:W-:-:S07]  /*bf60*/  LEPC R20, `(.L_x_3374) ;  /* 0x000000001014794e */ /* 0x000fce0000000000 */
[----:B--2---:R-:W-:Y:S05]  /*bf70*/  CALL.ABS.NOINC R2 ;  /* 0x0000000002007343 */ /* 0x004fea0003c00000 */
.L_x_3374:
[----:B------:R-:W-:Y:S01]  /*bf80*/  PRMT R0, RZ, 0x7610, R0 ;  /* 0x00007610ff007816 */ /* 0x000fe20000000000 */
[----:B------:R-:W-:Y:S06]  /*bf90*/  BRA `(.L_x_3347) ;  /* 0x00000000001c7947 */ /* 0x000fec0003800000 */
.L_x_3371:
[----:B------:R-:W2:Y:S02]  /*bfa0*/  LDG.E.64 R2, desc[UR36][R2.64] ;  /* 0x0000002402027981 */ /* 0x000ea4000c1e1b00 */
[----:B--2---:R-:W0:Y:S02]  /*bfb0*/  I2F.U64 R0, R2 ;  /* 0x0000000200007312 */ /* 0x004e240000301000 */
[----:B0-----:R-:W-:Y:S01]  /*bfc0*/  F2FP.F16.F32.PACK_AB R0, RZ, R0 ;  /* 0x00000000ff00723e */ /* 0x001fe200000000ff */
[----:B------:R-:W-:Y:S06]  /*bfd0*/  BRA `(.L_x_3347) ;  /* 0x00000000000c7947 */ /* 0x000fec0003800000 */
.L_x_3370:
[----:B------:R-:W2:Y:S02]  /*bfe0*/  LDG.E R2, desc[UR36][R2.64] ;  /* 0x0000002402027981 */ /* 0x000ea4000c1e1900 */
[----:B--2---:R-:W-:-:S04]  /*bff0*/  I2FP.F32.U32 R0, R2 ;  /* 0x0000000200007245 */ /* 0x004fc80000201000 */
[----:B------:R-:W-:-:S07]  /*c000*/  F2FP.F16.F32.PACK_AB R0, RZ, R0 ;  /* 0x00000000ff00723e */ /* 0x000fce00000000ff */
.L_x_3347:
[----:B-----5:R-:W-:Y:S01]  /*c010*/  HADD2.F32 R5, -RZ, R0.H0_H0 ;  /* 0x20000000ff057230 */ /* 0x020fe20000004100 */
[----:B------:R-:W-:Y:S01]  /*c020*/  UPRMT UR4, UR42, 0x9910, URZ ;  /* 0x000099102a047896 */ /* 0x000fe200080000ff */
[----:B------:R-:W-:Y:S02]  /*c030*/  IMAD.MOV.U32 R4, RZ, RZ, 0x3e800000 ;  /* 0x3e800000ff047424 */ /* 0x000fe400078e00ff */
[----:B------:R-:W-:Y:S02]  /*c040*/  IMAD.MOV.U32 R7, RZ, RZ, 0x3d39bf78 ;  /* 0x3d39bf78ff077424 */ /* 0x000fe400078e00ff */
[C---:B------:R-:W-:Y:S01]  /*c050*/  FADD.FTZ.RZ R0, R5.reuse, 1 ;  /* 0x3f80000005007421 */ /* 0x040fe2000001c000 */
[----:B------:R-:W-:Y:S01]  /*c060*/  ISETP.GE.U32.AND P0, PT, R5, 0x7f800000, PT ;  /* 0x7f8000000500780c */ /* 0x000fe20003f06070 */
[----:B------:R-:W-:-:S03]  /*c070*/  UISETP.GT.AND UP0, UPT, UR4, 0x9, UPT ;  /* 0x000000090400788c */ /* 0x000fc6000bf04270 */
[----:B------:R-:W-:Y:S02]  /*c080*/  IADD3 R0, PT, PT, R0, -0x3f400000, RZ ;  /* 0xc0c0000000007810 */ /* 0x000fe40007ffe0ff */
[----:B------:R-:W-:Y:S02]  /*c090*/  ISETP.GT.AND P1, PT, R5, -0x40800000, P0 ;  /* 0xbf8000000500780c */ /* 0x000fe40000724270 */
[----:B------:R-:W-:-:S04]  /*c0a0*/  LOP3.LUT R0, R0, 0xff800000, RZ, 0xc0, !PT ;  /* 0xff80000000007812 */ /* 0x000fc800078ec0ff */
[----:B01----:R-:W-:Y:S02]  /*c0b0*/  IADD3 R3, PT, PT, -R0, 0x40800000, RZ ;  /* 0x4080000000037810 */ /* 0x003fe40007ffe1ff */
        /* <DEDUP_REMOVED lines=34> */
.L_x_3378:
[----:B------:R-:W-:-:S06]  /*c2e0*/  HADD2.F32 R3, -RZ, R0.H0_H0 ;  /* 0x20000000ff037230 */ /* 0x000fcc0000004100 */
[----:B------:R-:W0:Y:S02]  /*c2f0*/  F2I.S64.TRUNC R2, R3 ;  /* 0x0000000300027311 */ /* 0x000e24000020d900 */
[----:B0-----:R-:W-:Y:S01]  /*c300*/  STG.E.U8 desc[UR36][R16.64], R2 ;  /* 0x0000000210007986 */ /* 0x001fe2000c101124 */
[----:B------:R-:W-:Y:S05]  /*c310*/  EXIT ;  /* 0x000000000000794d */ /* 0x000fea0003800000 */
.L_x_3377:
        /* <DEDUP_REMOVED lines=10> */
.L_x_3381:
[----:B------:R-:W-:-:S04]  /*c3c0*/  HADD2.F32 R0, -RZ, R0.H0_H0 ;  /* 0x20000000ff007230 */ /* 0x000fc80000004100 */
[----:B------:R-:W0:Y:S02]  /*c3d0*/  F2I.FTZ.TRUNC.NTZ R3, R0 ;  /* 0x0000000000037305 */ /* 0x000e24000021f100 */
[----:B0-----:R-:W-:Y:S01]  /*c3e0*/  STG.E desc[UR36][R16.64], R3 ;  /* 0x0000000310007986 */ /* 0x001fe2000c101924 */
[----:B------:R-:W-:Y:S05]  /*c3f0*/  EXIT ;  /* 0x000000000000794d */ /* 0x000fea0003800000 */
.L_x_3380:
[----:B------:R-:W-:-:S04]  /*c400*/  HADD2.F32 R0, -RZ, R0.H0_H0 ;  /* 0x20000000ff007230 */ /* 0x000fc80000004100 */
[----:B------:R-:W0:Y:S02]  /*c410*/  F2I.FTZ.TRUNC.NTZ R3, R0 ;  /* 0x0000000000037305 */ /* 0x000e24000021f100 */
[----:B0-----:R-:W-:Y:S01]  /*c420*/  STG.E.U16 desc[UR36][R16.64], R3 ;  /* 0x0000000310007986 */ /* 0x001fe2000c101524 */
[----:B------:R-:W-:Y:S05]  /*c430*/  EXIT ;  /* 0x000000000000794d */ /* 0x000fea0003800000 */
.L_x_3376:
        /* <DEDUP_REMOVED lines=9> */
.L_x_3383:
[----:B------:R-:W-:Y:S01]  /*c4d0*/  STG.E.U16 desc[UR36][R16.64], R0 ;  /* 0x0000000010007986 */ /* 0x000fe2000c101524 */
[----:B------:R-:W-:Y:S05]  /*c4e0*/  EXIT ;  /* 0x000000000000794d */ /* 0x000fea0003800000 */
.L_x_3382:
        /* <DEDUP_REMOVED lines=10> */
.L_x_3385:
[----:B------:R-:W-:-:S05]  /*c590*/  HADD2.F32 R0, -RZ, R0.H0_H0 ;  /* 0x20000000ff007230 */ /* 0x000fca0000004100 */
[----:B------:R-:W-:-:S04]  /*c5a0*/  F2FP.F16.F32.PACK_AB R0, RZ, R0 ;  /* 0x00000000ff00723e */ /* 0x000fc800000000ff */
[----:B------:R-:W-:-:S05]  /*c5b0*/  PRMT R0, R0, 0x5410, RZ ;  /* 0x0000541000007816 */ /* 0x000fca00000000ff */
[----:B------:R-:W-:Y:S01]  /*c5c0*/  STG.E desc[UR36][R16.64], R0 ;  /* 0x0000000010007986 */ /* 0x000fe2000c101924 */
[----:B------:R-:W-:Y:S05]  /*c5d0*/  EXIT ;  /* 0x000000000000794d */ /* 0x000fea0003800000 */
.L_x_3384:
[----:B------:R-:W-:-:S05]  /*c5e0*/  HADD2.F32 R2, -RZ, R0.H0_H0 ;  /* 0x20000000ff027230 */ /* 0x000fca0000004100 */
[----:B------:R-:W-:-:S06]  /*c5f0*/  FMUL.FTZ R2, R2, 1 ;  /* 0x3f80000002027820 */ /* 0x000fcc0000410000 */
[----:B------:R-:W0:Y:S02]  /*c600*/  F2F.F64.F32 R2, R2 ;  /* 0x0000000200027310 */ /* 0x000e240000201800 */
[----:B0-----:R-:W-:Y:S01]  /*c610*/  STG.E.64 desc[UR36][R16.64], R2 ;  /* 0x0000000210007986 */ /* 0x001fe2000c101b24 */
[----:B------:R-:W-:Y:S05]  /*c620*/  EXIT ;  /* 0x000000000000794d */ /* 0x000fea0003800000 */
.L_x_3375:
        /* <DEDUP_REMOVED lines=14> */
.L_x_3389:
        /* <DEDUP_REMOVED lines=17> */
.L_x_3392:
[----:B------:R-:W-:-:S04]  /*c820*/  SHF.R.U32.HI R3, RZ, 0x18, R3 ;  /* 0x00000018ff037819 */ /* 0x000fc80000011603 */
[----:B------:R-:W-:-:S04]  /*c830*/  LOP3.LUT R0, R0, 0x80, R3, 0xf8, !PT ;  /* 0x0000008000007812 */ /* 0x000fc800078ef803 */
[----:B------:R-:W-:-:S07]  /*c840*/  PRMT R8, R0, 0x7610, R8 ;  /* 0x0000761000087816 */ /* 0x000fce0000000008 */
.L_x_3391:
[----:B------:R-:W-:Y:S05]  /*c850*/  BSYNC.RECONVERGENT B0 ;  /* 0x0000000000007941 */ /* 0x000fea0003800200 */
.L_x_3390:
[----:B------:R-:W-:Y:S01]  /*c860*/  STG.E.U8 desc[UR36][R16.64], R8 ;  /* 0x0000000810007986 */ /* 0x000fe2000c101124 */
[----:B------:R-:W-:Y:S05]  /*c870*/  EXIT ;  /* 0x000000000000794d */ /* 0x000fea0003800000 */
.L_x_3388:
        /* <DEDUP_REMOVED lines=17> */
.L_x_3395:
[----:B------:R-:W-:-:S04]  /*c990*/  SHF.R.U32.HI R3, RZ, 0x18, R3 ;  /* 0x00000018ff037819 */ /* 0x000fc80000011603 */
[----:B------:R-:W-:-:S04]  /*c9a0*/  LOP3.LUT R0, R0, 0x80, R3, 0xf8, !PT ;  /* 0x0000008000007812 */ /* 0x000fc800078ef803 */
[----:B------:R-:W-:-:S07]  /*c9b0*/  PRMT R8, R0, 0x7610, R8 ;  /* 0x0000761000087816 */ /* 0x000fce0000000008 */
.L_x_3394:
[----:B------:R-:W-:Y:S05]  /*c9c0*/  BSYNC.RECONVERGENT B0 ;  /* 0x0000000000007941 */ /* 0x000fea0003800200 */
.L_x_3393:
[----:B------:R-:W-:Y:S01]  /*c9d0*/  STG.E.U8 desc[UR36][R16.64], R8 ;  /* 0x0000000810007986 */ /* 0x000fe2000c101124 */
[----:B------:R-:W-:Y:S05]  /*c9e0*/  EXIT ;  /* 0x000000000000794d */ /* 0x000fea0003800000 */
.L_x_3387:
        /* <DEDUP_REMOVED lines=22> */
.L_x_3397:
[----:B------:R-:W-:-:S06]  /*cb50*/  HADD2.F32 R2, -RZ, R0.H0_H0 ;  /* 0x20000000ff027230 */ /* 0x000fcc0000004100 */
[----:B------:R-:W0:Y:S02]  /*cb60*/  F2I.U64.TRUNC R2, R2 ;  /* 0x0000000200027311 */ /* 0x000e24000020d800 */
[----:B0-----:R-:W-:Y:S01]  /*cb70*/  STG.E.64 desc[UR36][R16.64], R2 ;  /* 0x0000000210007986 */ /* 0x001fe2000c101b24 */
[----:B------:R-:W-:Y:S05]  /*cb80*/  EXIT ;  /* 0x000000000000794d */ /* 0x000fea0003800000 */
.L_x_3396:
[----:B------:R-:W-:-:S04]  /*cb90*/  HADD2.F32 R0, -RZ, R0.H0_H0 ;  /* 0x20000000ff007230 */ /* 0x000fc80000004100 */
[----:B------:R-:W0:Y:S02]  /*cba0*/  F2I.FTZ.U32.TRUNC.NTZ R3, R0 ;  /* 0x0000000000037305 */ /* 0x000e24000021f000 */
[----:B0-----:R-:W-:Y:S01]  /*cbb0*/  STG.E desc[UR36][R16.64], R3 ;  /* 0x0000000310007986 */ /* 0x001fe2000c101924 */
[----:B------:R-:W-:Y:S05]  /*cbc0*/  EXIT ;  /* 0x000000000000794d */ /* 0x000fea0003800000 */
.L_x_3386:
        /* <DEDUP_REMOVED lines=11> */
.L_x_3399:
[----:B------:R-:W-:Y:S01]  /*cc80*/  HADD2.F32 R0, -RZ, R0.H0_H0 ;  /* 0x20000000ff007230 */ /* 0x000fe20000004100 */
[----:B------:R-:W-:-:S04]  /*cc90*/  CS2R R6, SRZ ;  /* 0x0000000000067805 */ /* 0x000fc8000001ff00 */
[----:B------:R-:W-:-:S04]  /*cca0*/  FMUL.FTZ R0, R0, 1 ;  /* 0x3f80000000007820 */ /* 0x000fc80000410000 */
[----:B------:R-:W0:Y:S02]  /*ccb0*/  F2F.F64.F32 R4, R0 ;  /* 0x0000000000047310 */ /* 0x000e240000201800 */
[----:B0-----:R-:W-:Y:S01]  /*ccc0*/  STG.E.128 desc[UR36][R16.64], R4 ;  /* 0x0000000410007986 */ /* 0x001fe2000c101d24 */
[----:B------:R-:W-:Y:S05]  /*ccd0*/  EXIT ;  /* 0x000000000000794d */ /* 0x000fea0003800000 */
.L_x_3398:
[----:B------:R-:W-:-:S09]  /*cce0*/  UISETP.NE.AND UP0, UPT, UR4, 0xf, UPT ;  /* 0x0000000f0400788c */ /* 0x000fd2000bf05270 */
[----:B------:R-:W-:Y:S05]  /*ccf0*/  BRA.U !UP0, `(.L_x_3400) ;  /* 0x0000000108e87547 */ /* 0x000fea000b800000 */
[----:B------:R-:W-:-:S09]  /*cd00*/  UISETP.NE.AND UP0, UPT, UR4, 0x17, UPT ;  /* 0x000000170400788c */ /* 0x000fd2000bf05270 */
[----:B------:R-:W-:Y:S05]  /*cd10*/  BRA.U !UP0, `(.L_x_3401) ;  /* 0x0000000108907547 */ /* 0x000fea000b800000 */
[----:B------:R-:W-:-:S09]  /*cd20*/  UISETP.NE.AND UP0, UPT, UR4, 0x18, UPT ;  /* 0x000000180400788c */ /* 0x000fd2000bf05270 */
[----:B------:R-:W-:Y:S05]  /*cd30*/  BRA.U !UP0, `(.L_x_3402) ;  /* 0x0000000108447547 */ /* 0x000fea000b800000 */
.L_x_3379:
        /* <DEDUP_REMOVED lines=16> */
.L_x_3403:
[----:B------:R-:W-:Y:S05]  /*ce40*/  EXIT ;  /* 0x000000000000794d */ /* 0x000fea0003800000 */
.L_x_3402:
        /* <DEDUP_REMOVED lines=13> */
.L_x_3405:
[----:B------:R-:W-:Y:S05]  /*cf20*/  BSYNC.RECONVERGENT B0 ;  /* 0x0000000000007941 */ /* 0x000fea0003800200 */
.L_x_3404:
[----:B------:R-:W-:-:S05]  /*cf30*/  LOP3.LUT R3, R0, 0x80, R3, 0xf8, !PT ;  /* 0x0000008000037812 */ /* 0x000fca00078ef803 */
[----:B------:R-:W-:Y:S01]  /*cf40*/  STG.E.U8 desc[UR36][R16.64], R3 ;  /* 0x0000000310007986 */ /* 0x000fe2000c101124 */
[----:B------:R-:W-:Y:S05]  /*cf50*/  EXIT ;  /* 0x000000000000794d */ /* 0x000fea0003800000 */
.L_x_3401:
        /* <DEDUP_REMOVED lines=12> */
.L_x_3407:
[----:B------:R-:W-:Y:S01]  /*d020*/  HFMA2 R0, -RZ, RZ, 0, 7.569789886474609375e-06 ;  /* 0x0000007fff007431 */ /* 0x000fe200000001ff */
[----:B------:R-:W-:-:S04]  /*d030*/  ISETP.GT.U32.AND P0, PT, R2, 0x7f800000, PT ;  /* 0x7f8000000200780c */ /* 0x000fc80003f04070 */
[----:B------:R-:W-:-:S09]  /*d040*/  SEL R0, R0, 0x7c, P0 ;  /* 0x0000007c00007807 */ /* 0x000fd20000000000 */
.L_x_3408:
[----:B------:R-:W-:Y:S05]  /*d050*/  BSYNC.RECONVERGENT B0 ;  /* 0x0000000000007941 */ /* 0x000fea0003800200 */
.L_x_3406:
[----:B------:R-:W-:-:S04]  /*d060*/  SHF.R.U32.HI R3, RZ, 0x18, R3 ;  /* 0x00000018ff037819 */ /* 0x000fc80000011603 */
[----:B------:R-:W-:-:S05]  /*d070*/  LOP3.LUT R3, R0, 0x80, R3, 0xf8, !PT ;  /* 0x0000008000037812 */ /* 0x000fca00078ef803 */
[----:B------:R-:W-:Y:S01]  /*d080*/  STG.E.U8 desc[UR36][R16.64], R3 ;  /* 0x0000000310007986 */ /* 0x000fe2000c101124 */
[----:B------:R-:W-:Y:S05]  /*d090*/  EXIT ;  /* 0x000000000000794d */ /* 0x000fea0003800000 */
.L_x_3400:
[----:B------:R-:W-:-:S05]  /*d0a0*/  HADD2.F32 R0, -RZ, R0.H0_H0 ;  /* 0x20000000ff007230 */ /* 0x000fca0000004100 */
[----:B------:R-:W-:-:S05]  /*d0b0*/  F2FP.BF16.F32.PACK_AB R0, RZ, R0 ;  /* 0x00000000ff00723e */ /* 0x000fca00000010ff */
[----:B------:R-:W-:Y:S01]  /*d0c0*/  STG.E.U16 desc[UR36][R16.64], R0 ;  /* 0x0000000010007986 */ /* 0x000fe2000c101524 */
[----:B------:R-:W-:Y:S05]  /*d0d0*/  EXIT ;  /* 0x000000000000794d */ /* 0x000fea0003800000 */
.L_x_3409:
        /* <DEDUP_REMOVED lines=10> */
.L_x_12196:


//--------------------- .text._ZN2at6native27unrolled_elementwise_kernelIZZZNS0_17log1p_kernel_cudaERNS_18TensorIteratorBaseEENKUlvE_clEvENKUlvE3_clEvEUlN3c104HalfEE_St5arrayIPcLm2EELi4E23TrivialOffsetCalculatorILi1EjESD_NS0_6memory12LoadWithCastILi1EEENSE_13StoreWithCastILi1EEEEEviT_T0_T2_T3_T4_T5_ --------------------------
	.section	.text._ZN2at6native27unrolled_elementwise_kernelIZZZNS0_17log1p_kernel_cudaERNS_18TensorIteratorBaseEENKUlvE_clEvENKUlvE3_clEvEUlN3c104HalfEE_St5arrayIPcLm2EELi4E23TrivialOffsetCalculatorILi1EjESD_NS0_6memory12LoadWithCastILi1EEENSE_13StoreWithCastILi1EEEEEviT_T0_T2_T3_T4_T5_,"ax",@progbits
	.align	128
        .global         _ZN2at6native27unrolled_elementwise_kernelIZZZNS0_17log1p_kernel_cudaERNS_18TensorIteratorBaseEENKUlvE_clEvENKUlvE3_clEvEUlN3c104HalfEE_St5arrayIPcLm2EELi4E23TrivialOffsetCalculatorILi1EjESD_NS0_6memory12LoadWithCastILi1EEENSE_13StoreWithCastILi1EEEEEviT_T0_T2_T3_T4_T5_
        .type           _ZN2at6native27unrolled_elementwise_kernelIZZZNS0_17log1p_kernel_cudaERNS_18TensorIteratorBaseEENKUlvE_clEvENKUlvE3_clEvEUlN3c104HalfEE_St5arrayIPcLm2EELi4E23TrivialOffsetCalculatorILi1EjESD_NS0_6memory12LoadWithCastILi1EEENSE_13StoreWithCastILi1EEEEEviT_T0_T2_T3_T4_T5_,@function
        .size           _ZN2at6native27unrolled_elementwise_kernelIZZZNS0_17log1p_kernel_cudaERNS_18TensorIteratorBaseEENKUlvE_clEvENKUlvE3_clEvEUlN3c104HalfEE_St5arrayIPcLm2EELi4E23TrivialOffsetCalculatorILi1EjESD_NS0_6memory12LoadWithCastILi1EEENSE_13StoreWithCastILi1EEEEEviT_T0_T2_T3_T4_T5_,(.L_x_12197 - _ZN2at6native27unrolled_elementwise_kernelIZZZNS0_17log1p_kernel_cudaERNS_18TensorIteratorBaseEENKUlvE_clEvENKUlvE3_clEvEUlN3c104HalfEE_St5arrayIPcLm2EELi4E23TrivialOffsetCalculatorILi1EjESD_NS0_6memory12LoadWithCastILi1EEENSE_13StoreWithCastILi1EEEEEviT_T0_T2_T3_T4_T5_)
        .other          _ZN2at6native27unrolled_elementwise_kernelIZZZNS0_17log1p_kernel_cudaERNS_18TensorIteratorBaseEENKUlvE_clEvENKUlvE3_clEvEUlN3c104HalfEE_St5arrayIPcLm2EELi4E23TrivialOffsetCalculatorILi1EjESD_NS0_6memory12LoadWithCastILi1EEENSE_13StoreWithCastILi1EEEEEviT_T0_T2_T3_T4_T5_,@"STO_CUDA_ENTRY STV_DEFAULT"
_ZN2at6native27unrolled_elementwise_kernelIZZZNS0_17log1p_kernel_cudaERNS_18TensorIteratorBaseEENKUlvE_clEvENKUlvE3_clEvEUlN3c104HalfEE_St5arrayIPcLm2EELi4E23TrivialOffsetCalculatorILi1EjESD_NS0_6memory12LoadWithCastILi1EEENSE_13StoreWithCastILi1EEEEEviT_T0_T2_T3_T4_T5_:
.text._ZN2at6native27unrolled_elementwise_kernelIZZZNS0_17log1p_kernel_cudaERNS_18TensorIteratorBaseEENKUlvE_clEvENKUlvE3_clEvEUlN3c104HalfEE_St5arrayIPcLm2EELi4E23TrivialOffsetCalculatorILi1EjESD_NS0_6memory12LoadWithCastILi1EEENSE_13StoreWithCastILi1EEEEEviT_T0_T2_T3_T4_T5_:
        /* <DEDUP_REMOVED lines=34> */
.L_x_3415:
[----:B------:R-:W2:Y:S02]  /*0220*/  LDG.E.U8 R2, desc[UR36][R2.64] ;  /* 0x0000002402027981 */ /* 0x000ea4000c1e1100 */
[----:B--2---:R-:W-:-:S04]  /*0230*/  I2FP.F32.U32 R0, R2 ;  /* 0x0000000200007245 */ /* 0x004fc80000201000 */
[----:B------:R-:W-:-:S04]  /*0240*/  F2FP.F16.F32.PACK_AB R0, RZ, R0 ;  /* 0x00000000ff00723e */ /* 0x000fc800000000ff */
[----:B------:R-:W-:Y:S01]  /*0250*/  PRMT R24, R0, 0x7610, R24 ;  /* 0x0000761000187816 */ /* 0x000fe20000000018 */
[----:B------:R-:W-:Y:S06]  /*0260*/  BRA `(.L_x_3417) ;  /* 0x0000000c00d47947 */ /* 0x000fec0003800000 */
.L_x_3414:
        /* <DEDUP_REMOVED lines=11> */
.L_x_3419:
[----:B------:R-:W2:Y:S02]  /*0320*/  LDG.E R2, desc[UR36][R2.64] ;  /* 0x0000002402027981 */ /* 0x000ea4000c1e1900 */
[----:B--2---:R-:W-:-:S04]  /*0330*/  I2FP.F32.S32 R0, R2 ;  /* 0x0000000200007245 */ /* 0x004fc80000201400 */
[----:B------:R-:W-:-:S04]  /*0340*/  F2FP.F16.F32.PACK_AB R0, RZ, R0 ;  /* 0x00000000ff00723e */ /* 0x000fc800000000ff */
[----:B------:R-:W-:Y:S01]  /*0350*/  PRMT R24, R0, 0x7610, R24 ;  /* 0x0000761000187816 */ /* 0x000fe20000000018 */
[----:B------:R-:W-:Y:S06]  /*0360*/  BRA `(.L_x_3417) ;  /* 0x0000000c00947947 */ /* 0x000fec0003800000 */
.L_x_3418:
[----:B------:R-:W2:Y:S02]  /*0370*/  LDG.E.U16 R2, desc[UR36][R2.64] ;  /* 0x0000002402027981 */ /* 0x000ea4000c1e1500 */
[----:B--2---:R-:W0:Y:S02]  /*0380*/  I2F.S16 R0, R2 ;  /* 0x0000000200007306 */ /* 0x004e240000101400 */
[----:B0-----:R-:W-:-:S04]  /*0390*/  F2FP.F16.F32.PACK_AB R0, RZ, R0 ;  /* 0x00000000ff00723e */ /* 0x001fc800000000ff */
[----:B------:R-:W-:Y:S01]  /*03a0*/  PRMT R24, R0, 0x7610, R24 ;  /* 0x0000761000187816 */ /* 0x000fe20000000018 */
[----:B------:R-:W-:Y:S06]  /*03b0*/  BRA `(.L_x_3417) ;  /* 0x0000000c00807947 */ /* 0x000fec0003800000 */
.L_x_3413:
        /* <DEDUP_REMOVED lines=9> */
.L_x_3421:
[----:B------:R1:W5:Y:S01]  /*0450*/  LDG.E.U16 R24, desc[UR36][R2.64] ;  /* 0x0000002402187981 */ /* 0x000362000c1e1500 */
[----:B------:R-:W-:Y:S05]  /*0460*/  BRA `(.L_x_3417) ;  /* 0x0000000c00547947 */ /* 0x000fea0003800000 */
.L_x_3420:
        /* <DEDUP_REMOVED lines=9> */
.L_x_3423:
[----:B------:R0:W5:Y:S01]  /*0500*/  LDG.E.U16 R24, desc[UR36][R2.64] ;  /* 0x0000002402187981 */ /* 0x000162000c1e1500 */
[----:B------:R-:W-:Y:S05]  /*0510*/  BRA `(.L_x_3417) ;  /* 0x0000000c00287947 */ /* 0x000fea0003800000 */
.L_x_3422:
        /* <DEDUP_REMOVED lines=13> */
.L_x_3412:
        /* <DEDUP_REMOVED lines=14> */
.L_x_3426:
        /* <DEDUP_REMOVED lines=13> */
.L_x_3425:
        /* <DEDUP_REMOVED lines=27> */
.L_x_3428:
        /* <DEDUP_REMOVED lines=14> */
.L_x_3427:
[----:B------:R-:W2:Y:S02]  /*0a30*/  LDG.E.U16 R0, desc[UR36][R2.64] ;  /* 0x0000002402007981 */ /* 0x000ea4000c1e1500 */
[----:B--2---:R-:W-:-:S05]  /*0a40*/  IMAD.U32 R0, R0, 0x10000, RZ ;  /* 0x0001000000007824 */ /* 0x004fca00078e00ff */
[----:B------:R-:W-:-:S04]  /*0a50*/  F2FP.F16.F32.PACK_AB R0, RZ, R0 ;  /* 0x00000000ff00723e */ /* 0x000fc800000000ff */
[----:B------:R-:W-:Y:S01]  /*0a60*/  PRMT R24, R0, 0x7610, R24 ;  /* 0x0000761000187816 */ /* 0x000fe20000000018 */
[----:B------:R-:W-:Y:S06]  /*0a70*/  BRA `(.L_x_3417) ;  /* 0x0000000400d07947 */ /* 0x000fec0003800000 */
.L_x_3424:
        /* <DEDUP_REMOVED lines=13> */
.L_x_3431:
        /* <DEDUP_REMOVED lines=21> */
.L_x_3435:
[----:B------:R-:W-:Y:S05]  /*0ca0*/  BSYNC.RECONVERGENT B1 ;  /* 0x0000000000017941 */ /* 0x000fea0003800200 */
.L_x_3434:
[----:B------:R-:W-:Y:S01]  /*0cb0*/  IMAD.SHL.U32 R0, R0, 0x100000, RZ ;  /* 0x0010000000007824 */ /* 0x000fe200078e00ff */
[----:B------:R-:W-:-:S04]  /*0cc0*/  LEA R2, R2, 0x3b800000, 0x17 ;  /* 0x3b80000002027811 */ /* 0x000fc800078eb8ff */
[----:B------:R-:W-:-:S07]  /*0cd0*/  LOP3.LUT R0, R2, R0, R7, 0xfe, !PT ;  /* 0x0000000002007212 */ /* 0x000fce00078efe07 */
.L_x_3433:
[----:B------:R-:W-:Y:S05]  /*0ce0*/  BSYNC.RECONVERGENT B0 ;  /* 0x0000000000007941 */ /* 0x000fea0003800200 */
.L_x_3432:
[----:B------:R-:W-:-:S04]  /*0cf0*/  F2FP.F16.F32.PACK_AB R0, RZ, R0 ;  /* 0x00000000ff00723e */ /* 0x000fc800000000ff */
[----:B------:R-:W-:Y:S01]  /*0d00*/  PRMT R24, R0, 0x7610, R24 ;  /* 0x0000761000187816 */ /* 0x000fe20000000018 */
[----:B------:R-:W-:Y:S06]  /*0d10*/  BRA `(.L_x_3417) ;  /* 0x0000000400287947 */ /* 0x000fec0003800000 */
.L_x_3430:
        /* <DEDUP_REMOVED lines=21> */
.L_x_3439:
[----:B------:R-:W-:Y:S05]  /*0e70*/  BSYNC.RECONVERGENT B1 ;  /* 0x0000000000017941 */ /* 0x000fea0003800200 */
.L_x_3438:
[----:B------:R-:W-:Y:S01]  /*0e80*/  IMAD.SHL.U32 R0, R0, 0x200000, RZ ;  /* 0x0020000000007824 */ /* 0x000fe200078e00ff */
[----:B------:R-:W-:-:S04]  /*0e90*/  LEA R2, R2, 0x37800000, 0x17 ;  /* 0x3780000002027811 */ /* 0x000fc800078eb8ff */
[----:B------:R-:W-:-:S07]  /*0ea0*/  LOP3.LUT R0, R2, R0, R7, 0xfe, !PT ;  /* 0x0000000002007212 */ /* 0x000fce00078efe07 */
.L_x_3437:
[----:B------:R-:W-:Y:S05]  /*0eb0*/  BSYNC.RECONVERGENT B0 ;  /* 0x0000000000007941 */ /* 0x000fea0003800200 */
.L_x_3436:
[----:B------:R-:W-:-:S04]  /*0ec0*/  F2FP.F16.F32.PACK_AB R0, RZ, R0 ;  /* 0x00000000ff00723e */ /* 0x000fc800000000ff */
[----:B------:R-:W-:Y:S01]  /*0ed0*/  PRMT R24, R0, 0x7610, R24 ;  /* 0x0000761000187816 */ /* 0x000fe20000000018 */
[----:B------:R-:W-:Y:S06]  /*0ee0*/  BRA `(.L_x_3417) ;  /* 0x0000000000b47947 */ /* 0x000fec0003800000 */
.L_x_3429:
[----:B------:R-:W-:-:S09]  /*0ef0*/  UISETP.NE.AND UP0, UPT, UR4, 0x1c, UPT ;  /* 0x0000001c0400788c */ /* 0x000fd2000bf05270 */
[----:B------:R-:W-:Y:S05]  /*0f00*/  BRA.U !UP0, `(.L_x_3440) ;  /* 0x00000001089c7547 */ /* 0x000fea000b800000 */
[----:B------:R-:W-:-:S09]  /*0f10*/  UISETP.NE.AND UP0, UPT, UR4, 0x1d, UPT ;  /* 0x0000001d0400788c */ /* 0x000fd2000bf05270 */
[----:B------:R-:W-:Y:S05]  /*0f20*/  BRA.U !UP0, `(.L_x_3441) ;  /* 0x0000000108807547 */ /* 0x000fea000b800000 */
[----:B------:R-:W-:-:S09]  /*0f30*/  UISETP.NE.AND UP0, UPT, UR4, 0x2c, UPT ;  /* 0x0000002c0400788c */ /* 0x000fd2000bf05270 */
[----:B------:R-:W-:Y:S05]  /*0f40*/  BRA.U !UP0, `(.L_x_3442) ;  /* 0x0000000108487547 */ /* 0x000fea000b800000 */
.L_x_3416:
        /* <DEDUP_REMOVED lines=16> */
.L_x_3443:
[----:B------:R-:W-:Y:S01]  /*1050*/  PRMT R24, RZ, 0x7610, R24 ;  /* 0x00007610ff187816 */ /* 0x000fe20000000018 */
[----:B------:R-:W-:Y:S06]  /*1060*/  BRA `(.L_x_3417) ;  /* 0x0000000000547947 */ /* 0x000fec0003800000 */
.L_x_3442:
        /* <DEDUP_REMOVED lines=8> */
.L_x_3445:
[----:B------:R-:W-:Y:S05]  /*10f0*/  BSYNC.RECONVERGENT B0 ;  /* 0x0000000000007941 */ /* 0x000fea0003800200 */
.L_x_3444:
[----:B------:R-:W-:-:S04]  /*1100*/  F2FP.F16.F32.PACK_AB R0, RZ, R0 ;  /* 0x00000000ff00723e */ /* 0x000fc800000000ff */
[----:B------:R-:W-:Y:S01]  /*1110*/  PRMT R24, R0, 0x7610, R24 ;  /* 0x0000761000187816 */ /* 0x000fe20000000018 */
[----:B------:R-:W-:Y:S06]  /*1120*/  BRA `(.L_x_3417) ;  /* 0x0000000000247947 */ /* 0x000fec0003800000 */
.L_x_3441:
[----:B------:R-:W2:Y:S02]  /*1130*/  LDG.E.64 R2, desc[UR36][R2.64] ;  /* 0x0000002402027981 */ /* 0x000ea4000c1e1b00 */
[----:B--2---:R-:W0:Y:S02]  /*1140*/  I2F.U64 R0, R2 ;  /* 0x0000000200007312 */ /* 0x004e240000301000 */
[----:B0-----:R-:W-:-:S04]  /*1150*/  F2FP.F16.F32.PACK_AB R0, RZ, R0 ;  /* 0x00000000ff00723e */ /* 0x001fc800000000ff */
[----:B------:R-:W-:Y:S01]  /*1160*/  PRMT R24, R0, 0x7610, R24 ;  /* 0x0000761000187816 */ /* 0x000fe20000000018 */
[----:B------:R-:W-:Y:S06]  /*1170*/  BRA `(.L_x_3417) ;  /* 0x0000000000107947 */ /* 0x000fec0003800000 */
.L_x_3440:
[----:B------:R-:W2:Y:S02]  /*1180*/  LDG.E R2, desc[UR36][R2.64] ;  /* 0x0000002402027981 */ /* 0x000ea4000c1e1900 */
[----:B--2---:R-:W-:-:S04]  /*1190*/  I2FP.F32.U32 R0, R2 ;  /* 0x0000000200007245 */ /* 0x004fc80000201000 */
[----:B------:R-:W-:-:S04]  /*11a0*/  F2FP.F16.F32.PACK_AB R0, RZ, R0 ;  /* 0x00000000ff00723e */ /* 0x000fc800000000ff */
[----:B------:R-:W-:-:S07]  /*11b0*/  PRMT R24, R0, 0x7610, R24 ;  /* 0x0000761000187816 */ /* 0x000fce0000000018 */
.L_x_3417:
[----:B------:R-:W-:-:S07]  /*11c0*/  VIADD R16, R19, 0x80 ;  /* 0x0000008013107836 */ /* 0x000fce0000000000 */
.L_x_3411:
[----:B------:R-:W-:Y:S05]  /*11d0*/  BSYNC.RECONVERGENT B6 ;  /* 0x0000000000067941 */ /* 0x000fea0003800200 */
.L_x_3410:
        /* <DEDUP_REMOVED lines=26> */
.L_x_3451:
[----:B------:R-:W2:Y:S02]  /*1380*/  LDG.E.U8 R2, desc[UR36][R2.64] ;  /* 0x0000002402027981 */ /* 0x000ea4000c1e1100 */
[----:B--2---:R-:W-:-:S04]  /*1390*/  I2FP.F32.U32 R0, R2 ;  /* 0x0000000200007245 */ /* 0x004fc80000201000 */
[----:B------:R-:W-:-:S04]  /*13a0*/  F2FP.F16.F32.PACK_AB R0, RZ, R0 ;  /* 0x00000000ff00723e */ /* 0x000fc800000000ff */
[----:B------:R-:W-:Y:S01]  /*13b0*/  PRMT R23, R0, 0x7610, R23 ;  /* 0x0000761000177816 */ /* 0x000fe20000000017 */
[----:B------:R-:W-:Y:S06]  /*13c0*/  BRA `(.L_x_3453) ;  /* 0x0000000c00d47947 */ /* 0x000fec0003800000 */
.L_x_3450:
        /* <DEDUP_REMOVED lines=11> */
.L_x_3455:
[----:B------:R-:W2:Y:S02]  /*1480*/  LDG.E R2, desc[UR36][R2.64] ;  /* 0x0000002402027981 */ /* 0x000ea4000c1e1900 */
[----:B--2---:R-:W-:-:S04]  /*1490*/  I2FP.F32.S32 R0, R2 ;  /* 0x0000000200007245 */ /* 0x004fc80000201400 */
[----:B------:R-:W-:-:S04]  /*14a0*/  F2FP.F16.F32.PACK_AB R0, RZ, R0 ;  /* 0x00000000ff00723e */ /* 0x000fc800000000ff */
[----:B------:R-:W-:Y:S01]  /*14b0*/  PRMT R23, R0, 0x7610, R23 ;  /* 0x0000761000177816 */ /* 0x000fe20000000017 */
[----:B------:R-:W-:Y:S06]  /*14c0*/  BRA `(.L_x_3453) ;  /* 0x0000000c00947947 */ /* 0x000fec0003800000 */
.L_x_3454:
[----:B------:R-:W2:Y:S02]  /*14d0*/  LDG.E.U16 R2, desc[UR36][R2.64] ;  /* 0x0000002402027981 */ /* 0x000ea4000c1e1500 */
[----:B--2---:R-:W0:Y:S02]  /*14e0*/  I2F.S16 R0, R2 ;  /* 0x0000000200007306 */ /* 0x004e240000101400 */
[----:B0-----:R-:W-:-:S04]  /*14f0*/  F2FP.F16.F32.PACK_AB R0, RZ, R0 ;  /* 0x00000000ff00723e */ /* 0x001fc800000000ff */
[----:B------:R-:W-:Y:S01]  /*1500*/  PRMT R23, R0, 0x7610, R23 ;  /* 0x0000761000177816 */ /* 0x000fe20000000017 */
[----:B------:R-:W-:Y:S06]  /*1510*/  BRA `(.L_x_3453) ;  /* 0x0000000c00807947 */ /* 0x000fec0003800000 */
.L_x_3449:
        /* <DEDUP_REMOVED lines=9> */
.L_x_3457:
[----:B------:R0:W5:Y:S01]  /*15b0*/  LDG.E.U16 R23, desc[UR36][R2.64] ;  /* 0x0000002402177981 */ /* 0x000162000c1e1500 */
[----:B------:R-:W-:Y:S05]  /*15c0*/  BRA `(.L_x_3453) ;  /* 0x0000000c00547947 */ /* 0x000fea0003800000 */
.L_x_3456:
        /* <DEDUP_REMOVED lines=9> */
.L_x_3459:
[----:B------:R1:W5:Y:S01]  /*1660*/  LDG.E.U16 R23, desc[UR36][R2.64] ;  /* 0x0000002402177981 */ /* 0x000362000c1e1500 */
[----:B------:R-:W-:Y:S05]  /*1670*/  BRA `(.L_x_3453) ;  /* 0x0000000c00287947 */ /* 0x000fea0003800000 */
.L_x_3458:
        /* <DEDUP_REMOVED lines=13> */
.L_x_3448:
        /* <DEDUP_REMOVED lines=14> */
.L_x_3462:
        /* <DEDUP_REMOVED lines=13> */
.L_x_3461:
        /* <DEDUP_REMOVED lines=27> */
.L_x_3464:
        /* <DEDUP_REMOVED lines=14> */
.L_x_3463:
[----:B------:R-:W2:Y:S02]  /*1b90*/  LDG.E.U16 R0, desc[UR36][R2.64] ;  /* 0x0000002402007981 */ /* 0x000ea4000c1e1500 */
[----:B--2---:R-:W-:-:S05]  /*1ba0*/  IMAD.U32 R0, R0, 0x10000, RZ ;  /* 0x0001000000007824 */ /* 0x004fca00078e00ff */
[----:B------:R-:W-:-:S04]  /*1bb0*/  F2FP.F16.F32.PACK_AB R0, RZ, R0 ;  /* 0x00000000ff00723e */ /* 0x000fc800000000ff */
[----:B------:R-:W-:Y:S01]  /*1bc0*/  PRMT R23, R0, 0x7610, R23 ;  /* 0x0000761000177816 */ /* 0x000fe20000000017 */
[----:B------:R-:W-:Y:S06]  /*1bd0*/  BRA `(.L_x_3453) ;  /* 0x0000000400d07947 */ /* 0x000fec0003800000 */
.L_x_3460:
        /* <DEDUP_REMOVED lines=13> */
.L_x_3467:
        /* <DEDUP_REMOVED lines=21> */
.L_x_3471:
[----:B------:R-:W-:Y:S05]  /*1e00*/  BSYNC.RECONVERGENT B1 ;  /* 0x0000000000017941 */ /* 0x000fea0003800200 */
.L_x_3470:
[----:B------:R-:W-:Y:S01]  /*1e10*/  IMAD.SHL.U32 R0, R0, 0x100000, RZ ;  /* 0x0010000000007824 */ /* 0x000fe200078e00ff */
[----:B------:R-:W-:-:S04]  /*1e20*/  LEA R2, R2, 0x3b800000, 0x17 ;  /* 0x3b80000002027811 */ /* 0x000fc800078eb8ff */
[----:B------:R-:W-:-:S07]  /*1e30*/  LOP3.LUT R0, R2, R0, R7, 0xfe, !PT ;  /* 0x0000000002007212 */ /* 0x000fce00078efe07 */
.L_x_3469:
[----:B------:R-:W-:Y:S05]  /*1e40*/  BSYNC.RECONVERGENT B0 ;  /* 0x0000000000007941 */ /* 0x000fea0003800200 */
.L_x_3468:
[----:B------:R-:W-:-:S04]  /*1e50*/  F2FP.F16.F32.PACK_AB R0, RZ, R0 ;  /* 0x00000000ff00723e */ /* 0x000fc800000000ff */
[----:B------:R-:W-:Y:S01]  /*1e60*/  PRMT R23, R0, 0x7610, R23 ;  /* 0x0000761000177816 */ /* 0x000fe20000000017 */
[----:B------:R-:W-:Y:S06]  /*1e70*/  BRA `(.L_x_3453) ;  /* 0x0000000400287947 */ /* 0x000fec0003800000 */
.L_x_3466:
        /* <DEDUP_REMOVED lines=21> */
.L_x_3475:
[----:B------:R-:W-:Y:S05]  /*1fd0*/  BSYNC.RECONVERGENT B1 ;  /* 0x0000000000017941 */ /* 0x000fea0003800200 */
.L_x_3474:
[----:B------:R-:W-:Y:S01]  /*1fe0*/  IMAD.SHL.U32 R0, R0, 0x200000, RZ ;  /* 0x0020000000007824 */ /* 0x000fe200078e00ff */
[----:B------:R-:W-:-:S04]  /*1ff0*/  LEA R2, R2, 0x37800000, 0x17 ;  /* 0x3780000002027811 */ /* 0x000fc800078eb8ff */
[----:B------:R-:W-:-:S07]  /*2000*/  LOP3.LUT R0, R2, R0, R7, 0xfe, !PT ;  /* 0x0000000002007212 */ /* 0x000fce00078efe07 */
.L_x_3473:
[----:B------:R-:W-:Y:S05]  /*2010*/  BSYNC.RECONVERGENT B0 ;  /* 0x0000000000007941 */ /* 0x000fea0003800200 */
.L_x_3472:
[----:B------:R-:W-:-:S04]  /*2020*/  F2FP.F16.F32.PACK_AB R0, RZ, R0 ;  /* 0x00000000ff00723e */ /* 0x000fc800000000ff */
[----:B------:R-:W-:Y:S01]  /*2030*/  PRMT R23, R0, 0x7610, R23 ;  /* 0x0000761000177816 */ /* 0x000fe20000000017 */
[----:B------:R-:W-:Y:S06]  /*2040*/  BRA `(.L_x_3453) ;  /* 0x0000000000b47947 */ /* 0x000fec0003800000 */
.L_x_3465:
        /* <DEDUP_REMOVED lines=14> */
.L_x_3479:
[----:B------:R-:W-:Y:S05]  /*2130*/  BSYNC.RECONVERGENT B0 ;  /* 0x0000000000007941 */ /* 0x000fea0003800200 */
.L_x_3478:
[----:B------:R-:W-:-:S04]  /*2140*/  F2FP.F16.F32.PACK_AB R0, RZ, R0 ;  /* 0x00000000ff00723e */ /* 0x000fc800000000ff */
[----:B------:R-:W-:Y:S01]  /*2150*/  PRMT R23, R0, 0x7610, R23 ;  /* 0x0000761000177816 */ /* 0x000fe20000000017 */
[----:B------:R-:W-:Y:S06]  /*2160*/  BRA `(.L_x_3453) ;  /* 0x00000000006c7947 */ /* 0x000fec0003800000 */
.L_x_3452:
        /* <DEDUP_REMOVED lines=16> */
.L_x_3480:
[----:B------:R-:W-:Y:S01]  /*2270*/  PRMT R23, RZ, 0x7610, R23 ;  /* 0x00007610ff177816 */ /* 0x000fe20000000017 */
[----:B------:R-:W-:Y:S06]  /*2280*/  BRA `(.L_x_3453) ;  /* 0x0000000000247947 */ /* 0x000fec0003800000 */
.L_x_3477:
[----:B------:R-:W2:Y:S02]  /*2290*/  LDG.E.64 R2, desc[UR36][R2.64] ;  /* 0x0000002402027981 */ /* 0x000ea4000c1e1b00 */
[----:B--2---:R-:W0:Y:S02]  /*22a0*/  I2F.U64 R0, R2 ;  /* 0x0000000200007312 */ /* 0x004e240000301000 */
[----:B0-----:R-:W-:-:S04]  /*22b0*/  F2FP.F16.F32.PACK_AB R0, RZ, R0 ;  /* 0x00000000ff00723e */ /* 0x001fc800000000ff */
[----:B------:R-:W-:Y:S01]  /*22c0*/  PRMT R23, R0, 0x7610, R23 ;  /* 0x0000761000177816 */ /* 0x000fe20000000017 */
[----:B------:R-:W-:Y:S06]  /*22d0*/  BRA `(.L_x_3453) ;  /* 0x0000000000107947 */ /* 0x000fec0003800000 */
.L_x_3476:
[----:B------:R-:W2:Y:S02]  /*22e0*/  LDG.E R2, desc[UR36][R2.64] ;  /* 0x0000002402027981 */ /* 0x000ea4000c1e1900 */
[----:B--2---:R-:W-:-:S04]  /*22f0*/  I2FP.F32.U32 R0, R2 ;  /* 0x0000000200007245 */ /* 0x004fc80000201000 */
[----:B------:R-:W-:-:S04]  /*2300*/  F2FP.F16.F32.PACK_AB R0, RZ, R0 ;  /* 0x00000000ff00723e */ /* 0x000fc800000000ff */
[----:B------:R-:W-:-:S07]  /*2310*/  PRMT R23, R0, 0x7610, R23 ;  /* 0x0000761000177816 */ /* 0x000fce0000000017 */
.L_x_3453:
[----:B------:R-:W-:-:S07]  /*2320*/  VIADD R16, R16, 0x80 ;  /* 0x0000008010107836 */ /* 0x000fce0000000000 */
.L_x_3447:
[----:B------:R-:W-:Y:S05]  /*2330*/  BSYNC.RECONVERGENT B6 ;  /* 0x0000000000067941 */ /* 0x000fea0003800200 */
.L_x_3446:
        /* <DEDUP_REMOVED lines=26> */
.L_x_3486:
[----:B------:R-:W2:Y:S02]  /*24e0*/  LDG.E.U8 R2, desc[UR36][R2.64] ;  /* 0x0000002402027981 */ /* 0x000ea4000c1e1100 */
[----:B--2---:R-:W-:-:S04]  /*24f0*/  I2FP.F32.U32 R0, R2 ;  /* 0x0000000200007245 */ /* 0x004fc80000201000 */
[----:B------:R-:W-:-:S04]  /*2500*/  F2FP.F16.F32.PACK_AB R0, RZ, R0 ;  /* 0x00000000ff00723e */ /* 0x000fc800000000ff */
[----:B------:R-:W-:Y:S01]  /*2510*/  PRMT R25, R0, 0x7610, R25 ;  /* 0x0000761000197816 */ /* 0x000fe20000000019 */
[----:B------:R-:W-:Y:S06]  /*2520*/  BRA `(.L_x_3488) ;  /* 0x0000000c00d47947 */ /* 0x000fec0003800000 */
.L_x_3485:
        /* <DEDUP_REMOVED lines=11> */
.L_x_3490:
[----:B------:R-:W2:Y:S02]  /*25e0*/  LDG.E R2, desc[UR36][R2.64] ;  /* 0x0000002402027981 */ /* 0x000ea4000c1e1900 */
[----:B--2---:R-:W-:-:S04]  /*25f0*/  I2FP.F32.S32 R0, R2 ;  /* 0x0000000200007245 */ /* 0x004fc80000201400 */
[----:B------:R-:W-:-:S04]  /*2600*/  F2FP.F16.F32.PACK_AB R0, RZ, R0 ;  /* 0x00000000ff00723e */ /* 0x000fc800000000ff */
[----:B------:R-:W-:Y:S01]  /*2610*/  PRMT R25, R0, 0x7610, R25 ;  /* 0x0000761000197816 */ /* 0x000fe20000000019 */
[----:B------:R-:W-:Y:S06]  /*2620*/  BRA `(.L_x_3488) ;  /* 0x0000000c00947947 */ /* 0x000fec0003800000 */
.L_x_3489:
[----:B------:R-:W2:Y:S02]  /*2630*/  LDG.E.U16 R2, desc[UR36][R2.64] ;  /* 0x0000002402027981 */ /* 0x000ea4000c1e1500 */
[----:B--2---:R-:W0:Y:S02]  /*2640*/  I2F.S16 R0, R2 ;  /* 0x0000000200007306 */ /* 0x004e240000101400 */
[----:B0-----:R-:W-:-:S04]  /*2650*/  F2FP.F16.F32.PACK_AB R0, RZ, R0 ;  /* 0x00000000ff00723e */ /* 0x001fc800000000ff */
[----:B------:R-:W-:Y:S01]  /*2660*/  PRMT R25, R0, 0x7610, R25 ;  /* 0x0000761000197816 */ /* 0x000fe20000000019 */
[----:B------:R-:W-:Y:S06]  /*2670*/  BRA `(.L_x_3488) ;  /* 0x0000000c00807947 */ /* 0x000fec0003800000 */
.L_x_3484:
        /* <DEDUP_REMOVED lines=9> */
.L_x_3492:
[----:B------:R0:W5:Y:S01]  /*2710*/  LDG.E.U16 R25, desc[UR36][R2.64] ;  /* 0x0000002402197981 */ /* 0x000162000c1e1500 */
[----:B------:R-:W-:Y:S05]  /*2720*/  BRA `(.L_x_3488) ;  /* 0x0000000c00547947 */ /* 0x000fea0003800000 */
.L_x_3491:
        /* <DEDUP_REMOVED lines=9> */
.L_x_3494:
[----:B------:R1:W5:Y:S01]  /*27c0*/  LDG.E.U16 R25, desc[UR36][R2.64] ;  /* 0x0000002402197981 */ /* 0x000362000c1e1500 */
[----:B------:R-:W-:Y:S05]  /*27d0*/  BRA `(.L_x_3488) ;  /* 0x0000000c00287947 */ /* 0x000fea0003800000 */
.L_x_3493:
        /* <DEDUP_REMOVED lines=13> */
.L_x_3483:
        /* <DEDUP_REMOVED lines=14> */
.L_x_3497:
        /* <DEDUP_REMOVED lines=13> */
.L_x_3496:
        /* <DEDUP_REMOVED lines=27> */
.L_x_3499:
        /* <DEDUP_REMOVED lines=14> */
.L_x_3498:
[----:B------:R-:W2:Y:S02]  /*2cf0*/  LDG.E.U16 R0, desc[UR36][R2.64] ;  /* 0x0000002402007981 */ /* 0x000ea4000c1e1500 */
[----:B--2---:R-:W-:-:S05]  /*2d00*/  IMAD.U32 R0, R0, 0x10000, RZ ;  /* 0x0001000000007824 */ /* 0x004fca00078e00ff */
[----:B------:R-:W-:-:S04]  /*2d10*/  F2FP.F16.F32.PACK_AB R0, RZ, R0 ;  /* 0x00000000ff00723e */ /* 0x000fc800000000ff */
[----:B------:R-:W-:Y:S01]  /*2d20*/  PRMT R25, R0, 0x7610, R25 ;  /* 0x0000761000197816 */ /* 0x000fe20000000019 */
[----:B------:R-:W-:Y:S06]  /*2d30*/  BRA `(.L_x_3488) ;  /* 0x0000000400d07947 */ /* 0x000fec0003800000 */
.L_x_3495:
        /* <DEDUP_REMOVED lines=13> */
.L_x_3502:
        /* <DEDUP_REMOVED lines=21> */
.L_x_3506:
[----:B------:R-:W-:Y:S05]  /*2f60*/  BSYNC.RECONVERGENT B1 ;  /* 0x0000000000017941 */ /* 0x000fea0003800200 */
.L_x_3505:
[----:B------:R-:W-:Y:S01]  /*2f70*/  IMAD.SHL.U32 R0, R0, 0x100000, RZ ;  /* 0x0010000000007824 */ /* 0x000fe200078e00ff */
[----:B------:R-:W-:-:S04]  /*2f80*/  LEA R2, R2, 0x3b800000, 0x17 ;  /* 0x3b80000002027811 */ /* 0x000fc800078eb8ff */
[----:B------:R-:W-:-:S07]  /*2f90*/  LOP3.LUT R0, R2, R0, R7, 0xfe, !PT ;  /* 0x0000000002007212 */ /* 0x000fce00078efe07 */
.L_x_3504:
[----:B------:R-:W-:Y:S05]  /*2fa0*/  BSYNC.RECONVERGENT B0 ;  /* 0x0000000000007941 */ /* 0x000fea0003800200 */
.L_x_3503:
[----:B------:R-:W-:-:S04]  /*2fb0*/  F2FP.F16.F32.PACK_AB R0, RZ, R0 ;  /* 0x00000000ff00723e */ /* 0x000fc800000000ff */
[----:B------:R-:W-:Y:S01]  /*2fc0*/  PRMT R25, R0, 0x7610, R25 ;  /* 0x0000761000197816 */ /* 0x000fe20000000019 */
[----:B------:R-:W-:Y:S06]  /*2fd0*/  BRA `(.L_x_3488) ;  /* 0x0000000400287947 */ /* 0x000fec0003800000 */
.L_x_3501:
        /* <DEDUP_REMOVED lines=21> */
.L_x_3510:
[----:B------:R-:W-:Y:S05]  /*3130*/  BSYNC.RECONVERGENT B1 ;  /* 0x0000000000017941 */ /* 0x000fea0003800200 */
.L_x_3509:
[----:B------:R-:W-:Y:S01]  /*3140*/  IMAD.SHL.U32 R0, R0, 0x200000, RZ ;  /* 0x0020000000007824 */ /* 0x000fe200078e00ff */
[----:B------:R-:W-:-:S04]  /*3150*/  LEA R2, R2, 0x37800000, 0x17 ;  /* 0x3780000002027811 */ /* 0x000fc800078eb8ff */
[----:B------:R-:W-:-:S07]  /*3160*/  LOP3.LUT R0, R2, R0, R7, 0xfe, !PT ;  /* 0x0000000002007212 */ /* 0x000fce00078efe07 */
.L_x_3508:
[----:B------:R-:W-:Y:S05]  /*3170*/  BSYNC.RECONVERGENT B0 ;  /* 0x0000000000007941 */ /* 0x000fea0003800200 */
.L_x_3507:
[----:B------:R-:W-:-:S04]  /*3180*/  F2FP.F16.F32.PACK_AB R0, RZ, R0 ;  /* 0x00000000ff00723e */ /* 0x000fc800000000ff */
[----:B------:R-:W-:Y:S01]  /*3190*/  PRMT R25, R0, 0x7610, R25 ;  /* 0x0000761000197816 */ /* 0x000fe20000000019 */
[----:B------:R-:W-:Y:S06]  /*31a0*/  BRA `(.L_x_3488) ;  /* 0x0000000000b47947 */ /* 0x000fec0003800000 */
.L_x_3500:
        /* <DEDUP_REMOVED lines=14> */
.L_x_3514:
[----:B------:R-:W-:Y:S05]  /*3290*/  BSYNC.RECONVERGENT B0 ;  /* 0x0000000000007941 */ /* 0x000fea0003800200 */
.L_x_3513:
[----:B------:R-:W-:-:S04]  /*32a0*/  F2FP.F16.F32.PACK_AB R0, RZ, R0 ;  /* 0x00000000ff00723e */ /* 0x000fc800000000ff */
[----:B------:R-:W-:Y:S01]  /*32b0*/  PRMT R25, R0, 0x7610, R25 ;  /* 0x0000761000197816 */ /* 0x000fe20000000019 */
[----:B------:R-:W-:Y:S06]  /*32c0*/  BRA `(.L_x_3488) ;  /* 0x00000000006c7947 */ /* 0x000fec0003800000 */
.L_x_3487:
        /* <DEDUP_REMOVED lines=16> */
.L_x_3515:
[----:B------:R-:W-:Y:S01]  /*33d0*/  PRMT R25, RZ, 0x7610, R25 ;  /* 0x00007610ff197816 */ /* 0x000fe20000000019 */
[----:B------:R-:W-:Y:S06]  /*33e0*/  BRA `(.L_x_3488) ;  /* 0x0000000000247947 */ /* 0x000fec0003800000 */
.L_x_3512:
[----:B------:R-:W2:Y:S02]  /*33f0*/  LDG.E.64 R2, desc[UR36][R2.64] ;  /* 0x0000002402027981 */ /* 0x000ea4000c1e1b00 */
[----:B--2---:R-:W0:Y:S02]  /*3400*/  I2F.U64 R0, R2 ;  /* 0x0000000200007312 */ /* 0x004e240000301000 */
[----:B0-----:R-:W-:-:S04]  /*3410*/  F2FP.F16.F32.PACK_AB R0, RZ, R0 ;  /* 0x00000000ff00723e */ /* 0x001fc800000000ff */
[----:B------:R-:W-:Y:S01]  /*3420*/  PRMT R25, R0, 0x7610, R25 ;  /* 0x0000761000197816 */ /* 0x000fe20000000019 */
[----:B------:R-:W-:Y:S06]  /*3430*/  BRA `(.L_x_3488) ;  /* 0x0000000000107947 */ /* 0x000fec0003800000 */
.L_x_3511:
[----:B------:R-:W2:Y:S02]  /*3440*/  LDG.E R2, desc[UR36][R2.64] ;  /* 0x0000002402027981 */ /* 0x000ea4000c1e1900 */
[----:B--2---:R-:W-:-:S04]  /*3450*/  I2FP.F32.U32 R0, R2 ;  /* 0x0000000200007245 */ /* 0x004fc80000201000 */
[----:B------:R-:W-:-:S04]  /*3460*/  F2FP.F16.F32.PACK_AB R0, RZ, R0 ;  /* 0x00000000ff00723e */ /* 0x000fc800000000ff */
[----:B------:R-:W-:-:S07]  /*3470*/  PRMT R25, R0, 0x7610, R25 ;  /* 0x0000761000197816 */ /* 0x000fce0000000019 */
.L_x_3488:
[----:B------:R-:W-:-:S07]  /*3480*/  VIADD R16, R16, 0x80 ;  /* 0x0000008010107836 */ /* 0x000fce0000000000 */
.L_x_3482:
[----:B------:R-:W-:Y:S05]  /*3490*/  BSYNC.RECONVERGENT B6 ;  /* 0x0000000000067941 */ /* 0x000fea0003800200 */
.L_x_3481:
        /* <DEDUP_REMOVED lines=25> */
.L_x_3521:
[----:B------:R-:W2:Y:S02]  /*3630*/  LDG.E.U8 R2, desc[UR36][R2.64] ;  /* 0x0000002402027981 */ /* 0x000ea4000c1e1100 */
[----:B--2---:R-:W-:-:S04]  /*3640*/  I2FP.F32.U32 R0, R2 ;  /* 0x0000000200007245 */ /* 0x004fc80000201000 */
[----:B------:R-:W-:Y:S01]  /*3650*/  F2FP.F16.F32.PACK_AB R0, RZ, R0 ;  /* 0x00000000ff00723e */ /* 0x000fe200000000ff */
[----:B------:R-:W-:Y:S06]  /*3660*/  BRA `(.L_x_3517) ;  /* 0x0000000c009c7947 */ /* 0x000fec0003800000 */
.L_x_3520:
        /* <DEDUP_REMOVED lines=10> */
.L_x_3524:
[----:B------:R-:W2:Y:S02]  /*3710*/  LDG.E R2, desc[UR36][R2.64] ;  /* 0x0000002402027981 */ /* 0x000ea4000c1e1900 */
[----:B--2---:R-:W-:-:S04]  /*3720*/  I2FP.F32.S32 R0, R2 ;  /* 0x0000000200007245 */ /* 0x004fc80000201400 */
[----:B------:R-:W-:Y:S01]  /*3730*/  F2FP.F16.F32.PACK_AB R0, RZ, R0 ;  /* 0x00000000ff00723e */ /* 0x000fe200000000ff */
[----:B------:R-:W-:Y:S06]  /*3740*/  BRA `(.L_x_3517) ;  /* 0x0000000c00647947 */ /* 0x000fec0003800000 */
.L_x_3523:
[----:B------:R-:W2:Y:S02]  /*3750*/  LDG.E.U16 R2, desc[UR36][R2.64] ;  /* 0x0000002402027981 */ /* 0x000ea4000c1e1500 */
[----:B--2---:R-:W0:Y:S02]  /*3760*/  I2F.S16 R0, R2 ;  /* 0x0000000200007306 */ /* 0x004e240000101400 */
[----:B0-----:R-:W-:Y:S01]  /*3770*/  F2FP.F16.F32.PACK_AB R0, RZ, R0 ;  /* 0x00000000ff00723e */ /* 0x001fe200000000ff */
[----:B------:R-:W-:Y:S06]  /*3780*/  BRA `(.L_x_3517) ;  /* 0x0000000c00547947 */ /* 0x000fec0003800000 */
.L_x_3519:
        /* <DEDUP_REMOVED lines=9> */
.L_x_3526:
[----:B------:R2:W5:Y:S01]  /*3820*/  LDG.E.U16 R0, desc[UR36][R2.64] ;  /* 0x0000002402007981 */ /* 0x000562000c1e1500 */
[----:B------:R-:W-:Y:S05]  /*3830*/  BRA `(.L_x_3517) ;  /* 0x0000000c00287947 */ /* 0x000fea0003800000 */
.L_x_3525:
        /* <DEDUP_REMOVED lines=9> */
.L_x_3528:
[----:B------:R3:W5:Y:S01]  /*38d0*/  LDG.E.U16 R0, desc[UR36][R2.64] ;  /* 0x0000002402007981 */ /* 0x000762000c1e1500 */
[----:B------:R-:W-:Y:S05]  /*38e0*/  BRA `(.L_x_3517) ;  /* 0x0000000800fc7947 */ /* 0x000fea0003800000 */
.L_x_3527:
        /* <DEDUP_REMOVED lines=12> */
.L_x_3518:
        /* <DEDUP_REMOVED lines=13> */
.L_x_3531:
        /* <DEDUP_REMOVED lines=12> */
.L_x_3530:
        /* <DEDUP_REMOVED lines=27> */
.L_x_3533:
        /* <DEDUP_REMOVED lines=13> */
.L_x_3532:
[----:B------:R-:W2:Y:S02]  /*3dc0*/  LDG.E.U16 R0, desc[UR36][R2.64] ;  /* 0x0000002402007981 */ /* 0x000ea4000c1e1500 */
[----:B--2---:R-:W-:-:S05]  /*3dd0*/  IMAD.U32 R0, R0, 0x10000, RZ ;  /* 0x0001000000007824 */ /* 0x004fca00078e00ff */
[----:B------:R-:W-:Y:S01]  /*3de0*/  F2FP.F16.F32.PACK_AB R0, RZ, R0 ;  /* 0x00000000ff00723e */ /* 0x000fe200000000ff */
[----:B------:R-:W-:Y:S06]  /*3df0*/  BRA `(.L_x_3517) ;  /* 0x0000000400b87947 */ /* 0x000fec0003800000 */
.L_x_3529:
        /* <DEDUP_REMOVED lines=12> */
.L_x_3536:
        /* <DEDUP_REMOVED lines=21> */
.L_x_3540:
[----:B------:R-:W-:Y:S05]  /*4010*/  BSYNC.RECONVERGENT B1 ;  /* 0x0000000000017941 */ /* 0x000fea0003800200 */
.L_x_3539:
[----:B------:R-:W-:Y:S01]  /*4020*/  IMAD.SHL.U32 R0, R0, 0x100000, RZ ;  /* 0x0010000000007824 */ /* 0x000fe200078e00ff */
[----:B------:R-:W-:-:S04]  /*4030*/  LEA R2, R2, 0x3b800000, 0x17 ;  /* 0x3b80000002027811 */ /* 0x000fc800078eb8ff */
[----:B------:R-:W-:-:S07]  /*4040*/  LOP3.LUT R0, R2, R0, R7, 0xfe, !PT ;  /* 0x0000000002007212 */ /* 0x000fce00078efe07 */
.L_x_3538:
[----:B------:R-:W-:Y:S05]  /*4050*/  BSYNC.RECONVERGENT B0 ;  /* 0x0000000000007941 */ /* 0x000fea0003800200 */
.L_x_3537:
[----:B------:R-:W-:Y:S01]  /*4060*/  F2FP.F16.F32.PACK_AB R0, RZ, R0 ;  /* 0x00000000ff00723e */ /* 0x000fe200000000ff */
[----:B------:R-:W-:Y:S06]  /*4070*/  BRA `(.L_x_3517) ;  /* 0x0000000400187947 */ /* 0x000fec0003800000 */
.L_x_3535:
        /* <DEDUP_REMOVED lines=21> */
.L_x_3544:
[----:B------:R-:W-:Y:S05]  /*41d0*/  BSYNC.RECONVERGENT B1 ;  /* 0x0000000000017941 */ /* 0x000fea0003800200 */
.L_x_3543:
[----:B------:R-:W-:Y:S01]  /*41e0*/  IMAD.SHL.U32 R0, R0, 0x200000, RZ ;  /* 0x0020000000007824 */ /* 0x000fe200078e00ff */
[----:B------:R-:W-:-:S04]  /*41f0*/  LEA R2, R2, 0x37800000, 0x17 ;  /* 0x3780000002027811 */ /* 0x000fc800078eb8ff */
[----:B------:R-:W-:-:S07]  /*4200*/  LOP3.LUT R0, R2, R0, R7, 0xfe, !PT ;  /* 0x0000000002007212 */ /* 0x000fce00078efe07 */
.L_x_3542:
[----:B------:R-:W-:Y:S05]  /*4210*/  BSYNC.RECONVERGENT B0 ;  /* 0x0000000000007941 */ /* 0x000fea0003800200 */
.L_x_3541:
[----:B------:R-:W-:Y:S01]  /*4220*/  F2FP.F16.F32.PACK_AB R0, RZ, R0 ;  /* 0x00000000ff00723e */ /* 0x000fe200000000ff */
[----:B------:R-:W-:Y:S06]  /*4230*/  BRA `(.L_x_3517) ;  /* 0x0000000000a87947 */ /* 0x000fec0003800000 */
.L_x_3534:
        /* <DEDUP_REMOVED lines=14> */
.L_x_3548:
[----:B------:R-:W-:Y:S05]  /*4320*/  BSYNC.RECONVERGENT B0 ;  /* 0x0000000000007941 */ /* 0x000fea0003800200 */
.L_x_3547:
[----:B------:R-:W-:Y:S01]  /*4330*/  F2FP.F16.F32.PACK_AB R0, RZ, R0 ;  /* 0x00000000ff00723e */ /* 0x000fe200000000ff */
[----:B------:R-:W-:Y:S06]  /*4340*/  BRA `(.L_x_3517) ;  /* 0x0000000000647947 */ /* 0x000fec0003800000 */
.L_x_3522:
        /* <DEDUP_REMOVED lines=16> */
.L_x_3549:
[----:B------:R-:W-:Y:S01]  /*4450*/  PRMT R0, RZ, 0x7610, R0 ;  /* 0x00007610ff007816 */ /* 0x000fe20000000000 */
[----:B------:R-:W-:Y:S06]  /*4460*/  BRA `(.L_x_3517) ;  /* 0x00000000001c7947 */ /* 0x000fec0003800000 */
.L_x_3546:
[----:B------:R-:W2:Y:S02]  /*4470*/  LDG.E.64 R2, desc[UR36][R2.64] ;  /* 0x0000002402027981 */ /* 0x000ea4000c1e1b00 */
[----:B--2---:R-:W0:Y:S02]  /*4480*/  I2F.U64 R0, R2 ;  /* 0x0000000200007312 */ /* 0x004e240000301000 */
[----:B0-----:R-:W-:Y:S01]  /*4490*/  F2FP.F16.F32.PACK_AB R0, RZ, R0 ;  /* 0x00000000ff00723e */ /* 0x001fe200000000ff */
[----:B------:R-:W-:Y:S06]  /*44a0*/  BRA `(.L_x_3517) ;  /* 0x00000000000c7947 */ /* 0x000fec0003800000 */
.L_x_3545:
[----:B------:R-:W2:Y:S02]  /*44b0*/  LDG.E R2, desc[UR36][R2.64] ;  /* 0x0000002402027981 */ /* 0x000ea4000c1e1900 */
[----:B--2---:R-:W-:-:S04]  /*44c0*/  I2FP.F32.U32 R0, R2 ;  /* 0x0000000200007245 */ /* 0x004fc80000201000 */
[----:B------:R-:W-:-:S07]  /*44d0*/  F2FP.F16.F32.PACK_AB R0, RZ, R0 ;  /* 0x00000000ff00723e */ /* 0x000fce00000000ff */
.L_x_3517:
[----:B------:R-:W-:Y:S05]  /*44e0*/  BSYNC.RECONVERGENT B6 ;  /* 0x0000000000067941 */ /* 0x000fea0003800200 */
.L_x_3516:
[----:B------:R-:W4:Y:S01]  /*44f0*/  LDC.U8 R16, c[0x0][0x3a4] ;  /* 0x0000e900ff107b82 */ /* 0x000f220000000000 */
[CC--:B------:R-:W-:Y:S01]  /*4500*/  ISETP.GE.AND P2, PT, R19.reuse, R17.reuse, PT ;  /* 0x000000111300720c */ /* 0x0c0fe20003f46270 */
[C---:B0123--:R-:W-:Y:S01]  /*4510*/  VIADD R2, R19.reuse, 0x100 ;  /* 0x0000010013027836 */ /* 0x04ffe20000000000 */
[----:B------:R-:W-:Y:S01]  /*4520*/  BSSY.RECONVERGENT B0, `(.L_x_3550) ;  /* 0x0000025000007945 */ /* 0x000fe20003800200 */
[C---:B------:R-:W-:Y:S02]  /*4530*/  VIADD R4, R19.reuse, 0x180 ;  /* 0x0000018013047836 */ /* 0x040fe40000000000 */
[----:B------:R-:W-:Y:S01]  /*4540*/  VIADD R22, R19, 0x80 ;  /* 0x0000008013167836 */ /* 0x000fe20000000000 */
[-C--:B------:R-:W-:Y:S02]  /*4550*/  ISETP.GE.AND P0, PT, R2, R17.reuse, PT ;  /* 0x000000110200720c */ /* 0x080fe40003f06270 */
[-C--:B------:R-:W-:Y:S02]  /*4560*/  ISETP.GE.AND P1, PT, R4, R17.reuse, PT ;  /* 0x000000110400720c */ /* 0x080fe40003f26270 */
[----:B------:R-:W-:-:S03]  /*4570*/  ISETP.GE.AND P3, PT, R22, R17, PT ;  /* 0x000000111600720c */ /* 0x000fc60003f66270 */
[----:B------:R-:W-:Y:S10]  /*4580*/  @P2 BRA `(.L_x_3551) ;  /* 0x0000000000782947 */ /* 0x000ff40003800000 */
[----:B-----5:R-:W-:Y:S02]  /*4590*/  HADD2.F32 R24, -RZ, R24.H0_H0 ;  /* 0x20000018ff187230 */ /* 0x020fe40000004100 */
[----:B------:R-:W-:Y:S02]  /*45a0*/  IMAD.MOV.U32 R5, RZ, RZ, 0x3e800000 ;  /* 0x3e800000ff057424 */ /* 0x000fe400078e00ff */
[----:B------:R-:W-:Y:S02]  /*45b0*/  IMAD.MOV.U32 R7, RZ, RZ, 0x3d39bf78 ;  /* 0x3d39bf78ff077424 */ /* 0x000fe400078e00ff */
[C---:B------:R-:W-:Y:S01]  /*45c0*/  FADD.FTZ.RZ R2, R24.reuse, 1 ;  /* 0x3f80000018027421 */ /* 0x040fe2000001c000 */
[----:B------:R-:W-:-:S03]  /*45d0*/  ISETP.GE.U32.AND P4, PT, R24, 0x7f800000, PT ;  /* 0x7f8000001800780c */ /* 0x000fc60003f86070 */
[----:B------:R-:W-:Y:S01]  /*45e0*/  VIADD R2, R2, 0xc0c00000 ;  /* 0xc0c0000002027836 */ /* 0x000fe20000000000 */
[----:B------:R-:W-:-:S04]  /*45f0*/  ISETP.GT.AND P5, PT, R24, -0x40800000, P4 ;  /* 0xbf8000001800780c */ /* 0x000fc800027a4270 */
        /* <DEDUP_REMOVED lines=22> */
[----:B------:R-:W-:-:S07]  /*4760*/  F2FP.F16.F32.PACK_AB R4, RZ, R4 ;  /* 0x00000004ff04723e */ /* 0x000fce00000000ff */
.L_x_3551:
[----:B------:R-:W-:Y:S05]  /*4770*/  BSYNC.RECONVERGENT B0 ;  /* 0x0000000000007941 */ /* 0x000fea0003800200 */
.L_x_3550:
[----:B------:R-:W-:Y:S04]  /*4780*/  BSSY.RECONVERGENT B0, `(.L_x_3552) ;  /* 0x0000020000007945 */ /* 0x000fe80003800200 */
[----:B------:R-:W-:Y:S05]  /*4790*/  @P3 BRA `(.L_x_3553) ;  /* 0x0000000000783947 */ /* 0x000fea0003800000 */
        /* <DEDUP_REMOVED lines=30> */
.L_x_3553:
[----:B------:R-:W-:Y:S05]  /*4980*/  BSYNC.RECONVERGENT B0 ;  /* 0x0000000000007941 */ /* 0x000fea0003800200 */
.L_x_3552:
        /* <DEDUP_REMOVED lines=32> */
.L_x_3555:
[----:B------:R-:W-:Y:S05]  /*4b90*/  BSYNC.RECONVERGENT B0 ;  /* 0x0000000000007941 */ /* 0x000fea0003800200 */
.L_x_3554:
        /* <DEDUP_REMOVED lines=32> */
.L_x_3557:
[----:B------:R-:W-:Y:S05]  /*4da0*/  BSYNC.RECONVERGENT B0 ;  /* 0x0000000000007941 */ /* 0x000fea0003800200 */
.L_x_3556:
[----:B------:R-:W-:Y:S04]  /*4db0*/  BSSY.RECONVERGENT B6, `(.L_x_3558) ;  /* 0x000010e000067945 */ /* 0x000fe80003800200 */
[----:B------:R-:W-:Y:S05]  /*4dc0*/  @P2 BRA `(.L_x_3559) ;  /* 0x0000001000302947 */ /* 0x000fea0003800000 */
[----:B------:R-:W0:Y:S01]  /*4dd0*/  LDCU UR4, c[0x0][0x3a8] ;  /* 0x00007500ff0477ac */ /* 0x000e220008000800 */
[----:B------:R-:W1:Y:S01]  /*4de0*/  LDC.64 R2, c[0x0][0x388] ;  /* 0x0000e200ff027b82 */ /* 0x000e620000000a00 */
[----:B-----5:R-:W-:Y:S01]  /*4df0*/  IMAD R0, R18, 0x200, R19 ;  /* 0x0000020012007824 */ /* 0x020fe200078e0213 */
[----:B----4-:R-:W-:-:S03]  /*4e00*/  PRMT R6, R16, 0x9910, RZ ;  /* 0x0000991010067816 */ /* 0x010fc600000000ff */
        /* <DEDUP_REMOVED lines=19> */
.L_x_3563:
[----:B------:R-:W-:Y:S02]  /*4f40*/  HADD2.F32 R5, -RZ, R4.H0_H0 ;  /* 0x20000004ff057230 */ /* 0x000fe40000004100 */
[----:B------:R-:W-:-:S04]  /*4f50*/  IMAD.MOV.U32 R19, RZ, RZ, R22 ;  /* 0x000000ffff137224 */ /* 0x000fc800078e0016 */
[----:B------:R-:W0:Y:S02]  /*4f60*/  F2I.S64.TRUNC R4, R5 ;  /* 0x0000000500047311 */ /* 0x000e24000020d900 */
[----:B0-----:R0:W-:Y:S01]  /*4f70*/  STG.E.U8 desc[UR36][R2.64], R4 ;  /* 0x0000000402007986 */ /* 0x0011e2000c101124 */
[----:B------:R-:W-:Y:S05]  /*4f80*/  BRA `(.L_x_3559) ;  /* 0x0000000c00c07947 */ /* 0x000fea0003800000 */
.L_x_3562:
        /* <DEDUP_REMOVED lines=11> */
.L_x_3566:
[----:B------:R-:W-:Y:S02]  /*5040*/  HADD2.F32 R4, -RZ, R4.H0_H0 ;  /* 0x20000004ff047230 */ /* 0x000fe40000004100 */
[----:B------:R-:W-:Y:S02]  /*5050*/  IMAD.MOV.U32 R19, RZ, RZ, R22 ;  /* 0x000000ffff137224 */ /* 0x000fe400078e0016 */
[----:B------:R-:W0:Y:S02]  /*5060*/  F2I.FTZ.TRUNC.NTZ R5, R4 ;  /* 0x0000000400057305 */ /* 0x000e24000021f100 */
[----:B0-----:R2:W-:Y:S01]  /*5070*/  STG.E desc[UR36][R2.64], R5 ;  /* 0x0000000502007986 */ /* 0x0015e2000c101924 */
[----:B------:R-:W-:Y:S05]  /*5080*/  BRA `(.L_x_3559) ;  /* 0x0000000c00807947 */ /* 0x000fea0003800000 */
.L_x_3565:
[----:B------:R-:W-:Y:S02]  /*5090*/  HADD2.F32 R4, -RZ, R4.H0_H0 ;  /* 0x20000004ff047230 */ /* 0x000fe40000004100 */
[----:B------:R-:W-:Y:S02]  /*50a0*/  IMAD.MOV.U32 R19, RZ, RZ, R22 ;  /* 0x000000ffff137224 */ /* 0x000fe400078e0016 */
[----:B------:R-:W0:Y:S02]  /*50b0*/  F2I.FTZ.TRUNC.NTZ R5, R4 ;  /* 0x0000000400057305 */ /* 0x000e24000021f100 */
[----:B0-----:R0:W-:Y:S01]  /*50c0*/  STG.E.U16 desc[UR36][R2.64], R5 ;  /* 0x0000000502007986 */ /* 0x0011e2000c101524 */
[----:B------:R-:W-:Y:S05]  /*50d0*/  BRA `(.L_x_3559) ;  /* 0x0000000c006c7947 */ /* 0x000fea0003800000 */
.L_x_3561:
        /* <DEDUP_REMOVED lines=10> */
.L_x_3568:
[----:B------:R0:W-:Y:S01]  /*5180*/  STG.E.U16 desc[UR36][R2.64], R4 ;  /* 0x0000000402007986 */ /* 0x0001e2000c101524 */
[----:B------:R-:W-:Y:S01]  /*5190*/  IMAD.MOV.U32 R19, RZ, RZ, R22 ;  /* 0x000000ffff137224 */ /* 0x000fe200078e0016 */
[----:B------:R-:W-:Y:S06]  /*51a0*/  BRA `(.L_x_3559) ;  /* 0x0000000c00387947 */ /* 0x000fec0003800000 */
.L_x_3567:
        /* <DEDUP_REMOVED lines=11> */
.L_x_3570:
[----:B------:R-:W-:Y:S02]  /*5260*/  HADD2.F32 R0, -RZ, R4.H0_H0 ;  /* 0x20000004ff007230 */ /* 0x000fe40000004100 */
[----:B------:R-:W-:-:S03]  /*5270*/  IMAD.MOV.U32 R19, RZ, RZ, R22 ;  /* 0x000000ffff137224 */ /* 0x000fc600078e0016 */
[----:B------:R-:W-:-:S04]  /*5280*/  F2FP.F16.F32.PACK_AB R0, RZ, R0 ;  /* 0x00000000ff00723e */ /* 0x000fc800000000ff */
[----:B------:R-:W-:-:S05]  /*5290*/  PRMT R0, R0, 0x5410, RZ ;  /* 0x0000541000007816 */ /* 0x000fca00000000ff */
[----:B------:R0:W-:Y:S01]  /*52a0*/  STG.E desc[UR36][R2.64], R0 ;  /* 0x0000000002007986 */ /* 0x0001e2000c101924 */
[----:B------:R-:W-:Y:S05]  /*52b0*/  BRA `(.L_x_3559) ;  /* 0x0000000800f47947 */ /* 0x000fea0003800000 */
.L_x_3569:
[----:B------:R-:W-:Y:S02]  /*52c0*/  HADD2.F32 R4, -RZ, R4.H0_H0 ;  /* 0x20000004ff047230 */ /* 0x000fe40000004100 */
[----:B------:R-:W-:-:S03]  /*52d0*/  IMAD.MOV.U32 R19, RZ, RZ, R22 ;  /* 0x000000ffff137224 */ /* 0x000fc600078e0016 */
[----:B------:R-:W-:-:S06]  /*52e0*/  FMUL.FTZ R4, R4, 1 ;  /* 0x3f80000004047820 */ /* 0x000fcc0000410000 */
[----:B------:R-:W0:Y:S02]  /*52f0*/  F2F.F64.F32 R4, R4 ;  /* 0x0000000400047310 */ /* 0x000e240000201800 */
[----:B0-----:R0:W-:Y:S01]  /*5300*/  STG.E.64 desc[UR36][R2.64], R4 ;  /* 0x0000000402007986 */ /* 0x0011e2000c101b24 */
[----:B------:R-:W-:Y:S05]  /*5310*/  BRA `(.L_x_3559) ;  /* 0x0000000800dc7947 */ /* 0x000fea0003800000 */
.L_x_3560:
        /* <DEDUP_REMOVED lines=14> */
.L_x_3573:
[----:B------:R-:W-:Y:S01]  /*5400*/  HADD2.F32 R4, -RZ, R4.H0_H0 ;  /* 0x20000004ff047230 */ /* 0x000fe20000004100 */
[----:B------:R-:W-:Y:S01]  /*5410*/  CS2R R6, SRZ ;  /* 0x0000000000067805 */ /* 0x000fe2000001ff00 */
[----:B------:R-:W-:-:S03]  /*5420*/  IMAD.MOV.U32 R19, RZ, RZ, R22 ;  /* 0x000000ffff137224 */ /* 0x000fc600078e0016 */
[----:B------:R-:W-:-:S06]  /*5430*/  FMUL.FTZ R4, R4, 1 ;  /* 0x3f80000004047820 */ /* 0x000fcc0000410000 */
[----:B------:R-:W0:Y:S02]  /*5440*/  F2F.F64.F32 R4, R4 ;  /* 0x0000000400047310 */ /* 0x000e240000201800 */
[----:B0-----:R0:W-:Y:S01]  /*5450*/  STG.E.128 desc[UR36][R2.64], R4 ;  /* 0x0000000402007986 */ /* 0x0011e2000c101d24 */
[----:B------:R-:W-:Y:S05]  /*5460*/  BRA `(.L_x_3559) ;  /* 0x0000000800887947 */ /* 0x000fea0003800000 */
.L_x_3572:
        /* <DEDUP_REMOVED lines=19> */
.L_x_3577:
[----:B------:R-:W-:Y:S05]  /*55a0*/  BSYNC.RECONVERGENT B0 ;  /* 0x0000000000007941 */ /* 0x000fea0003800200 */
.L_x_3576:
[----:B------:R-:W-:Y:S01]  /*55b0*/  LOP3.LUT R5, R0, 0x80, R5, 0xf8, !PT ;  /* 0x0000008000057812 */ /* 0x000fe200078ef805 */
[----:B------:R-:W-:-:S04]  /*55c0*/  IMAD.MOV.U32 R19, RZ, RZ, R22 ;  /* 0x000000ffff137224 */ /* 0x000fc800078e0016 */
[----:B------:R0:W-:Y:S01]  /*55d0*/  STG.E.U8 desc[UR36][R2.64], R5 ;  /* 0x0000000502007986 */ /* 0x0001e2000c101124 */
[----:B------:R-:W-:Y:S05]  /*55e0*/  BRA `(.L_x_3559) ;  /* 0x0000000800287947 */ /* 0x000fea0003800000 */
.L_x_3575:
        /* <DEDUP_REMOVED lines=15> */
.L_x_3579:
[----:B------:R-:W-:Y:S05]  /*56e0*/  BSYNC.RECONVERGENT B0 ;  /* 0x0000000000007941 */ /* 0x000fea0003800200 */
.L_x_3578:
[----:B------:R-:W-:Y:S01]  /*56f0*/  LOP3.LUT R5, R0, 0x80, R5, 0xf8, !PT ;  /* 0x0000008000057812 */ /* 0x000fe200078ef805 */
[----:B------:R-:W-:-:S04]  /*5700*/  IMAD.MOV.U32 R19, RZ, RZ, R22 ;  /* 0x000000ffff137224 */ /* 0x000fc800078e0016 */
[----:B------:R0:W-:Y:S01]  /*5710*/  STG.E.U8 desc[UR36][R2.64], R5 ;  /* 0x0000000502007986 */ /* 0x0001e2000c101124 */
[----:B------:R-:W-:Y:S05]  /*5720*/  BRA `(.L_x_3559) ;  /* 0x0000000400d87947 */ /* 0x000fea0003800000 */
.L_x_3574:
[----:B------:R-:W-:Y:S02]  /*5730*/  HADD2.F32 R0, -RZ, R4.H0_H0 ;  /* 0x20000004ff007230 */ /* 0x000fe40000004100 */
[----:B------:R-:W-:-:S03]  /*5740*/  IMAD.MOV.U32 R19, RZ, RZ, R22 ;  /* 0x000000ffff137224 */ /* 0x000fc600078e0016 */
[----:B------:R-:W-:-:S05]  /*5750*/  F2FP.BF16.F32.PACK_AB R0, RZ, R0 ;  /* 0x00000000ff00723e */ /* 0x000fca00000010ff */
[----:B------:R0:W-:Y:S01]  /*5760*/  STG.E.U16 desc[UR36][R2.64], R0 ;  /* 0x0000000002007986 */ /* 0x0001e2000c101524 */
[----:B------:R-:W-:Y:S05]  /*5770*/  BRA `(.L_x_3559) ;  /* 0x0000000400c47947 */ /* 0x000fea0003800000 */
.L_x_3571:
        /* <DEDUP_REMOVED lines=13> */
.L_x_3582:
        /* <DEDUP_REMOVED lines=13> */
.L_x_3585:
[----:B------:R-:W-:-:S04]  /*5920*/  SHF.R.U32.HI R0, RZ, 0x14, R5 ;  /* 0x00000014ff007819 */ /* 0x000fc80000011605 */
[----:B------:R-:W-:-:S04]  /*5930*/  LOP3.LUT R0, R0, 0x1, RZ, 0xc0, !PT ;  /* 0x0000000100007812 */ /* 0x000fc800078ec0ff */
[----:B------:R-:W-:-:S04]  /*5940*/  IADD3 R0, PT, PT, R5, 0x487ffff, R0 ;  /* 0x0487ffff05007810 */ /* 0x000fc80007ffe000 */
[----:B------:R-:W-:-:S04]  /*5950*/  SHF.R.U32.HI R0, RZ, 0x14, R0 ;  /* 0x00000014ff007819 */ /* 0x000fc80000011600 */
[----:B------:R-:W-:-:S07]  /*5960*/  LOP3.LUT R4, R0, 0xff, RZ, 0xc0, !PT ;  /* 0x000000ff00047812 */ /* 0x000fce00078ec0ff */
.L_x_3586:
[----:B------:R-:W-:-:S04]  /*5970*/  SHF.R.U32.HI R5, RZ, 0x18, R5 ;  /* 0x00000018ff057819 */ /* 0x000fc80000011605 */
[----:B------:R-:W-:-:S04]  /*5980*/  LOP3.LUT R4, R4, 0x80, R5, 0xf8, !PT ;  /* 0x0000008004047812 */ /* 0x000fc800078ef805 */
[----:B------:R-:W-:-:S07]  /*5990*/  PRMT R0, R4, 0x7610, R0 ;  /* 0x0000761004007816 */ /* 0x000fce0000000000 */
.L_x_3584:
[----:B------:R-:W-:Y:S05]  /*59a0*/  BSYNC.RECONVERGENT B0 ;  /* 0x0000000000007941 */ /* 0x000fea0003800200 */
.L_x_3583:
[----:B------:R0:W-:Y:S01]  /*59b0*/  STG.E.U8 desc[UR36][R2.64], R0 ;  /* 0x0000000002007986 */ /* 0x0001e2000c101124 */
[----:B------:R-:W-:Y:S01]  /*59c0*/  IMAD.MOV.U32 R19, RZ, RZ, R22 ;  /* 0x000000ffff137224 */ /* 0x000fe200078e0016 */
[----:B------:R-:W-:Y:S06]  /*59d0*/  BRA `(.L_x_3559) ;  /* 0x00000004002c7947 */ /* 0x000fec0003800000 */
.L_x_3581:
        /* <DEDUP_REMOVED lines=13> */
.L_x_3589:
[----:B------:R-:W-:-:S04]  /*5ab0*/  SHF.R.U32.HI R0, RZ, 0x15, R5 ;  /* 0x00000015ff007819 */ /* 0x000fc80000011605 */
[----:B------:R-:W-:-:S04]  /*5ac0*/  LOP3.LUT R0, R0, 0x1, RZ, 0xc0, !PT ;  /* 0x0000000100007812 */ /* 0x000fc800078ec0ff */
[----:B------:R-:W-:-:S04]  /*5ad0*/  IADD3 R0, PT, PT, R5, 0x88fffff, R0 ;  /* 0x088fffff05007810 */ /* 0x000fc80007ffe000 */
[----:B------:R-:W-:-:S04]  /*5ae0*/  SHF.R.U32.HI R0, RZ, 0x15, R0 ;  /* 0x00000015ff007819 */ /* 0x000fc80000011600 */
[----:B------:R-:W-:-:S07]  /*5af0*/  LOP3.LUT R4, R0, 0xff, RZ, 0xc0, !PT ;  /* 0x000000ff00047812 */ /* 0x000fce00078ec0ff */
.L_x_3590:
[----:B------:R-:W-:-:S04]  /*5b00*/  SHF.R.U32.HI R5, RZ, 0x18, R5 ;  /* 0x00000018ff057819 */ /* 0x000fc80000011605 */
[----:B------:R-:W-:-:S04]  /*5b10*/  LOP3.LUT R4, R4, 0x80, R5, 0xf8, !PT ;  /* 0x0000008004047812 */ /* 0x000fc800078ef805 */
[----:B------:R-:W-:-:S07]  /*5b20*/  PRMT R0, R4, 0x7610, R0 ;  /* 0x0000761004007816 */ /* 0x000fce0000000000 */
.L_x_3588:
[----:B------:R-:W-:Y:S05]  /*5b30*/  BSYNC.RECONVERGENT B0 ;  /* 0x0000000000007941 */ /* 0x000fea0003800200 */
.L_x_3587:
[----:B------:R0:W-:Y:S01]  /*5b40*/  STG.E.U8 desc[UR36][R2.64], R0 ;  /* 0x0000000002007986 */ /* 0x0001e2000c101124 */
[----:B------:R-:W-:Y:S01]  /*5b50*/  IMAD.MOV.U32 R19, RZ, RZ, R22 ;  /* 0x000000ffff137224 */ /* 0x000fe200078e0016 */
[----:B------:R-:W-:Y:S06]  /*5b60*/  BRA `(.L_x_3559) ;  /* 0x0000000000c87947 */ /* 0x000fec0003800000 */
.L_x_3580:
[----:B------:R-:W-:-:S13]  /*5b70*/  ISETP.NE.AND P0, PT, R0, 0x1c, PT ;  /* 0x0000001c0000780c */ /* 0x000fda0003f05270 */
[----:B------:R-:W-:Y:S05]  /*5b80*/  @!P0 BRA `(.L_x_3591) ;  /* 0x0000000000b08947 */ /* 0x000fea0003800000 */
[----:B------:R-:W-:-:S13]  /*5b90*/  ISETP.NE.AND P0, PT, R0, 0x1d, PT ;  /* 0x0000001d0000780c */ /* 0x000fda0003f05270 */
[----:B------:R-:W-:Y:S05]  /*5ba0*/  @!P0 BRA `(.L_x_3592) ;  /* 0x0000000000948947 */ /* 0x000fea0003800000 */
[----:B------:R-:W-:-:S13]  /*5bb0*/  ISETP.NE.AND P0, PT, R0, 0x2c, PT ;  /* 0x0000002c0000780c */ /* 0x000fda0003f05270 */
[----:B------:R-:W-:Y:S05]  /*5bc0*/  @!P0 BRA `(.L_x_3593) ;  /* 0x0000000000488947 */ /* 0x000fea0003800000 */
.L_x_3564:
        /* <DEDUP_REMOVED lines=16> */
.L_x_3594:
[----:B------:R-:W-:Y:S01]  /*5cd0*/  IMAD.MOV.U32 R19, RZ, RZ, R22 ;  /* 0x000000ffff137224 */ /* 0x000fe200078e0016 */
[----:B------:R-:W-:Y:S06]  /*5ce0*/  BRA `(.L_x_3559) ;  /* 0x0000000000687947 */ /* 0x000fec0003800000 */
.L_x_3593:
        /* <DEDUP_REMOVED lines=17> */
.L_x_3592:
[----:B------:R-:W-:Y:S02]  /*5e00*/  HADD2.F32 R4, -RZ, R4.H0_H0 ;  /* 0x20000004ff047230 */ /* 0x000fe40000004100 */
[----:B------:R-:W-:-:S04]  /*5e10*/  IMAD.MOV.U32 R19, RZ, RZ, R22 ;  /* 0x000000ffff137224 */ /* 0x000fc800078e0016 */
[----:B------:R-:W0:Y:S02]  /*5e20*/  F2I.U64.TRUNC R4, R4 ;  /* 0x0000000400047311 */ /* 0x000e24000020d800 */
[----:B0-----:R0:W-:Y:S01]  /*5e30*/  STG.E.64 desc[UR36][R2.64], R4 ;  /* 0x0000000402007986 */ /* 0x0011e2000c101b24 */
[----:B------:R-:W-:Y:S05]  /*5e40*/  BRA `(.L_x_3559) ;  /* 0x0000000000107947 */ /* 0x000fea0003800000 */
.L_x_3591:
[----:B------:R-:W-:Y:S02]  /*5e50*/  HADD2.F32 R4, -RZ, R4.H0_H0 ;  /* 0x20000004ff047230 */ /* 0x000fe40000004100 */
[----:B------:R-:W-:Y:S02]  /*5e60*/  IMAD.MOV.U32 R19, RZ, RZ, R22 ;  /* 0x000000ffff137224 */ /* 0x000fe400078e0016 */
[----:B------:R-:W0:Y:S02]  /*5e70*/  F2I.FTZ.U32.TRUNC.NTZ R5, R4 ;  /* 0x0000000400057305 */ /* 0x000e24000021f000 */
[----:B0-----:R0:W-:Y:S03]  /*5e80*/  STG.E desc[UR36][R2.64], R5 ;  /* 0x0000000502007986 */ /* 0x0011e6000c101924 */
.L_x_3559:
[----:B------:R-:W-:Y:S05]  /*5e90*/  BSYNC.RECONVERGENT B6 ;  /* 0x0000000000067941 */ /* 0x000fea0003800200 */
.L_x_3558:
[----:B------:R-:W-:Y:S01]  /*5ea0*/  ISETP.GE.AND P0, PT, R19, R17, PT ;  /* 0x000000111300720c */ /* 0x000fe20003f06270 */
[----:B------:R-:W-:-:S12]  /*5eb0*/  BSSY.RECONVERGENT B6, `(.L_x_3595) ;  /* 0x00001f0000067945 */ /* 0x000fd80003800200 */
[----:B------:R-:W-:Y:S05]  /*5ec0*/  @P0 BRA `(.L_x_3596) ;  /* 0x0000001c00b80947 */ /* 0x000fea0003800000 */
[----:B------:R-:W4:Y:S01]  /*5ed0*/  LDCU UR4, c[0x0][0x3a8] ;  /* 0x00007500ff0477ac */ /* 0x000f220008000800 */
[----:B0123--:R-:W0:Y:S01]  /*5ee0*/  LDC.64 R2, c[0x0][0x388] ;  /* 0x0000e200ff027b82 */ /* 0x00fe220000000a00 */
[----:B-----5:R-:W-:Y:S01]  /*5ef0*/  IMAD R0, R18, 0x200, R19 ;  /* 0x0000020012007824 */ /* 0x020fe200078e0213 */
[----:B----4-:R-:W-:-:S03]  /*5f00*/  PRMT R4, R16, 0x9910, RZ ;  /* 0x0000991010047816 */ /* 0x010fc600000000ff */
[----:B------:R-:W-:Y:S02]  /*5f10*/  IMAD R5, R0, UR4, RZ ;  /* 0x0000000400057c24 */ /* 0x000fe4000f8e02ff */
        /* <DEDUP_REMOVED lines=17> */
.L_x_3600:
[----:B------:R-:W-:-:S06]  /*6030*/  HADD2.F32 R5, -RZ, R26.H0_H0 ;  /* 0x2000001aff057230 */ /* 0x000fcc0000004100 */
[----:B------:R-:W0:Y:S02]  /*6040*/  F2I.S64.TRUNC R4, R5 ;  /* 0x0000000500047311 */ /* 0x000e24000020d900 */
[----:B0-----:R3:W-:Y:S01]  /*6050*/  STG.E.U8 desc[UR36][R2.64], R4 ;  /* 0x0000000402007986 */ /* 0x0017e2000c101124 */
[----:B------:R-:W-:Y:S05]  /*6060*/  BRA `(.L_x_3602) ;  /* 0x0000000c006c7947 */ /* 0x000fea0003800000 */
.L_x_3599:
        /* <DEDUP_REMOVED lines=10> */
.L_x_3604:
[----:B------:R-:W-:-:S04]  /*6110*/  HADD2.F32 R26, -RZ, R26.H0_H0 ;  /* 0x2000001aff1a7230 */ /* 0x000fc80000004100 */
[----:B------:R-:W0:Y:S02]  /*6120*/  F2I.FTZ.TRUNC.NTZ R5, R26 ;  /* 0x0000001a00057305 */ /* 0x000e24000021f100 */
[----:B0-----:R2:W-:Y:S01]  /*6130*/  STG.E desc[UR36][R2.64], R5 ;  /* 0x0000000502007986 */ /* 0x0015e2000c101924 */
[----:B------:R-:W-:Y:S05]  /*6140*/  BRA `(.L_x_3602) ;  /* 0x0000000c00347947 */ /* 0x000fea0003800000 */
.L_x_3603:
[----:B------:R-:W-:-:S04]  /*6150*/  HADD2.F32 R26, -RZ, R26.H0_H0 ;  /* 0x2000001aff1a7230 */ /* 0x000fc80000004100 */
[----:B------:R-:W0:Y:S02]  /*6160*/  F2I.FTZ.TRUNC.NTZ R5, R26 ;  /* 0x0000001a00057305 */ /* 0x000e24000021f100 */
[----:B0-----:R0:W-:Y:S01]  /*6170*/  STG.E.U16 desc[UR36][R2.64], R5 ;  /* 0x0000000502007986 */ /* 0x0011e2000c101524 */
[----:B------:R-:W-:Y:S05]  /*6180*/  BRA `(.L_x_3602) ;  /* 0x0000000c00247947 */ /* 0x000fea0003800000 */
.L_x_3598:
        /* <DEDUP_REMOVED lines=9> */
.L_x_3606:
[----:B------:R0:W-:Y:S01]  /*6220*/  STG.E.U16 desc[UR36][R2.64], R26 ;  /* 0x0000001a02007986 */ /* 0x0001e2000c101524 */
[----:B------:R-:W-:Y:S05]  /*6230*/  BRA `(.L_x_3602) ;  /* 0x0000000800f87947 */ /* 0x000fea0003800000 */
.L_x_3605:
        /* <DEDUP_REMOVED lines=10> */
.L_x_3608:
[----:B------:R-:W-:-:S05]  /*62e0*/  HADD2.F32 R0, -RZ, R26.H0_H0 ;  /* 0x2000001aff007230 */ /* 0x000fca0000004100 */
[----:B------:R-:W-:-:S04]  /*62f0*/  F2FP.F16.F32.PACK_AB R0, RZ, R0 ;  /* 0x00000000ff00723e */ /* 0x000fc800000000ff */
[----:B------:R-:W-:-:S05]  /*6300*/  PRMT R0, R0, 0x5410, RZ ;  /* 0x0000541000007816 */ /* 0x000fca00000000ff */
[----:B------:R0:W-:Y:S01]  /*6310*/  STG.E desc[UR36][R2.64], R0 ;  /* 0x0000000002007986 */ /* 0x0001e2000c101924 */
[----:B------:R-:W-:Y:S05]  /*6320*/  BRA `(.L_x_3602) ;  /* 0x0000000800bc7947 */ /* 0x000fea0003800000 */
.L_x_3607:
[----:B------:R-:W-:-:S05]  /*6330*/  HADD2.F32 R4, -RZ, R26.H0_H0 ;  /* 0x2000001aff047230 */ /* 0x000fca0000004100 */
[----:B------:R-:W-:-:S06]  /*6340*/  FMUL.FTZ R4, R4, 1 ;  /* 0x3f80000004047820 */ /* 0x000fcc0000410000 */
[----:B------:R-:W0:Y:S02]  /*6350*/  F2F.F64.F32 R4, R4 ;  /* 0x0000000400047310 */ /* 0x000e240000201800 */
[----:B0-----:R0:W-:Y:S01]  /*6360*/  STG.E.64 desc[UR36][R2.64], R4 ;  /* 0x0000000402007986 */ /* 0x0011e2000c101b24 */
[----:B------:R-:W-:Y:S05]  /*6370*/  BRA `(.L_x_3602) ;  /* 0x0000000800a87947 */ /* 0x000fea0003800000 */
.L_x_3597:
        /* <DEDUP_REMOVED lines=14> */
.L_x_3612:
        /* <DEDUP_REMOVED lines=18> */
.L_x_3615:
[----:B------:R-:W-:-:S04]  /*6580*/  SHF.R.U32.HI R5, RZ, 0x18, R5 ;  /* 0x00000018ff057819 */ /* 0x000fc80000011605 */
[----:B------:R-:W-:-:S07]  /*6590*/  LOP3.LUT R0, R0, 0x80, R5, 0xf8, !PT ;  /* 0x0000008000007812 */ /* 0x000fce00078ef805 */
.L_x_3614:
[----:B------:R-:W-:Y:S05]  /*65a0*/  BSYNC.RECONVERGENT B0 ;  /* 0x0000000000007941 */ /* 0x000fea0003800200 */
.L_x_3613:
[----:B------:R0:W-:Y:S01]  /*65b0*/  STG.E.U8 desc[UR36][R2.64], R0 ;  /* 0x0000000002007986 */ /* 0x0001e2000c101124 */
[----:B------:R-:W-:Y:S05]  /*65c0*/  BRA `(.L_x_3602) ;  /* 0x0000000800147947 */ /* 0x000fea0003800000 */
.L_x_3611:
        /* <DEDUP_REMOVED lines=18> */
.L_x_3618:
[----:B------:R-:W-:-:S04]  /*66f0*/  SHF.R.U32.HI R5, RZ, 0x18, R5 ;  /* 0x00000018ff057819 */ /* 0x000fc80000011605 */
[----:B------:R-:W-:-:S07]  /*6700*/  LOP3.LUT R0, R0, 0x80, R5, 0xf8, !PT ;  /* 0x0000008000007812 */ /* 0x000fce00078ef805 */
.L_x_3617:
[----:B------:R-:W-:Y:S05]  /*6710*/  BSYNC.RECONVERGENT B0 ;  /* 0x0000000000007941 */ /* 0x000fea0003800200 */
.L_x_3616:
[----:B------:R0:W-:Y:S01]  /*6720*/  STG.E.U8 desc[UR36][R2.64], R0 ;  /* 0x0000000002007986 */ /* 0x0001e2000c101124 */
[----:B------:R-:W-:Y:S05]  /*6730*/  BRA `(.L_x_3602) ;  /* 0x0000000400b87947 */ /* 0x000fea0003800000 */
.L_x_3610:
        /* <DEDUP_REMOVED lines=22> */
.L_x_3620:
[----:B------:R-:W-:-:S06]  /*68a0*/  HADD2.F32 R4, -RZ, R26.H0_H0 ;  /* 0x2000001aff047230 */ /* 0x000fcc0000004100 */
[----:B------:R-:W0:Y:S02]  /*68b0*/  F2I.U64.TRUNC R4, R4 ;  /* 0x0000000400047311 */ /* 0x000e24000020d800 */
[----:B0-----:R0:W-:Y:S01]  /*68c0*/  STG.E.64 desc[UR36][R2.64], R4 ;  /* 0x0000000402007986 */ /* 0x0011e2000c101b24 */
[----:B------:R-:W-:Y:S05]  /*68d0*/  BRA `(.L_x_3602) ;  /* 0x0000000400507947 */ /* 0x000fea0003800000 */
.L_x_3619:
[----:B------:R-:W-:-:S04]  /*68e0*/  HADD2.F32 R26, -RZ, R26.H0_H0 ;  /* 0x2000001aff1a7230 */ /* 0x000fc80000004100 */
[----:B------:R-:W0:Y:S02]  /*68f0*/  F2I.FTZ.U32.TRUNC.NTZ R5, R26 ;  /* 0x0000001a00057305 */ /* 0x000e24000021f000 */
[----:B0-----:R0:W-:Y:S01]  /*6900*/  STG.E desc[UR36][R2.64], R5 ;  /* 0x0000000502007986 */ /* 0x0011e2000c101924 */
[----:B------:R-:W-:Y:S05]  /*6910*/  BRA `(.L_x_3602) ;  /* 0x0000000400407947 */ /* 0x000fea0003800000 */
.L_x_3609:
        /* <DEDUP_REMOVED lines=11> */
.L_x_3622:
[----:B------:R-:W-:Y:S01]  /*69d0*/  HADD2.F32 R26, -RZ, R26.H0_H0 ;  /* 0x2000001aff1a7230 */ /* 0x000fe20000004100 */
[----:B------:R-:W-:-:S04]  /*69e0*/  CS2R R6, SRZ ;  /* 0x0000000000067805 */ /* 0x000fc8000001ff00 */
[----:B------:R-:W-:-:S06]  /*69f0*/  FMUL.FTZ R4, R26, 1 ;  /* 0x3f8000001a047820 */ /* 0x000fcc0000410000 */
[----:B------:R-:W0:Y:S02]  /*6a00*/  F2F.F64.F32 R4, R4 ;  /* 0x0000000400047310 */ /* 0x000e240000201800 */
[----:B0-----:R0:W-:Y:S01]  /*6a10*/  STG.E.128 desc[UR36][R2.64], R4 ;  /* 0x0000000402007986 */ /* 0x0011e2000c101d24 */
[----:B------:R-:W-:Y:S05]  /*6a20*/  BRA `(.L_x_3602) ;  /* 0x0000000000fc7947 */ /* 0x000fea0003800000 */
.L_x_3621:
[----:B------:R-:W-:-:S13]  /*6a30*/  ISETP.NE.AND P0, PT, R0, 0xf, PT ;  /* 0x0000000f0000780c */ /* 0x000fda0003f05270 */
[----:B------:R-:W-:Y:S05]  /*6a40*/  @!P0 BRA `(.L_x_3623) ;  /* 0x0000000000e88947 */ /* 0x000fea0003800000 */
[----:B------:R-:W-:-:S13]  /*6a50*/  ISETP.NE.AND P0, PT, R0, 0x17, PT ;  /* 0x000000170000780c */ /* 0x000fda0003f05270 */
[----:B------:R-:W-:Y:S05]  /*6a60*/  @!P0 BRA `(.L_x_3624) ;  /* 0x0000000000908947 */ /* 0x000fea0003800000 */
[----:B------:R-:W-:-:S13]  /*6a70*/  ISETP.NE.AND P0, PT, R0, 0x18, PT ;  /* 0x000000180000780c */ /* 0x000fda0003f05270 */
[----:B------:R-:W-:Y:S05]  /*6a80*/  @!P0 BRA `(.L_x_3625) ;  /* 0x0000000000448947 */ /* 0x000fea0003800000 */
.L_x_3601:
        /* <DEDUP_REMOVED lines=16> */
.L_x_3626:
[----:B------:R-:W-:Y:S05]  /*6b90*/  BRA `(.L_x_3602) ;  /* 0x0000000000a07947 */ /* 0x000fea0003800000 */
.L_x_3625:
        /* <DEDUP_REMOVED lines=13> */
.L_x_3628:
[----:B------:R-:W-:Y:S05]  /*6c70*/  BSYNC.RECONVERGENT B0 ;  /* 0x0000000000007941 */ /* 0x000fea0003800200 */
.L_x_3627:
[----:B------:R-:W-:-:S05]  /*6c80*/  LOP3.LUT R5, R0, 0x80, R5, 0xf8, !PT ;  /* 0x0000008000057812 */ /* 0x000fca00078ef805 */
[----:B------:R0:W-:Y:S01]  /*6c90*/  STG.E.U8 desc[UR36][R2.64], R5 ;  /* 0x0000000502007986 */ /* 0x0001e2000c101124 */
[----:B------:R-:W-:Y:S05]  /*6ca0*/  BRA `(.L_x_3602) ;  /* 0x00000000005c7947 */ /* 0x000fea0003800000 */
.L_x_3624:
        /* <DEDUP_REMOVED lines=12> */
.L_x_3630:
[----:B------:R-:W-:Y:S01]  /*6d70*/  IMAD.MOV.U32 R0, RZ, RZ, 0x7f ;  /* 0x0000007fff007424 */ /* 0x000fe200078e00ff */
[----:B------:R-:W-:-:S04]  /*6d80*/  ISETP.GT.U32.AND P0, PT, R4, 0x7f800000, PT ;  /* 0x7f8000000400780c */ /* 0x000fc80003f04070 */
[----:B------:R-:W-:-:S09]  /*6d90*/  SEL R0, R0, 0x7c, P0 ;  /* 0x0000007c00007807 */ /* 0x000fd20000000000 */
.L_x_3631:
[----:B------:R-:W-:Y:S05]  /*6da0*/  BSYNC.RECONVERGENT B0 ;  /* 0x0000000000007941 */ /* 0x000fea0003800200 */
.L_x_3629:
[----:B------:R-:W-:-:S04]  /*6db0*/  SHF.R.U32.HI R5, RZ, 0x18, R5 ;  /* 0x00000018ff057819 */ /* 0x000fc80000011605 */
[----:B------:R-:W-:-:S05]  /*6dc0*/  LOP3.LUT R5, R0, 0x80, R5, 0xf8, !PT ;  /* 0x0000008000057812 */ /* 0x000fca00078ef805 */
[----:B------:R0:W-:Y:S01]  /*6dd0*/  STG.E.U8 desc[UR36][R2.64], R5 ;  /* 0x0000000502007986 */ /* 0x0001e2000c101124 */
[----:B------:R-:W-:Y:S05]  /*6de0*/  BRA `(.L_x_3602) ;  /* 0x00000000000c7947 */ /* 0x000fea0003800000 */
.L_x_3623:
[----:B------:R-:W-:-:S05]  /*6df0*/  HADD2.F32 R0, -RZ, R26.H0_H0 ;  /* 0x2000001aff007230 */ /* 0x000fca0000004100 */
[----:B------:R-:W-:-:S05]  /*6e00*/  F2FP.BF16.F32.PACK_AB R0, RZ, R0 ;  /* 0x00000000ff00723e */ /* 0x000fca00000010ff */
[----:B------:R0:W-:Y:S02]  /*6e10*/  STG.E.U16 desc[UR36][R2.64], R0 ;  /* 0x0000000002007986 */ /* 0x0001e4000c101524 */
.L_x_3602:
        /* <DEDUP_REMOVED lines=25> */
.L_x_3635:
[----:B------:R-:W-:-:S06]  /*6fb0*/  HADD2.F32 R5, -RZ, R24.H0_H0 ;  /* 0x20000018ff057230 */ /* 0x000fcc0000004100 */
[----:B------:R-:W0:Y:S02]  /*6fc0*/  F2I.S64.TRUNC R4, R5 ;  /* 0x0000000500047311 */ /* 0x000e24000020d900 */
[----:B0-----:R0:W-:Y:S01]  /*6fd0*/  STG.E.U8 desc[UR36][R2.64], R4 ;  /* 0x0000000402007986 */ /* 0x0011e2000c101124 */
[----:B------:R-:W-:Y:S05]  /*6fe0*/  BRA `(.L_x_3637) ;  /* 0x0000000c006c7947 */ /* 0x000fea0003800000 */
.L_x_3634:
        /* <DEDUP_REMOVED lines=10> */
.L_x_3639:
[----:B------:R-:W-:-:S04]  /*7090*/  HADD2.F32 R24, -RZ, R24.H0_H0 ;  /* 0x20000018ff187230 */ /* 0x000fc80000004100 */
[----:B------:R-:W0:Y:S02]  /*70a0*/  F2I.FTZ.TRUNC.NTZ R5, R24 ;  /* 0x0000001800057305 */ /* 0x000e24000021f100 */
[----:B0-----:R0:W-:Y:S01]  /*70b0*/  STG.E desc[UR36][R2.64], R5 ;  /* 0x0000000502007986 */ /* 0x0011e2000c101924 */
[----:B------:R-:W-:Y:S05]  /*70c0*/  BRA `(.L_x_3637) ;  /* 0x0000000c00347947 */ /* 0x000fea0003800000 */
.L_x_3638:
[----:B------:R-:W-:-:S04]  /*70d0*/  HADD2.F32 R24, -RZ, R24.H0_H0 ;  /* 0x20000018ff187230 */ /* 0x000fc80000004100 */
[----:B------:R-:W0:Y:S02]  /*70e0*/  F2I.FTZ.TRUNC.NTZ R5, R24 ;  /* 0x0000001800057305 */ /* 0x000e24000021f100 */
[----:B0-----:R0:W-:Y:S01]  /*70f0*/  STG.E.U16 desc[UR36][R2.64], R5 ;  /* 0x0000000502007986 */ /* 0x0011e2000c101524 */
[----:B------:R-:W-:Y:S05]  /*7100*/  BRA `(.L_x_3637) ;  /* 0x0000000c00247947 */ /* 0x000fea0003800000 */
.L_x_3633:
        /* <DEDUP_REMOVED lines=9> */
.L_x_3641:
[----:B------:R0:W-:Y:S01]  /*71a0*/  STG.E.U16 desc[UR36][R2.64], R24 ;  /* 0x0000001802007986 */ /* 0x0001e2000c101524 */
[----:B------:R-:W-:Y:S05]  /*71b0*/  BRA `(.L_x_3637) ;  /* 0x0000000800f87947 */ /* 0x000fea0003800000 */
.L_x_3640:
        /* <DEDUP_REMOVED lines=10> */
.L_x_3643:
[----:B------:R-:W-:-:S05]  /*7260*/  HADD2.F32 R0, -RZ, R24.H0_H0 ;  /* 0x20000018ff007230 */ /* 0x000fca0000004100 */
[----:B------:R-:W-:-:S04]  /*7270*/  F2FP.F16.F32.PACK_AB R0, RZ, R0 ;  /* 0x00000000ff00723e */ /* 0x000fc800000000ff */
[----:B------:R-:W-:-:S05]  /*7280*/  PRMT R0, R0, 0x5410, RZ ;  /* 0x0000541000007816 */ /* 0x000fca00000000ff */
[----:B------:R0:W-:Y:S01]  /*7290*/  STG.E desc[UR36][R2.64], R0 ;  /* 0x0000000002007986 */ /* 0x0001e2000c101924 */
[----:B------:R-:W-:Y:S05]  /*72a0*/  BRA `(.L_x_3637) ;  /* 0x0000000800bc7947 */ /* 0x000fea0003800000 */
.L_x_3642:
[----:B------:R-:W-:-:S05]  /*72b0*/  HADD2.F32 R4, -RZ, R24.H0_H0 ;  /* 0x20000018ff047230 */ /* 0x000fca0000004100 */
[----:B------:R-:W-:-:S06]  /*72c0*/  FMUL.FTZ R4, R4, 1 ;  /* 0x3f80000004047820 */ /* 0x000fcc0000410000 */
[----:B------:R-:W0:Y:S02]  /*72d0*/  F2F.F64.F32 R4, R4 ;  /* 0x0000000400047310 */ /* 0x000e240000201800 */
[----:B0-----:R0:W-:Y:S01]  /*72e0*/  STG.E.64 desc[UR36][R2.64], R4 ;  /* 0x0000000402007986 */ /* 0x0011e2000c101b24 */
[----:B------:R-:W-:Y:S05]  /*72f0*/  BRA `(.L_x_3637) ;  /* 0x0000000800a87947 */ /* 0x000fea0003800000 */
.L_x_3632:
        /* <DEDUP_REMOVED lines=14> */
.L_x_3647:
        /* <DEDUP_REMOVED lines=18> */
.L_x_3650:
[----:B------:R-:W-:-:S04]  /*7500*/  SHF.R.U32.HI R5, RZ, 0x18, R5 ;  /* 0x00000018ff057819 */ /* 0x000fc80000011605 */
[----:B------:R-:W-:-:S07]  /*7510*/  LOP3.LUT R0, R0, 0x80, R5, 0xf8, !PT ;  /* 0x0000008000007812 */ /* 0x000fce00078ef805 */
.L_x_3649:
[----:B------:R-:W-:Y:S05]  /*7520*/  BSYNC.RECONVERGENT B0 ;  /* 0x0000000000007941 */ /* 0x000fea0003800200 */
.L_x_3648:
[----:B------:R4:W-:Y:S01]  /*7530*/  STG.E.U8 desc[UR36][R2.64], R0 ;  /* 0x0000000002007986 */ /* 0x0009e2000c101124 */
[----:B------:R-:W-:Y:S05]  /*7540*/  BRA `(.L_x_3637) ;  /* 0x0000000800147947 */ /* 0x000fea0003800000 */
.L_x_3646:
        /* <DEDUP_REMOVED lines=18> */
.L_x_3653:
[----:B------:R-:W-:-:S04]  /*7670*/  SHF.R.U32.HI R5, RZ, 0x18, R5 ;  /* 0x00000018ff057819 */ /* 0x000fc80000011605 */
[----:B------:R-:W-:-:S07]  /*7680*/  LOP3.LUT R0, R0, 0x80, R5, 0xf8, !PT ;  /* 0x0000008000007812 */ /* 0x000fce00078ef805 */
.L_x_3652:
[----:B------:R-:W-:Y:S05]  /*7690*/  BSYNC.RECONVERGENT B0 ;  /* 0x0000000000007941 */ /* 0x000fea0003800200 */
.L_x_3651:
[----:B------:R3:W-:Y:S01]  /*76a0*/  STG.E.U8 desc[UR36][R2.64], R0 ;  /* 0x0000000002007986 */ /* 0x0007e2000c101124 */
[----:B------:R-:W-:Y:S05]  /*76b0*/  BRA `(.L_x_3637) ;  /* 0x0000000400b87947 */ /* 0x000fea0003800000 */
.L_x_3645:
        /* <DEDUP_REMOVED lines=22> */
.L_x_3655:
[----:B------:R-:W-:-:S06]  /*7820*/  HADD2.F32 R4, -RZ, R24.H0_H0 ;  /* 0x20000018ff047230 */ /* 0x000fcc0000004100 */
[----:B------:R-:W0:Y:S02]  /*7830*/  F2I.U64.TRUNC R4, R4 ;  /* 0x0000000400047311 */ /* 0x000e24000020d800 */
[----:B0-----:R0:W-:Y:S01]  /*7840*/  STG.E.64 desc[UR36][R2.64], R4 ;  /* 0x0000000402007986 */ /* 0x0011e2000c101b24 */
[----:B------:R-:W-:Y:S05]  /*7850*/  BRA `(.L_x_3637) ;  /* 0x0000000400507947 */ /* 0x000fea0003800000 */
.L_x_3654:
[----:B------:R-:W-:-:S04]  /*7860*/  HADD2.F32 R24, -RZ, R24.H0_H0 ;  /* 0x20000018ff187230 */ /* 0x000fc80000004100 */
[----:B------:R-:W0:Y:S02]  /*7870*/  F2I.FTZ.U32.TRUNC.NTZ R5, R24 ;  /* 0x0000001800057305 */ /* 0x000e24000021f000 */
[----:B0-----:R2:W-:Y:S01]  /*7880*/  STG.E desc[UR36][R2.64], R5 ;  /* 0x0000000502007986 */ /* 0x0015e2000c101924 */
[----:B------:R-:W-:Y:S05]  /*7890*/  BRA `(.L_x_3637) ;  /* 0x0000000400407947 */ /* 0x000fea0003800000 */
.L_x_3644:
        /* <DEDUP_REMOVED lines=11> */
.L_x_3657:
[----:B------:R-:W-:Y:S01]  /*7950*/  HADD2.F32 R24, -RZ, R24.H0_H0 ;  /* 0x20000018ff187230 */ /* 0x000fe20000004100 */
[----:B------:R-:W-:-:S04]  /*7960*/  CS2R R6, SRZ ;  /* 0x0000000000067805 */ /* 0x000fc8000001ff00 */
[----:B------:R-:W-:-:S06]  /*7970*/  FMUL.FTZ R4, R24, 1 ;  /* 0x3f80000018047820 */ /* 0x000fcc0000410000 */
[----:B------:R-:W0:Y:S02]  /*7980*/  F2F.F64.F32 R4, R4 ;  /* 0x0000000400047310 */ /* 0x000e240000201800 */
[----:B0-----:R0:W-:Y:S01]  /*7990*/  STG.E.128 desc[UR36][R2.64], R4 ;  /* 0x0000000402007986 */ /* 0x0011e2000c101d24 */
[----:B------:R-:W-:Y:S05]  /*79a0*/  BRA `(.L_x_3637) ;  /* 0x0000000000fc7947 */ /* 0x000fea0003800000 */
.L_x_3656:
[----:B------:R-:W-:-:S13]  /*79b0*/  ISETP.NE.AND P0, PT, R0, 0xf, PT ;  /* 0x0000000f0000780c */ /* 0x000fda0003f05270 */
[----:B------:R-:W-:Y:S05]  /*79c0*/  @!P0 BRA `(.L_x_3658) ;  /* 0x0000000000e88947 */ /* 0x000fea0003800000 */
[----:B------:R-:W-:-:S13]  /*79d0*/  ISETP.NE.AND P0, PT, R0, 0x17, PT ;  /* 0x000000170000780c */ /* 0x000fda0003f05270 */
[----:B------:R-:W-:Y:S05]  /*79e0*/  @!P0 BRA `(.L_x_3659) ;  /* 0x0000000000908947 */ /* 0x000fea0003800000 */
[----:B------:R-:W-:-:S13]  /*79f0*/  ISETP.NE.AND P0, PT, R0, 0x18, PT ;  /* 0x000000180000780c */ /* 0x000fda0003f05270 */
[----:B------:R-:W-:Y:S05]  /*7a00*/  @!P0 BRA `(.L_x_3660) ;  /* 0x0000000000448947 */ /* 0x000fea0003800000 */
.L_x_3636:
        /* <DEDUP_REMOVED lines=16> */
.L_x_3661:
[----:B------:R-:W-:Y:S05]  /*7b10*/  BRA `(.L_x_3637) ;  /* 0x0000000000a07947 */ /* 0x000fea0003800000 */
.L_x_3660:
        /* <DEDUP_REMOVED lines=13> */
.L_x_3663:
[----:B------:R-:W-:Y:S05]  /*7bf0*/  BSYNC.RECONVERGENT B0 ;  /* 0x0000000000007941 */ /* 0x000fea0003800200 */
.L_x_3662:
[----:B------:R-:W-:-:S05]  /*7c00*/  LOP3.LUT R5, R0, 0x80, R5, 0xf8, !PT ;  /* 0x0000008000057812 */ /* 0x000fca00078ef805 */
[----:B------:R0:W-:Y:S01]  /*7c10*/  STG.E.U8 desc[UR36][R2.64], R5 ;  /* 0x0000000502007986 */ /* 0x0001e2000c101124 */
[----:B------:R-:W-:Y:S05]  /*7c20*/  BRA `(.L_x_3637) ;  /* 0x00000000005c7947 */ /* 0x000fea0003800000 */
.L_x_3659:
        /* <DEDUP_REMOVED lines=12> */
.L_x_3665:
[----:B------:R-:W-:Y:S01]  /*7cf0*/  IMAD.MOV.U32 R0, RZ, RZ, 0x7f ;  /* 0x0000007fff007424 */ /* 0x000fe200078e00ff */
[----:B------:R-:W-:-:S04]  /*7d00*/  ISETP.GT.U32.AND P0, PT, R4, 0x7f800000, PT ;  /* 0x7f8000000400780c */ /* 0x000fc80003f04070 */
[----:B------:R-:W-:-:S09]  /*7d10*/  SEL R0, R0, 0x7c, P0 ;  /* 0x0000007c00007807 */ /* 0x000fd20000000000 */
.L_x_3666:
[----:B------:R-:W-:Y:S05]  /*7d20*/  BSYNC.RECONVERGENT B0 ;  /* 0x0000000000007941 */ /* 0x000fea0003800200 */
.L_x_3664:
[----:B------:R-:W-:-:S04]  /*7d30*/  SHF.R.U32.HI R5, RZ, 0x18, R5 ;  /* 0x00000018ff057819 */ /* 0x000fc80000011605 */
[----:B------:R-:W-:-:S05]  /*7d40*/  LOP3.LUT R5, R0, 0x80, R5, 0xf8, !PT ;  /* 0x0000008000057812 */ /* 0x000fca00078ef805 */
[----:B------:R0:W-:Y:S01]  /*7d50*/  STG.E.U8 desc[UR36][R2.64], R5 ;  /* 0x0000000502007986 */ /* 0x0001e2000c101124 */
[----:B------:R-:W-:Y:S05]  /*7d60*/  BRA `(.L_x_3637) ;  /* 0x00000000000c7947 */ /* 0x000fea0003800000 */
.L_x_3658:
[----:B------:R-:W-:-:S05]  /*7d70*/  HADD2.F32 R0, -RZ, R24.H0_H0 ;  /* 0x20000018ff007230 */ /* 0x000fca0000004100 */
[----:B------:R-:W-:-:S05]  /*7d80*/  F2FP.BF16.F32.PACK_AB R0, RZ, R0 ;  /* 0x00000000ff00723e */ /* 0x000fca00000010ff */
[----:B------:R0:W-:Y:S02]  /*7d90*/  STG.E.U16 desc[UR36][R2.64], R0 ;  /* 0x0000000002007986 */ /* 0x0001e4000c101524 */
.L_x_3637:
[----:B------:R-:W-:-:S07]  /*7da0*/  VIADD R19, R19, 0x80 ;  /* 0x0000008013137836 */ /* 0x000fce0000000000 */
.L_x_3596:
[----:B------:R-:W-:Y:S05]  /*7db0*/  BSYNC.RECONVERGENT B6 ;  /* 0x0000000000067941 */ /* 0x000fea0003800200 */
.L_x_3595:
[----:B------:R-:W-:-:S13]  /*7dc0*/  ISETP.GE.AND P0, PT, R19, R17, PT ;  /* 0x000000111300720c */ /* 0x000fda0003f06270 */
[----:B------:R-:W-:Y:S05]  /*7dd0*/  @P0 EXIT ;  /* 0x000000000000094d */ /* 0x000fea0003800000 */
[----:B01234-:R-:W0:Y:S01]  /*7de0*/  LDC.64 R2, c[0x0][0x388] ;  /* 0x0000e200ff027b82 */ /* 0x01fe220000000a00 */
[----:B------:R-:W1:Y:S01]  /*7df0*/  LDCU UR4, c[0x0][0x3a8] ;  /* 0x00007500ff0477ac */ /* 0x000e620008000800 */
[----:B-----5:R-:W-:Y:S01]  /*7e00*/  PRMT R0, R16, 0x9910, RZ ;  /* 0x0000991010007816 */ /* 0x020fe200000000ff */
        /* <DEDUP_REMOVED lines=18> */
.L_x_3670:
[----:B------:R-:W-:-:S06]  /*7f30*/  HADD2.F32 R5, -RZ, R23.H0_H0 ;  /* 0x20000017ff057230 */ /* 0x000fcc0000004100 */
[----:B------:R-:W0:Y:S02]  /*7f40*/  F2I.S64.TRUNC R4, R5 ;  /* 0x0000000500047311 */ /* 0x000e24000020d900 */
[----:B0-----:R-:W-:Y:S01]  /*7f50*/  STG.E.U8 desc[UR36][R2.64], R4 ;  /* 0x0000000402007986 */ /* 0x001fe2000c101124 */
[----:B------:R-:W-:Y:S05]  /*7f60*/  EXIT ;  /* 0x000000000000794d */ /* 0x000fea0003800000 */
.L_x_3669:
        /* <DEDUP_REMOVED lines=10> */
.L_x_3673:
[----:B------:R-:W-:-:S06]  /*8010*/  HADD2.F32 R23, -RZ, R23.H0_H0 ;  /* 0x20000017ff177230 */ /* 0x000fcc0000004100 */
[----:B------:R-:W0:Y:S02]  /*8020*/  F2I.FTZ.TRUNC.NTZ R23, R23 ;  /* 0x0000001700177305 */ /* 0x000e24000021f100 */
[----:B0-----:R-:W-:Y:S01]  /*8030*/  STG.E desc[UR36][R2.64], R23 ;  /* 0x0000001702007986 */ /* 0x001fe2000c101924 */
[----:B------:R-:W-:Y:S05]  /*8040*/  EXIT ;  /* 0x000000000000794d */ /* 0x000fea0003800000 */
.L_x_3672:
[----:B------:R-:W-:-:S06]  /*8050*/  HADD2.F32 R23, -RZ, R23.H0_H0 ;  /* 0x20000017ff177230 */ /* 0x000fcc0000004100 */
[----:B------:R-:W0:Y:S02]  /*8060*/  F2I.FTZ.TRUNC.NTZ R23, R23 ;  /* 0x0000001700177305 */ /* 0x000e24000021f100 */
[----:B0-----:R-:W-:Y:S01]  /*8070*/  STG.E.U16 desc[UR36][R2.64], R23 ;  /* 0x0000001702007986 */ /* 0x001fe2000c101524 */
[----:B------:R-:W-:Y:S05]  /*8080*/  EXIT ;  /* 0x000000000000794d */ /* 0x000fea0003800000 */
.L_x_3668:
        /* <DEDUP_REMOVED lines=9> */
.L_x_3675:
[----:B------:R-:W-:Y:S01]  /*8120*/  STG.E.U16 desc[UR36][R2.64], R23 ;  /* 0x0000001702007986 */ /* 0x000fe2000c101524 */
[----:B------:R-:W-:Y:S05]  /*8130*/  EXIT ;  /* 0x000000000000794d */ /* 0x000fea0003800000 */
.L_x_3674:
        /* <DEDUP_REMOVED lines=10> */
.L_x_3677:
[----:B------:R-:W-:-:S05]  /*81e0*/  HADD2.F32 R0, -RZ, R23.H0_H0 ;  /* 0x20000017ff007230 */ /* 0x000fca0000004100 */
[----:B------:R-:W-:-:S04]  /*81f0*/  F2FP.F16.F32.PACK_AB R0, RZ, R0 ;  /* 0x00000000ff00723e */ /* 0x000fc800000000ff */
[----:B------:R-:W-:-:S05]  /*8200*/  PRMT R0, R0, 0x5410, RZ ;  /* 0x0000541000007816 */ /* 0x000fca00000000ff */
[----:B------:R-:W-:Y:S01]  /*8210*/  STG.E desc[UR36][R2.64], R0 ;  /* 0x0000000002007986 */ /* 0x000fe2000c101924 */
[----:B------:R-:W-:Y:S05]  /*8220*/  EXIT ;  /* 0x000000000000794d */ /* 0x000fea0003800000 */
.L_x_3676:
[----:B------:R-:W-:-:S05]  /*8230*/  HADD2.F32 R4, -RZ, R23.H0_H0 ;  /* 0x20000017ff047230 */ /* 0x000fca0000004100 */
[----:B------:R-:W-:-:S06]  /*8240*/  FMUL.FTZ R4, R4, 1 ;  /* 0x3f80000004047820 */ /* 0x000fcc0000410000 */
[----:B------:R-:W0:Y:S02]  /*8250*/  F2F.F64.F32 R4, R4 ;  /* 0x0000000400047310 */ /* 0x000e240000201800 */
[----:B0-----:R-:W-:Y:S01]  /*8260*/  STG.E.64 desc[UR36][R2.64], R4 ;  /* 0x0000000402007986 */ /* 0x001fe2000c101b24 */
[----:B------:R-:W-:Y:S05]  /*8270*/  EXIT ;  /* 0x000000000000794d */ /* 0x000fea0003800000 */
.L_x_3667:
        /* <DEDUP_REMOVED lines=14> */
.L_x_3681:
        /* <DEDUP_REMOVED lines=18> */
.L_x_3684:
[----:B------:R-:W-:-:S04]  /*8480*/  SHF.R.U32.HI R5, RZ, 0x18, R5 ;  /* 0x00000018ff057819 */ /* 0x000fc80000011605 */
[----:B------:R-:W-:-:S07]  /*8490*/  LOP3.LUT R0, R0, 0x80, R5, 0xf8, !PT ;  /* 0x0000008000007812 */ /* 0x000fce00078ef805 */
.L_x_3683:
[----:B------:R-:W-:Y:S05]  /*84a0*/  BSYNC.RECONVERGENT B0 ;  /* 0x0000000000007941 */ /* 0x000fea0003800200 */
.L_x_3682:
[----:B------:R-:W-:Y:S01]  /*84b0*/  STG.E.U8 desc[UR36][R2.64], R0 ;  /* 0x0000000002007986 */ /* 0x000fe2000c101124 */
[----:B------:R-:W-:Y:S05]  /*84c0*/  EXIT ;  /* 0x000000000000794d */ /* 0x000fea0003800000 */
.L_x_3680:
        /* <DEDUP_REMOVED lines=18> */
.L_x_3687:
[----:B------:R-:W-:-:S04]  /*85f0*/  SHF.R.U32.HI R5, RZ, 0x18, R5 ;  /* 0x00000018ff057819 */ /* 0x000fc80000011605 */
[----:B------:R-:W-:-:S07]  /*8600*/  LOP3.LUT R0, R0, 0x80, R5, 0xf8, !PT ;  /* 0x0000008000007812 */ /* 0x000fce00078ef805 */
.L_x_3686:
[----:B------:R-:W-:Y:S05]  /*8610*/  BSYNC.RECONVERGENT B0 ;  /* 0x0000000000007941 */ /* 0x000fea0003800200 */
.L_x_3685:
[----:B------:R-:W-:Y:S01]  /*8620*/  STG.E.U8 desc[UR36][R2.64], R0 ;  /* 0x0000000002007986 */ /* 0x000fe2000c101124 */
[----:B------:R-:W-:Y:S05]  /*8630*/  EXIT ;  /* 0x000000000000794d */ /* 0x000fea0003800000 */
.L_x_3679:
        /* <DEDUP_REMOVED lines=22> */
.L_x_3689:
[----:B------:R-:W-:-:S06]  /*87a0*/  HADD2.F32 R4, -RZ, R23.H0_H0 ;  /* 0x20000017ff047230 */ /* 0x000fcc0000004100 */
[----:B------:R-:W0:Y:S02]  /*87b0*/  F2I.U64.TRUNC R4, R4 ;  /* 0x0000000400047311 */ /* 0x000e24000020d800 */
[----:B0-----:R-:W-:Y:S01]  /*87c0*/  STG.E.64 desc[UR36][R2.64], R4 ;  /* 0x0000000402007986 */ /* 0x001fe2000c101b24 */
[----:B------:R-:W-:Y:S05]  /*87d0*/  EXIT ;  /* 0x000000000000794d */ /* 0x000fea0003800000 */
.L_x_3688:
[----:B------:R-:W-:-:S06]  /*87e0*/  HADD2.F32 R23, -RZ, R23.H0_H0 ;  /* 0x20000017ff177230 */ /* 0x000fcc0000004100 */
[----:B------:R-:W0:Y:S02]  /*87f0*/  F2I.FTZ.U32.TRUNC.NTZ R23, R23 ;  /* 0x0000001700177305 */ /* 0x000e24000021f000 */
[----:B0-----:R-:W-:Y:S01]  /*8800*/  STG.E desc[UR36][R2.64], R23 ;  /* 0x0000001702007986 */ /* 0x001fe2000c101924 */
[----:B------:R-:W-:Y:S05]  /*8810*/  EXIT ;  /* 0x000000000000794d */ /* 0x000fea0003800000 */
.L_x_3678:
        /* <DEDUP_REMOVED lines=11> */
.L_x_3691:
[----:B------:R-:W-:Y:S01]  /*88d0*/  HADD2.F32 R23, -RZ, R23.H0_H0 ;  /* 0x20000017ff177230 */ /* 0x000fe20000004100 */
[----:B------:R-:W-:-:S04]  /*88e0*/  CS2R R6, SRZ ;  /* 0x0000000000067805 */ /* 0x000fc8000001ff00 */
[----:B------:R-:W-:-:S06]  /*88f0*/  FMUL.FTZ R4, R23, 1 ;  /* 0x3f80000017047820 */ /* 0x000fcc0000410000 */
[----:B------:R-:W0:Y:S02]  /*8900*/  F2F.F64.F32 R4, R4 ;  /* 0x0000000400047310 */ /* 0x000e240000201800 */
[----:B0-----:R-:W-:Y:S01]  /*8910*/  STG.E.128 desc[UR36][R2.64], R4 ;  /* 0x0000000402007986 */ /* 0x001fe2000c101d24 */
[----:B------:R-:W-:Y:S05]  /*8920*/  EXIT ;  /* 0x000000000000794d */ /* 0x000fea0003800000 */
.L_x_3690:
[----:B------:R-:W-:-:S13]  /*8930*/  ISETP.NE.AND P0, PT, R0, 0xf, PT ;  /* 0x0000000f0000780c */ /* 0x000fda0003f05270 */
[----:B------:R-:W-:Y:S05]  /*8940*/  @!P0 BRA `(.L_x_3692) ;  /* 0x0000000000e88947 */ /* 0x000fea0003800000 */
[----:B------:R-:W-:-:S13]  /*8950*/  ISETP.NE.AND P0, PT, R0, 0x17, PT ;  /* 0x000000170000780c */ /* 0x000fda0003f05270 */
[----:B------:R-:W-:Y:S05]  /*8960*/  @!P0 BRA `(.L_x_3693) ;  /* 0x0000000000908947 */ /* 0x000fea0003800000 */
[----:B------:R-:W-:-:S13]  /*8970*/  ISETP.NE.AND P0, PT, R0, 0x18, PT ;  /* 0x000000180000780c */ /* 0x000fda0003f05270 */
[----:B------:R-:W-:Y:S05]  /*8980*/  @!P0 BRA `(.L_x_3694) ;  /* 0x0000000000448947 */ /* 0x000fea0003800000 */
.L_x_3671:
        /* <DEDUP_REMOVED lines=16> */
.L_x_3695:
[----:B------:R-:W-:Y:S05]  /*8a90*/  EXIT ;  /* 0x000000000000794d */ /* 0x000fea0003800000 */
.L_x_3694:
        /* <DEDUP_REMOVED lines=13> */
.L_x_3697:
[----:B------:R-:W-:Y:S05]  /*8b70*/  BSYNC.RECONVERGENT B0 ;  /* 0x0000000000007941 */ /* 0x000fea0003800200 */
.L_x_3696:
[----:B------:R-:W-:-:S05]  /*8b80*/  LOP3.LUT R5, R0, 0x80, R5, 0xf8, !PT ;  /* 0x0000008000057812 */ /* 0x000fca00078ef805 */
[----:B------:R-:W-:Y:S01]  /*8b90*/  STG.E.U8 desc[UR36][R2.64], R5 ;  /* 0x0000000502007986 */ /* 0x000fe2000c101124 */
[----:B------:R-:W-:Y:S05]  /*8ba0*/  EXIT ;  /* 0x000000000000794d */ /* 0x000fea0003800000 */
.L_x_3693:
        /* <DEDUP_REMOVED lines=12> */
.L_x_3699:
[----:B------:R-:W-:Y:S01]  /*8c70*/  IMAD.MOV.U32 R0, RZ, RZ, 0x7f ;  /* 0x0000007fff007424 */ /* 0x000fe200078e00ff */
[----:B------:R-:W-:-:S04]  /*8c80*/  ISETP.GT.U32.AND P0, PT, R4, 0x7f800000, PT ;  /* 0x7f8000000400780c */ /* 0x000fc80003f04070 */
[----:B------:R-:W-:-:S09]  /*8c90*/  SEL R0, R0, 0x7c, P0 ;  /* 0x0000007c00007807 */ /* 0x000fd20000000000 */
.L_x_3700:
[----:B------:R-:W-:Y:S05]  /*8ca0*/  BSYNC.RECONVERGENT B0 ;  /* 0x0000000000007941 */ /* 0x000fea0003800200 */
.L_x_3698:
[----:B------:R-:W-:-:S04]  /*8cb0*/  SHF.R.U32.HI R5, RZ, 0x18, R5 ;  /* 0x00000018ff057819 */ /* 0x000fc80000011605 */
[----:B------:R-:W-:-:S05]  /*8cc0*/  LOP3.LUT R5, R0, 0x80, R5, 0xf8, !PT ;  /* 0x0000008000057812 */ /* 0x000fca00078ef805 */
[----:B------:R-:W-:Y:S01]  /*8cd0*/  STG.E.U8 desc[UR36][R2.64], R5 ;  /* 0x0000000502007986 */ /* 0x000fe2000c101124 */
[----:B------:R-:W-:Y:S05]  /*8ce0*/  EXIT ;  /* 0x000000000000794d */ /* 0x000fea0003800000 */
.L_x_3692:
[----:B------:R-:W-:-:S05]  /*8cf0*/  HADD2.F32 R0, -RZ, R23.H0_H0 ;  /* 0x20000017ff007230 */ /* 0x000fca0000004100 */
[----:B------:R-:W-:-:S05]  /*8d00*/  F2FP.BF16.F32.PACK_AB R0, RZ, R0 ;  /* 0x00000000ff00723e */ /* 0x000fca00000010ff */
[----:B------:R-:W-:Y:S01]  /*8d10*/  STG.E.U16 desc[UR36][R2.64], R0 ;  /* 0x0000000002007986 */ /* 0x000fe2000c101524 */
[----:B------:R-:W-:Y:S05]  /*8d20*/  EXIT ;  /* 0x000000000000794d */ /* 0x000fea0003800000 */
.L_x_3701:
        /* <DEDUP_REMOVED lines=13> */
.L_x_12197:


//--------------------- .text._ZN2at6native18elementwise_kernelILi128ELi4EZNS0_22gpu_kernel_impl_nocastIZZZNS0_17log1p_kernel_cudaERNS_18TensorIteratorBaseEENKUlvE_clEvENKUlvE3_clEvEUlN3c104HalfEE_EEvS4_RKT_EUliE_EEviT1_ --------------------------
	.section	.text._ZN2at6native18elementwise_kernelILi128ELi4EZNS0_22gpu_kernel_impl_nocastIZZZNS0_17log1p_kernel_cudaERNS_18TensorIteratorBaseEENKUlvE_clEvENKUlvE3_clEvEUlN3c104HalfEE_EEvS4_RKT_EUliE_EEviT1_,"ax",@progbits
	.align	128
        .global         _ZN2at6native18elementwise_kernelILi128ELi4EZNS0_22gpu_kernel_impl_nocastIZZZNS0_17log1p_kernel_cudaERNS_18TensorIteratorBaseEENKUlvE_clEvENKUlvE3_clEvEUlN3c104HalfEE_EEvS4_RKT_EUliE_EEviT1_
        .type           _ZN2at6native18elementwise_kernelILi128ELi4EZNS0_22gpu_kernel_impl_nocastIZZZNS0_17log1p_kernel_cudaERNS_18TensorIteratorBaseEENKUlvE_clEvENKUlvE3_clEvEUlN3c104HalfEE_EEvS4_RKT_EUliE_EEviT1_,@function
        .size           _ZN2at6native18elementwise_kernelILi128ELi4EZNS0_22gpu_kernel_impl_nocastIZZZNS0_17log1p_kernel_cudaERNS_18TensorIteratorBaseEENKUlvE_clEvENKUlvE3_clEvEUlN3c104HalfEE_EEvS4_RKT_EUliE_EEviT1_,(.L_x_12198 - _ZN2at6native18elementwise_kernelILi128ELi4EZNS0_22gpu_kernel_impl_nocastIZZZNS0_17log1p_kernel_cudaERNS_18TensorIteratorBaseEENKUlvE_clEvENKUlvE3_clEvEUlN3c104HalfEE_EEvS4_RKT_EUliE_EEviT1_)
        .other          _ZN2at6native18elementwise_kernelILi128ELi4EZNS0_22gpu_kernel_impl_nocastIZZZNS0_17log1p_kernel_cudaERNS_18TensorIteratorBaseEENKUlvE_clEvENKUlvE3_clEvEUlN3c104HalfEE_EEvS4_RKT_EUliE_EEviT1_,@"STO_CUDA_ENTRY STV_DEFAULT"
_ZN2at6native18elementwise_kernelILi128ELi4EZNS0_22gpu_kernel_impl_nocastIZZZNS0_17log1p_kernel_cudaERNS_18TensorIteratorBaseEENKUlvE_clEvENKUlvE3_clEvEUlN3c104HalfEE_EEvS4_RKT_EUliE_EEviT1_:
.text._ZN2at6native18elementwise_kernelILi128ELi4EZNS0_22gpu_kernel_impl_nocastIZZZNS0_17log1p_kernel_cudaERNS_18TensorIteratorBaseEENKUlvE_clEvENKUlvE3_clEvEUlN3c104HalfEE_EEvS4_RKT_EUliE_EEviT1_:
        /* <DEDUP_REMOVED lines=18> */
[----:B------:R-:W-:Y:S01]  /*0120*/  IADD3 R3, PT, PT, R3, 0x80, RZ ;  /* 0x0000008003037810 */ /* 0x000fe20007ffe0ff */
[----:B--2---:R-:W-:-:S05]  /*0130*/  HADD2.F32 R0, -RZ, R4.H0_H0 ;  /* 0x20000004ff007230 */ /* 0x004fca0000004100 */
[C---:B------:R-:W-:Y:S01]  /*0140*/  FADD.FTZ.RZ R2, R0.reuse, 1 ;  /* 0x3f80000000027421 */ /* 0x040fe2000001c000 */
[----:B------:R-:W-:-:S04]  /*0150*/  ISETP.GE.U32.AND P0, PT, R0, 0x7f800000, PT ;  /* 0x7f8000000000780c */ /* 0x000fc80003f06070 */
[----:B------:R-:W-:Y:S02]  /*0160*/  IADD3 R2, PT, PT, R2, -0x3f400000, RZ ;  /* 0xc0c0000002027810 */ /* 0x000fe40007ffe0ff */
[----:B------:R-:W-:Y:S02]  /*0170*/  ISETP.GT.AND P1, PT, R0, -0x40800000, P0 ;  /* 0xbf8000000000780c */ /* 0x000fe40000724270 */
        /* <DEDUP_REMOVED lines=24> */
[----:B------:R-:W-:-:S11]  /*0300*/  F2FP.F16.F32.PACK_AB R2, RZ, R2 ;  /* 0x00000002ff02723e */ /* 0x000fd600000000ff */
[----:B------:R-:W-:Y:S05]  /*0310*/  @P0 BREAK.RELIABLE B1 ;  /* 0x0000000000010942 */ /* 0x000fea0003800100 */
[----:B0-----:R0:W-:Y:S01]  /*0320*/  STG.E.U16 desc[UR6][R4.64], R2 ;  /* 0x0000000204007986 */ /* 0x0011e2000c101506 */
[----:B------:R-:W-:Y:S05]  /*0330*/  @P0 BRA `(.L_x_3706) ;  /* 0x0000000400280947 */ /* 0x000fea0003800000 */
[----:B0-----:R-:W0:Y:S02]  /*0340*/  LDC.64 R4, c[0x0][0x588] ;  /* 0x00016200ff047b82 */ /* 0x001e240000000a00 */
[----:B0-----:R-:W2:Y:S01]  /*0350*/  LDG.E.U16 R4, desc[UR6][R4.64] ;  /* 0x0000000604047981 */ /* 0x001ea2000c1e1500 */
[----:B------:R-:W-:Y:S02]  /*0360*/  MOV R9, 0x3e800000 ;  /* 0x3e80000000097802 */ /* 0x000fe40000000f00 */
        /* <DEDUP_REMOVED lines=30> */
[----:B------:R-:W-:-:S05]  /*0550*/  F2FP.F16.F32.PACK_AB R2, RZ, R2 ;  /* 0x00000002ff02723e */ /* 0x000fca00000000ff */
[----:B0-----:R0:W-:Y:S02]  /*0560*/  STG.E.U16 desc[UR6][R4.64], R2 ;  /* 0x0000000204007986 */ /* 0x0011e4000c101506 */
.L_x_3705:
[----:B------:R-:W-:-:S13]  /*0570*/  ISETP.GE.AND P0, PT, R3, UR4, PT ;  /* 0x0000000403007c0c */ /* 0x000fda000bf06270 */
[----:B------:R-:W-:Y:S05]  /*0580*/  @P0 BREAK.RELIABLE B1 ;  /* 0x0000000000010942 */ /* 0x000fea0003800100 */
[----:B------:R-:W-:Y:S05]  /*0590*/  @P0 BRA `(.L_x_3706) ;  /* 0x0000000000900947 */ /* 0x000fea0003800000 */
[----:B------:R-:W-:Y:S05]  /*05a0*/  BSYNC.RELIABLE B1 ;  /* 0x0000000000017941 */ /* 0x000fea0003800100 */
.L_x_3704:
[----:B0-----:R-:W0:Y:S02]  /*05b0*/  LDC.64 R4, c[0x0][0x588] ;  /* 0x00016200ff047b82 */ /* 0x001e240000000a00 */
        /* <DEDUP_REMOVED lines=34> */
.L_x_3706:
[----:B------:R-:W-:Y:S05]  /*07e0*/  BSYNC.RECONVERGENT B0 ;  /* 0x0000000000007941 */ /* 0x000fea0003800200 */
.L_x_3703:
[----:B------:R-:W-:Y:S05]  /*07f0*/  WARPSYNC.ALL ;  /* 0x0000000000007948 */ /* 0x000fea0003800000 */
[----:B------:R-:W-:-:S13]  /*0800*/  ISETP.GE.AND P0, PT, R3, UR4, PT ;  /* 0x0000000403007c0c */ /* 0x000fda000bf06270 */
[----:B------:R-:W-:Y:S05]  /*0810*/  @P0 EXIT ;  /* 0x000000000000094d */ /* 0x000fea0003800000 */
[----:B01----:R-:W0:Y:S02]  /*0820*/  LDC.64 R2, c[0x0][0x588] ;  /* 0x00016200ff027b82 */ /* 0x003e240000000a00 */
[----:B0-----:R-:W2:Y:S01]  /*0830*/  LDG.E.U16 R2, desc[UR6][R2.64] ;  /* 0x0000000602027981 */ /* 0x001ea2000c1e1500 */
[----:B------:R-:W-:Y:S01]  /*0840*/  HFMA2 R7, -RZ, RZ, 1.625, 0 ;  /* 0x3e800000ff077431 */ /* 0x000fe200000001ff */
[----:B------:R-:W-:Y:S01]  /*0850*/  MOV R9, 0x3d39bf78 ;  /* 0x3d39bf7800097802 */ /* 0x000fe20000000f00 */
        /* <DEDUP_REMOVED lines=29> */
[----:B0-----:R-:W-:Y:S01]  /*0a30*/  STG.E.U16 desc[UR6][R2.64], R4 ;  /* 0x0000000402007986 */ /* 0x001fe2000c101506 */
[----:B------:R-:W-:Y:S05]  /*0a40*/  EXIT ;  /* 0x000000000000794d */ /* 0x000fea0003800000 */
.L_x_3702:
        /* <DEDUP_REMOVED lines=306> */
.L_x_3710:
[----:B------:R-:W0:Y:S02]  /*1d70*/  LDCU.64 UR8, c[0x0][0x588] ;  /* 0x0000b100ff0877ac */ /* 0x000e240008000a00 */
[----:B0-----:R-:W-:-:S04]  /*1d80*/  IADD3 R6, P0, PT, R4, UR8, RZ ;  /* 0x0000000804067c10 */ /* 0x001fc8000ff1e0ff */
[----:B------:R-:W-:Y:S01]  /*1d90*/  IADD3.X R7, PT, PT, RZ, UR9, RZ, P0, !PT ;  /* 0x00000009ff077c10 */ /* 0x000fe200087fe4ff */
[----:B------:R-:W0:Y:S04]  /*1da0*/  LDCU.64 UR8, c[0x0][0x580] ;  /* 0x0000b000ff0877ac */ /* 0x000e280008000a00 */
[----:B------:R-:W2:Y:S01]  /*1db0*/  LDG.E.U16 R6, desc[UR6][R6.64] ;  /* 0x0000000606067981 */ /* 0x000ea2000c1e1500 */
        /* <DEDUP_REMOVED lines=12> */
[----:B------:R-:W-:Y:S01]  /*1e80*/  FFMA.FTZ R9, R9, R10, -1 ;  /* 0xbf80000009097423 */ /* 0x000fe2000001000a */
[----:B------:R-:W-:-:S03]  /*1e90*/  @P0 MOV R6, 0x7f800000 ;  /* 0x7f80000000060802 */ /* 0x000fc60000000f00 */
        /* <DEDUP_REMOVED lines=17> */
[----:B------:R-:W-:Y:S02]  /*1fb0*/  F2FP.F16.F32.PACK_AB R7, RZ, R7 ;  /* 0x00000007ff07723e */ /* 0x000fe400000000ff */
        /* <DEDUP_REMOVED lines=303> */
.L_x_3712:
        /* <DEDUP_REMOVED lines=37> */
[----:B------:R-:W-:-:S05]  /*3500*/  IADD3.X R5, PT, PT, RZ, UR9, RZ, P0, !PT ;  /* 0x00000009ff057c10 */ /* 0x000fca00087fe4ff */
[----:B------:R0:W-:Y:S04]  /*3510*/  STG.E.U16 desc[UR6][R4.64], R7 ;  /* 0x0000000704007986 */ /* 0x0001e8000c101506 */
.L_x_3709:
[----:B------:R-:W-:-:S13]  /*3520*/  ISETP.GE.AND P0, PT, R3, UR4, PT ;  /* 0x0000000403007c0c */ /* 0x000fda000bf06270 */
[----:B------:R-:W-:Y:S05]  /*3530*/  @P0 BREAK.RELIABLE B1 ;  /* 0x0000000000010942 */ /* 0x000fea0003800100 */
[----:B------:R-:W-:Y:S05]  /*3540*/  @P0 BRA `(.L_x_3711) ;  /* 0x0000001400480947 */ /* 0x000fea0003800000 */
[----:B------:R-:W-:Y:S05]  /*3550*/  BSYNC.RELIABLE B1 ;  /* 0x0000000000017941 */ /* 0x000fea0003800100 */
.L_x_3708:
        /* <DEDUP_REMOVED lines=298> */
.L_x_3713:
        /* <DEDUP_REMOVED lines=39> */
.L_x_3711:
[----:B------:R-:W-:Y:S05]  /*4a70*/  BSYNC.RECONVERGENT B0 ;  /* 0x0000000000007941 */ /* 0x000fea0003800200 */
.L_x_3707:
        /* <DEDUP_REMOVED lines=301> */
.L_x_3714:
[----:B------:R-:W0:Y:S02]  /*5d50*/  LDCU.128 UR8, c[0x0][0x580] ;  /* 0x0000b000ff0877ac */ /* 0x000e240008000c00 */
[----:B0-----:R-:W-:-:S04]  /*5d60*/  IADD3 R4, P0, PT, R2, UR10, RZ ;  /* 0x0000000a02047c10 */ /* 0x001fc8000ff1e0ff */
[----:B------:R-:W-:-:S05]  /*5d70*/  IADD3.X R5, PT, PT, RZ, UR11, RZ, P0, !PT ;  /* 0x0000000bff057c10 */ /* 0x000fca00087fe4ff */
[----:B------:R-:W2:Y:S01]  /*5d80*/  LDG.E.U16 R4, desc[UR6][R4.64] ;  /* 0x0000000604047981 */ /* 0x000ea2000c1e1500 */
[----:B------:R-:W-:Y:S02]  /*5d90*/  MOV R7, 0x3e800000 ;  /* 0x3e80000000077802 */ /* 0x000fe40000000f00 */
        /* <DEDUP_REMOVED lines=29> */
[----:B------:R-:W-:Y:S02]  /*5f70*/  F2FP.F16.F32.PACK_AB R0, RZ, R0 ;  /* 0x00000000ff00723e */ /* 0x000fe400000000ff */
[----:B------:R-:W-:-:S05]  /*5f80*/  IADD3.X R3, PT, PT, RZ, UR9, RZ, P0, !PT ;  /* 0x00000009ff037c10 */ /* 0x000fca00087fe4ff */
[----:B------:R-:W-:Y:S01]  /*5f90*/  STG.E.U16 desc[UR6][R2.64], R0 ;  /* 0x0000000002007986 */ /* 0x000fe2000c101506 */
[----:B------:R-:W-:Y:S05]  /*5fa0*/  EXIT ;  /* 0x000000000000794d */ /* 0x000fea0003800000 */
.L_x_3715:
        /* <DEDUP_REMOVED lines=13> */
.L_x_12198:


//--------------------- .text._ZN2at6native27unrolled_elementwise_kernelIZZZNS0_17log1p_kernel_cudaERNS_18TensorIteratorBaseEENKUlvE_clEvENKUlvE3_clEvEUlN3c104HalfEE_St5arrayIPcLm2EELi4E23TrivialOffsetCalculatorILi1EjESD_NS0_6memory15LoadWithoutCastENSE_16StoreWithoutCastEEEviT_T0_T2_T3_T4_T5_ --------------------------
	.section	.text._ZN2at6native27unrolled_elementwise_kernelIZZZNS0_17log1p_kernel_cudaERNS_18TensorIteratorBaseEENKUlvE_clEvENKUlvE3_clEvEUlN3c104HalfEE_St5arrayIPcLm2EELi4E23TrivialOffsetCalculatorILi1EjESD_NS0_6memory15LoadWithoutCastENSE_16StoreWithoutCastEEEviT_T0_T2_T3_T4_T5_,"ax",@progbits
	.align	128
        .global         _ZN2at6native27unrolled_elementwise_kernelIZZZNS0_17log1p_kernel_cudaERNS_18TensorIteratorBaseEENKUlvE_clEvENKUlvE3_clEvEUlN3c104HalfEE_St5arrayIPcLm2EELi4E23TrivialOffsetCalculatorILi1EjESD_NS0_6memory15LoadWithoutCastENSE_16StoreWithoutCastEEEviT_T0_T2_T3_T4_T5_
        .type           _ZN2at6native27unrolled_elementwise_kernelIZZZNS0_17log1p_kernel_cudaERNS_18TensorIteratorBaseEENKUlvE_clEvENKUlvE3_clEvEUlN3c104HalfEE_St5arrayIPcLm2EELi4E23TrivialOffsetCalculatorILi1EjESD_NS0_6memory15LoadWithoutCastENSE_16StoreWithoutCastEEEviT_T0_T2_T3_T4_T5_,@function
        .size           _ZN2at6native27unrolled_elementwise_kernelIZZZNS0_17log1p_kernel_cudaERNS_18TensorIteratorBaseEENKUlvE_clEvENKUlvE3_clEvEUlN3c104HalfEE_St5arrayIPcLm2EELi4E23TrivialOffsetCalculatorILi1EjESD_NS0_6memory15LoadWithoutCastENSE_16StoreWithoutCastEEEviT_T0_T2_T3_T4_T5_,(.L_x_12199 - _ZN2at6native27unrolled_elementwise_kernelIZZZNS0_17log1p_kernel_cudaERNS_18TensorIteratorBaseEENKUlvE_clEvENKUlvE3_clEvEUlN3c104HalfEE_St5arrayIPcLm2EELi4E23TrivialOffsetCalculatorILi1EjESD_NS0_6memory15LoadWithoutCastENSE_16StoreWithoutCastEEEviT_T0_T2_T3_T4_T5_)
        .other          _ZN2at6native27unrolled_elementwise_kernelIZZZNS0_17log1p_kernel_cudaERNS_18TensorIteratorBaseEENKUlvE_clEvENKUlvE3_clEvEUlN3c104HalfEE_St5arrayIPcLm2EELi4E23TrivialOffsetCalculatorILi1EjESD_NS0_6memory15LoadWithoutCastENSE_16StoreWithoutCastEEEviT_T0_T2_T3_T4_T5_,@"STO_CUDA_ENTRY STV_DEFAULT"
_ZN2at6native27unrolled_elementwise_kernelIZZZNS0_17log1p_kernel_cudaERNS_18TensorIteratorBaseEENKUlvE_clEvENKUlvE3_clEvEUlN3c104HalfEE_St5arrayIPcLm2EELi4E23TrivialOffsetCalculatorILi1EjESD_NS0_6memory15LoadWithoutCastENSE_16StoreWithoutCastEEEviT_T0_T2_T3_T4_T5_:
.text._ZN2at6native27unrolled_elementwise_kernelIZZZNS0_17log1p_kernel_cudaERNS_18TensorIteratorBaseEENKUlvE_clEvENKUlvE3_clEvEUlN3c104HalfEE_St5arrayIPcLm2EELi4E23TrivialOffsetCalculatorILi1EjESD_NS0_6memory15LoadWithoutCastENSE_16StoreWithoutCastEEEviT_T0_T2_T3_T4_T5_:
        /* <DEDUP_REMOVED lines=17> */
[----:B------:R-:W-:Y:S02]  /*0110*/  @!P3 LEA R17, R0, R7, 0x9 ;  /* 0x000000070011b211 */ /* 0x000fe400078e48ff */
[----:B------:R-:W-:Y:S01]  /*0120*/  @!P3 IADD3 R7, PT, PT, R7, 0x80, RZ ;  /* 0x000000800707b810 */ /* 0x000fe20007ffe0ff */
[----:B0-----:R-:W-:-:S03]  /*0130*/  @!P1 IMAD.WIDE.U32 R10, R9, 0x2, R10 ;  /* 0x00000002090a9825 */ /* 0x001fc600078e000a */
[----:B------:R-:W-:Y:S01]  /*0140*/  ISETP.GE.AND P2, PT, R7, R2, PT ;  /* 0x000000020700720c */ /* 0x000fe20003f46270 */
[----:B--2---:R-:W-:Y:S01]  /*0150*/  @!P3 IMAD.WIDE.U32 R16, R17, 0x2, R4 ;  /* 0x000000021110b825 */ /* 0x004fe200078e0004 */
[C---:B------:R-:W-:Y:S01]  /*0160*/  @!P0 LEA R9, R0.reuse, R3, 0x9 ;  /* 0x0000000300098211 */ /* 0x040fe200078e48ff */
[----:B------:R-:W0:Y:S10]  /*0170*/  @!P0 LDC.64 R4, c[0x0][0x390] ;  /* 0x0000e400ff048b82 */ /* 0x000e340000000a00 */
[----:B------:R-:W-:Y:S01]  /*0180*/  @!P2 LEA R7, R0, R7, 0x9 ;  /* 0x000000070007a211 */ /* 0x000fe200078e48ff */
[----:B------:R-:W-:Y:S01]  /*0190*/  VIADD R19, R3, 0x80 ;  /* 0x0000008003137836 */ /* 0x000fe20000000000 */
[----:B-1----:R1:W5:Y:S01]  /*01a0*/  @!P1 LDG.E.U16 R8, desc[UR4][R10.64] ;  /* 0x000000040a089981 */ /* 0x002362000c1e1500 */
[----:B------:R-:W2:Y:S01]  /*01b0*/  @!P2 LDC.64 R12, c[0x0][0x390] ;  /* 0x0000e400ff0cab82 */ /* 0x000ea20000000a00 */
[----:B0-----:R-:W-:Y:S01]  /*01c0*/  @!P0 IMAD.WIDE.U32 R4, R9, 0x2, R4 ;  /* 0x0000000209048825 */ /* 0x001fe200078e0004 */
[----:B------:R-:W-:-:S06]  /*01d0*/  PRMT R9, RZ, 0x7610, R9 ;  /* 0x00007610ff097816 */ /* 0x000fcc0000000009 */
[----:B------:R-:W5:Y:S01]  /*01e0*/  @!P0 LDG.E.U16 R9, desc[UR4][R4.64] ;  /* 0x0000000404098981 */ /* 0x000f62000c1e1500 */
[----:B------:R-:W-:Y:S01]  /*01f0*/  ISETP.GE.AND P0, PT, R3, R2, PT ;  /* 0x000000020300720c */ /* 0x000fe20003f06270 */
[----:B--2---:R-:W-:Y:S01]  /*0200*/  @!P2 IMAD.WIDE.U32 R12, R7, 0x2, R12 ;  /* 0x00000002070ca825 */ /* 0x004fe200078e000c */
[----:B------:R-:W-:Y:S02]  /*0210*/  PRMT R7, RZ, 0x7610, R7 ;  /* 0x00007610ff077816 */ /* 0x000fe40000000007 */
[----:B-1----:R-:W-:Y:S02]  /*0220*/  IADD3 R11, PT, PT, R3, 0x100, RZ ;  /* 0x00000100030b7810 */ /* 0x002fe40007ffe0ff */
[----:B------:R0:W5:Y:S01]  /*0230*/  @!P2 LDG.E.U16 R6, desc[UR4][R12.64] ;  /* 0x000000040c06a981 */ /* 0x000162000c1e1500 */
[----:B------:R-:W-:Y:S03]  /*0240*/  BSSY.RECONVERGENT B0, `(.L_x_3716) ;  /* 0x000002a000007945 */ /* 0x000fe60003800200 */
[----:B------:R1:W5:Y:S03]  /*0250*/  @!P3 LDG.E.U16 R7, desc[UR4][R16.64] ;  /* 0x000000041007b981 */ /* 0x000366000c1e1500 */
[----:B------:R-:W2:Y:S01]  /*0260*/  @!P0 LDC.64 R14, c[0x0][0x388] ;  /* 0x0000e200ff0e8b82 */ /* 0x000ea20000000a00 */
[----:B0-----:R-:W-:-:S02]  /*0270*/  @!P0 LEA R13, R0, R3, 0x9 ;  /* 0x00000003000d8211 */ /* 0x001fc400078e48ff */
[----:B-1----:R-:W-:Y:S02]  /*0280*/  IADD3 R17, PT, PT, R3, 0x180, RZ ;  /* 0x0000018003117810 */ /* 0x002fe40007ffe0ff */
[----:B------:R-:W-:Y:S02]  /*0290*/  @!P0 MOV R3, R19 ;  /* 0x0000001300038202 */ /* 0x000fe40000000f00 */
[-C--:B------:R-:W-:Y:S02]  /*02a0*/  ISETP.GE.AND P4, PT, R19, R2.reuse, PT ;  /* 0x000000021300720c */ /* 0x080fe40003f86270 */
[-C--:B------:R-:W-:Y:S02]  /*02b0*/  ISETP.GE.AND P1, PT, R11, R2.reuse, PT ;  /* 0x000000020b00720c */ /* 0x080fe40003f26270 */
[-C--:B------:R-:W-:Y:S02]  /*02c0*/  ISETP.GE.AND P2, PT, R17, R2.reuse, PT ;  /* 0x000000021100720c */ /* 0x080fe40003f46270 */
[----:B------:R-:W-:Y:S01]  /*02d0*/  ISETP.GE.AND P3, PT, R3, R2, PT ;  /* 0x000000020300720c */ /* 0x000fe20003f66270 */
[----:B--2---:R-:W-:Y:S01]  /*02e0*/  @!P0 IMAD.WIDE.U32 R4, R13, 0x2, R14 ;  /* 0x000000020d048825 */ /* 0x004fe200078e000e */
[----:B------:R-:W-:Y:S11]  /*02f0*/  @P0 BRA `(.L_x_3717) ;  /* 0x0000000000780947 */ /* 0x000ff60003800000 */
[----:B-----5:R-:W-:Y:S02]  /*0300*/  HADD2.F32 R9, -RZ, R9.H0_H0 ;  /* 0x20000009ff097230 */ /* 0x020fe40000004100 */
[----:B------:R-:W-:Y:S01]  /*0310*/  HFMA2 R13, -RZ, RZ, 1.625, 0 ;  /* 0x3e800000ff0d7431 */ /* 0x000fe200000001ff */
[----:B------:R-:W-:Y:S02]  /*0320*/  MOV R14, 0x3d39bf78 ;  /* 0x3d39bf78000e7802 */ /* 0x000fe40000000f00 */
[C---:B------:R-:W-:Y:S01]  /*0330*/  FADD.FTZ.RZ R10, R9.reuse, 1 ;  /* 0x3f800000090a7421 */ /* 0x040fe2000001c000 */
[----:B------:R-:W-:-:S04]  /*0340*/  ISETP.GE.U32.AND P5, PT, R9, 0x7f800000, PT ;  /* 0x7f8000000900780c */ /* 0x000fc80003fa6070 */
[----:B------:R-:W-:Y:S02]  /*0350*/  IADD3 R10, PT, PT, R10, -0x3f400000, RZ ;  /* 0xc0c000000a0a7810 */ /* 0x000fe40007ffe0ff */
[----:B------:R-:W-:Y:S02]  /*0360*/  ISETP.GT.AND P6, PT, R9, -0x40800000, P5 ;  /* 0xbf8000000900780c */ /* 0x000fe40002fc4270 */
        /* <DEDUP_REMOVED lines=22> */
[----:B------:R-:W-:-:S07]  /*04d0*/  F2FP.F16.F32.PACK_AB R9, RZ, R10 ;  /* 0x0000000aff09723e */ /* 0x000fce00000000ff */
.L_x_3717:
[----:B------:R-:W-:Y:S05]  /*04e0*/  BSYNC.RECONVERGENT B0 ;  /* 0x0000000000007941 */ /* 0x000fea0003800200 */
.L_x_3716:
[----:B------:R-:W-:Y:S04]  /*04f0*/  BSSY.RECONVERGENT B0, `(.L_x_3718) ;  /* 0x0000020000007945 */ /* 0x000fe80003800200 */
[----:B------:R-:W-:Y:S05]  /*0500*/  @P4 BRA `(.L_x_3719) ;  /* 0x0000000000784947 */ /* 0x000fea0003800000 */
        /* <DEDUP_REMOVED lines=30> */
.L_x_3719:
[----:B------:R-:W-:Y:S05]  /*06f0*/  BSYNC.RECONVERGENT B0 ;  /* 0x0000000000007941 */ /* 0x000fea0003800200 */
.L_x_3718:
        /* <DEDUP_REMOVED lines=32> */
.L_x_3721:
[----:B------:R-:W-:Y:S05]  /*0900*/  BSYNC.RECONVERGENT B0 ;  /* 0x0000000000007941 */ /* 0x000fea0003800200 */
.L_x_3720:
        /* <DEDUP_REMOVED lines=32> */
.L_x_3723:
[----:B------:R-:W-:Y:S05]  /*0b10*/  BSYNC.RECONVERGENT B0 ;  /* 0x0000000000007941 */ /* 0x000fea0003800200 */
.L_x_3722:
[----:B-----5:R0:W-:Y:S01]  /*0b20*/  @!P0 STG.E.U16 desc[UR4][R4.64], R9 ;  /* 0x0000000904008986 */ /* 0x0201e2000c101504 */
[----:B------:R-:W-:Y:S04]  /*0b30*/  BSSY.RECONVERGENT B0, `(.L_x_3724) ;  /* 0x000000d000007945 */ /* 0x000fe80003800200 */
[----:B------:R-:W-:Y:S05]  /*0b40*/  @P3 BRA `(.L_x_3725) ;  /* 0x00000000002c3947 */ /* 0x000fea0003800000 */
[----:B0-----:R-:W0:Y:S01]  /*0b50*/  LDC.64 R4, c[0x0][0x388] ;  /* 0x0000e200ff047b82 */ /* 0x001e220000000a00 */
[----:B------:R-:W-:Y:S02]  /*0b60*/  LEA R9, R0, R3, 0x9 ;  /* 0x0000000300097211 */ /* 0x000fe400078e48ff */
        /* <DEDUP_REMOVED lines=9> */
.L_x_3725:
[----:B------:R-:W-:Y:S05]  /*0c00*/  BSYNC.RECONVERGENT B0 ;  /* 0x0000000000007941 */ /* 0x000fea0003800200 */
.L_x_3724:
[----:B------:R-:W-:-:S13]  /*0c10*/  ISETP.GE.AND P0, PT, R3, R2, PT ;  /* 0x000000020300720c */ /* 0x000fda0003f06270 */
[----:B------:R-:W-:Y:S05]  /*0c20*/  @P0 EXIT ;  /* 0x000000000000094d */ /* 0x000fea0003800000 */
[----:B01----:R-:W0:Y:S01]  /*0c30*/  LDC.64 R4, c[0x0][0x388] ;  /* 0x0000e200ff047b82 */ /* 0x003e220000000a00 */
[----:B------:R-:W-:-:S05]  /*0c40*/  LEA R3, R0, R3, 0x9 ;  /* 0x0000000300037211 */ /* 0x000fca00078e48ff */
[----:B0-----:R-:W-:-:S05]  /*0c50*/  IMAD.WIDE.U32 R2, R3, 0x2, R4 ;  /* 0x0000000203027825 */ /* 0x001fca00078e0004 */
[----:B------:R-:W-:Y:S01]  /*0c60*/  STG.E.U16 desc[UR4][R2.64], R10 ;  /* 0x0000000a02007986 */ /* 0x000fe2000c101504 */
[----:B------:R-:W-:Y:S05]  /*0c70*/  EXIT ;  /* 0x000000000000794d */ /* 0x000fea0003800000 */
.L_x_3726:
        /* <DEDUP_REMOVED lines=16> */
.L_x_12199:


//--------------------- .text._ZN2at6native29vectorized_elementwise_kernelILi2EZZZNS0_17log1p_kernel_cudaERNS_18TensorIteratorBaseEENKUlvE_clEvENKUlvE3_clEvEUlN3c104HalfEE_St5arrayIPcLm2EEEEviT0_T1_ --------------------------
	.section	.text._ZN2at6native29vectorized_elementwise_kernelILi2EZZZNS0_17log1p_kernel_cudaERNS_18TensorIteratorBaseEENKUlvE_clEvENKUlvE3_clEvEUlN3c104HalfEE_St5arrayIPcLm2EEEEviT0_T1_,"ax",@progbits
	.align	128
        .global         _ZN2at6native29vectorized_elementwise_kernelILi2EZZZNS0_17log1p_kernel_cudaERNS_18TensorIteratorBaseEENKUlvE_clEvENKUlvE3_clEvEUlN3c104HalfEE_St5arrayIPcLm2EEEEviT0_T1_
        .type           _ZN2at6native29vectorized_elementwise_kernelILi2EZZZNS0_17log1p_kernel_cudaERNS_18TensorIteratorBaseEENKUlvE_clEvENKUlvE3_clEvEUlN3c104HalfEE_St5arrayIPcLm2EEEEviT0_T1_,@function
        .size           _ZN2at6native29vectorized_elementwise_kernelILi2EZZZNS0_17log1p_kernel_cudaERNS_18TensorIteratorBaseEENKUlvE_clEvENKUlvE3_clEvEUlN3c104HalfEE_St5arrayIPcLm2EEEEviT0_T1_,(.L_x_12200 - _ZN2at6native29vectorized_elementwise_kernelILi2EZZZNS0_17log1p_kernel_cudaERNS_18TensorIteratorBaseEENKUlvE_clEvENKUlvE3_clEvEUlN3c104HalfEE_St5arrayIPcLm2EEEEviT0_T1_)
        .other          _ZN2at6native29vectorized_elementwise_kernelILi2EZZZNS0_17log1p_kernel_cudaERNS_18TensorIteratorBaseEENKUlvE_clEvENKUlvE3_clEvEUlN3c104HalfEE_St5arrayIPcLm2EEEEviT0_T1_,@"STO_CUDA_ENTRY STV_DEFAULT"
_ZN2at6native29vectorized_elementwise_kernelILi2EZZZNS0_17log1p_kernel_cudaERNS_18TensorIteratorBaseEENKUlvE_clEvENKUlvE3_clEvEUlN3c104HalfEE_St5arrayIPcLm2EEEEviT0_T1_:
.text._ZN2at6native29vectorized_elementwise_kernelILi2EZZZNS0_17log1p_kernel_cudaERNS_18TensorIteratorBaseEENKUlvE_clEvENKUlvE3_clEvEUlN3c104HalfEE_St5arrayIPcLm2EEEEviT0_T1_:
        /* <DEDUP_REMOVED lines=107> */
.L_x_3729:
[----:B------:R-:W-:Y:S05]  /*06b0*/  BSYNC.RECONVERGENT B0 ;  /* 0x0000000000007941 */ /* 0x000fea0003800200 */
.L_x_3728:
[-C--:B------:R-:W-:Y:S01]  /*06c0*/  ISETP.GE.U32.AND P4, PT, R8, R3.reuse, PT ;  /* 0x000000030800720c */ /* 0x080fe20003f86070 */
[----:B------:R-:W-:Y:S01]  /*06d0*/  BSSY.RECONVERGENT B0, `(.L_x_3730) ;  /* 0x0000022000007945 */ /* 0x000fe20003800200 */
[----:B------:R-:W-:Y:S02]  /*06e0*/  ISETP.GE.U32.AND P3, PT, R10, R3, PT ;  /* 0x000000030a00720c */ /* 0x000fe40003f66070 */
[----:B------:R-:W-:-:S09]  /*06f0*/  IADD3 R10, PT, PT, R0, 0x300, RZ ;  /* 0x00000300000a7810 */ /* 0x000fd20007ffe0ff */
        /* <DEDUP_REMOVED lines=31> */
.L_x_3731:
[----:B------:R-:W-:Y:S05]  /*08f0*/  BSYNC.RECONVERGENT B0 ;  /* 0x0000000000007941 */ /* 0x000fea0003800200 */
.L_x_3730:
[----:B------:R-:W-:Y:S01]  /*0900*/  BSSY.RECONVERGENT B0, `(.L_x_3732) ;  /* 0x0000022000007945 */ /* 0x000fe20003800200 */
[----:B------:R-:W-:Y:S02]  /*0910*/  ISETP.GE.U32.AND P4, PT, R10, R3, PT ;  /* 0x000000030a00720c */ /* 0x000fe40003f86070 */
[----:B------:R-:W-:Y:S01]  /*0920*/  IADD3 R10, PT, PT, R0, 0x380, RZ ;  /* 0x00000380000a7810 */ /* 0x000fe20007ffe0ff */
[----:B------:R-:W-:Y:S10]  /*0930*/  @P5 BRA `(.L_x_3733) ;  /* 0x0000000000785947 */ /* 0x000ff40003800000 */
        /* <DEDUP_REMOVED lines=30> */
.L_x_3733:
[----:B------:R-:W-:Y:S05]  /*0b20*/  BSYNC.RECONVERGENT B0 ;  /* 0x0000000000007941 */ /* 0x000fea0003800200 */
.L_x_3732:
[----:B------:R-:W-:Y:S01]  /*0b30*/  @!P0 IADD3 R11, PT, PT, R5, R0, RZ ;  /* 0x00000000050b8210 */ /* 0x000fe20007ffe0ff */
[----:B------:R-:W-:Y:S01]  /*0b40*/  BSSY.RECONVERGENT B0, `(.L_x_3734) ;  /* 0x0000022000007945 */ /* 0x000fe20003800200 */
[----:B------:R-:W-:-:S03]  /*0b50*/  ISETP.GE.U32.AND P5, PT, R10, R3, PT ;  /* 0x000000030a00720c */ /* 0x000fc60003fa6070 */
[----:B0-----:R-:W-:Y:S01]  /*0b60*/  @!P0 IMAD.WIDE.U32 R6, R11, 0x2, R6 ;  /* 0x000000020b068825 */ /* 0x001fe200078e0006 */
[----:B------:R-:W-:Y:S09]  /*0b70*/  @P1 BRA `(.L_x_3735) ;  /* 0x0000000000781947 */ /* 0x000ff20003800000 */
        /* <DEDUP_REMOVED lines=30> */
.L_x_3735:
[----:B------:R-:W-:Y:S05]  /*0d60*/  BSYNC.RECONVERGENT B0 ;  /* 0x0000000000007941 */ /* 0x000fea0003800200 */
.L_x_3734:
        /* <DEDUP_REMOVED lines=32> */
.L_x_3737:
[----:B------:R-:W-:Y:S05]  /*0f70*/  BSYNC.RECONVERGENT B0 ;  /* 0x0000000000007941 */ /* 0x000fea0003800200 */
.L_x_3736:
        /* <DEDUP_REMOVED lines=32> */
.L_x_3739:
[----:B------:R-:W-:Y:S05]  /*1180*/  BSYNC.RECONVERGENT B0 ;  /* 0x0000000000007941 */ /* 0x000fea0003800200 */
.L_x_3738:
        /* <DEDUP_REMOVED lines=32> */
.L_x_3741:
[----:B------:R-:W-:Y:S05]  /*1390*/  BSYNC.RECONVERGENT B0 ;  /* 0x0000000000007941 */ /* 0x000fea0003800200 */
.L_x_3740:
        /* <DEDUP_REMOVED lines=32> */
.L_x_3743:
[----:B------:R-:W-:Y:S05]  /*15a0*/  BSYNC.RECONVERGENT B0 ;  /* 0x0000000000007941 */ /* 0x000fea0003800200 */
.L_x_3742:
        /* <DEDUP_REMOVED lines=18> */
.L_x_3746:
[----:B------:R-:W-:-:S13]  /*16d0*/  ISETP.GE.U32.AND P0, PT, R0, R3, PT ;  /* 0x000000030000720c */ /* 0x000fda0003f06070 */
[----:B------:R-:W-:Y:S05]  /*16e0*/  @P0 BRA `(.L_x_3748) ;  /* 0x0000000000300947 */ /* 0x000fea0003800000 */
[----:B0-----:R-:W0:Y:S01]  /*16f0*/  LDC.64 R6, c[0x0][0x388] ;  /* 0x0000e200ff067b82 */ /* 0x001e220000000a00 */
[----:B------:R-:W-:Y:S02]  /*1700*/  IADD3 R9, PT, PT, R5, R0, RZ ;  /* 0x0000000005097210 */ /* 0x000fe40007ffe0ff */
[----:B------:R-:W-:-:S03]  /*1710*/  IADD3 R0, PT, PT, R0, 0x80, RZ ;  /* 0x0000008000007810 */ /* 0x000fc60007ffe0ff */
[----:B0-----:R-:W-:-:S05]  /*1720*/  IMAD.WIDE.U32 R6, R9, 0x2, R6 ;  /* 0x0000000209067825 */ /* 0x001fca00078e0006 */
[----:B------:R1:W-:Y:S02]  /*1730*/  STG.E.U16 desc[UR4][R6.64], R10 ;  /* 0x0000000a06007986 */ /* 0x0003e4000c101504 */
.L_x_3747:
[----:B------:R-:W-:-:S13]  /*1740*/  ISETP.GE.U32.AND P0, PT, R0, R3, PT ;  /* 0x000000030000720c */ /* 0x000fda0003f06070 */
[----:B------:R-:W-:Y:S05]  /*1750*/  @P0 BRA `(.L_x_3749) ;  /* 0x0000000000340947 */ /* 0x000fea0003800000 */
[----:B01----:R-:W0:Y:S01]  /*1760*/  LDC.64 R6, c[0x0][0x388] ;  /* 0x0000e200ff067b82 */ /* 0x003e220000000a00 */
[----:B------:R-:W-:Y:S02]  /*1770*/  IADD3 R9, PT, PT, R5, R0, RZ ;  /* 0x0000000005097210 */ /* 0x000fe40007ffe0ff */
[----:B------:R-:W-:-:S03]  /*1780*/  IADD3 R0, PT, PT, R0, 0x80, RZ ;  /* 0x0000008000007810 */ /* 0x000fc60007ffe0ff */
[----:B0-----:R-:W-:-:S05]  /*1790*/  IMAD.WIDE.U32 R6, R9, 0x2, R6 ;  /* 0x0000000209067825 */ /* 0x001fca00078e0006 */
[----:B------:R1:W-:Y:S02]  /*17a0*/  STG.E.U16 desc[UR4][R6.64], R11 ;  /* 0x0000000b06007986 */ /* 0x0003e4000c101504 */
.L_x_3748:
        /* <DEDUP_REMOVED lines=8> */
.L_x_3749:
[----:B------:R-:W-:Y:S05]  /*1830*/  BSYNC.RELIABLE B1 ;  /* 0x0000000000017941 */ /* 0x000fea0003800100 */
.L_x_3745:
[----:B------:R-:W-:-:S13]  /*1840*/  ISETP.GE.U32.AND P0, PT, R0, R3, PT ;  /* 0x000000030000720c */ /* 0x000fda0003f06070 */
[----:B012---:R-:W0:Y:S01]  /*1850*/  @!P0 LDC.64 R6, c[0x0][0x388] ;  /* 0x0000e200ff068b82 */ /* 0x007e220000000a00 */
[----:B------:R-:W-:Y:S02]  /*1860*/  @!P0 IADD3 R9, PT, PT, R5, R0, RZ ;  /* 0x0000000005098210 */ /* 0x000fe40007ffe0ff */
[----:B------:R-:W-:-:S03]  /*1870*/  @!P0 IADD3 R0, PT, PT, R0, 0x80, RZ ;  /* 0x0000008000008810 */ /* 0x000fc60007ffe0ff */
[----:B0-----:R-:W-:-:S05]  /*1880*/  @!P0 IMAD.WIDE.U32 R6, R9, 0x2, R6 ;  /* 0x0000000209068825 */ /* 0x001fca00078e0006 */
[----:B------:R2:W-:Y:S02]  /*1890*/  @!P0 STG.E.U16 desc[UR4][R6.64], R13 ;  /* 0x0000000d06008986 */ /* 0x0005e4000c101504 */
.L_x_3750:
[----:B------:R-:W-:Y:S05]  /*18a0*/  BSYNC.RECONVERGENT B0 ;  /* 0x0000000000007941 */ /* 0x000fea0003800200 */
.L_x_3744:
        /* <DEDUP_REMOVED lines=8> */
.L_x_3727:
        /* <DEDUP_REMOVED lines=8> */
[----:B------:R-:W-:-:S02]  /*19b0*/  HFMA2 R8, -RZ, RZ, 1.625, 0 ;  /* 0x3e800000ff087431 */ /* 0x000fc400000001ff */
[--C-:B--2---:R-:W-:Y:S02]  /*19c0*/  HADD2.F32 R14, -RZ, R16.reuse.H0_H0 ;  /* 0x20000010ff0e7230 */ /* 0x104fe40000004100 */
[----:B------:R-:W-:-:S03]  /*19d0*/  HADD2.F32 R16, -RZ, R16.H1_H1 ;  /* 0x30000010ff107230 */ /* 0x000fc60000004100 */
[C---:B------:R-:W-:Y:S01]  /*19e0*/  FADD.FTZ.RZ R0, R14.reuse, 1 ;  /* 0x3f8000000e007421 */ /* 0x040fe2000001c000 */
[----:B------:R-:W-:Y:S02]  /*19f0*/  ISETP.GE.U32.AND P2, PT, R14, 0x7f800000, PT ;  /* 0x7f8000000e00780c */ /* 0x000fe40003f46070 */
[----:B------:R-:W-:Y:S02]  /*1a00*/  ISETP.GE.U32.AND P3, PT, R16, 0x7f800000, PT ;  /* 0x7f8000001000780c */ /* 0x000fe40003f66070 */
[----:B------:R-:W-:Y:S02]  /*1a10*/  IADD3 R0, PT, PT, R0, -0x3f400000, RZ ;  /* 0xc0c0000000007810 */ /* 0x000fe40007ffe0ff */
[----:B------:R-:W-:Y:S02]  /*1a20*/  ISETP.GT.AND P0, PT, R14, -0x40800000, P2 ;  /* 0xbf8000000e00780c */ /* 0x000fe40001704270 */
[----:B------:R-:W-:Y:S01]  /*1a30*/  LOP3.LUT R13, R0, 0xff800000, RZ, 0xc0, !PT ;  /* 0xff800000000d7812 */ /* 0x000fe200078ec0ff */
[C---:B------:R-:W-:Y:S01]  /*1a40*/  FADD.FTZ.RZ R0, R16.reuse, 1 ;  /* 0x3f80000010007421 */ /* 0x040fe2000001c000 */
[----:B------:R-:W-:-:S02]  /*1a50*/  ISETP.GT.AND P1, PT, R16, -0x40800000, P3 ;  /* 0xbf8000001000780c */ /* 0x000fc40001f24270 */
[----:B------:R-:W-:Y:S02]  /*1a60*/  IADD3 R11, PT, PT, -R13, 0x40800000, RZ ;  /* 0x408000000d0b7810 */ /* 0x000fe40007ffe1ff */
[----:B------:R-:W-:Y:S02]  /*1a70*/  IADD3 R4, PT, PT, R0, -0x3f400000, RZ ;  /* 0xc0c0000000047810 */ /* 0x000fe40007ffe0ff */
[----:B------:R-:W-:Y:S01]  /*1a80*/  IADD3 R17, PT, PT, R14, -R13, RZ ;  /* 0x8000000d0e117210 */ /* 0x000fe20007ffe0ff */
[----:B------:R-:W-:Y:S01]  /*1a90*/  FFMA.FTZ R0, R11, R8, -1 ;  /* 0xbf8000000b007423 */ /* 0x000fe20000010008 */
[----:B0-----:R-:W-:Y:S02]  /*1aa0*/  LOP3.LUT R3, R4, 0xff800000, RZ, 0xc0, !PT ;  /* 0xff80000004037812 */ /* 0x001fe400078ec0ff */
[----:B------:R-:W-:Y:S01]  /*1ab0*/  @P2 FSETP.NEU.FTZ.AND P6, PT, R14, RZ, PT ;  /* 0x000000ff0e00220b */ /* 0x000fe20003fdd000 */
[----:B------:R-:W-:Y:S01]  /*1ac0*/  FADD.FTZ R17, R17, R0 ;  /* 0x0000000011117221 */ /* 0x000fe20000010000 */
[----:B------:R-:W-:-:S02]  /*1ad0*/  IADD3 R11, PT, PT, -R3, 0x40800000, RZ ;  /* 0x40800000030b7810 */ /* 0x000fc40007ffe1ff */
[CC--:B------:R-:W-:Y:S02]  /*1ae0*/  IADD3 R19, PT, PT, R16.reuse, -R3.reuse, RZ ;  /* 0x8000000310137210 */ /* 0x0c0fe40007ffe0ff */
[----:B------:R-:W-:Y:S01]  /*1af0*/  MOV R0, 0x3d39bf78 ;  /* 0x3d39bf7800007802 */ /* 0x000fe20000000f00 */
[----:B------:R-:W-:Y:S01]  /*1b00*/  FFMA.FTZ R4, R11, R8, -1 ;  /* 0xbf8000000b047423 */ /* 0x000fe20000010008 */
[----:B------:R-:W-:Y:S02]  /*1b10*/  I2FP.F32.S32 R3, R3 ;  /* 0x0000000300037245 */ /* 0x000fe40000201400 */
[----:B------:R-:W-:Y:S01]  /*1b20*/  @P3 FSETP.NEU.FTZ.AND P4, PT, R16, RZ, PT ;  /* 0x000000ff1000320b */ /* 0x000fe20003f9d000 */
[----:B------:R-:W-:Y:S01]  /*1b30*/  FADD.FTZ R19, R19, R4 ;  /* 0x0000000413137221 */ /* 0x000fe20000010000 */
[----:B------:R-:W-:-:S03]  /*1b40*/  FFMA.FTZ R2, R17, -R0, 0.10546888411045074463 ;  /* 0x3dd8001211027423 */ /* 0x000fc60000010800 */
[----:B------:R-:W-:Y:S01]  /*1b50*/  FFMA.FTZ R4, R19, -R0, 0.10546888411045074463 ;  /* 0x3dd8001213047423 */ /* 0x000fe20000010800 */
[----:B------:R-:W-:-:S03]  /*1b60*/  FFMA.FTZ R2, R17, R2, -0.13229703903198242188 ;  /* 0xbe0778e011027423 */ /* 0x000fc60000010002 */
[----:B------:R-:W-:Y:S01]  /*1b70*/  FFMA.FTZ R4, R19, R4, -0.13229703903198242188 ;  /* 0xbe0778e013047423 */ /* 0x000fe20000010004 */
[----:B------:R-:W-:-:S03]  /*1b80*/  FFMA.FTZ R2, R17, R2, 0.14491446316242218018 ;  /* 0x3e14647511027423 */ /* 0x000fc60000010002 */
[----:B------:R-:W-:Y:S01]  /*1b90*/  FFMA.FTZ R10, R19, R4, 0.14491446316242218018 ;  /* 0x3e146475130a7423 */ /* 0x000fe20000010004 */
[----:B------:R-:W-:Y:S01]  /*1ba0*/  FFMA.FTZ R2, R17, R2, -0.16641564667224884033 ;  /* 0xbe2a68dd11027423 */ /* 0x000fe20000010002 */
[--C-:B---3--:R-:W-:Y:S02]  /*1bb0*/  HADD2.F32 R4, -RZ, R9.reuse.H0_H0 ;  /* 0x20000009ff047230 */ /* 0x108fe40000004100 */
[----:B------:R-:W-:Y:S01]  /*1bc0*/  FFMA.FTZ R10, R19, R10, -0.16641564667224884033 ;  /* 0xbe2a68dd130a7423 */ /* 0x000fe2000001000a */
[----:B------:R-:W-:Y:S01]  /*1bd0*/  FFMA.FTZ R2, R17, R2, 0.19988867640495300293 ;  /* 0x3e4caf9e11027423 */ /* 0x000fe20000010002 */
[----:B------:R-:W-:Y:S02]  /*1be0*/  HADD2.F32 R9, -RZ, R9.H1_H1 ;  /* 0x30000009ff097230 */ /* 0x000fe40000004100 */
[C---:B------:R-:W-:Y:S01]  /*1bf0*/  FADD.FTZ.RZ R11, R4.reuse, 1 ;  /* 0x3f800000040b7421 */ /* 0x040fe2000001c000 */
[----:B------:R-:W-:Y:S01]  /*1c00*/  FFMA.FTZ R10, R19, R10, 0.19988867640495300293 ;  /* 0x3e4caf9e130a7423 */ /* 0x000fe2000001000a */
[----:B------:R-:W-:Y:S01]  /*1c10*/  FFMA.FTZ R2, R17, R2, -0.25000196695327758789 ;  /* 0xbe80004211027423 */ /* 0x000fe20000010002 */
[----:B------:R-:W-:Y:S01]  /*1c20*/  ISETP.GE.U32.AND P5, PT, R4, 0x7f800000, PT ;  /* 0x7f8000000400780c */ /* 0x000fe20003fa6070 */
[----:B------:R-:W-:Y:S01]  /*1c30*/  FADD.FTZ.RZ R18, R9, 1 ;  /* 0x3f80000009127421 */ /* 0x000fe2000001c000 */
[----:B------:R-:W-:Y:S01]  /*1c40*/  FFMA.FTZ R10, R19, R10, -0.25000196695327758789 ;  /* 0xbe800042130a7423 */ /* 0x000fe2000001000a */
[----:B------:R-:W-:Y:S01]  /*1c50*/  FFMA.FTZ R2, R17, R2, 0.33333510160446166992 ;  /* 0x3eaaaae611027423 */ /* 0x000fe20000010002 */
[----:B------:R-:W-:-:S02]  /*1c60*/  IADD3 R11, PT, PT, R11, -0x3f400000, RZ ;  /* 0xc0c000000b0b7810 */ /* 0x000fc40007ffe0ff */
[----:B------:R-:W-:Y:S01]  /*1c70*/  FFMA.FTZ R12, R19, R10, 0.33333510160446166992 ;  /* 0x3eaaaae6130c7423 */ /* 0x000fe2000001000a */
[----:B------:R-:W-:Y:S01]  /*1c80*/  FFMA.FTZ R2, R17, R2, -0.5 ;  /* 0xbf00000011027423 */ /* 0x000fe20000010002 */
[----:B------:R-:W-:Y:S02]  /*1c90*/  IADD3 R20, PT, PT, R18, -0x3f400000, RZ ;  /* 0xc0c0000012147810 */ /* 0x000fe40007ffe0ff */
[----:B------:R-:W-:Y:S01]  /*1ca0*/  LOP3.LUT R11, R11, 0xff800000, RZ, 0xc0, !PT ;  /* 0xff8000000b0b7812 */ /* 0x000fe200078ec0ff */
[----:B------:R-:W-:Y:S01]  /*1cb0*/  FFMA.FTZ R18, R19, R12, -0.5 ;  /* 0xbf00000013127423 */ /* 0x000fe2000001000c */
[----:B------:R-:W-:Y:S01]  /*1cc0*/  FMUL.FTZ R2, R17, R2 ;  /* 0x0000000211027220 */ /* 0x000fe20000410000 */
[----:B------:R-:W-:Y:S02]  /*1cd0*/  LOP3.LUT R12, R20, 0xff800000, RZ, 0xc0, !PT ;  /* 0xff800000140c7812 */ /* 0x000fe400078ec0ff */
[----:B------:R-:W-:Y:S01]  /*1ce0*/  IADD3 R21, PT, PT, -R11, 0x40800000, RZ ;  /* 0x408000000b157810 */ /* 0x000fe20007ffe1ff */
[----:B------:R-:W-:Y:S01]  /*1cf0*/  FMUL.FTZ R18, R19, R18 ;  /* 0x0000001213127220 */ /* 0x000fe20000410000 */
[----:B------:R-:W-:Y:S01]  /*1d00*/  FFMA.FTZ R10, R17, R2, R17 ;  /* 0x00000002110a7223 */ /* 0x000fe20000010011 */
[----:B------:R-:W-:-:S02]  /*1d10*/  IADD3 R23, PT, PT, -R12, 0x40800000, RZ ;  /* 0x408000000c177810 */ /* 0x000fc40007ffe1ff */
[----:B------:R-:W-:Y:S01]  /*1d20*/  IADD3 R17, PT, PT, R4, -R11, RZ ;  /* 0x8000000b04117210 */ /* 0x000fe20007ffe0ff */
[----:B------:R-:W-:Y:S01]  /*1d30*/  FFMA.FTZ R20, R21, R8, -1 ;  /* 0xbf80000015147423 */ /* 0x000fe20000010008 */
[----:B------:R-:W-:Y:S01]  /*1d40*/  I2FP.F32.S32 R2, R13 ;  /* 0x0000000d00027245 */ /* 0x000fe20000201400 */
[----:B------:R-:W-:Y:S01]  /*1d50*/  FFMA.FTZ R13, R19, R18, R19 ;  /* 0x00000012130d7223 */ /* 0x000fe20000010013 */
[----:B------:R-:W-:Y:S01]  /*1d60*/  IADD3 R19, PT, PT, R9, -R12, RZ ;  /* 0x8000000c09137210 */ /* 0x000fe20007ffe0ff */
[----:B------:R-:W-:Y:S01]  /*1d70*/  FFMA.FTZ R18, R23, R8, -1 ;  /* 0xbf80000017127423 */ /* 0x000fe20000010008 */
[----:B------:R-:W-:Y:S01]  /*1d80*/  FADD.FTZ R17, R17, R20 ;  /* 0x0000001411117221 */ /* 0x000fe20000010000 */
[----:B------:R-:W-:Y:S01]  /*1d90*/  FMUL.FTZ R21, R2, 1.1920928955078125e-07 ;  /* 0x3400000002157820 */ /* 0x000fe20000410000 */
[----:B------:R-:W-:Y:S01]  /*1da0*/  FMUL.FTZ R2, R3, 1.1920928955078125e-07 ;  /* 0x3400000003027820 */ /* 0x000fe20000410000 */
[----:B------:R-:W-:Y:S01]  /*1db0*/  FADD.FTZ R19, R19, R18 ;  /* 0x0000001213137221 */ /* 0x000fe20000010000 */
[-C--:B------:R-:W-:Y:S01]  /*1dc0*/  FFMA.FTZ R18, R17, -R0.reuse, 0.10546888411045074463 ;  /* 0x3dd8001211127423 */ /* 0x080fe20000010800 */
[----:B------:R-:W-:Y:S01]  /*1dd0*/  FFMA.FTZ R10, R21, 0.69314718246459960938, R10 ;  /* 0x3f317218150a7823 */ /* 0x000fe2000001000a */
[----:B------:R-:W-:Y:S01]  /*1de0*/  FFMA.FTZ R13, R2, 0.69314718246459960938, R13 ;  /* 0x3f317218020d7823 */ /* 0x000fe2000001000d */
[----:B------:R-:W-:Y:S01]  /*1df0*/  FFMA.FTZ R20, R19, -R0, 0.10546888411045074463 ;  /* 0x3dd8001213147423 */ /* 0x000fe20000010800 */
[----:B------:R-:W-:Y:S01]  /*1e00*/  FFMA.FTZ R18, R17, R18, -0.13229703903198242188 ;  /* 0xbe0778e011127423 */ /* 0x000fe20000010012 */
[----:B------:R-:W0:Y:S01]  /*1e10*/  LDC.64 R2, c[0x0][0x388] ;  /* 0x0000e200ff027b82 */ /* 0x000e220000000a00 */
[----:B------:R-:W-:Y:S01]  /*1e20*/  @P2 MOV R21, 0x7f800000 ;  /* 0x7f80000000152802 */ /* 0x000fe20000000f00 */
[----:B------:R-:W-:Y:S01]  /*1e30*/  FFMA.FTZ R20, R19, R20, -0.13229703903198242188 ;  /* 0xbe0778e013147423 */ /* 0x000fe20000010014 */
[----:B------:R-:W-:Y:S01]  /*1e40*/  FFMA.FTZ R18, R17, R18, 0.14491446316242218018 ;  /* 0x3e14647511127423 */ /* 0x000fe20000010012 */
[----:B------:R-:W-:-:S02]  /*1e50*/  I2FP.F32.S32 R11, R11 ;  /* 0x0000000b000b7245 */ /* 0x000fc40000201400 */
[----:B------:R-:W-:Y:S01]  /*1e60*/  FFMA.FTZ R20, R19, R20, 0.14491446316242218018 ;  /* 0x3e14647513147423 */ /* 0x000fe20000010014 */
[----:B------:R-:W-:Y:S01]  /*1e70*/  FFMA.FTZ R18, R17, R18, -0.16641564667224884033 ;  /* 0xbe2a68dd11127423 */ /* 0x000fe20000010012 */
[----:B------:R-:W-:Y:S01]  /*1e80*/  @P0 FFMA.FTZ R10, R14, R21, +INF ;  /* 0x7f8000000e0a0423 */ /* 0x000fe20000010015 */
[----:B------:R-:W-:Y:S01]  /*1e90*/  @P3 MOV R21, 0x7f800000 ;  /* 0x7f80000000153802 */ /* 0x000fe20000000f00 */
[----:B------:R-:W-:Y:S01]  /*1ea0*/  FFMA.FTZ R20, R19, R20, -0.16641564667224884033 ;  /* 0xbe2a68dd13147423 */ /* 0x000fe20000010014 */
[----:B------:R-:W-:Y:S01]  /*1eb0*/  FFMA.FTZ R18, R17, R18, 0.19988867640495300293 ;  /* 0x3e4caf9e11127423 */ /* 0x000fe20000010012 */
[--C-:B----4-:R-:W-:Y:S01]  /*1ec0*/  HADD2.F32 R14, -RZ, R15.reuse.H0_H0 ;  /* 0x2000000fff0e7230 */ /* 0x110fe20000004100 */
[----:B------:R-:W-:Y:S01]  /*1ed0*/  ISETP.GE.U32.AND P0, PT, R9, 0x7f800000, PT ;  /* 0x7f8000000900780c */ /* 0x000fe20003f06070 */
[----:B------:R-:W-:Y:S01]  /*1ee0*/  FFMA.FTZ R20, R19, R20, 0.19988867640495300293 ;  /* 0x3e4caf9e13147423 */ /* 0x000fe20000010014 */
[----:B------:R-:W-:Y:S01]  /*1ef0*/  FFMA.FTZ R18, R17, R18, -0.25000196695327758789 ;  /* 0xbe80004211127423 */ /* 0x000fe20000010012 */
[----:B------:R-:W-:-:S02]  /*1f00*/  HADD2.F32 R15, -RZ, R15.H1_H1 ;  /* 0x3000000fff0f7230 */ /* 0x000fc40000004100 */
[----:B------:R-:W-:Y:S01]  /*1f10*/  @P1 FFMA.FTZ R13, R16, R21, +INF ;  /* 0x7f800000100d1423 */ /* 0x000fe20000010015 */
[----:B------:R-:W-:Y:S01]  /*1f20*/  FFMA.FTZ R20, R19, R20, -0.25000196695327758789 ;  /* 0xbe80004213147423 */ /* 0x000fe20000010014 */
[----:B------:R-:W-:Y:S01]  /*1f30*/  FFMA.FTZ R18, R17, R18, 0.33333510160446166992 ;  /* 0x3eaaaae611127423 */ /* 0x000fe20000010012 */
[----:B------:R-:W-:Y:S01]  /*1f40*/  FADD.FTZ.RZ R16, R14, 1 ;  /* 0x3f8000000e107421 */ /* 0x000fe2000001c000 */
[----:B------:R-:W-:Y:S01]  /*1f50*/  FADD.FTZ.RZ R21, R15, 1 ;  /* 0x3f8000000f157421 */ /* 0x000fe2000001c000 */
[----:B------:R-:W-:Y:S01]  /*1f60*/  FFMA.FTZ R20, R19, R20, 0.33333510160446166992 ;  /* 0x3eaaaae613147423 */ /* 0x000fe20000010014 */
[----:B------:R-:W-:Y:S01]  /*1f70*/  FFMA.FTZ R18, R17, R18, -0.5 ;  /* 0xbf00000011127423 */ /* 0x000fe20000010012 */
[----:B0-----:R-:W-:Y:S01]  /*1f80*/  IMAD.WIDE.U32 R2, R5, 0x2, R2 ;  /* 0x0000000205027825 */ /* 0x001fe200078e0002 */
[----:B------:R-:W-:-:S03]  /*1f90*/  IADD3 R16, PT, PT, R16, -0x3f400000, RZ ;  /* 0xc0c0000010107810 */ /* 0x000fc60007ffe0ff */
[----:B------:R-:W-:Y:S01]  /*1fa0*/  FFMA.FTZ R20, R19, R20, -0.5 ;  /* 0xbf00000013147423 */ /* 0x000fe20000010014 */
[----:B------:R-:W-:Y:S01]  /*1fb0*/  FMUL.FTZ R18, R17, R18 ;  /* 0x0000001211127220 */ /* 0x000fe20000410000 */
[----:B------:R-:W-:Y:S02]  /*1fc0*/  IADD3 R21, PT, PT, R21, -0x3f400000, RZ ;  /* 0xc0c0000015157810 */ /* 0x000fe40007ffe0ff */
[----:B------:R-:W-:Y:S01]  /*1fd0*/  FMUL.FTZ R20, R19, R20 ;  /* 0x0000001413147220 */ /* 0x000fe20000410000 */
[----:B------:R-:W-:Y:S01]  /*1fe0*/  FFMA.FTZ R5, R17, R18, R17 ;  /* 0x0000001211057223 */ /* 0x000fe20000010011 */
[----:B------:R-:W-:Y:S01]  /*1ff0*/  LOP3.LUT R17, R16, 0xff800000, RZ, 0xc0, !PT ;  /* 0xff80000010117812 */ /* 0x000fe200078ec0ff */
[----:B------:R-:W-:Y:S01]  /*2000*/  IMAD.WIDE.U32 R2, R7, 0x4, R2 ;  /* 0x0000000407027825 */ /* 0x000fe200078e0002 */
[----:B------:R-:W-:-:S03]  /*2010*/  LOP3.LUT R16, R21, 0xff800000, RZ, 0xc0, !PT ;  /* 0xff80000015107812 */ /* 0x000fc600078ec0ff */
[----:B------:R-:W-:Y:S01]  /*2020*/  FFMA.FTZ R18, R19, R20, R19 ;  /* 0x0000001413127223 */ /* 0x000fe20000010013 */
[----:B------:R-:W-:Y:S02]  /*2030*/  IADD3 R21, PT, PT, -R17, 0x40800000, RZ ;  /* 0x4080000011157810 */ /* 0x000fe40007ffe1ff */
[----:B------:R-:W-:Y:S02]  /*2040*/  IADD3 R23, PT, PT, -R16, 0x40800000, RZ ;  /* 0x4080000010177810 */ /* 0x000fe40007ffe1ff */
[----:B------:R-:W-:Y:S01]  /*2050*/  I2FP.F32.S32 R19, R12 ;  /* 0x0000000c00137245 */ /* 0x000fe20000201400 */
[-C--:B------:R-:W-:Y:S01]  /*2060*/  FFMA.FTZ R21, R21, R8.reuse, -1 ;  /* 0xbf80000015157423 */ /* 0x080fe20000010008 */
[----:B------:R-:W-:Y:S01]  /*2070*/  IADD3 R20, PT, PT, R14, -R17, RZ ;  /* 0x800000110e147210 */ /* 0x000fe20007ffe0ff */
[----:B------:R-:W-:Y:S01]  /*2080*/  FFMA.FTZ R23, R23, R8, -1 ;  /* 0xbf80000017177423 */ /* 0x000fe20000010008 */
[----:B------:R-:W-:Y:S01]  /*2090*/  IADD3 R22, PT, PT, R15, -R16, RZ ;  /* 0x800000100f167210 */ /* 0x000fe20007ffe0ff */
[----:B------:R-:W-:Y:S01]  /*20a0*/  FMUL.FTZ R12, R11, 1.1920928955078125e-07 ;  /* 0x340000000b0c7820 */ /* 0x000fe20000410000 */
[----:B------:R-:W-:Y:S01]  /*20b0*/  FMUL.FTZ R11, R19, 1.1920928955078125e-07 ;  /* 0x34000000130b7820 */ /* 0x000fe20000410000 */
[----:B------:R-:W-:Y:S01]  /*20c0*/  FADD.FTZ R19, R20, R21 ;  /* 0x0000001514137221 */ /* 0x000fe20000010000 */
[----:B------:R-:W-:Y:S01]  /*20d0*/  ISETP.GT.AND P1, PT, R4, -0x40800000, P5 ;  /* 0xbf8000000400780c */ /* 0x000fe20002f24270 */
[----:B------:R-:W-:Y:S01]  /*20e0*/  FADD.FTZ R21, R22, R23 ;  /* 0x0000001716157221 */ /* 0x000fe20000010000 */
[----:B------:R-:W-:Y:S01]  /*20f0*/  FFMA.FTZ R5, R12, 0.69314718246459960938, R5 ;  /* 0x3f3172180c057823 */ /* 0x000fe20000010005 */
[----:B------:R-:W-:Y:S01]  /*2100*/  FFMA.FTZ R12, R11, 0.69314718246459960938, R18 ;  /* 0x3f3172180b0c7823 */ /* 0x000fe20000010012 */
[-C--:B------:R-:W-:Y:S01]  /*2110*/  FFMA.FTZ R18, R19, -R0.reuse, 0.10546888411045074463 ;  /* 0x3dd8001213127423 */ /* 0x080fe20000010800 */
[----:B------:R-:W-:Y:S01]  /*2120*/  FFMA.FTZ R20, R21, -R0, 0.10546888411045074463 ;  /* 0x3dd8001215147423 */ /* 0x000fe20000010800 */
[----:B------:R-:W-:Y:S01]  /*2130*/  @P2 FSEL R10, R10, -RZ, P6 ;  /* 0x800000ff0a0a2208 */ /* 0x000fe20003000000 */
[----:B-----5:R-:W-:-:S02]  /*2140*/  HADD2.F32 R11, -RZ, R6.H0_H0 ;  /* 0x20000006ff0b7230 */ /* 0x020fc40000004100 */
[----:B------:R-:W-:Y:S01]  /*2150*/  FFMA.FTZ R18, R19, R18, -0.13229703903198242188 ;  /* 0xbe0778e013127423 */ /* 0x000fe20000010012 */
[----:B------:R-:W-:Y:S01]  /*2160*/  FFMA.FTZ R20, R21, R20, -0.13229703903198242188 ;  /* 0xbe0778e015147423 */ /* 0x000fe20000010014 */
[----:B------:R-:W-:Y:S01]  /*2170*/  ISETP.GT.AND P2, PT, R9, -0x40800000, P0 ;  /* 0xbf8000000900780c */ /* 0x000fe20000744270 */
[----:B------:R-:W-:Y:S02]  /*2180*/  HADD2.F32 R6, -RZ, R6.H1_H1 ;  /* 0x30000006ff067230 */ /* 0x000fe40000004100 */
[----:B------:R-:W-:Y:S01]  /*2190*/  FFMA.FTZ R18, R19, R18, 0.14491446316242218018 ;  /* 0x3e14647513127423 */ /* 0x000fe20000010012 */
[----:B------:R-:W-:Y:S01]  /*21a0*/  FFMA.FTZ R20, R21, R20, 0.14491446316242218018 ;  /* 0x3e14647515147423 */ /* 0x000fe20000010014 */
[----:B------:R-:W-:Y:S02]  /*21b0*/  @P5 MOV R23, 0x7f800000 ;  /* 0x7f80000000175802 */ /* 0x000fe40000000f00 */
[----:B------:R-:W-:Y:S01]  /*21c0*/  FFMA.FTZ R18, R19, R18, -0.16641564667224884033 ;  /* 0xbe2a68dd13127423 */ /* 0x000fe20000010012 */
[----:B------:R-:W-:Y:S01]  /*21d0*/  FFMA.FTZ R20, R21, R20, -0.16641564667224884033 ;  /* 0xbe2a68dd15147423 */ /* 0x000fe20000010014 */
[C---:B------:R-:W-:Y:S01]  /*21e0*/  @P5 FSETP.NEU.FTZ.AND P6, PT, R4.reuse, RZ, PT ;  /* 0x000000ff0400520b */ /* 0x040fe20003fdd000 */
[----:B------:R-:W-:Y:S01]  /*21f0*/  @P1 FFMA.FTZ R5, R4, R23, +INF ;  /* 0x7f80000004051423 */ /* 0x000fe20000010017 */
[----:B------:R-:W-:Y:S01]  /*2200*/  FFMA.FTZ R18, R19, R18, 0.19988867640495300293 ;  /* 0x3e4caf9e13127423 */ /* 0x000fe20000010012 */
[----:B------:R-:W-:Y:S01]  /*2210*/  FFMA.FTZ R20, R21, R20, 0.19988867640495300293 ;  /* 0x3e4caf9e15147423 */ /* 0x000fe20000010014 */
[----:B------:R-:W-:Y:S01]  /*2220*/  FADD.FTZ.RZ R4, R11, 1 ;  /* 0x3f8000000b047421 */ /* 0x000fe2000001c000 */
[----:B------:R-:W-:Y:S01]  /*2230*/  @P0 MOV R24, 0x7f800000 ;  /* 0x7f80000000180802 */ /* 0x000fe20000000f00 */
[----:B------:R-:W-:Y:S01]  /*2240*/  FFMA.FTZ R18, R19, R18, -0.25000196695327758789 ;  /* 0xbe80004213127423 */ /* 0x000fe20000010012 */
[----:B------:R-:W-:Y:S01]  /*2250*/  FADD.FTZ.RZ R22, R6, 1 ;  /* 0x3f80000006167421 */ /* 0x000fe2000001c000 */
[----:B------:R-:W-:Y:S01]  /*2260*/  FFMA.FTZ R20, R21, R20, -0.25000196695327758789 ;  /* 0xbe80004215147423 */ /* 0x000fe20000010014 */
[----:B------:R-:W-:Y:S01]  /*2270*/  @P0 FSETP.NEU.FTZ.AND P1, PT, R9, RZ, PT ;  /* 0x000000ff0900020b */ /* 0x000fe20003f3d000 */
[----:B------:R-:W-:Y:S01]  /*2280*/  FFMA.FTZ R18, R19, R18, 0.33333510160446166992 ;  /* 0x3eaaaae613127423 */ /* 0x000fe20000010012 */
[----:B------:R-:W-:Y:S01]  /*2290*/  @P2 FFMA.FTZ R12, R9, R24, +INF ;  /* 0x7f800000090c2423 */ /* 0x000fe20000010018 */
[----:B------:R-:W-:Y:S01]  /*22a0*/  FFMA.FTZ R20, R21, R20, 0.33333510160446166992 ;  /* 0x3eaaaae615147423 */ /* 0x000fe20000010014 */
[----:B------:R-:W-:Y:S01]  /*22b0*/  IADD3 R4, PT, PT, R4, -0x3f400000, RZ ;  /* 0xc0c0000004047810 */ /* 0x000fe20007ffe0ff */
[----:B------:R-:W-:Y:S01]  /*22c0*/  FFMA.FTZ R18, R19, R18, -0.5 ;  /* 0xbf00000013127423 */ /* 0x000fe20000010012 */
[----:B------:R-:W-:Y:S01]  /*22d0*/  IADD3 R9, PT, PT, R22, -0x3f400000, RZ ;  /* 0xc0c0000016097810 */ /* 0x000fe20007ffe0ff */
[----:B------:R-:W-:Y:S01]  /*22e0*/  FFMA.FTZ R20, R21, R20, -0.5 ;  /* 0xbf00000015147423 */ /* 0x000fe20000010014 */
[----:B------:R-:W-:Y:S01]  /*22f0*/  LOP3.LUT R4, R4, 0xff800000, RZ, 0xc0, !PT ;  /* 0xff80000004047812 */ /* 0x000fe200078ec0ff */
[----:B------:R-:W-:Y:S01]  /*2300*/  FMUL.FTZ R18, R19, R18 ;  /* 0x0000001213127220 */ /* 0x000fe20000410000 */
[----:B------:R-:W-:Y:S01]  /*2310*/  LOP3.LUT R9, R9, 0xff800000, RZ, 0xc0, !PT ;  /* 0xff80000009097812 */ /* 0x000fe200078ec0ff */
[----:B------:R-:W-:Y:S01]  /*2320*/  FMUL.FTZ R20, R21, R20 ;  /* 0x0000001415147220 */ /* 0x000fe20000410000 */
[----:B------:R-:W-:Y:S01]  /*2330*/  IADD3 R25, PT, PT, -R4, 0x40800000, RZ ;  /* 0x4080000004197810 */ /* 0x000fe20007ffe1ff */
[----:B------:R-:W-:Y:S01]  /*2340*/  FFMA.FTZ R19, R19, R18, R19 ;  /* 0x0000001213137223 */ /* 0x000fe20000010013 */
[----:B------:R-:W-:Y:S01]  /*2350*/  IADD3 R27, PT, PT, -R9, 0x40800000, RZ ;  /* 0x40800000091b7810 */ /* 0x000fe20007ffe1ff */
[----:B------:R-:W-:Y:S01]  /*2360*/  FFMA.FTZ R21, R21, R20, R21 ;  /* 0x0000001415157223 */ /* 0x000fe20000010015 */
[----:B------:R-:W-:Y:S01]  /*2370*/  IADD3 R23, PT, PT, R11, -R4, RZ ;  /* 0x800000040b177210 */ /* 0x000fe20007ffe0ff */
[-C--:B------:R-:W-:Y:S01]  /*2380*/  FFMA.FTZ R18, R25, R8.reuse, -1 ;  /* 0xbf80000019127423 */ /* 0x080fe20000010008 */
[----:B------:R-:W-:Y:S01]  /*2390*/  IADD3 R20, PT, PT, R6, -R9, RZ ;  /* 0x8000000906147210 */ /* 0x000fe20007ffe0ff */
[----:B------:R-:W-:Y:S01]  /*23a0*/  FFMA.FTZ R27, R27, R8, -1 ;  /* 0xbf8000001b1b7423 */ /* 0x000fe20000010008 */
[----:B------:R-:W-:Y:S01]  /*23b0*/  I2FP.F32.S32 R8, R17 ;  /* 0x0000001100087245 */ /* 0x000fe20000201400 */
[----:B------:R-:W-:Y:S01]  /*23c0*/  FADD.FTZ R23, R23, R18 ;  /* 0x0000001217177221 */ /* 0x000fe20000010000 */
[----:B------:R-:W-:Y:S01]  /*23d0*/  ISETP.GE.U32.AND P2, PT, R14, 0x7f800000, PT ;  /* 0x7f8000000e00780c */ /* 0x000fe20003f46070 */
[----:B------:R-:W-:Y:S01]  /*23e0*/  FADD.FTZ R17, R20, R27 ;  /* 0x0000001b14117221 */ /* 0x000fe20000010000 */
[----:B------:R-:W-:Y:S01]  /*23f0*/  @P3 FSEL R13, R13, -RZ, P4 ;  /* 0x800000ff0d0d3208 */ /* 0x000fe20002000000 */
[-C--:B------:R-:W-:Y:S01]  /*2400*/  FFMA.FTZ R18, R23, -R0.reuse, 0.10546888411045074463 ;  /* 0x3dd8001217127423 */ /* 0x080fe20000010800 */
[----:B------:R-:W-:Y:S01]  /*2410*/  FMUL.FTZ R8, R8, 1.1920928955078125e-07 ;  /* 0x3400000008087820 */ /* 0x000fe20000410000 */
[----:B------:R-:W-:Y:S01]  /*2420*/  FFMA.FTZ R0, R17, -R0, 0.10546888411045074463 ;  /* 0x3dd8001211007423 */ /* 0x000fe20000010800 */
[----:B------:R-:W-:Y:S01]  /*2430*/  ISETP.GT.AND P4, PT, R14, -0x40800000, P2 ;  /* 0xbf8000000e00780c */ /* 0x000fe20001784270 */
[----:B------:R-:W-:Y:S01]  /*2440*/  FFMA.FTZ R18, R23, R18, -0.13229703903198242188 ;  /* 0xbe0778e017127423 */ /* 0x000fe20000010012 */
[----:B------:R-:W-:Y:S01]  /*2450*/  FFMA.FTZ R19, R8, 0.69314718246459960938, R19 ;  /* 0x3f31721808137823 */ /* 0x000fe20000010013 */
[----:B------:R-:W-:Y:S01]  /*2460*/  FFMA.FTZ R0, R17, R0, -0.13229703903198242188 ;  /* 0xbe0778e011007423 */ /* 0x000fe20000010000 */
[----:B------:R-:W-:Y:S01]  /*2470*/  ISETP.GE.U32.AND P3, PT, R15, 0x7f800000, PT ;  /* 0x7f8000000f00780c */ /* 0x000fe20003f66070 */
[----:B------:R-:W-:Y:S01]  /*2480*/  FFMA.FTZ R18, R23, R18, 0.14491446316242218018 ;  /* 0x3e14647517127423 */ /* 0x000fe20000010012 */
[----:B------:R-:W-:Y:S01]  /*2490*/  I2FP.F32.S32 R16, R16 ;  /* 0x0000001000107245 */ /* 0x000fe20000201400 */
[----:B------:R-:W-:Y:S01]  /*24a0*/  FFMA.FTZ R8, R17, R0, 0.14491446316242218018 ;  /* 0x3e14647511087423 */ /* 0x000fe20000010000 */
[----:B------:R-:W-:Y:S01]  /*24b0*/  @P2 MOV R25, 0x7f800000 ;  /* 0x7f80000000192802 */ /* 0x000fe20000000f00 */
[----:B------:R-:W-:Y:S01]  /*24c0*/  FFMA.FTZ R18, R23, R18, -0.16641564667224884033 ;  /* 0xbe2a68dd17127423 */ /* 0x000fe20000010012 */
[----:B------:R-:W-:Y:S01]  /*24d0*/  @P5 FSEL R5, R5, -RZ, P6 ;  /* 0x800000ff05055208 */ /* 0x000fe20003000000 */
[----:B------:R-:W-:Y:S01]  /*24e0*/  FFMA.FTZ R8, R17, R8, -0.16641564667224884033 ;  /* 0xbe2a68dd11087423 */ /* 0x000fe20000010008 */
[----:B------:R-:W-:Y:S01]  /*24f0*/  ISETP.GT.AND P6, PT, R15, -0x40800000, P3 ;  /* 0xbf8000000f00780c */ /* 0x000fe20001fc4270 */
[----:B------:R-:W-:Y:S01]  /*2500*/  FFMA.FTZ R18, R23, R18, 0.19988867640495300293 ;  /* 0x3e4caf9e17127423 */ /* 0x000fe20000010012 */
[----:B------:R-:W-:Y:S01]  /*2510*/  @P4 FFMA.FTZ R19, R14, R25, +INF ;  /* 0x7f8000000e134423 */ /* 0x000fe20000010019 */
[----:B------:R-:W-:Y:S01]  /*2520*/  FFMA.FTZ R8, R17, R8, 0.19988867640495300293 ;  /* 0x3e4caf9e11087423 */ /* 0x000fe20000010008 */
[----:B------:R-:W-:Y:S01]  /*2530*/  ISETP.GE.U32.AND P4, PT, R11, 0x7f800000, PT ;  /* 0x7f8000000b00780c */ /* 0x000fe20003f86070 */
[----:B------:R-:W-:Y:S01]  /*2540*/  FFMA.FTZ R18, R23, R18, -0.25000196695327758789 ;  /* 0xbe80004217127423 */ /* 0x000fe20000010012 */
[----:B------:R-:W-:Y:S01]  /*2550*/  ISETP.GE.U32.AND P5, PT, R6, 0x7f800000, PT ;  /* 0x7f8000000600780c */ /* 0x000fe20003fa6070 */
[----:B------:R-:W-:Y:S01]  /*2560*/  FFMA.FTZ R8, R17, R8, -0.25000196695327758789 ;  /* 0xbe80004211087423 */ /* 0x000fe20000010008 */
[----:B------:R-:W-:Y:S01]  /*2570*/  FMUL.FTZ R16, R16, 1.1920928955078125e-07 ;  /* 0x3400000010107820 */ /* 0x000fe20000410000 */
[----:B------:R-:W-:Y:S01]  /*2580*/  FFMA.FTZ R18, R23, R18, 0.33333510160446166992 ;  /* 0x3eaaaae617127423 */ /* 0x000fe20000010012 */
[----:B------:R-:W-:Y:S01]  /*2590*/  @P0 FSEL R12, R12, -RZ, P1 ;  /* 0x800000ff0c0c0208 */ /* 0x000fe20000800000 */
[----:B------:R-:W-:Y:S01]  /*25a0*/  FFMA.FTZ R8, R17, R8, 0.33333510160446166992 ;  /* 0x3eaaaae611087423 */ /* 0x000fe20000010008 */
[----:B------:R-:W-:Y:S01]  /*25b0*/  ISETP.GT.AND P1, PT, R11, -0x40800000, P4 ;  /* 0xbf8000000b00780c */ /* 0x000fe20002724270 */
[----:B------:R-:W-:Y:S01]  /*25c0*/  FFMA.FTZ R18, R23, R18, -0.5 ;  /* 0xbf00000017127423 */ /* 0x000fe20000010012 */
[----:B------:R-:W-:Y:S01]  /*25d0*/  ISETP.GT.AND P0, PT, R6, -0x40800000, P5 ;  /* 0xbf8000000600780c */ /* 0x000fe20002f04270 */
[----:B------:R-:W-:Y:S01]  /*25e0*/  FFMA.FTZ R8, R17, R8, -0.5 ;  /* 0xbf00000011087423 */ /* 0x000fe20000010008 */
[----:B------:R-:W-:Y:S01]  /*25f0*/  FFMA.FTZ R0, R16, 0.69314718246459960938, R21 ;  /* 0x3f31721810007823 */ /* 0x000fe20000010015 */
[----:B------:R-:W-:Y:S01]  /*2600*/  @P3 MOV R16, 0x7f800000 ;  /* 0x7f80000000103802 */ /* 0x000fe20000000f00 */
[----:B------:R-:W-:Y:S01]  /*2610*/  FMUL.FTZ R18, R23, R18 ;  /* 0x0000001217127220 */ /* 0x000fe20000410000 */
[----:B------:R-:W-:Y:S01]  /*2620*/  I2FP.F32.S32 R4, R4 ;  /* 0x0000000400047245 */ /* 0x000fe20000201400 */
[----:B------:R-:W-:Y:S01]  /*2630*/  FMUL.FTZ R8, R17, R8 ;  /* 0x0000000811087220 */ /* 0x000fe20000410000 */
[----:B------:R-:W-:Y:S01]  /*2640*/  I2FP.F32.S32 R9, R9 ;  /* 0x0000000900097245 */ /* 0x000fe20000201400 */
[----:B------:R-:W-:Y:S01]  /*2650*/  @P6 FFMA.FTZ R0, R15, R16, +INF ;  /* 0x7f8000000f006423 */ /* 0x000fe20000010010 */
[----:B------:R-:W-:Y:S01]  /*2660*/  FFMA.FTZ R23, R23, R18, R23 ;  /* 0x0000001217177223 */ /* 0x000fe20000010017 */
[----:B------:R-:W-:Y:S01]  /*2670*/  FFMA.FTZ R8, R17, R8, R17 ;  /* 0x0000000811087223 */ /* 0x000fe20000010011 */
[----:B------:R-:W-:Y:S01]  /*2680*/  FMUL.FTZ R4, R4, 1.1920928955078125e-07 ;  /* 0x3400000004047820 */ /* 0x000fe20000410000 */
[----:B------:R-:W-:Y:S01]  /*2690*/  FMUL.FTZ R9, R9, 1.1920928955078125e-07 ;  /* 0x3400000009097820 */ /* 0x000fe20000410000 */
[----:B------:R-:W-:-:S02]  /*26a0*/  @P4 MOV R16, 0x7f800000 ;  /* 0x7f80000000104802 */ /* 0x000fc40000000f00 */
[----:B------:R-:W-:Y:S01]  /*26b0*/  @P5 MOV R17, 0x7f800000 ;  /* 0x7f80000000115802 */ /* 0x000fe20000000f00 */
[----:B------:R-:W-:Y:S01]  /*26c0*/  FFMA.FTZ R4, R4, 0.69314718246459960938, R23 ;  /* 0x3f31721804047823 */ /* 0x000fe20000010017 */
[----:B------:R-:W-:Y:S01]  /*26d0*/  @P2 FSETP.NEU.FTZ.AND P6, PT, R14, RZ, PT ;  /* 0x000000ff0e00220b */ /* 0x000fe20003fdd000 */
[----:B------:R-:W-:Y:S01]  /*26e0*/  FFMA.FTZ R9, R9, 0.69314718246459960938, R8 ;  /* 0x3f31721809097823 */ /* 0x000fe20000010008 */
[----:B------:R-:W-:Y:S01]  /*26f0*/  @P1 FFMA.FTZ R4, R11, R16, +INF ;  /* 0x7f8000000b041423 */ /* 0x000fe20000010010 */
[----:B------:R-:W-:Y:S01]  /*2700*/  @P0 FFMA.FTZ R9, R6, R17, +INF ;  /* 0x7f80000006090423 */ /* 0x000fe20000010011 */
[----:B------:R-:W-:Y:S02]  /*2710*/  @P2 FSEL R19, R19, -RZ, P6 ;  /* 0x800000ff13132208 */ /* 0x000fe40003000000 */
[----:B------:R-:W-:Y:S02]  /*2720*/  @P3 FSETP.NEU.FTZ.AND P1, PT, R15, RZ, PT ;  /* 0x000000ff0f00320b */ /* 0x000fe40003f3d000 */
[----:B------:R-:W-:-:S02]  /*2730*/  @P4 FSETP.NEU.FTZ.AND P0, PT, R11, RZ, PT ;  /* 0x000000ff0b00420b */ /* 0x000fc40003f1d000 */
[----:B------:R-:W-:Y:S02]  /*2740*/  @P5 FSETP.NEU.FTZ.AND P2, PT, R6, RZ, PT ;  /* 0x000000ff0600520b */ /* 0x000fe40003f5d000 */
[----:B------:R-:W-:Y:S02]  /*2750*/  @P3 FSEL R0, R0, -RZ, P1 ;  /* 0x800000ff00003208 */ /* 0x000fe40000800000 */
[----:B------:R-:W-:Y:S02]  /*2760*/  @P4 FSEL R4, R4, -RZ, P0 ;  /* 0x800000ff04044208 */ /* 0x000fe40000000000 */
[----:B------:R-:W-:Y:S02]  /*2770*/  @P5 FSEL R9, R9, -RZ, P2 ;  /* 0x800000ff09095208 */ /* 0x000fe40001000000 */
[----:B------:R-:W-:Y:S02]  /*2780*/  F2FP.F16.F32.PACK_AB R13, R13, R10 ;  /* 0x0000000a0d0d723e */ /* 0x000fe400000000ff */
[----:B------:R-:W-:-:S02]  /*2790*/  F2FP.F16.F32.PACK_AB R5, R12, R5 ;  /* 0x000000050c05723e */ /* 0x000fc400000000ff */
[----:B------:R-:W-:Y:S01]  /*27a0*/  F2FP.F16.F32.PACK_AB R19, R0, R19 ;  /* 0x000000130013723e */ /* 0x000fe200000000ff */
[----:B------:R-:W-:Y:S01]  /*27b0*/  STG.E desc[UR4][R2.64], R13 ;  /* 0x0000000d02007986 */ /* 0x000fe2000c101904 */
[----:B------:R-:W-:-:S03]  /*27c0*/  F2FP.F16.F32.PACK_AB R9, R9, R4 ;  /* 0x000000040909723e */ /* 0x000fc600000000ff */
[----:B------:R-:W-:Y:S04]  /*27d0*/  STG.E desc[UR4][R2.64+0x200], R5 ;  /* 0x0002000502007986 */ /* 0x000fe8000c101904 */
[----:B------:R-:W-:Y:S04]  /*27e0*/  STG.E desc[UR4][R2.64+0x400], R19 ;  /* 0x0004001302007986 */ /* 0x000fe8000c101904 */
[----:B------:R-:W-:Y:S01]  /*27f0*/  STG.E desc[UR4][R2.64+0x600], R9 ;  /* 0x0006000902007986 */ /* 0x000fe2000c101904 */
[----:B------:R-:W-:Y:S05]  /*2800*/  EXIT ;  /* 0x000000000000794d */ /* 0x000fea0003800000 */
.L_x_3751:
        /* <DEDUP_REMOVED lines=15> */
.L_x_12200:


//--------------------- .text._ZN2at6native29vectorized_elementwise_kernelILi4EZZZNS0_17log1p_kernel_cudaERNS_18TensorIteratorBaseEENKUlvE_clEvENKUlvE3_clEvEUlN3c104HalfEE_St5arrayIPcLm2EEEEviT0_T1_ --------------------------
	.section	.text._ZN2at6native29vectorized_elementwise_kernelILi4EZZZNS0_17log1p_kernel_cudaERNS_18TensorIteratorBaseEENKUlvE_clEvENKUlvE3_clEvEUlN3c104HalfEE_St5arrayIPcLm2EEEEviT0_T1_,"ax",@progbits
	.align	128
        .global         _ZN2at6native29vectorized_elementwise_kernelILi4EZZZNS0_17log1p_kernel_cudaERNS_18TensorIteratorBaseEENKUlvE_clEvENKUlvE3_clEvEUlN3c104HalfEE_St5arrayIPcLm2EEEEviT0_T1_
        .type           _ZN2at6native29vectorized_elementwise_kernelILi4EZZZNS0_17log1p_kernel_cudaERNS_18TensorIteratorBaseEENKUlvE_clEvENKUlvE3_clEvEUlN3c104HalfEE_St5arrayIPcLm2EEEEviT0_T1_,@function
        .size           _ZN2at6native29vectorized_elementwise_kernelILi4EZZZNS0_17log1p_kernel_cudaERNS_18TensorIteratorBaseEENKUlvE_clEvENKUlvE3_clEvEUlN3c104HalfEE_St5arrayIPcLm2EEEEviT0_T1_,(.L_x_12201 - _ZN2at6native29vectorized_elementwise_kernelILi4EZZZNS0_17log1p_kernel_cudaERNS_18TensorIteratorBaseEENKUlvE_clEvENKUlvE3_clEvEUlN3c104HalfEE_St5arrayIPcLm2EEEEviT0_T1_)
        .other          _ZN2at6native29vectorized_elementwise_kernelILi4EZZZNS0_17log1p_kernel_cudaERNS_18TensorIteratorBaseEENKUlvE_clEvENKUlvE3_clEvEUlN3c104HalfEE_St5arrayIPcLm2EEEEviT0_T1_,@"STO_CUDA_ENTRY STV_DEFAULT"
_ZN2at6native29vectorized_elementwise_kernelILi4EZZZNS0_17log1p_kernel_cudaERNS_18TensorIteratorBaseEENKUlvE_clEvENKUlvE3_clEvEUlN3c104HalfEE_St5arrayIPcLm2EEEEviT0_T1_:
.text._ZN2at6native29vectorized_elementwise_kernelILi4EZZZNS0_17log1p_kernel_cudaERNS_18TensorIteratorBaseEENKUlvE_clEvENKUlvE3_clEvEUlN3c104HalfEE_St5arrayIPcLm2EEEEviT0_T1_:
        /* <DEDUP_REMOVED lines=107> */
.L_x_3754:
[----:B------:R-:W-:Y:S05]  /*06b0*/  BSYNC.RECONVERGENT B0 ;  /* 0x0000000000007941 */ /* 0x000fea0003800200 */
.L_x_3753:
        /* <DEDUP_REMOVED lines=35> */
.L_x_3756:
[----:B------:R-:W-:Y:S05]  /*08f0*/  BSYNC.RECONVERGENT B0 ;  /* 0x0000000000007941 */ /* 0x000fea0003800200 */
.L_x_3755:
        /* <DEDUP_REMOVED lines=34> */
.L_x_3758:
[----:B------:R-:W-:Y:S05]  /*0b20*/  BSYNC.RECONVERGENT B0 ;  /* 0x0000000000007941 */ /* 0x000fea0003800200 */
.L_x_3757:
        /* <DEDUP_REMOVED lines=35> */
.L_x_3760:
[----:B------:R-:W-:Y:S05]  /*0d60*/  BSYNC.RECONVERGENT B0 ;  /* 0x0000000000007941 */ /* 0x000fea0003800200 */
.L_x_3759:
        /* <DEDUP_REMOVED lines=32> */
.L_x_3762:
[----:B------:R-:W-:Y:S05]  /*0f70*/  BSYNC.RECONVERGENT B0 ;  /* 0x0000000000007941 */ /* 0x000fea0003800200 */
.L_x_3761:
        /* <DEDUP_REMOVED lines=32> */
.L_x_3764:
[----:B------:R-:W-:Y:S05]  /*1180*/  BSYNC.RECONVERGENT B0 ;  /* 0x0000000000007941 */ /* 0x000fea0003800200 */
.L_x_3763:
        /* <DEDUP_REMOVED lines=32> */
.L_x_3766:
[----:B------:R-:W-:Y:S05]  /*1390*/  BSYNC.RECONVERGENT B0 ;  /* 0x0000000000007941 */ /* 0x000fea0003800200 */
.L_x_3765:
        /* <DEDUP_REMOVED lines=32> */
.L_x_3768:
[----:B------:R-:W-:Y:S05]  /*15a0*/  BSYNC.RECONVERGENT B0 ;  /* 0x0000000000007941 */ /* 0x000fea0003800200 */
.L_x_3767:
        /* <DEDUP_REMOVED lines=18> */
.L_x_3771:
[----:B------:R-:W-:-:S13]  /*16d0*/  ISETP.GE.U32.AND P0, PT, R0, R3, PT ;  /* 0x000000030000720c */ /* 0x000fda0003f06070 */
[----:B------:R-:W-:Y:S05]  /*16e0*/  @P0 BRA `(.L_x_3773) ;  /* 0x0000000000300947 */ /* 0x000fea0003800000 */
[----:B0-----:R-:W0:Y:S01]  /*16f0*/  LDC.64 R6, c[0x0][0x388] ;  /* 0x0000e200ff067b82 */ /* 0x001e220000000a00 */
[----:B------:R-:W-:Y:S02]  /*1700*/  IADD3 R9, PT, PT, R5, R0, RZ ;  /* 0x0000000005097210 */ /* 0x000fe40007ffe0ff */
[----:B------:R-:W-:-:S03]  /*1710*/  IADD3 R0, PT, PT, R0, 0x80, RZ ;  /* 0x0000008000007810 */ /* 0x000fc60007ffe0ff */
[----:B0-----:R-:W-:-:S05]  /*1720*/  IMAD.WIDE.U32 R6, R9, 0x2, R6 ;  /* 0x0000000209067825 */ /* 0x001fca00078e0006 */
[----:B------:R1:W-:Y:S02]  /*1730*/  STG.E.U16 desc[UR4][R6.64], R10 ;  /* 0x0000000a06007986 */ /* 0x0003e4000c101504 */
.L_x_3772:
[----:B------:R-:W-:-:S13]  /*1740*/  ISETP.GE.U32.AND P0, PT, R0, R3, PT ;  /* 0x000000030000720c */ /* 0x000fda0003f06070 */
[----:B------:R-:W-:Y:S05]  /*1750*/  @P0 BRA `(.L_x_3774) ;  /* 0x0000000000340947 */ /* 0x000fea0003800000 */
[----:B01----:R-:W0:Y:S01]  /*1760*/  LDC.64 R6, c[0x0][0x388] ;  /* 0x0000e200ff067b82 */ /* 0x003e220000000a00 */
[----:B------:R-:W-:Y:S02]  /*1770*/  IADD3 R9, PT, PT, R5, R0, RZ ;  /* 0x0000000005097210 */ /* 0x000fe40007ffe0ff */
[----:B------:R-:W-:-:S03]  /*1780*/  IADD3 R0, PT, PT, R0, 0x80, RZ ;  /* 0x0000008000007810 */ /* 0x000fc60007ffe0ff */
[----:B0-----:R-:W-:-:S05]  /*1790*/  IMAD.WIDE.U32 R6, R9, 0x2, R6 ;  /* 0x0000000209067825 */ /* 0x001fca00078e0006 */
[----:B------:R1:W-:Y:S02]  /*17a0*/  STG.E.U16 desc[UR4][R6.64], R11 ;  /* 0x0000000b06007986 */ /* 0x0003e4000c101504 */
.L_x_3773:
        /* <DEDUP_REMOVED lines=8> */
.L_x_3774:
[----:B------:R-:W-:Y:S05]  /*1830*/  BSYNC.RELIABLE B1 ;  /* 0x0000000000017941 */ /* 0x000fea0003800100 */
.L_x_3770:
[----:B------:R-:W-:-:S13]  /*1840*/  ISETP.GE.U32.AND P0, PT, R0, R3, PT ;  /* 0x000000030000720c */ /* 0x000fda0003f06070 */
[----:B012---:R-:W0:Y:S01]  /*1850*/  @!P0 LDC.64 R6, c[0x0][0x388] ;  /* 0x0000e200ff068b82 */ /* 0x007e220000000a00 */
[----:B------:R-:W-:Y:S02]  /*1860*/  @!P0 IADD3 R9, PT, PT, R5, R0, RZ ;  /* 0x0000000005098210 */ /* 0x000fe40007ffe0ff */
[----:B------:R-:W-:-:S03]  /*1870*/  @!P0 IADD3 R0, PT, PT, R0, 0x80, RZ ;  /* 0x0000008000008810 */ /* 0x000fc60007ffe0ff */
[----:B0-----:R-:W-:-:S05]  /*1880*/  @!P0 IMAD.WIDE.U32 R6, R9, 0x2, R6 ;  /* 0x0000000209068825 */ /* 0x001fca00078e0006 */
[----:B------:R2:W-:Y:S02]  /*1890*/  @!P0 STG.E.U16 desc[UR4][R6.64], R13 ;  /* 0x0000000d06008986 */ /* 0x0005e4000c101504 */
.L_x_3775:
[----:B------:R-:W-:Y:S05]  /*18a0*/  BSYNC.RECONVERGENT B0 ;  /* 0x0000000000007941 */ /* 0x000fea0003800200 */
.L_x_3769:
        /* <DEDUP_REMOVED lines=8> */
.L_x_3752:
[----:B------:R-:W0:Y:S01]  /*1930*/  S2R R0, SR_TID.X ;  /* 0x0000000000007919 */ /* 0x000e220000002100 */
[----:B------:R-:W1:Y:S02]  /*1940*/  LDC.64 R2, c[0x0][0x390] ;  /* 0x0000e400ff027b82 */ /* 0x000e640000000a00 */
[----:B-1----:R-:W-:-:S04]  /*1950*/  IMAD.WIDE.U32 R2, R5, 0x2, R2 ;  /* 0x0000000205027825 */ /* 0x002fc800078e0002 */
[----:B0-----:R-:W-:-:S05]  /*1960*/  IMAD.WIDE.U32 R10, R0, 0x8, R2 ;  /* 0x00000008000a7825 */ /* 0x001fca00078e0002 */
[----:B------:R-:W2:Y:S04]  /*1970*/  LDG.E.64 R8, desc[UR4][R10.64] ;  /* 0x000000040a087981 */ /* 0x000ea8000c1e1b00 */
[----:B------:R0:W3:Y:S01]  /*1980*/  LDG.E.64 R2, desc[UR4][R10.64+0x400] ;  /* 0x000400040a027981 */ /* 0x0000e2000c1e1b00 */
[----:B------:R-:W-:Y:S01]  /*1990*/  MOV R4, 0x3d39bf78 ;  /* 0x3d39bf7800047802 */ /* 0x000fe20000000f00 */
[--C-:B--2---:R-:W-:Y:S02]  /*19a0*/  HADD2.F32 R13, -RZ, R8.reuse.H1_H1 ;  /* 0x30000008ff0d7230 */ /* 0x104fe40000004100 */
[----:B------:R-:W-:Y:S02]  /*19b0*/  HADD2.F32 R7, -RZ, R9.H0_H0 ;  /* 0x20000009ff077230 */ /* 0x000fe40000004100 */
[----:B------:R-:W-:-:S02]  /*19c0*/  HADD2.F32 R14, -RZ, R8.H0_H0 ;  /* 0x20000008ff0e7230 */ /* 0x000fc40000004100 */
[----:B------:R-:W-:Y:S01]  /*19d0*/  FADD.FTZ.RZ R12, R13, 1 ;  /* 0x3f8000000d0c7421 */ /* 0x000fe2000001c000 */
[----:B------:R-:W-:Y:S02]  /*19e0*/  HADD2.F32 R6, -RZ, R9.H1_H1 ;  /* 0x30000009ff067230 */ /* 0x000fe40000004100 */
[----:B------:R-:W-:Y:S01]  /*19f0*/  FADD.FTZ.RZ R15, R7, 1 ;  /* 0x3f800000070f7421 */ /* 0x000fe2000001c000 */
[----:B------:R-:W-:Y:S02]  /*1a00*/  HFMA2 R8, -RZ, RZ, 1.625, 0 ;  /* 0x3e800000ff087431 */ /* 0x000fe400000001ff */
[----:B------:R-:W-:Y:S01]  /*1a10*/  FADD.FTZ.RZ R9, R14, 1 ;  /* 0x3f8000000e097421 */ /* 0x000fe2000001c000 */
[----:B------:R-:W-:Y:S01]  /*1a20*/  IADD3 R12, PT, PT, R12, -0x3f400000, RZ ;  /* 0xc0c000000c0c7810 */ /* 0x000fe20007ffe0ff */
[----:B------:R-:W-:Y:S01]  /*1a30*/  FADD.FTZ.RZ R16, R6, 1 ;  /* 0x3f80000006107421 */ /* 0x000fe2000001c000 */
[----:B0-----:R-:W-:Y:S02]  /*1a40*/  IADD3 R10, PT, PT, R15, -0x3f400000, RZ ;  /* 0xc0c000000f0a7810 */ /* 0x001fe40007ffe0ff */
[----:B------:R-:W-:-:S02]  /*1a50*/  IADD3 R9, PT, PT, R9, -0x3f400000, RZ ;  /* 0xc0c0000009097810 */ /* 0x000fc40007ffe0ff */
[----:B------:R-:W-:Y:S02]  /*1a60*/  IADD3 R15, PT, PT, R16, -0x3f400000, RZ ;  /* 0xc0c00000100f7810 */ /* 0x000fe40007ffe0ff */
[----:B------:R-:W-:Y:S02]  /*1a70*/  LOP3.LUT R12, R12, 0xff800000, RZ, 0xc0, !PT ;  /* 0xff8000000c0c7812 */ /* 0x000fe400078ec0ff */
[----:B------:R-:W-:Y:S02]  /*1a80*/  LOP3.LUT R10, R10, 0xff800000, RZ, 0xc0, !PT ;  /* 0xff8000000a0a7812 */ /* 0x000fe400078ec0ff */
[----:B------:R-:W-:Y:S02]  /*1a90*/  LOP3.LUT R21, R9, 0xff800000, RZ, 0xc0, !PT ;  /* 0xff80000009157812 */ /* 0x000fe400078ec0ff */
[----:B------:R-:W-:Y:S02]  /*1aa0*/  LOP3.LUT R15, R15, 0xff800000, RZ, 0xc0, !PT ;  /* 0xff8000000f0f7812 */ /* 0x000fe400078ec0ff */
[----:B------:R-:W-:-:S02]  /*1ab0*/  IADD3 R11, PT, PT, -R12, 0x40800000, RZ ;  /* 0x408000000c0b7810 */ /* 0x000fc40007ffe1ff */
[----:B------:R-:W-:Y:S02]  /*1ac0*/  IADD3 R23, PT, PT, -R10, 0x40800000, RZ ;  /* 0x408000000a177810 */ /* 0x000fe40007ffe1ff */
[----:B------:R-:W-:Y:S01]  /*1ad0*/  IADD3 R9, PT, PT, -R21, 0x40800000, RZ ;  /* 0x4080000015097810 */ /* 0x000fe20007ffe1ff */
[-C--:B------:R-:W-:Y:S01]  /*1ae0*/  FFMA.FTZ R18, R11, R8.reuse, -1 ;  /* 0xbf8000000b127423 */ /* 0x080fe20000010008 */
[----:B------:R-:W-:Y:S01]  /*1af0*/  IADD3 R25, PT, PT, -R15, 0x40800000, RZ ;  /* 0x408000000f197810 */ /* 0x000fe20007ffe1ff */
[----:B------:R-:W-:Y:S01]  /*1b00*/  FFMA.FTZ R11, R23, R8, -1 ;  /* 0xbf800000170b7423 */ /* 0x000fe20000010008 */
[----:B------:R-:W-:Y:S01]  /*1b10*/  IADD3 R20, PT, PT, R7, -R10, RZ ;  /* 0x8000000a07147210 */ /* 0x000fe20007ffe0ff */
[-C--:B------:R-:W-:Y:S01]  /*1b20*/  FFMA.FTZ R16, R9, R8.reuse, -1 ;  /* 0xbf80000009107423 */ /* 0x080fe20000010008 */
[----:B------:R-:W-:Y:S01]  /*1b30*/  IADD3 R17, PT, PT, R14, -R21, RZ ;  /* 0x800000150e117210 */ /* 0x000fe20007ffe0ff */
[----:B------:R-:W-:Y:S01]  /*1b40*/  FFMA.FTZ R9, R25, R8, -1 ;  /* 0xbf80000019097423 */ /* 0x000fe20000010008 */
[----:B------:R-:W-:Y:S01]  /*1b50*/  IADD3 R22, PT, PT, R6, -R15, RZ ;  /* 0x8000000f06167210 */ /* 0x000fe20007ffe0ff */
[----:B------:R-:W-:Y:S01]  /*1b60*/  FADD.FTZ R11, R20, R11 ;  /* 0x0000000b140b7221 */ /* 0x000fe20000010000 */
[----:B------:R-:W-:Y:S01]  /*1b70*/  IADD3 R19, PT, PT, R13, -R12, RZ ;  /* 0x8000000c0d137210 */ /* 0x000fe20007ffe0ff */
[----:B------:R-:W-:Y:S01]  /*1b80*/  FADD.FTZ R17, R17, R16 ;  /* 0x0000001011117221 */ /* 0x000fe20000010000 */
[----:B------:R-:W-:Y:S01]  /*1b90*/  I2FP.F32.S32 R16, R21 ;  /* 0x0000001500107245 */ /* 0x000fe20000201400 */
[----:B------:R-:W-:Y:S01]  /*1ba0*/  FADD.FTZ R9, R22, R9 ;  /* 0x0000000916097221 */ /* 0x000fe20000010000 */
[-C--:B------:R-:W-:Y:S01]  /*1bb0*/  FFMA.FTZ R22, R11, -R4.reuse, 0.10546888411045074463 ;  /* 0x3dd800120b167423 */ /* 0x080fe20000010804 */
[----:B------:R-:W-:Y:S01]  /*1bc0*/  FADD.FTZ R19, R19, R18 ;  /* 0x0000001213137221 */ /* 0x000fe20000010000 */
[-C--:B------:R-:W-:Y:S01]  /*1bd0*/  FFMA.FTZ R18, R17, -R4.reuse, 0.10546888411045074463 ;  /* 0x3dd8001211127423 */ /* 0x080fe20000010804 */
[----:B------:R-:W-:Y:S01]  /*1be0*/  FFMA.FTZ R24, R9, -R4, 0.10546888411045074463 ;  /* 0x3dd8001209187423 */ /* 0x000fe20000010804 */
[----:B------:R-:W-:Y:S01]  /*1bf0*/  FFMA.FTZ R22, R11, R22, -0.13229703903198242188 ;  /* 0xbe0778e00b167423 */ /* 0x000fe20000010016 */
[----:B------:R-:W-:Y:S01]  /*1c00*/  FFMA.FTZ R20, R19, -R4, 0.10546888411045074463 ;  /* 0x3dd8001213147423 */ /* 0x000fe20000010804 */
[----:B------:R-:W-:Y:S01]  /*1c10*/  FFMA.FTZ R18, R17, R18, -0.13229703903198242188 ;  /* 0xbe0778e011127423 */ /* 0x000fe20000010012 */
[----:B------:R-:W-:Y:S01]  /*1c20*/  FFMA.FTZ R24, R9, R24, -0.13229703903198242188 ;  /* 0xbe0778e009187423 */ /* 0x000fe20000010018 */
[----:B------:R-:W-:Y:S01]  /*1c30*/  FFMA.FTZ R22, R11, R22, 0.14491446316242218018 ;  /* 0x3e1464750b167423 */ /* 0x000fe20000010016 */
[----:B------:R-:W-:Y:S01]  /*1c40*/  FFMA.FTZ R20, R19, R20, -0.13229703903198242188 ;  /* 0xbe0778e013147423 */ /* 0x000fe20000010014 */
[----:B------:R-:W-:Y:S01]  /*1c50*/  FFMA.FTZ R18, R17, R18, 0.14491446316242218018 ;  /* 0x3e14647511127423 */ /* 0x000fe20000010012 */
[----:B------:R-:W-:Y:S01]  /*1c60*/  FFMA.FTZ R24, R9, R24, 0.14491446316242218018 ;  /* 0x3e14647509187423 */ /* 0x000fe20000010018 */
[----:B------:R-:W-:Y:S01]  /*1c70*/  FFMA.FTZ R22, R11, R22, -0.16641564667224884033 ;  /* 0xbe2a68dd0b167423 */ /* 0x000fe20000010016 */
[----:B------:R-:W-:Y:S01]  /*1c80*/  FFMA.FTZ R20, R19, R20, 0.14491446316242218018 ;  /* 0x3e14647513147423 */ /* 0x000fe20000010014 */
[----:B------:R-:W-:Y:S01]  /*1c90*/  FFMA.FTZ R18, R17, R18, -0.16641564667224884033 ;  /* 0xbe2a68dd11127423 */ /* 0x000fe20000010012 */
[----:B------:R-:W-:Y:S01]  /*1ca0*/  FFMA.FTZ R24, R9, R24, -0.16641564667224884033 ;  /* 0xbe2a68dd09187423 */ /* 0x000fe20000010018 */
[----:B------:R-:W-:Y:S01]  /*1cb0*/  FFMA.FTZ R22, R11, R22, 0.19988867640495300293 ;  /* 0x3e4caf9e0b167423 */ /* 0x000fe20000010016 */
[----:B------:R-:W-:Y:S01]  /*1cc0*/  FFMA.FTZ R20, R19, R20, -0.16641564667224884033 ;  /* 0xbe2a68dd13147423 */ /* 0x000fe20000010014 */
[----:B------:R-:W-:Y:S01]  /*1cd0*/  FFMA.FTZ R18, R17, R18, 0.19988867640495300293 ;  /* 0x3e4caf9e11127423 */ /* 0x000fe20000010012 */
[----:B------:R-:W-:Y:S01]  /*1ce0*/  FFMA.FTZ R24, R9, R24, 0.19988867640495300293 ;  /* 0x3e4caf9e09187423 */ /* 0x000fe20000010018 */
[----:B------:R-:W-:Y:S01]  /*1cf0*/  FFMA.FTZ R22, R11, R22, -0.25000196695327758789 ;  /* 0xbe8000420b167423 */ /* 0x000fe20000010016 */
[----:B------:R-:W-:Y:S01]  /*1d00*/  FFMA.FTZ R20, R19, R20, 0.19988867640495300293 ;  /* 0x3e4caf9e13147423 */ /* 0x000fe20000010014 */
[----:B------:R-:W-:Y:S01]  /*1d10*/  FFMA.FTZ R18, R17, R18, -0.25000196695327758789 ;  /* 0xbe80004211127423 */ /* 0x000fe20000010012 */
[----:B------:R-:W-:Y:S01]  /*1d20*/  FFMA.FTZ R24, R9, R24, -0.25000196695327758789 ;  /* 0xbe80004209187423 */ /* 0x000fe20000010018 */
[----:B------:R-:W-:Y:S01]  /*1d30*/  FFMA.FTZ R22, R11, R22, 0.33333510160446166992 ;  /* 0x3eaaaae60b167423 */ /* 0x000fe20000010016 */
[----:B------:R-:W-:Y:S01]  /*1d40*/  FFMA.FTZ R20, R19, R20, -0.25000196695327758789 ;  /* 0xbe80004213147423 */ /* 0x000fe20000010014 */
[----:B------:R-:W-:Y:S01]  /*1d50*/  FFMA.FTZ R18, R17, R18, 0.33333510160446166992 ;  /* 0x3eaaaae611127423 */ /* 0x000fe20000010012 */
[----:B------:R-:W-:Y:S01]  /*1d60*/  FFMA.FTZ R24, R9, R24, 0.33333510160446166992 ;  /* 0x3eaaaae609187423 */ /* 0x000fe20000010018 */
[----:B------:R-:W-:Y:S01]  /*1d70*/  FFMA.FTZ R22, R11, R22, -0.5 ;  /* 0xbf0000000b167423 */ /* 0x000fe20000010016 */
[----:B------:R-:W-:Y:S01]  /*1d80*/  FFMA.FTZ R20, R19, R20, 0.33333510160446166992 ;  /* 0x3eaaaae613147423 */ /* 0x000fe20000010014 */
[----:B------:R-:W-:Y:S01]  /*1d90*/  FFMA.FTZ R18, R17, R18, -0.5 ;  /* 0xbf00000011127423 */ /* 0x000fe20000010012 */
[----:B------:R-:W-:Y:S01]  /*1da0*/  FFMA.FTZ R24, R9, R24, -0.5 ;  /* 0xbf00000009187423 */ /* 0x000fe20000010018 */
[----:B------:R-:W-:Y:S01]  /*1db0*/  FMUL.FTZ R22, R11, R22 ;  /* 0x000000160b167220 */ /* 0x000fe20000410000 */
[----:B------:R-:W-:Y:S01]  /*1dc0*/  FFMA.FTZ R20, R19, R20, -0.5 ;  /* 0xbf00000013147423 */ /* 0x000fe20000010014 */
[----:B------:R-:W-:Y:S01]  /*1dd0*/  FMUL.FTZ R18, R17, R18 ;  /* 0x0000001211127220 */ /* 0x000fe20000410000 */
[----:B------:R-:W-:Y:S01]  /*1de0*/  FMUL.FTZ R24, R9, R24 ;  /* 0x0000001809187220 */ /* 0x000fe20000410000 */
[----:B------:R-:W-:Y:S01]  /*1df0*/  FFMA.FTZ R22, R11, R22, R11 ;  /* 0x000000160b167223 */ /* 0x000fe2000001000b */
[----:B------:R-:W-:Y:S01]  /*1e00*/  FMUL.FTZ R11, R16, 1.1920928955078125e-07 ;  /* 0x34000000100b7820 */ /* 0x000fe20000410000 */
[----:B------:R-:W-:Y:S01]  /*1e10*/  FFMA.FTZ R18, R17, R18, R17 ;  /* 0x0000001211127223 */ /* 0x000fe20000010011 */
[----:B------:R-:W-:Y:S01]  /*1e20*/  ISETP.GE.U32.AND P1, PT, R14, 0x7f800000, PT ;  /* 0x7f8000000e00780c */ /* 0x000fe20003f26070 */
[----:B------:R-:W-:Y:S01]  /*1e30*/  FFMA.FTZ R16, R9, R24, R9 ;  /* 0x0000001809107223 */ /* 0x000fe20000010009 */
[----:B------:R-:W-:Y:S01]  /*1e40*/  I2FP.F32.S32 R12, R12 ;  /* 0x0000000c000c7245 */ /* 0x000fe20000201400 */
[----:B------:R-:W-:Y:S01]  /*1e50*/  FFMA.FTZ R9, R11, 0.69314718246459960938, R18 ;  /* 0x3f3172180b097823 */ /* 0x000fe20000010012 */
[----:B------:R-:W-:Y:S01]  /*1e60*/  I2FP.F32.S32 R11, R10 ;  /* 0x0000000a000b7245 */ /* 0x000fe20000201400 */
[----:B---3--:R-:W-:-:S02]  /*1e70*/  HADD2.F32 R10, -RZ, R2.H0_H0 ;  /* 0x20000002ff0a7230 */ /* 0x008fc40000004100 */
[----:B------:R-:W-:Y:S01]  /*1e80*/  FMUL.FTZ R20, R19, R20 ;  /* 0x0000001413147220 */ /* 0x000fe20000410000 */
[----:B------:R-:W-:Y:S01]  /*1e90*/  ISETP.GT.AND P3, PT, R14, -0x40800000, P1 ;  /* 0xbf8000000e00780c */ /* 0x000fe20000f64270 */
[----:B------:R-:W-:Y:S01]  /*1ea0*/  FMUL.FTZ R12, R12, 1.1920928955078125e-07 ;  /* 0x340000000c0c7820 */ /* 0x000fe20000410000 */
[----:B------:R-:W-:Y:S01]  /*1eb0*/  ISETP.GE.U32.AND P0, PT, R13, 0x7f800000, PT ;  /* 0x7f8000000d00780c */ /* 0x000fe20003f06070 */
[----:B------:R-:W-:Y:S01]  /*1ec0*/  FFMA.FTZ R19, R19, R20, R19 ;  /* 0x0000001413137223 */ /* 0x000fe20000010013 */
[----:B------:R-:W-:Y:S01]  /*1ed0*/  ISETP.GE.U32.AND P5, PT, R7, 0x7f800000, PT ;  /* 0x7f8000000700780c */ /* 0x000fe20003fa6070 */
[----:B------:R-:W-:Y:S01]  /*1ee0*/  FADD.FTZ.RZ R17, R10, 1 ;  /* 0x3f8000000a117421 */ /* 0x000fe2000001c000 */
[----:B------:R-:W-:Y:S01]  /*1ef0*/  ISETP.GT.AND P6, PT, R13, -0x40800000, P0 ;  /* 0xbf8000000d00780c */ /* 0x000fe200007c4270 */
[----:B------:R-:W-:Y:S01]  /*1f00*/  FFMA.FTZ R12, R12, 0.69314718246459960938, R19 ;  /* 0x3f3172180c0c7823 */ /* 0x000fe20000010013 */
[----:B------:R-:W-:Y:S01]  /*1f10*/  @P1 MOV R19, 0x7f800000 ;  /* 0x7f80000000131802 */ /* 0x000fe20000000f00 */
[----:B------:R-:W-:Y:S01]  /*1f20*/  FMUL.FTZ R11, R11, 1.1920928955078125e-07 ;  /* 0x340000000b0b7820 */ /* 0x000fe20000410000 */
[----:B------:R-:W-:-:S02]  /*1f30*/  ISETP.GT.AND P2, PT, R7, -0x40800000, P5 ;  /* 0xbf8000000700780c */ /* 0x000fc40002f44270 */
[----:B------:R-:W-:Y:S01]  /*1f40*/  IADD3 R17, PT, PT, R17, -0x3f400000, RZ ;  /* 0xc0c0000011117810 */ /* 0x000fe20007ffe0ff */
[C---:B------:R-:W-:Y:S01]  /*1f50*/  @P3 FFMA.FTZ R9, R14.reuse, R19, +INF ;  /* 0x7f8000000e093423 */ /* 0x040fe20000010013 */
[----:B------:R-:W-:Y:S01]  /*1f60*/  I2FP.F32.S32 R15, R15 ;  /* 0x0000000f000f7245 */ /* 0x000fe20000201400 */
[----:B------:R-:W-:Y:S01]  /*1f70*/  FFMA.FTZ R11, R11, 0.69314718246459960938, R22 ;  /* 0x3f3172180b0b7823 */ /* 0x000fe20000010016 */
[----:B------:R-:W-:Y:S02]  /*1f80*/  LOP3.LUT R17, R17, 0xff800000, RZ, 0xc0, !PT ;  /* 0xff80000011117812 */ /* 0x000fe400078ec0ff */
[----:B------:R-:W-:Y:S01]  /*1f90*/  @P1 FSETP.NEU.FTZ.AND P4, PT, R14, RZ, PT ;  /* 0x000000ff0e00120b */ /* 0x000fe20003f9d000 */
[----:B------:R-:W-:Y:S01]  /*1fa0*/  FMUL.FTZ R15, R15, 1.1920928955078125e-07 ;  /* 0x340000000f0f7820 */ /* 0x000fe20000410000 */
[----:B------:R-:W-:Y:S02]  /*1fb0*/  @P0 MOV R14, 0x7f800000 ;  /* 0x7f800000000e0802 */ /* 0x000fe40000000f00 */
[----:B------:R-:W-:-:S02]  /*1fc0*/  ISETP.GE.U32.AND P3, PT, R6, 0x7f800000, PT ;  /* 0x7f8000000600780c */ /* 0x000fc40003f66070 */
[----:B------:R-:W-:Y:S01]  /*1fd0*/  @P5 MOV R18, 0x7f800000 ;  /* 0x7f80000000125802 */ /* 0x000fe20000000f00 */
[----:B------:R-:W-:Y:S01]  /*1fe0*/  @P6 FFMA.FTZ R12, R13, R14, +INF ;  /* 0x7f8000000d0c6423 */ /* 0x000fe2000001000e */
[----:B------:R-:W-:Y:S01]  /*1ff0*/  IADD3 R21, PT, PT, -R17, 0x40800000, RZ ;  /* 0x4080000011157810 */ /* 0x000fe20007ffe1ff */
[----:B------:R-:W-:Y:S01]  /*2000*/  FFMA.FTZ R14, R15, 0.69314718246459960938, R16 ;  /* 0x3f3172180f0e7823 */ /* 0x000fe20000010010 */
[----:B------:R-:W-:Y:S01]  /*2010*/  IADD3 R19, PT, PT, R10, -R17, RZ ;  /* 0x800000110a137210 */ /* 0x000fe20007ffe0ff */
[----:B------:R-:W-:Y:S01]  /*2020*/  @P2 FFMA.FTZ R11, R7, R18, +INF ;  /* 0x7f800000070b2423 */ /* 0x000fe20000010012 */
[----:B------:R-:W-:Y:S01]  /*2030*/  ISETP.GT.AND P6, PT, R6, -0x40800000, P3 ;  /* 0xbf8000000600780c */ /* 0x000fe20001fc4270 */
[----:B------:R-:W-:Y:S01]  /*2040*/  FFMA.FTZ R16, R21, R8, -1 ;  /* 0xbf80000015107423 */ /* 0x000fe20000010008 */
[----:B------:R-:W-:Y:S01]  /*2050*/  @P0 FSETP.NEU.FTZ.AND P2, PT, R13, RZ, PT ;  /* 0x000000ff0d00020b */ /* 0x000fe20003f5d000 */
[----:B------:R-:W-:Y:S01]  /*2060*/  HADD2.F32 R13, -RZ, R2.H1_H1 ;  /* 0x30000002ff0d7230 */ /* 0x000fe20000004100 */
[----:B------:R-:W-:Y:S01]  /*2070*/  @P1 FSEL R9, R9, -RZ, P4 ;  /* 0x800000ff09091208 */ /* 0x000fe20002000000 */
[----:B------:R-:W-:-:S02]  /*2080*/  HADD2.F32 R15, -RZ, R3.H0_H0 ;  /* 0x20000003ff0f7230 */ /* 0x000fc40000004100 */
[----:B------:R-:W-:Y:S01]  /*2090*/  FADD.FTZ R19, R19, R16 ;  /* 0x0000001013137221 */ /* 0x000fe20000010000 */
[----:B------:R-:W-:Y:S02]  /*20a0*/  HADD2.F32 R16, -RZ, R3.H1_H1 ;  /* 0x30000003ff107230 */ /* 0x000fe40000004100 */
[----:B------:R-:W-:Y:S01]  /*20b0*/  FADD.FTZ.RZ R3, R13, 1 ;  /* 0x3f8000000d037421 */ /* 0x000fe2000001c000 */
[----:B------:R-:W-:Y:S01]  /*20c0*/  @P3 MOV R21, 0x7f800000 ;  /* 0x7f80000000153802 */ /* 0x000fe20000000f00 */
[----:B------:R-:W-:Y:S01]  /*20d0*/  FADD.FTZ.RZ R18, R15, 1 ;  /* 0x3f8000000f127421 */ /* 0x000fe2000001c000 */
[----:B------:R-:W-:Y:S01]  /*20e0*/  FFMA.FTZ R2, R19, -R4, 0.10546888411045074463 ;  /* 0x3dd8001213027423 */ /* 0x000fe20000010804 */
[----:B------:R-:W-:Y:S01]  /*20f0*/  FADD.FTZ.RZ R20, R16, 1 ;  /* 0x3f80000010147421 */ /* 0x000fe2000001c000 */
[----:B------:R-:W-:Y:S01]  /*2100*/  IADD3 R3, PT, PT, R3, -0x3f400000, RZ ;  /* 0xc0c0000003037810 */ /* 0x000fe20007ffe0ff */
[----:B------:R-:W-:Y:S01]  /*2110*/  @P6 FFMA.FTZ R14, R6, R21, +INF ;  /* 0x7f800000060e6423 */ /* 0x000fe20000010015 */
[----:B------:R-:W-:Y:S01]  /*2120*/  @P5 FSETP.NEU.FTZ.AND P6, PT, R7, RZ, PT ;  /* 0x000000ff0700520b */ /* 0x000fe20003fdd000 */
[----:B------:R-:W-:Y:S01]  /*2130*/  FFMA.FTZ R2, R19, R2, -0.13229703903198242188 ;  /* 0xbe0778e013027423 */ /* 0x000fe20000010002 */
[----:B------:R-:W-:-:S02]  /*2140*/  IADD3 R18, PT, PT, R18, -0x3f400000, RZ ;  /* 0xc0c0000012127810 */ /* 0x000fc40007ffe0ff */
[----:B------:R-:W-:Y:S01]  /*2150*/  IADD3 R7, PT, PT, R20, -0x3f400000, RZ ;  /* 0xc0c0000014077810 */ /* 0x000fe20007ffe0ff */
[----:B------:R-:W-:Y:S01]  /*2160*/  FFMA.FTZ R2, R19, R2, 0.14491446316242218018 ;  /* 0x3e14647513027423 */ /* 0x000fe20000010002 */
[----:B------:R-:W-:Y:S02]  /*2170*/  LOP3.LUT R20, R3, 0xff800000, RZ, 0xc0, !PT ;  /* 0xff80000003147812 */ /* 0x000fe400078ec0ff */
[----:B------:R-:W-:Y:S01]  /*2180*/  LOP3.LUT R18, R18, 0xff800000, RZ, 0xc0, !PT ;  /* 0xff80000012127812 */ /* 0x000fe200078ec0ff */
[----:B------:R-:W-:Y:S01]  /*2190*/  FFMA.FTZ R2, R19, R2, -0.16641564667224884033 ;  /* 0xbe2a68dd13027423 */ /* 0x000fe20000010002 */
[----:B------:R-:W-:Y:S02]  /*21a0*/  LOP3.LUT R7, R7, 0xff800000, RZ, 0xc0, !PT ;  /* 0xff80000007077812 */ /* 0x000fe400078ec0ff */
[----:B------:R-:W-:Y:S01]  /*21b0*/  IADD3 R23, PT, PT, -R20, 0x40800000, RZ ;  /* 0x4080000014177810 */ /* 0x000fe20007ffe1ff */
[----:B------:R-:W-:Y:S01]  /*21c0*/  FFMA.FTZ R2, R19, R2, 0.19988867640495300293 ;  /* 0x3e4caf9e13027423 */ /* 0x000fe20000010002 */
[----:B------:R-:W-:-:S02]  /*21d0*/  IADD3 R25, PT, PT, -R18, 0x40800000, RZ ;  /* 0x4080000012197810 */ /* 0x000fc40007ffe1ff */
        /* <DEDUP_REMOVED lines=8> */
[----:B------:R-:W-:Y:S01]  /*2260*/  FFMA.FTZ R2, R19, R2, -0.25000196695327758789 ;  /* 0xbe80004213027423 */ /* 0x000fe20000010002 */
[----:B------:R-:W-:Y:S01]  /*2270*/  FADD.FTZ R23, R23, R8 ;  /* 0x0000000817177221 */ /* 0x000fe20000010000 */
[C---:B------:R-:W-:Y:S01]  /*2280*/  ISETP.GE.U32.AND P1, PT, R10.reuse, 0x7f800000, PT ;  /* 0x7f8000000a00780c */ /* 0x040fe20003f26070 */
[----:B------:R-:W-:Y:S01]  /*2290*/  FFMA.FTZ R8, R3, -R4, 0.10546888411045074463 ;  /* 0x3dd8001203087423 */ /* 0x000fe20000010804 */
[----:B------:R-:W-:Y:S01]  /*22a0*/  FADD.FTZ R21, R21, R24 ;  /* 0x0000001815157221 */ /* 0x000fe20000010000 */
[----:B------:R-:W-:Y:S01]  /*22b0*/  FFMA.FTZ R2, R19, R2, 0.33333510160446166992 ;  /* 0x3eaaaae613027423 */ /* 0x000fe20000010002 */
[----:B------:R-:W-:Y:S01]  /*22c0*/  ISETP.GT.AND P4, PT, R10, -0x40800000, P1 ;  /* 0xbf8000000a00780c */ /* 0x000fe20000f84270 */
[----:B------:R-:W-:Y:S01]  /*22d0*/  FFMA.FTZ R8, R3, R8, -0.13229703903198242188 ;  /* 0xbe0778e003087423 */ /* 0x000fe20000010008 */
[----:B------:R-:W-:Y:S01]  /*22e0*/  FFMA.FTZ R22, R21, -R4, 0.10546888411045074463 ;  /* 0x3dd8001215167423 */ /* 0x000fe20000010804 */
[----:B------:R-:W-:Y:S01]  /*22f0*/  FFMA.FTZ R2, R19, R2, -0.5 ;  /* 0xbf00000013027423 */ /* 0x000fe20000010002 */
[----:B------:R-:W-:Y:S01]  /*2300*/  FFMA.FTZ R4, R23, -R4, 0.10546888411045074463 ;  /* 0x3dd8001217047423 */ /* 0x000fe20000010804 */
[----:B------:R-:W-:Y:S01]  /*2310*/  FFMA.FTZ R8, R3, R8, 0.14491446316242218018 ;  /* 0x3e14647503087423 */ /* 0x000fe20000010008 */
[----:B------:R-:W-:Y:S01]  /*2320*/  FFMA.FTZ R22, R21, R22, -0.13229703903198242188 ;  /* 0xbe0778e015167423 */ /* 0x000fe20000010016 */
[----:B------:R-:W-:Y:S01]  /*2330*/  FMUL.FTZ R2, R19, R2 ;  /* 0x0000000213027220 */ /* 0x000fe20000410000 */
[----:B------:R-:W-:Y:S01]  /*2340*/  FFMA.FTZ R24, R23, R4, -0.13229703903198242188 ;  /* 0xbe0778e017187423 */ /* 0x000fe20000010004 */
[----:B------:R-:W-:Y:S01]  /*2350*/  FFMA.FTZ R8, R3, R8, -0.16641564667224884033 ;  /* 0xbe2a68dd03087423 */ /* 0x000fe20000010008 */
[----:B------:R-:W-:Y:S01]  /*2360*/  FFMA.FTZ R22, R21, R22, 0.14491446316242218018 ;  /* 0x3e14647515167423 */ /* 0x000fe20000010016 */
[----:B------:R-:W-:Y:S01]  /*2370*/  FFMA.FTZ R4, R19, R2, R19 ;  /* 0x0000000213047223 */ /* 0x000fe20000010013 */
[----:B------:R-:W-:Y:S01]  /*2380*/  FFMA.FTZ R24, R23, R24, 0.14491446316242218018 ;  /* 0x3e14647517187423 */ /* 0x000fe20000010018 */
[----:B------:R-:W-:Y:S01]  /*2390*/  FFMA.FTZ R8, R3, R8, 0.19988867640495300293 ;  /* 0x3e4caf9e03087423 */ /* 0x000fe20000010008 */
[----:B------:R-:W-:Y:S01]  /*23a0*/  I2FP.F32.S32 R2, R17 ;  /* 0x0000001100027245 */ /* 0x000fe20000201400 */
[----:B------:R-:W-:Y:S01]  /*23b0*/  FFMA.FTZ R22, R21, R22, -0.16641564667224884033 ;  /* 0xbe2a68dd15167423 */ /* 0x000fe20000010016 */
[----:B------:R-:W-:Y:S01]  /*23c0*/  FFMA.FTZ R24, R23, R24, -0.16641564667224884033 ;  /* 0xbe2a68dd17187423 */ /* 0x000fe20000010018 */
[----:B------:R-:W-:Y:S01]  /*23d0*/  FFMA.FTZ R8, R3, R8, -0.25000196695327758789 ;  /* 0xbe80004203087423 */ /* 0x000fe20000010008 */
[----:B------:R-:W-:Y:S01]  /*23e0*/  @P1 MOV R17, 0x7f800000 ;  /* 0x7f80000000111802 */ /* 0x000fe20000000f00 */
[----:B------:R-:W-:Y:S01]  /*23f0*/  FMUL.FTZ R19, R2, 1.1920928955078125e-07 ;  /* 0x3400000002137820 */ /* 0x000fe20000410000 */
[----:B------:R-:W-:Y:S01]  /*2400*/  FFMA.FTZ R22, R21, R22, 0.19988867640495300293 ;  /* 0x3e4caf9e15167423 */ /* 0x000fe20000010016 */
[----:B------:R-:W-:Y:S01]  /*2410*/  FFMA.FTZ R8, R3, R8, 0.33333510160446166992 ;  /* 0x3eaaaae603087423 */ /* 0x000fe20000010008 */
[----:B------:R-:W-:Y:S01]  /*2420*/  FFMA.FTZ R24, R23, R24, 0.19988867640495300293 ;  /* 0x3e4caf9e17187423 */ /* 0x000fe20000010018 */
[----:B------:R-:W-:Y:S01]  /*2430*/  FFMA.FTZ R4, R19, 0.69314718246459960938, R4 ;  /* 0x3f31721813047823 */ /* 0x000fe20000010004 */
[----:B------:R-:W-:Y:S01]  /*2440*/  @P0 FSEL R12, R12, -RZ, P2 ;  /* 0x800000ff0c0c0208 */ /* 0x000fe20001000000 */
[----:B------:R-:W-:Y:S01]  /*2450*/  FFMA.FTZ R8, R3, R8, -0.5 ;  /* 0xbf00000003087423 */ /* 0x000fe20000010008 */
[----:B------:R-:W-:Y:S01]  /*2460*/  @P4 FFMA.FTZ R4, R10, R17, +INF ;  /* 0x7f8000000a044423 */ /* 0x000fe20000010011 */
[----:B------:R-:W-:Y:S01]  /*2470*/  ISETP.GE.U32.AND P0, PT, R13, 0x7f800000, PT ;  /* 0x7f8000000d00780c */ /* 0x000fe20003f06070 */
[----:B------:R-:W-:Y:S01]  /*2480*/  FFMA.FTZ R22, R21, R22, -0.25000196695327758789 ;  /* 0xbe80004215167423 */ /* 0x000fe20000010016 */
[----:B------:R-:W-:Y:S01]  /*2490*/  FMUL.FTZ R8, R3, R8 ;  /* 0x0000000803087220 */ /* 0x000fe20000410000 */
[----:B------:R-:W-:Y:S01]  /*24a0*/  FFMA.FTZ R24, R23, R24, -0.25000196695327758789 ;  /* 0xbe80004217187423 */ /* 0x000fe20000010018 */
[----:B------:R-:W-:Y:S01]  /*24b0*/  @P5 FSEL R11, R11, -RZ, P6 ;  /* 0x800000ff0b0b5208 */ /* 0x000fe20003000000 */
[----:B------:R-:W-:Y:S01]  /*24c0*/  FFMA.FTZ R22, R21, R22, 0.33333510160446166992 ;  /* 0x3eaaaae615167423 */ /* 0x000fe20000010016 */
[----:B------:R-:W-:Y:S01]  /*24d0*/  FFMA.FTZ R17, R3, R8, R3 ;  /* 0x0000000803117223 */ /* 0x000fe20000010003 */
[----:B------:R-:W-:Y:S01]  /*24e0*/  @P3 FSETP.NEU.FTZ.AND P4, PT, R6, RZ, PT ;  /* 0x000000ff0600320b */ /* 0x000fe20003f9d000 */
[----:B------:R-:W0:Y:S01]  /*24f0*/  LDC.64 R2, c[0x0][0x388] ;  /* 0x0000e200ff027b82 */ /* 0x000e220000000a00 */
[----:B------:R-:W-:Y:S01]  /*2500*/  ISETP.GE.U32.AND P2, PT, R15, 0x7f800000, PT ;  /* 0x7f8000000f00780c */ /* 0x000fe20003f46070 */
[----:B------:R-:W-:Y:S01]  /*2510*/  FFMA.FTZ R24, R23, R24, 0.33333510160446166992 ;  /* 0x3eaaaae617187423 */ /* 0x000fe20000010018 */
[----:B------:R-:W-:Y:S01]  /*2520*/  ISETP.GE.U32.AND P5, PT, R16, 0x7f800000, PT ;  /* 0x7f8000001000780c */ /* 0x000fe20003fa6070 */
[----:B------:R-:W-:Y:S01]  /*2530*/  FFMA.FTZ R22, R21, R22, -0.5 ;  /* 0xbf00000015167423 */ /* 0x000fe20000010016 */
[----:B------:R-:W-:Y:S01]  /*2540*/  ISETP.GT.AND P6, PT, R13, -0x40800000, P0 ;  /* 0xbf8000000d00780c */ /* 0x000fe200007c4270 */
[----:B------:R-:W-:Y:S01]  /*2550*/  FFMA.FTZ R24, R23, R24, -0.5 ;  /* 0xbf00000017187423 */ /* 0x000fe20000010018 */
[----:B------:R-:W-:Y:S01]  /*2560*/  I2FP.F32.S32 R20, R20 ;  /* 0x0000001400147245 */ /* 0x000fe20000201400 */
[----:B------:R-:W-:Y:S01]  /*2570*/  FMUL.FTZ R22, R21, R22 ;  /* 0x0000001615167220 */ /* 0x000fe20000410000 */
[----:B------:R-:W-:Y:S01]  /*2580*/  @P3 FSEL R14, R14, -RZ, P4 ;  /* 0x800000ff0e0e3208 */ /* 0x000fe20002000000 */
[----:B------:R-:W-:Y:S01]  /*2590*/  FMUL.FTZ R24, R23, R24 ;  /* 0x0000001817187220 */ /* 0x000fe20000410000 */
[----:B------:R-:W-:Y:S01]  /*25a0*/  ISETP.GT.AND P4, PT, R15, -0x40800000, P2 ;  /* 0xbf8000000f00780c */ /* 0x000fe20001784270 */
[----:B------:R-:W-:Y:S01]  /*25b0*/  FMUL.FTZ R20, R20, 1.1920928955078125e-07 ;  /* 0x3400000014147820 */ /* 0x000fe20000410000 */
[----:B------:R-:W-:Y:S01]  /*25c0*/  ISETP.GT.AND P3, PT, R16, -0x40800000, P5 ;  /* 0xbf8000001000780c */ /* 0x000fe20002f64270 */
[----:B------:R-:W-:Y:S01]  /*25d0*/  FFMA.FTZ R21, R21, R22, R21 ;  /* 0x0000001615157223 */ /* 0x000fe20000010015 */
[----:B------:R-:W-:Y:S01]  /*25e0*/  I2FP.F32.S32 R18, R18 ;  /* 0x0000001200127245 */ /* 0x000fe20000201400 */
[----:B------:R-:W-:Y:S01]  /*25f0*/  FFMA.FTZ R23, R23, R24, R23 ;  /* 0x0000001817177223 */ /* 0x000fe20000010017 */
[----:B------:R-:W-:Y:S01]  /*2600*/  I2FP.F32.S32 R6, R7 ;  /* 0x0000000700067245 */ /* 0x000fe20000201400 */
[----:B------:R-:W-:Y:S01]  /*2610*/  FFMA.FTZ R7, R20, 0.69314718246459960938, R17 ;  /* 0x3f31721814077823 */ /* 0x000fe20000010011 */
[----:B------:R-:W-:Y:S01]  /*2620*/  @P0 MOV R8, 0x7f800000 ;  /* 0x7f80000000080802 */ /* 0x000fe20000000f00 */
[----:B------:R-:W-:Y:S01]  /*2630*/  FMUL.FTZ R18, R18, 1.1920928955078125e-07 ;  /* 0x3400000012127820 */ /* 0x000fe20000410000 */
[----:B------:R-:W-:Y:S01]  /*2640*/  @P2 MOV R20, 0x7f800000 ;  /* 0x7f80000000142802 */ /* 0x000fe20000000f00 */
[----:B------:R-:W-:Y:S01]  /*2650*/  FMUL.FTZ R6, R6, 1.1920928955078125e-07 ;  /* 0x3400000006067820 */ /* 0x000fe20000410000 */
[----:B------:R-:W-:Y:S01]  /*2660*/  @P5 MOV R17, 0x7f800000 ;  /* 0x7f80000000115802 */ /* 0x000fe20000000f00 */
[----:B------:R-:W-:Y:S01]  /*2670*/  @P6 FFMA.FTZ R7, R13, R8, +INF ;  /* 0x7f8000000d076423 */ /* 0x000fe20000010008 */
[----:B------:R-:W-:Y:S01]  /*2680*/  @P1 FSETP.NEU.FTZ.AND P6, PT, R10, RZ, PT ;  /* 0x000000ff0a00120b */ /* 0x000fe20003fdd000 */
[----:B------:R-:W-:Y:S01]  /*2690*/  FFMA.FTZ R18, R18, 0.69314718246459960938, R21 ;  /* 0x3f31721812127823 */ /* 0x000fe20000010015 */
[----:B------:R-:W-:Y:S01]  /*26a0*/  FFMA.FTZ R23, R6, 0.69314718246459960938, R23 ;  /* 0x3f31721806177823 */ /* 0x000fe20000010017 */
[----:B------:R-:W-:Y:S01]  /*26b0*/  @P4 FFMA.FTZ R18, R15, R20, +INF ;  /* 0x7f8000000f124423 */ /* 0x000fe20000010014 */
[----:B------:R-:W-:Y:S01]  /*26c0*/  @P3 FFMA.FTZ R23, R16, R17, +INF ;  /* 0x7f80000010173423 */ /* 0x000fe20000010011 */
[----:B------:R-:W-:Y:S01]  /*26d0*/  @P1 FSEL R4, R4, -RZ, P6 ;  /* 0x800000ff04041208 */ /* 0x000fe20003000000 */
[----:B0-----:R-:W-:Y:S01]  /*26e0*/  IMAD.WIDE.U32 R2, R5, 0x2, R2 ;  /* 0x0000000205027825 */ /* 0x001fe200078e0002 */
[----:B------:R-:W-:-:S02]  /*26f0*/  @P0 FSETP.NEU.FTZ.AND P4, PT, R13, RZ, PT ;  /* 0x000000ff0d00020b */ /* 0x000fc40003f9d000 */
[----:B------:R-:W-:Y:S02]  /*2700*/  @P2 FSETP.NEU.FTZ.AND P3, PT, R15, RZ, PT ;  /* 0x000000ff0f00220b */ /* 0x000fe40003f7d000 */
[----:B------:R-:W-:Y:S01]  /*2710*/  @P5 FSETP.NEU.FTZ.AND P1, PT, R16, RZ, PT ;  /* 0x000000ff1000520b */ /* 0x000fe20003f3d000 */
[----:B------:R-:W-:Y:S01]  /*2720*/  IMAD.WIDE.U32 R2, R0, 0x8, R2 ;  /* 0x0000000800027825 */ /* 0x000fe200078e0002 */
[----:B------:R-:W-:Y:S02]  /*2730*/  @P0 FSEL R7, R7, -RZ, P4 ;  /* 0x800000ff07070208 */ /* 0x000fe40002000000 */
[----:B------:R-:W-:Y:S02]  /*2740*/  @P2 FSEL R18, R18, -RZ, P3 ;  /* 0x800000ff12122208 */ /* 0x000fe40001800000 */
[----:B------:R-:W-:Y:S02]  /*2750*/  @P5 FSEL R23, R23, -RZ, P1 ;  /* 0x800000ff17175208 */ /* 0x000fe40000800000 */
[----:B------:R-:W-:-:S02]  /*2760*/  F2FP.F16.F32.PACK_AB R10, R12, R9 ;  /* 0x000000090c0a723e */ /* 0x000fc400000000ff */
[----:B------:R-:W-:Y:S02]  /*2770*/  F2FP.F16.F32.PACK_AB R11, R14, R11 ;  /* 0x0000000b0e0b723e */ /* 0x000fe400000000ff */
[----:B------:R-:W-:Y:S02]  /*2780*/  F2FP.F16.F32.PACK_AB R4, R7, R4 ;  /* 0x000000040704723e */ /* 0x000fe400000000ff */
[----:B------:R-:W-:Y:S01]  /*2790*/  F2FP.F16.F32.PACK_AB R5, R23, R18 ;  /* 0x000000121705723e */ /* 0x000fe200000000ff */
[----:B------:R-:W-:Y:S04]  /*27a0*/  STG.E.64 desc[UR4][R2.64], R10 ;  /* 0x0000000a02007986 */ /* 0x000fe8000c101b04 */
[----:B------:R-:W-:Y:S01]  /*27b0*/  STG.E.64 desc[UR4][R2.64+0x400], R4 ;  /* 0x0004000402007986 */ /* 0x000fe2000c101b04 */
[----:B------:R-:W-:Y:S05]  /*27c0*/  EXIT ;  /* 0x000000000000794d */ /* 0x000fea0003800000 */
.L_x_3776:
        /* <DEDUP_REMOVED lines=11> */
.L_x_12201:


//--------------------- .text._ZN2at6native29vectorized_elementwise_kernelILi8EZZZNS0_17log1p_kernel_cudaERNS_18TensorIteratorBaseEENKUlvE_clEvENKUlvE3_clEvEUlN3c104HalfEE_St5arrayIPcLm2EEEEviT0_T1_ --------------------------
	.section	.text._ZN2at6native29vectorized_elementwise_kernelILi8EZZZNS0_17log1p_kernel_cudaERNS_18TensorIteratorBaseEENKUlvE_clEvENKUlvE3_clEvEUlN3c104HalfEE_St5arrayIPcLm2EEEEviT0_T1_,"ax",@progbits
	.align	128
        .global         _ZN2at6native29vectorized_elementwise_kernelILi8EZZZNS0_17log1p_kernel_cudaERNS_18TensorIteratorBaseEENKUlvE_clEvENKUlvE3_clEvEUlN3c104HalfEE_St5arrayIPcLm2EEEEviT0_T1_
        .type           _ZN2at6native29vectorized_elementwise_kernelILi8EZZZNS0_17log1p_kernel_cudaERNS_18TensorIteratorBaseEENKUlvE_clEvENKUlvE3_clEvEUlN3c104HalfEE_St5arrayIPcLm2EEEEviT0_T1_,@function
        .size           _ZN2at6native29vectorized_elementwise_kernelILi8EZZZNS0_17log1p_kernel_cudaERNS_18TensorIteratorBaseEENKUlvE_clEvENKUlvE3_clEvEUlN3c104HalfEE_St5arrayIPcLm2EEEEviT0_T1_,(.L_x_12202 - _ZN2at6native29vectorized_elementwise_kernelILi8EZZZNS0_17log1p_kernel_cudaERNS_18TensorIteratorBaseEENKUlvE_clEvENKUlvE3_clEvEUlN3c104HalfEE_St5arrayIPcLm2EEEEviT0_T1_)
        .other          _ZN2at6native29vectorized_elementwise_kernelILi8EZZZNS0_17log1p_kernel_cudaERNS_18TensorIteratorBaseEENKUlvE_clEvENKUlvE3_clEvEUlN3c104HalfEE_St5arrayIPcLm2EEEEviT0_T1_,@"STO_CUDA_ENTRY STV_DEFAULT"
_ZN2at6native29vectorized_elementwise_kernelILi8EZZZNS0_17log1p_kernel_cudaERNS_18TensorIteratorBaseEENKUlvE_clEvENKUlvE3_clEvEUlN3c104HalfEE_St5arrayIPcLm2EEEEviT0_T1_:
.text._ZN2at6native29vectorized_elementwise_kernelILi8EZZZNS0_17log1p_kernel_cudaERNS_18TensorIteratorBaseEENKUlvE_clEvENKUlvE3_clEvEUlN3c104HalfEE_St5arrayIPcLm2EEEEviT0_T1_:
[----:B------:R-:W-:Y:S01]  /*0000*/  LDC R1, c[0x0][0x37c] ;  /* 0x0000df00ff017b82 */ /* 0x000fe20000000800 */
[----:B------:R-:W-:Y:S05]  /*0010*/  EXIT ;  /* 0x000000000000794d */ /* 0x000fea0003800000 */
.L_x_3777:
        /* <DEDUP_REMOVED lines=14> */
.L_x_12202:


//--------------------- .text._ZN2at6native18elementwise_kernelILi128ELi4EZNS0_15gpu_kernel_implIZZZNS0_17log1p_kernel_cudaERNS_18TensorIteratorBaseEENKUlvE_clEvENKUlvE2_clEvEUlN3c107complexIfEEE_EEvS4_RKT_EUliE_EEviT1_ --------------------------
	.section	.text._ZN2at6native18elementwise_kernelILi128ELi4EZNS0_15gpu_kernel_implIZZZNS0_17log1p_kernel_cudaERNS_18TensorIteratorBaseEENKUlvE_clEvENKUlvE2_clEvEUlN3c107complexIfEEE_EEvS4_RKT_EUliE_EEviT1_,"ax",@progbits
	.align	128
        .global         _ZN2at6native18elementwise_kernelILi128ELi4EZNS0_15gpu_kernel_implIZZZNS0_17log1p_kernel_cudaERNS_18TensorIteratorBaseEENKUlvE_clEvENKUlvE2_clEvEUlN3c107complexIfEEE_EEvS4_RKT_EUliE_EEviT1_
        .type           _ZN2at6native18elementwise_kernelILi128ELi4EZNS0_15gpu_kernel_implIZZZNS0_17log1p_kernel_cudaERNS_18TensorIteratorBaseEENKUlvE_clEvENKUlvE2_clEvEUlN3c107complexIfEEE_EEvS4_RKT_EUliE_EEviT1_,@function
        .size           _ZN2at6native18elementwise_kernelILi128ELi4EZNS0_15gpu_kernel_implIZZZNS0_17log1p_kernel_cudaERNS_18TensorIteratorBaseEENKUlvE_clEvENKUlvE2_clEvEUlN3c107complexIfEEE_EEvS4_RKT_EUliE_EEviT1_,(.L_x_12143 - _ZN2at6native18elementwise_kernelILi128ELi4EZNS0_15gpu_kernel_implIZZZNS0_17log1p_kernel_cudaERNS_18TensorIteratorBaseEENKUlvE_clEvENKUlvE2_clEvEUlN3c107complexIfEEE_EEvS4_RKT_EUliE_EEviT1_)
        .other          _ZN2at6native18elementwise_kernelILi128ELi4EZNS0_15gpu_kernel_implIZZZNS0_17log1p_kernel_cudaERNS_18TensorIteratorBaseEENKUlvE_clEvENKUlvE2_clEvEUlN3c107complexIfEEE_EEvS4_RKT_EUliE_EEviT1_,@"STO_CUDA_ENTRY STV_DEFAULT"
_ZN2at6native18elementwise_kernelILi128ELi4EZNS0_15gpu_kernel_implIZZZNS0_17log1p_kernel_cudaERNS_18TensorIteratorBaseEENKUlvE_clEvENKUlvE2_clEvEUlN3c107complexIfEEE_EEvS4_RKT_EUliE_EEviT1_:
.text._ZN2at6native18elementwise_kernelILi128ELi4EZNS0_15gpu_kernel_implIZZZNS0_17log1p_kernel_cudaERNS_18TensorIteratorBaseEENKUlvE_clEvENKUlvE2_clEvEUlN3c107complexIfEEE_EEvS4_RKT_EUliE_EEviT1_:
        /* <DEDUP_REMOVED lines=319> */
.L_x_3780:
        /* <DEDUP_REMOVED lines=15> */
[----:B------:R-:W2:Y:S01]  /*14e0*/  LDG.E.S8 R4, desc[UR36][R6.64] ;  /* 0x0000002406047981 */ /* 0x000ea2000c1e1300 */
[----:B------:R-:W-:Y:S01]  /*14f0*/  MOV R5, RZ ;  /* 0x000000ff00057202 */ /* 0x000fe20000000f00 */
[----:B--2---:R-:W3:Y:S01]  /*1500*/  I2F.S16 R4, R4 ;  /* 0x0000000400047306 */ /* 0x004ee20000101400 */
[----:B------:R-:W-:Y:S05]  /*1510*/  BRA `(.L_x_3787) ;  /* 0x0000000c00c07947 */ /* 0x000fea0003800000 */
.L_x_3785:
[----:B------:R-:W2:Y:S01]  /*1520*/  LDG.E.U8 R4, desc[UR36][R6.64] ;  /* 0x0000002406047981 */ /* 0x000ea2000c1e1100 */
[----:B------:R-:W-:Y:S01]  /*1530*/  IMAD.MOV.U32 R5, RZ, RZ, RZ ;  /* 0x000000ffff057224 */ /* 0x000fe200078e00ff */
[----:B--2---:R-:W-:Y:S01]  /*1540*/  I2FP.F32.U32 R4, R4 ;  /* 0x0000000400047245 */ /* 0x004fe20000201000 */
[----:B------:R-:W-:Y:S06]  /*1550*/  BRA `(.L_x_3787) ;  /* 0x0000000c00b07947 */ /* 0x000fec0003800000 */
.L_x_3784:
[----:B------:R-:W-:-:S09]  /*1560*/  UISETP.NE.AND UP0, UPT, UR4, 0x2, UPT ;  /* 0x000000020400788c */ /* 0x000fd2000bf05270 */
[----:B------:R-:W-:Y:S05]  /*1570*/  BRA.U !UP0, `(.L_x_3788) ;  /* 0x0000000108307547 */ /* 0x000fea000b800000 */
[----:B------:R-:W-:-:S09]  /*1580*/  UISETP.NE.AND UP0, UPT, UR4, 0x3, UPT ;  /* 0x000000030400788c */ /* 0x000fd2000bf05270 */
[----:B------:R-:W-:Y:S05]  /*1590*/  BRA.U !UP0, `(.L_x_3789) ;  /* 0x0000000108187547 */ /* 0x000fea000b800000 */
[----:B------:R-:W-:-:S09]  /*15a0*/  UISETP.NE.AND UP0, UPT, UR4, 0x4, UPT ;  /* 0x000000040400788c */ /* 0x000fd2000bf05270 */
[----:B------:R-:W-:Y:S05]  /*15b0*/  BRA.U UP0, `(.L_x_3786) ;  /* 0x0000000d00107547 */ /* 0x000fea000b800000 */
[----:B------:R-:W2:Y:S01]  /*15c0*/  LDG.E.64 R6, desc[UR36][R6.64] ;  /* 0x0000002406067981 */ /* 0x000ea2000c1e1b00 */
[----:B------:R-:W-:Y:S01]  /*15d0*/  IMAD.MOV.U32 R5, RZ, RZ, RZ ;  /* 0x000000ffff057224 */ /* 0x000fe200078e00ff */
[----:B--2---:R2:W3:Y:S02]  /*15e0*/  I2F.S64 R4, R6 ;  /* 0x0000000600047312 */ /* 0x0044e40000301400 */
[----:B--23--:R-:W-:Y:S05]  /*15f0*/  BRA `(.L_x_3787) ;  /* 0x0000000c00887947 */ /* 0x00cfea0003800000 */
.L_x_3789:
[----:B------:R-:W2:Y:S01]  /*1600*/  LDG.E R4, desc[UR36][R6.64] ;  /* 0x0000002406047981 */ /* 0x000ea2000c1e1900 */
[----:B------:R-:W-:Y:S01]  /*1610*/  HFMA2 R5, -RZ, RZ, 0, 0 ;  /* 0x00000000ff057431 */ /* 0x000fe200000001ff */
[----:B--2---:R-:W-:Y:S01]  /*1620*/  I2FP.F32.S32 R4, R4 ;  /* 0x0000000400047245 */ /* 0x004fe20000201400 */
[----:B------:R-:W-:Y:S06]  /*1630*/  BRA `(.L_x_3787) ;  /* 0x0000000c00787947 */ /* 0x000fec0003800000 */
.L_x_3788:
[----:B------:R-:W2:Y:S01]  /*1640*/  LDG.E.U16 R4, desc[UR36][R6.64] ;  /* 0x0000002406047981 */ /* 0x000ea2000c1e1500 */
[----:B------:R-:W-:Y:S01]  /*1650*/  IMAD.MOV.U32 R5, RZ, RZ, RZ ;  /* 0x000000ffff057224 */ /* 0x000fe200078e00ff */
[----:B--2---:R-:W2:Y:S01]  /*1660*/  I2F.S16 R4, R4 ;  /* 0x0000000400047306 */ /* 0x004ea20000101400 */
[----:B------:R-:W-:Y:S05]  /*1670*/  BRA `(.L_x_3787) ;  /* 0x0000000c00687947 */ /* 0x000fea0003800000 */
.L_x_3783:
[----:B------:R-:W-:-:S09]  /*1680*/  UISETP.GT.AND UP0, UPT, UR4, 0x6, UPT ;  /* 0x000000060400788c */ /* 0x000fd2000bf04270 */
[----:B------:R-:W-:Y:S05]  /*1690*/  BRA.U UP0, `(.L_x_3790) ;  /* 0x00000001002c7547 */ /* 0x000fea000b800000 */
[----:B------:R-:W-:-:S09]  /*16a0*/  UISETP.NE.AND UP0, UPT, UR4, 0x5, UPT ;  /* 0x000000050400788c */ /* 0x000fd2000bf05270 */
[----:B------:R-:W-:Y:S05]  /*16b0*/  BRA.U !UP0, `(.L_x_3791) ;  /* 0x0000000108147547 */ /* 0x000fea000b800000 */
[----:B------:R-:W-:-:S09]  /*16c0*/  UISETP.NE.AND UP0, UPT, UR4, 0x6, UPT ;  /* 0x000000060400788c */ /* 0x000fd2000bf05270 */
[----:B------:R-:W-:Y:S05]  /*16d0*/  BRA.U UP0, `(.L_x_3786) ;  /* 0x0000000900c87547 */ /* 0x000fea000b800000 */
[----:B------:R0:W5:Y:S01]  /*16e0*/  LDG.E R4, desc[UR36][R6.64] ;  /* 0x0000002406047981 */ /* 0x000162000c1e1900 */
[----:B------:R-:W-:Y:S01]  /*16f0*/  IMAD.MOV.U32 R5, RZ, RZ, RZ ;  /* 0x000000ffff057224 */ /* 0x000fe200078e00ff */
[----:B------:R-:W-:Y:S06]  /*1700*/  BRA `(.L_x_3787) ;  /* 0x0000000c00447947 */ /* 0x000fec0003800000 */
.L_x_3791:
[----:B------:R-:W2:Y:S01]  /*1710*/  LDG.E.U16 R4, desc[UR36][R6.64] ;  /* 0x0000002406047981 */ /* 0x000ea2000c1e1500 */
[----:B------:R-:W-:Y:S01]  /*1720*/  MOV R5, RZ ;  /* 0x000000ff00057202 */ /* 0x000fe20000000f00 */
[----:B--2---:R-:W-:Y:S01]  /*1730*/  HADD2.F32 R4, -RZ, R4.H0_H0 ;  /* 0x20000004ff047230 */ /* 0x004fe20000004100 */
[----:B------:R-:W-:Y:S06]  /*1740*/  BRA `(.L_x_3787) ;  /* 0x0000000c00347947 */ /* 0x000fec0003800000 */
.L_x_3790:
[----:B------:R-:W-:-:S09]  /*1750*/  UISETP.NE.AND UP0, UPT, UR4, 0x7, UPT ;  /* 0x000000070400788c */ /* 0x000fd2000bf05270 */
[----:B------:R-:W-:Y:S05]  /*1760*/  BRA.U !UP0, `(.L_x_3792) ;  /* 0x0000000108287547 */ /* 0x000fea000b800000 */
[----:B------:R-:W-:-:S09]  /*1770*/  UISETP.NE.AND UP0, UPT, UR4, 0x8, UPT ;  /* 0x000000080400788c */ /* 0x000fd2000bf05270 */
[----:B------:R-:W-:Y:S05]  /*1780*/  BRA.U !UP0, `(.L_x_3793) ;  /* 0x0000000108107547 */ /* 0x000fea000b800000 */
[----:B------:R-:W-:-:S09]  /*1790*/  UISETP.NE.AND UP0, UPT, UR4, 0x9, UPT ;  /* 0x000000090400788c */ /* 0x000fd2000bf05270 */
[----:B------:R-:W-:Y:S05]  /*17a0*/  BRA.U UP0, `(.L_x_3786) ;  /* 0x0000000900947547 */ /* 0x000fea000b800000 */
[----:B------:R1:W5:Y:S01]  /*17b0*/  LDG.E.64 R4, desc[UR36][R6.64] ;  /* 0x0000002406047981 */ /* 0x000362000c1e1b00 */
[----:B------:R-:W-:Y:S05]  /*17c0*/  BRA `(.L_x_3787) ;  /* 0x0000000c00147947 */ /* 0x000fea0003800000 */
.L_x_3793:
[----:B------:R-:W2:Y:S02]  /*17d0*/  LDG.E R5, desc[UR36][R6.64] ;  /* 0x0000002406057981 */ /* 0x000ea4000c1e1900 */
[--C-:B--2---:R-:W-:Y:S02]  /*17e0*/  HADD2.F32 R4, -RZ, R5.reuse.H0_H0 ;  /* 0x20000005ff047230 */ /* 0x104fe40000004100 */
[----:B------:R-:W-:Y:S01]  /*17f0*/  HADD2.F32 R5, -RZ, R5.H1_H1 ;  /* 0x30000005ff057230 */ /* 0x000fe20000004100 */
[----:B------:R-:W-:Y:S06]  /*1800*/  BRA `(.L_x_3787) ;  /* 0x0000000c00047947 */ /* 0x000fec0003800000 */
.L_x_3792:
[----:B------:R-:W2:Y:S01]  /*1810*/  LDG.E.64 R6, desc[UR36][R6.64] ;  /* 0x0000002406067981 */ /* 0x000ea2000c1e1b00 */
[----:B------:R-:W-:Y:S01]  /*1820*/  UMOV UR4, 0xf0000000 ;  /* 0xf000000000047882 */ /* 0x000fe20000000000 */
[----:B------:R-:W-:Y:S01]  /*1830*/  UMOV UR5, 0x380fffff ;  /* 0x380fffff00057882 */ /* 0x000fe20000000000 */
[----:B------:R-:W-:Y:S01]  /*1840*/  IMAD.MOV.U32 R5, RZ, RZ, RZ ;  /* 0x000000ffff057224 */ /* 0x000fe200078e00ff */
        /* <DEDUP_REMOVED lines=8> */
.L_x_3782:
        /* <DEDUP_REMOVED lines=11> */
[----:B------:R-:W-:Y:S01]  /*1980*/  FSEL R4, RZ, 1, !P0 ;  /* 0x3f800000ff047808 */ /* 0x000fe20004000000 */
[----:B------:R-:W-:Y:S08]  /*1990*/  BRA `(.L_x_3787) ;  /* 0x0000000800a07947 */ /* 0x000ff00003800000 */
.L_x_3796:
[----:B------:R-:W2:Y:S01]  /*19a0*/  LDG.E.128 R8, desc[UR36][R6.64] ;  /* 0x0000002406087981 */ /* 0x000ea2000c1e1d00 */
        /* <DEDUP_REMOVED lines=8> */
[----:B0-----:R-:W-:-:S15]  /*1a30*/  @!P0 FMUL R4, R4, 1.175494350822287508e-38 ;  /* 0x0080000004048820 */ /* 0x001fde0000400000 */
[----:B------:R-:W-:-:S15]  /*1a40*/  NOP ;  /* 0x0000000000007918 */ /* 0x000fde0000000000 */
[----:B------:R-:W-:-:S15]  /*1a50*/  NOP ;  /* 0x0000000000007918 */ /* 0x000fde0000000000 */
[----:B------:R-:W-:-:S15]  /*1a60*/  NOP ;  /* 0x0000000000007918 */ /* 0x000fde0000000000 */
[----:B------:R-:W-:-:S02]  /*1a70*/  NOP ;  /* 0x0000000000007918 */ /* 0x000fc40000000000 */
[----:B------:R-:W0:-:S15]  /*1a80*/  DSETP.GEU.AND P1, PT, |R10|, UR4, PT ;  /* 0x000000040a007e2a */ /* 0x000e1e000bf2e200 */
[----:B------:R-:W-:-:S15]  /*1a90*/  NOP ;  /* 0x0000000000007918 */ /* 0x000fde0000000000 */
[----:B------:R-:W-:-:S15]  /*1aa0*/  NOP ;  /* 0x0000000000007918 */ /* 0x000fde0000000000 */
[----:B------:R-:W-:-:S15]  /*1ab0*/  NOP ;  /* 0x0000000000007918 */ /* 0x000fde0000000000 */
[----:B------:R-:W-:-:S04]  /*1ac0*/  NOP ;  /* 0x0000000000007918 */ /* 0x000fc80000000000 */
[----:B------:R-:W0:Y:S02]  /*1ad0*/  F2F.F32.F64 R5, R10 ;  /* 0x0000000a00057310 */ /* 0x000e240000301000 */
[----:B0-----:R-:W-:Y:S01]  /*1ae0*/  @!P1 FMUL R5, R5, 1.175494350822287508e-38 ;  /* 0x0080000005059820 */ /* 0x001fe20000400000 */
[----:B------:R-:W-:Y:S06]  /*1af0*/  BRA `(.L_x_3787) ;  /* 0x0000000800487947 */ /* 0x000fec0003800000 */
.L_x_3795:
        /* <DEDUP_REMOVED lines=20> */
[----:B------:R-:W-:Y:S01]  /*1c40*/  IADD3 R6, PT, PT, R5, 0x3c000000, RZ ;  /* 0x3c00000005067810 */ /* 0x000fe20007ffe0ff */
[----:B------:R-:W-:-:S03]  /*1c50*/  IMAD.MOV.U32 R5, RZ, RZ, RZ ;  /* 0x000000ffff057224 */ /* 0x000fc600078e00ff */
[----:B------:R-:W-:-:S04]  /*1c60*/  LOP3.LUT R3, R6, 0x7f800000, R3, 0xf8, !PT ;  /* 0x7f80000006037812 */ /* 0x000fc800078ef803 */
[----:B------:R-:W-:-:S04]  /*1c70*/  SEL R3, R3, RZ, P0 ;  /* 0x000000ff03037207 */ /* 0x000fc80000000000 */
[----:B------:R-:W-:Y:S01]  /*1c80*/  LOP3.LUT R4, R3, 0x80000000, R4, 0xf8, !PT ;  /* 0x8000000003047812 */ /* 0x000fe200078ef804 */
[----:B------:R-:W-:Y:S06]  /*1c90*/  BRA `(.L_x_3787) ;  /* 0x0000000400e07947 */ /* 0x000fec0003800000 */
.L_x_3798:
[----:B------:R-:W2:Y:S01]  /*1ca0*/  LDG.E.U8 R4, desc[UR36][R6.64] ;  /* 0x0000002406047981 */ /* 0x000ea2000c1e1100 */
[----:B------:R-:W-:Y:S02]  /*1cb0*/  IMAD.MOV.U32 R5, RZ, RZ, RZ ;  /* 0x000000ffff057224 */ /* 0x000fe400078e00ff */
[C---:B--2---:R-:W-:Y:S01]  /*1cc0*/  IMAD.SHL.U32 R3, R4.reuse, 0x2000000, RZ ;  /* 0x0200000004037824 */ /* 0x044fe200078e00ff */
[----:B------:R-:W-:-:S04]  /*1cd0*/  SHF.L.U32 R4, R4, 0x8, RZ ;  /* 0x0000000804047819 */ /* 0x000fc800000006ff */
        /* <DEDUP_REMOVED lines=8> */
[----:B------:R-:W-:Y:S01]  /*1d60*/  LOP3.LUT R4, R0, 0x80000000, R3, 0xf8, !PT ;  /* 0x8000000000047812 */ /* 0x000fe200078ef803 */
[----:B------:R-:W-:Y:S06]  /*1d70*/  BRA `(.L_x_3787) ;  /* 0x0000000400a87947 */ /* 0x000fec0003800000 */
.L_x_3797:
[----:B------:R-:W2:Y:S01]  /*1d80*/  LDG.E.U16 R4, desc[UR36][R6.64] ;  /* 0x0000002406047981 */ /* 0x000ea2000c1e1500 */
[----:B------:R-:W-:Y:S01]  /*1d90*/  MOV R5, RZ ;  /* 0x000000ff00057202 */ /* 0x000fe20000000f00 */
[----:B--2---:R-:W-:Y:S01]  /*1da0*/  IMAD.U32 R4, R4, 0x10000, RZ ;  /* 0x0001000004047824 */ /* 0x004fe200078e00ff */
[----:B------:R-:W-:Y:S06]  /*1db0*/  BRA `(.L_x_3787) ;  /* 0x0000000400987947 */ /* 0x000fec0003800000 */
.L_x_3794:
        /* <DEDUP_REMOVED lines=8> */
[----:B------:R-:W2:Y:S01]  /*1e40*/  LDG.E.U16 R4, desc[UR36][R6.64] ;  /* 0x0000002406047981 */ /* 0x000ea2000c1e1500 */
[----:B------:R-:W-:Y:S01]  /*1e50*/  IMAD.MOV.U32 R5, RZ, RZ, RZ ;  /* 0x000000ffff057224 */ /* 0x000fe200078e00ff */
[----:B--2---:R-:W-:Y:S01]  /*1e60*/  I2FP.F32.U32 R4, R4 ;  /* 0x0000000400047245 */ /* 0x004fe20000201000 */
[----:B------:R-:W-:Y:S06]  /*1e70*/  BRA `(.L_x_3787) ;  /* 0x0000000400687947 */ /* 0x000fec0003800000 */
.L_x_3801:
[----:B------:R-:W2:Y:S01]  /*1e80*/  LDG.E.U8 R6, desc[UR36][R6.64] ;  /* 0x0000002406067981 */ /* 0x000ea2000c1e1100 */
[----:B------:R-:W-:Y:S02]  /*1e90*/  CS2R R4, SRZ ;  /* 0x0000000000047805 */ /* 0x000fe4000001ff00 */
        /* <DEDUP_REMOVED lines=18> */
.L_x_3803:
[----:B------:R-:W-:Y:S05]  /*1fc0*/  BSYNC.RECONVERGENT B0 ;  /* 0x0000000000007941 */ /* 0x000fea0003800200 */
.L_x_3802:
[----:B------:R-:W-:Y:S02]  /*1fd0*/  SHF.L.U32 R0, R0, 0x14, RZ ;  /* 0x0000001400007819 */ /* 0x000fe400000006ff */
[----:B------:R-:W-:-:S04]  /*1fe0*/  LEA R3, R3, 0x3b800000, 0x17 ;  /* 0x3b80000003037811 */ /* 0x000fc800078eb8ff */
[----:B------:R-:W-:Y:S01]  /*1ff0*/  LOP3.LUT R4, R3, R0, R9, 0xfe, !PT ;  /* 0x0000000003047212 */ /* 0x000fe200078efe09 */
[----:B------:R-:W-:Y:S06]  /*2000*/  BRA `(.L_x_3787) ;  /* 0x0000000400047947 */ /* 0x000fec0003800000 */
.L_x_3800:
[----:B------:R-:W2:Y:S01]  /*2010*/  LDG.E.U8 R6, desc[UR36][R6.64] ;  /* 0x0000002406067981 */ /* 0x000ea2000c1e1100 */
[----:B------:R-:W-:Y:S02]  /*2020*/  CS2R R4, SRZ ;  /* 0x0000000000047805 */ /* 0x000fe4000001ff00 */
        /* <DEDUP_REMOVED lines=18> */
.L_x_3805:
[----:B------:R-:W-:Y:S05]  /*2150*/  BSYNC.RECONVERGENT B0 ;  /* 0x0000000000007941 */ /* 0x000fea0003800200 */
.L_x_3804:
[----:B------:R-:W-:Y:S01]  /*2160*/  IMAD.SHL.U32 R0, R0, 0x200000, RZ ;  /* 0x0020000000007824 */ /* 0x000fe200078e00ff */
[----:B------:R-:W-:-:S04]  /*2170*/  LEA R3, R3, 0x37800000, 0x17 ;  /* 0x3780000003037811 */ /* 0x000fc800078eb8ff */
[----:B------:R-:W-:Y:S01]  /*2180*/  LOP3.LUT R4, R3, R0, R9, 0xfe, !PT ;  /* 0x0000000003047212 */ /* 0x000fe200078efe09 */
[----:B------:R-:W-:Y:S06]  /*2190*/  BRA `(.L_x_3787) ;  /* 0x0000000000a07947 */ /* 0x000fec0003800000 */
.L_x_3799:
[----:B------:R-:W-:-:S09]  /*21a0*/  UISETP.NE.AND UP0, UPT, UR4, 0x1c, UPT ;  /* 0x0000001c0400788c */ /* 0x000fd2000bf05270 */
[----:B------:R-:W-:Y:S05]  /*21b0*/  BRA.U !UP0, `(.L_x_3806) ;  /* 0x00000001088c7547 */ /* 0x000fea000b800000 */
[----:B------:R-:W-:-:S09]  /*21c0*/  UISETP.NE.AND UP0, UPT, UR4, 0x1d, UPT ;  /* 0x0000001d0400788c */ /* 0x000fd2000bf05270 */
[----:B------:R-:W-:Y:S05]  /*21d0*/  BRA.U !UP0, `(.L_x_3807) ;  /* 0x0000000108747547 */ /* 0x000fea000b800000 */
[----:B------:R-:W-:-:S09]  /*21e0*/  UISETP.NE.AND UP0, UPT, UR4, 0x2c, UPT ;  /* 0x0000002c0400788c */ /* 0x000fd2000bf05270 */
[----:B------:R-:W-:Y:S05]  /*21f0*/  BRA.U !UP0, `(.L_x_3808) ;  /* 0x0000000108487547 */ /* 0x000fea000b800000 */
.L_x_3786:
        /* <DEDUP_REMOVED lines=16> */
.L_x_3809:
[----:B------:R-:W-:Y:S01]  /*2300*/  CS2R R4, SRZ ;  /* 0x0000000000047805 */ /* 0x000fe2000001ff00 */
[----:B------:R-:W-:Y:S06]  /*2310*/  BRA `(.L_x_3787) ;  /* 0x0000000000407947 */ /* 0x000fec0003800000 */
.L_x_3808:
[----:B------:R-:W2:Y:S01]  /*2320*/  LDG.E.U8 R6, desc[UR36][R6.64] ;  /* 0x0000002406067981 */ /* 0x000ea2000c1e1100 */
[----:B------:R-:W-:Y:S01]  /*2330*/  IMAD.MOV.U32 R5, RZ, RZ, RZ ;  /* 0x000000ffff057224 */ /* 0x000fe200078e00ff */
[----:B------:R-:W-:Y:S02]  /*2340*/  MOV R4, 0x400000 ;  /* 0x0040000000047802 */ /* 0x000fe40000000f00 */
[----:B--2---:R-:W-:-:S13]  /*2350*/  ISETP.NE.AND P0, PT, R6, RZ, PT ;  /* 0x000000ff0600720c */ /* 0x004fda0003f05270 */
[----:B------:R-:W-:Y:S05]  /*2360*/  @!P0 BRA `(.L_x_3787) ;  /* 0x00000000002c8947 */ /* 0x000fea0003800000 */
[----:B------:R-:W-:-:S13]  /*2370*/  ISETP.NE.AND P0, PT, R6, 0xff, PT ;  /* 0x000000ff0600780c */ /* 0x000fda0003f05270 */
[----:B------:R-:W-:Y:S02]  /*2380*/  @!P0 IMAD.MOV.U32 R4, RZ, RZ, 0x7f800001 ;  /* 0x7f800001ff048424 */ /* 0x000fe400078e00ff */
[----:B------:R-:W-:Y:S01]  /*2390*/  @P0 IMAD.SHL.U32 R4, R6, 0x800000, RZ ;  /* 0x0080000006040824 */ /* 0x000fe200078e00ff */
[----:B------:R-:W-:Y:S06]  /*23a0*/  BRA `(.L_x_3787) ;  /* 0x00000000001c7947 */ /* 0x000fec0003800000 */
.L_x_3807:
[----:B------:R-:W2:Y:S01]  /*23b0*/  LDG.E.64 R6, desc[UR36][R6.64] ;  /* 0x0000002406067981 */ /* 0x000ea2000c1e1b00 */
[----:B------:R-:W-:Y:S01]  /*23c0*/  HFMA2 R5, -RZ, RZ, 0, 0 ;  /* 0x00000000ff057431 */ /* 0x000fe200000001ff */
[----:B--2---:R0:W1:Y:S02]  /*23d0*/  I2F.U64 R4, R6 ;  /* 0x0000000600047312 */ /* 0x0040640000301000 */
[----:B01----:R-:W-:Y:S05]  /*23e0*/  BRA `(.L_x_3787) ;  /* 0x00000000000c7947 */ /* 0x003fea0003800000 */
.L_x_3806:
[----:B------:R-:W2:Y:S01]  /*23f0*/  LDG.E R4, desc[UR36][R6.64] ;  /* 0x0000002406047981 */ /* 0x000ea2000c1e1900 */
[----:B------:R-:W-:Y:S01]  /*2400*/  IMAD.MOV.U32 R5, RZ, RZ, RZ ;  /* 0x000000ffff057224 */ /* 0x000fe200078e00ff */
[----:B--2---:R-:W-:-:S07]  /*2410*/  I2FP.F32.U32 R4, R4 ;  /* 0x0000000400047245 */ /* 0x004fce0000201000 */
.L_x_3787:
[----:B------:R-:W-:Y:S05]  /*2420*/  BSYNC.RECONVERGENT B7 ;  /* 0x0000000000077941 */ /* 0x000fea0003800200 */
.L_x_3781:
[C---:B0123-5:R-:W-:Y:S01]  /*2430*/  FADD.FTZ R7, |R4|.reuse, -RZ ;  /* 0x800000ff04077221 */ /* 0x06ffe20000010200 */
[----:B------:R-:W-:Y:S01]  /*2440*/  FADD.FTZ R18, |R5|, -RZ ;  /* 0x800000ff05127221 */ /* 0x000fe20000010200 */
[----:B------:R-:W-:Y:S01]  /*2450*/  FADD.FTZ R16, R4, 1 ;  /* 0x3f80000004107421 */ /* 0x000fe20000010000 */
[----:B------:R-:W-:Y:S03]  /*2460*/  BSSY.RECONVERGENT B1, `(.L_x_3810) ;  /* 0x000001e000017945 */ /* 0x000fe60003800200 */
[----:B------:R-:W-:Y:S01]  /*2470*/  VIMNMX R14, PT, PT, R7, R18, !PT ;  /* 0x00000012070e7248 */ /* 0x000fe20007fe0100 */
[----:B------:R-:W-:Y:S01]  /*2480*/  FADD.FTZ R3, |R16|, -RZ ;  /* 0x800000ff10037221 */ /* 0x000fe20000010200 */
[----:B------:R-:W-:Y:S02]  /*2490*/  FSETP.GT.FTZ.AND P4, PT, |R5|, |R16|, PT ;  /* 0x400000100500720b */ /* 0x000fe40003f94200 */
[----:B------:R-:W-:-:S02]  /*24a0*/  LOP3.LUT R6, R14, 0xfe000000, RZ, 0xc0, !PT ;  /* 0xfe0000000e067812 */ /* 0x000fc400078ec0ff */
[----:B------:R-:W-:Y:S02]  /*24b0*/  FSEL R19, R18, R3, P4 ;  /* 0x0000000312137208 */ /* 0x000fe40002000000 */
[----:B------:R-:W-:Y:S02]  /*24c0*/  VIMNMX R7, PT, PT, R7, R18, PT ;  /* 0x0000001207077248 */ /* 0x000fe40003fe0100 */
[----:B------:R-:W-:Y:S01]  /*24d0*/  LOP3.LUT R0, R6, 0x7e800000, RZ, 0x3c, !PT ;  /* 0x7e80000006007812 */ /* 0x000fe200078e3cff */
[----:B------:R-:W0:Y:S01]  /*24e0*/  MUFU.RCP R10, R19 ;  /* 0x00000013000a7308 */ /* 0x000e220000001000 */
[C---:B------:R-:W-:Y:S02]  /*24f0*/  FSETP.NEU.FTZ.AND P1, PT, R7.reuse, RZ, PT ;  /* 0x000000ff0700720b */ /* 0x040fe40003f3d000 */
[C---:B------:R-:W-:Y:S01]  /*2500*/  FSETP.NEU.FTZ.AND P5, PT, R7.reuse, +INF , PT ;  /* 0x7f8000000700780b */ /* 0x040fe20003fbd000 */
[-C--:B------:R-:W-:Y:S01]  /*2510*/  FMUL.FTZ R8, R7, R0.reuse ;  /* 0x0000000007087220 */ /* 0x080fe20000410000 */
[----:B------:R-:W-:Y:S01]  /*2520*/  FMUL.FTZ R0, R14, R0 ;  /* 0x000000000e007220 */ /* 0x000fe20000410000 */
[----:B------:R-:W-:-:S02]  /*2530*/  LOP3.LUT R6, R6, 0x800000, RZ, 0xfc, !PT ;  /* 0x0080000006067812 */ /* 0x000fc400078efcff */
[----:B------:R-:W-:-:S04]  /*2540*/  FMUL.FTZ R9, R8, R8 ;  /* 0x0000000808097220 */ /* 0x000fc80000410000 */
[----:B------:R-:W-:Y:S01]  /*2550*/  FFMA.FTZ R9, R0, R0, R9 ;  /* 0x0000000000097223 */ /* 0x000fe20000010009 */
[----:B------:R-:W-:-:S04]  /*2560*/  FSEL R0, R3, R18, P4 ;  /* 0x0000001203007208 */ /* 0x000fc80002000000 */
[----:B------:R-:W-:Y:S01]  /*2570*/  FCHK P0, R0, R19 ;  /* 0x0000001300007302 */ /* 0x000fe20000000000 */
[----:B0-----:R-:W-:-:S04]  /*2580*/  FFMA R11, -R19, R10, 1 ;  /* 0x3f800000130b7423 */ /* 0x001fc8000000010a */
[----:B------:R-:W-:-:S03]  /*2590*/  FFMA R11, R10, R11, R10 ;  /* 0x0000000b0a0b7223 */ /* 0x000fc6000000000a */
[----:B------:R-:W0:Y:S01]  /*25a0*/  MUFU.SQRT R9, R9 ;  /* 0x0000000900097308 */ /* 0x000e220000002000 */
[----:B------:R-:W-:-:S04]  /*25b0*/  FFMA R8, R0, R11, RZ ;  /* 0x0000000b00087223 */ /* 0x000fc800000000ff */
[----:B------:R-:W-:-:S04]  /*25c0*/  FFMA R7, -R19, R8, R0 ;  /* 0x0000000813077223 */ /* 0x000fc80000000100 */
[----:B------:R-:W-:Y:S01]  /*25d0*/  FFMA R7, R11, R7, R8 ;  /* 0x000000070b077223 */ /* 0x000fe20000000008 */
[----:B0-----:R-:W-:Y:S01]  /*25e0*/  @P1 FMUL.FTZ R14, R9, R6 ;  /* 0x00000006090e1220 */ /* 0x001fe20000410000 */
[----:B------:R-:W-:Y:S06]  /*25f0*/  @!P0 BRA `(.L_x_3811) ;  /* 0x0000000000108947 */ /* 0x000fec0003800000 */
[----:B------:R-:W-:Y:S01]  /*2600*/  IMAD.MOV.U32 R9, RZ, RZ, R19 ;  /* 0x000000ffff097224 */ /* 0x000fe200078e0013 */
[----:B------:R-:W-:-:S07]  /*2610*/  MOV R6, 0x2630 ;  /* 0x0000263000067802 */ /* 0x000fce0000000f00 */
[----:B------:R-:W-:Y:S05]  /*2620*/  CALL.REL.NOINC `($__internal_0_$__cuda_sm3x_div_rn_ftz_f32_slowpath) ;  /* 0x000000bc00ac7944 */ /* 0x000fea0003c00000 */
[----:B------:R-:W-:-:S07]  /*2630*/  MOV R7, R0 ;  /* 0x0000000000077202 */ /* 0x000fce0000000f00 */
.L_x_3811:
[----:B------:R-:W-:Y:S05]  /*2640*/  BSYNC.RECONVERGENT B1 ;  /* 0x0000000000017941 */ /* 0x000fea0003800200 */
.L_x_3810:
[----:B------:R-:W-:Y:S02]  /*2650*/  IMAD.MOV.U32 R9, RZ, RZ, 0x3b33710b ;  /* 0x3b33710bff097424 */ /* 0x000fe400078e00ff */
[----:B------:R-:W-:Y:S01]  /*2660*/  FMUL.FTZ R0, R7, R7 ;  /* 0x0000000707007220 */ /* 0x000fe20000410000 */
[C---:B------:R-:W-:Y:S01]  /*2670*/  ISETP.GE.AND P1, PT, R16.reuse, RZ, PT ;  /* 0x000000ff1000720c */ /* 0x040fe20003f26270 */
[----:B------:R-:W-:Y:S01]  /*2680*/  BSSY.RECONVERGENT B0, `(.L_x_3812) ;  /* 0x000004e000007945 */ /* 0x000fe20003800200 */
[----:B------:R-:W-:Y:S01]  /*2690*/  FSETP.NEU.FTZ.AND P0, PT, |R16|, |R5|, PT ;  /* 0x400000051000720b */ /* 0x000fe20003f1d200 */
[----:B------:R-:W-:Y:S01]  /*26a0*/  FFMA.FTZ R9, R0, R9, -0.015681877732276916504 ;  /* 0xbc80774800097423 */ /* 0x000fe20000010009 */
[----:B------:R-:W-:-:S03]  /*26b0*/  FSETP.NEU.FTZ.AND P2, PT, R19, RZ, PT ;  /* 0x000000ff1300720b */ /* 0x000fc60003f5d000 */
[----:B------:R-:W-:-:S04]  /*26c0*/  FFMA.FTZ R9, R0, R9, 0.042200751602649688721 ;  /* 0x3d2cdab200097423 */ /* 0x000fc80000010009 */
[----:B------:R-:W-:-:S04]  /*26d0*/  FFMA.FTZ R9, R0, R9, -0.074792981147766113281 ;  /* 0xbd992d1000097423 */ /* 0x000fc80000010009 */
[----:B------:R-:W-:-:S04]  /*26e0*/  FFMA.FTZ R9, R0, R9, 0.10640415549278259277 ;  /* 0x3dd9ea6c00097423 */ /* 0x000fc80000010009 */
[----:B------:R-:W-:-:S04]  /*26f0*/  FFMA.FTZ R9, R0, R9, -0.14207722246646881104 ;  /* 0xbe117cb100097423 */ /* 0x000fc80000010009 */
[----:B------:R-:W-:-:S04]  /*2700*/  FFMA.FTZ R9, R0, R9, 0.19993925094604492188 ;  /* 0x3e4cbce000097423 */ /* 0x000fc80000010009 */
[----:B------:R-:W-:-:S04]  /*2710*/  FFMA.FTZ R9, R0, R9, -0.33333197236061096191 ;  /* 0xbeaaaa7d00097423 */ /* 0x000fc80000010009 */
[----:B------:R-:W-:Y:S01]  /*2720*/  FMUL.FTZ R0, R0, R9 ;  /* 0x0000000900007220 */ /* 0x000fe20000410000 */
[----:B------:R-:W-:-:S03]  /*2730*/  IMAD.MOV.U32 R9, RZ, RZ, 0x3f6ee581 ;  /* 0x3f6ee581ff097424 */ /* 0x000fc600078e00ff */
[----:B------:R-:W-:-:S04]  /*2740*/  FFMA.FTZ R0, R0, R7, R7 ;  /* 0x0000000700007223 */ /* 0x000fc80000010007 */
[C---:B------:R-:W-:Y:S01]  /*2750*/  FFMA.FTZ R7, R9.reuse, 1.6832555532455444336, -R0 ;  /* 0x3fd774eb09077823 */ /* 0x040fe20000010800 */
[----:B------:R-:W-:-:S04]  /*2760*/  FSEL R9, R9, 1.8663789033889770508, P4 ;  /* 0x3feee58109097808 */ /* 0x000fc80002000000 */
[----:B------:R-:W-:Y:S01]  /*2770*/  FSEL R6, R7, R0, P4 ;  /* 0x0000000007067208 */ /* 0x000fe20002000000 */
[----:B------:R-:W-:Y:S01]  /*2780*/  @!P4 FADD.FTZ R0, -R0, -RZ ;  /* 0x800000ff0000c221 */ /* 0x000fe20000010100 */
[----:B------:R-:W-:-:S03]  /*2790*/  FADD.FTZ R7, |R16|, |R5| ;  /* 0x4000000510077221 */ /* 0x000fc60000010200 */
[----:B------:R-:W-:Y:S01]  /*27a0*/  @!P1 FFMA.FTZ R6, R9, 1.6832555532455444336, R0 ;  /* 0x3fd774eb09069823 */ /* 0x000fe20000010000 */
[----:B------:R-:W-:-:S05]  /*27b0*/  HFMA2 R0, -RZ, RZ, 2.04296875, -15.78125 ;  /* 0x4016cbe4ff007431 */ /* 0x000fca00000001ff */
[----:B------:R-:W-:Y:S02]  /*27c0*/  @!P0 FSEL R6, R0, 0.78539818525314331055, !P1 ;  /* 0x3f490fdb00068808 */ /* 0x000fe40004800000 */
[----:B------:R-:W-:Y:S02]  /*27d0*/  FSETP.GEU.FTZ.AND P0, PT, R14, 0.5, PT ;  /* 0x3f0000000e00780b */ /* 0x000fe40003f1e000 */
[----:B------:R-:W-:Y:S02]  /*27e0*/  @!P2 FSEL R6, RZ, 3.1415927410125732422, P1 ;  /* 0x40490fdbff06a808 */ /* 0x000fe40000800000 */
[----:B------:R-:W-:Y:S02]  /*27f0*/  PLOP3.LUT P0, PT, P5, P0, PT, 0x8f, 0xf8 ;  /* 0x0000000000f8781c */ /* 0x000fe40002f01177 */
[----:B------:R-:W-:Y:S02]  /*2800*/  FSETP.NAN.FTZ.AND P1, PT, |R7|, |R7|, PT ;  /* 0x400000070700720b */ /* 0x000fe40003f38200 */
[----:B------:R-:W-:-:S04]  /*2810*/  LOP3.LUT R6, R6, 0x80000000, R5, 0xb8, !PT ;  /* 0x8000000006067812 */ /* 0x000fc800078eb805 */
[----:B------:R-:W-:-:S05]  /*2820*/  FSEL R7, R7, R6, P1 ;  /* 0x0000000607077208 */ /* 0x000fca0000800000 */
[----:B------:R-:W-:Y:S05]  /*2830*/  @P0 BRA `(.L_x_3813) ;  /* 0x0000000000880947 */ /* 0x000fea0003800000 */
[----:B------:R-:W-:Y:S01]  /*2840*/  FMUL.FTZ R5, R5, R5 ;  /* 0x0000000505057220 */ /* 0x000fe20000410000 */
[----:B------:R-:W-:-:S04]  /*2850*/  FADD.FTZ R3, R4, 2 ;  /* 0x4000000004037421 */ /* 0x000fc80000010000 */
[----:B------:R-:W-:-:S05]  /*2860*/  FFMA.FTZ R8, R4, R3, R5 ;  /* 0x0000000304087223 */ /* 0x000fca0000010005 */
[----:B------:R-:W-:-:S13]  /*2870*/  FSETP.NEU.FTZ.AND P0, PT, R8, RZ, PT ;  /* 0x000000ff0800720b */ /* 0x000fda0003f1d000 */
[----:B------:R-:W-:Y:S05]  /*2880*/  @!P0 BRA `(.L_x_3814) ;  /* 0x0000000000b48947 */ /* 0x000fea0003800000 */
[C---:B------:R-:W-:Y:S01]  /*2890*/  FADD.FTZ.RZ R0, R8.reuse, 1 ;  /* 0x3f80000008007421 */ /* 0x040fe2000001c000 */
[----:B------:R-:W-:Y:S01]  /*28a0*/  IMAD.MOV.U32 R5, RZ, RZ, 0x3e800000 ;  /* 0x3e800000ff057424 */ /* 0x000fe200078e00ff */
[C---:B------:R-:W-:Y:S01]  /*28b0*/  ISETP.GT.AND P1, PT, R8.reuse, -0x40800000, PT ;  /* 0xbf8000000800780c */ /* 0x040fe20003f24270 */
[----:B------:R-:W-:Y:S01]  /*28c0*/  IMAD.MOV.U32 R6, RZ, RZ, 0x3d39bf78 ;  /* 0x3d39bf78ff067424 */ /* 0x000fe200078e00ff */
[----:B------:R-:W-:Y:S01]  /*28d0*/  ISETP.GT.U32.AND P0, PT, R8, 0x7f7fffff, PT ;  /* 0x7f7fffff0800780c */ /* 0x000fe20003f04070 */
[----:B------:R-:W-:-:S05]  /*28e0*/  VIADD R0, R0, 0xc0c00000 ;  /* 0xc0c0000000007836 */ /* 0x000fca0000000000 */
[----:B------:R-:W-:-:S04]  /*28f0*/  LOP3.LUT R0, R0, 0xff800000, RZ, 0xc0, !PT ;  /* 0xff80000000007812 */ /* 0x000fc800078ec0ff */
[----:B------:R-:W-:Y:S02]  /*2900*/  IADD3 R4, PT, PT, -R0, 0x40800000, RZ ;  /* 0x4080000000047810 */ /* 0x000fe40007ffe1ff */
[-C--:B------:R-:W-:Y:S02]  /*2910*/  IADD3 R3, PT, PT, R8, -R0.reuse, RZ ;  /* 0x8000000008037210 */ /* 0x080fe40007ffe0ff */
[----:B------:R-:W-:Y:S01]  /*2920*/  I2FP.F32.S32 R0, R0 ;  /* 0x0000000000007245 */ /* 0x000fe20000201400 */
[----:B------:R-:W-:Y:S01]  /*2930*/  FFMA.FTZ R4, R4, R5, -1 ;  /* 0xbf80000004047423 */ /* 0x000fe20000010005 */
[----:B------:R-:W-:-:S03]  /*2940*/  IMAD.MOV.U32 R5, RZ, RZ, 0x7f800000 ;  /* 0x7f800000ff057424 */ /* 0x000fc600078e00ff */
[----:B------:R-:W-:Y:S01]  /*2950*/  FADD.FTZ R3, R3, R4 ;  /* 0x0000000403037221 */ /* 0x000fe20000010000 */
[----:B------:R-:W-:Y:S01]  /*2960*/  FMUL.FTZ R0, R0, 1.1920928955078125e-07 ;  /* 0x3400000000007820 */ /* 0x000fe20000410000 */
[----:B------:R-:W-:Y:S02]  /*2970*/  FFMA.FTZ R5, R8, R5, +INF ;  /* 0x7f80000008057423 */ /* 0x000fe40000010005 */
        /* <DEDUP_REMOVED lines=10> */
[----:B------:R-:W-:-:S05]  /*2a20*/  FFMA.FTZ R0, R0, 0.69314718246459960938, R3 ;  /* 0x3f31721800007823 */ /* 0x000fca0000010003 */
[----:B------:R-:W-:-:S05]  /*2a30*/  @P1 FSEL R0, R5, R0, P0 ;  /* 0x0000000005001208 */ /* 0x000fca0000000000 */
[----:B------:R-:W-:Y:S01]  /*2a40*/  FMUL.FTZ R4, R0, 0.5 ;  /* 0x3f00000000047820 */ /* 0x000fe20000410000 */
[----:B------:R-:W-:Y:S06]  /*2a50*/  BRA `(.L_x_3814) ;  /* 0x0000000000407947 */ /* 0x000fec0003800000 */
.L_x_3813:
[CC--:B------:R-:W-:Y:S02]  /*2a60*/  VIMNMX R0, PT, PT, R18.reuse, R3.reuse, !PT ;  /* 0x0000000312007248 */ /* 0x0c0fe40007fe0100 */
[----:B------:R-:W-:Y:S02]  /*2a70*/  VIMNMX R3, PT, PT, R18, R3, PT ;  /* 0x0000000312037248 */ /* 0x000fe40003fe0100 */
[----:B------:R-:W-:Y:S02]  /*2a80*/  LOP3.LUT R4, R0, 0xfe000000, RZ, 0xc0, !PT ;  /* 0xfe00000000047812 */ /* 0x000fe400078ec0ff */
[----:B------:R-:W-:Y:S02]  /*2a90*/  FSETP.NEU.FTZ.AND P0, PT, R3, RZ, PT ;  /* 0x000000ff0300720b */ /* 0x000fe40003f1d000 */
[----:B------:R-:W-:-:S05]  /*2aa0*/  LOP3.LUT R5, R4, 0x7e800000, RZ, 0x3c, !PT ;  /* 0x7e80000004057812 */ /* 0x000fca00078e3cff */
[-C--:B------:R-:W-:Y:S01]  /*2ab0*/  FMUL.FTZ R6, R3, R5.reuse ;  /* 0x0000000503067220 */ /* 0x080fe20000410000 */
[----:B------:R-:W-:-:S03]  /*2ac0*/  FMUL.FTZ R5, R0, R5 ;  /* 0x0000000500057220 */ /* 0x000fc60000410000 */
[----:B------:R-:W-:-:S04]  /*2ad0*/  FMUL.FTZ R6, R6, R6 ;  /* 0x0000000606067220 */ /* 0x000fc80000410000 */
[----:B------:R-:W-:Y:S01]  /*2ae0*/  FFMA.FTZ R6, R5, R5, R6 ;  /* 0x0000000505067223 */ /* 0x000fe20000010006 */
[----:B------:R-:W-:-:S05]  /*2af0*/  LOP3.LUT R5, R4, 0x800000, RZ, 0xfc, !PT ;  /* 0x0080000004057812 */ /* 0x000fca00078efcff */
[----:B------:R-:W0:Y:S02]  /*2b00*/  MUFU.SQRT R6, R6 ;  /* 0x0000000600067308 */ /* 0x000e240000002000 */
[----:B0-----:R-:W-:Y:S01]  /*2b10*/  @P0 FMUL.FTZ R0, R6, R5 ;  /* 0x0000000506000220 */ /* 0x001fe20000410000 */
[----:B------:R-:W-:-:S04]  /*2b20*/  FSETP.NEU.FTZ.AND P0, PT, R3, +INF , PT ;  /* 0x7f8000000300780b */ /* 0x000fc80003f1d000 */
[----:B------:R-:W-:-:S06]  /*2b30*/  FSEL R0, R0, +INF , P0 ;  /* 0x7f80000000007808 */ /* 0x000fcc0000000000 */
[----:B------:R-:W0:Y:S02]  /*2b40*/  MUFU.LG2 R0, R0 ;  /* 0x0000000000007308 */ /* 0x000e240000000c00 */
[----:B0-----:R-:W-:-:S07]  /*2b50*/  FMUL.FTZ R4, R0, 0.69314718246459960938 ;  /* 0x3f31721800047820 */ /* 0x001fce0000410000 */
.L_x_3814:
[----:B------:R-:W-:Y:S05]  /*2b60*/  BSYNC.RECONVERGENT B0 ;  /* 0x0000000000007941 */ /* 0x000fea0003800200 */
.L_x_3812:
[----:B------:R-:W0:Y:S01]  /*2b70*/  LDCU.64 UR6, c[0x0][0x580] ;  /* 0x0000b000ff0677ac */ /* 0x000e220008000a00 */
[----:B------:R-:W-:-:S04]  /*2b80*/  UPRMT UR4, UR42, 0x9910, URZ ;  /* 0x000099102a047896 */ /* 0x000fc800080000ff */
[----:B------:R-:W-:Y:S01]  /*2b90*/  UISETP.GT.AND UP0, UPT, UR4, 0x9, UPT ;  /* 0x000000090400788c */ /* 0x000fe2000bf04270 */
[----:B0-----:R-:W-:-:S04]  /*2ba0*/  IADD3 R2, P0, PT, R2, UR6, RZ ;  /* 0x0000000602027c10 */ /* 0x001fc8000ff1e0ff */
        /* <DEDUP_REMOVED lines=13> */
.L_x_3818:
[----:B------:R-:W0:Y:S02]  /*2c80*/  F2I.S64.TRUNC R4, R4 ;  /* 0x0000000400047311 */ /* 0x000e24000020d900 */
[----:B0-----:R-:W-:-:S05]  /*2c90*/  IMAD.MOV.U32 R7, RZ, RZ, R4 ;  /* 0x000000ffff077224 */ /* 0x001fca00078e0004 */
[----:B------:R0:W-:Y:S01]  /*2ca0*/  STG.E.U8 desc[UR36][R2.64], R7 ;  /* 0x0000000702007986 */ /* 0x0001e2000c101124 */
[----:B------:R-:W-:Y:S05]  /*2cb0*/  BRA `(.L_x_3820) ;  /* 0x0000000c00447947 */ /* 0x000fea0003800000 */
.L_x_3817:
        /* <DEDUP_REMOVED lines=9> */
.L_x_3822:
[----:B------:R-:W0:Y:S02]  /*2d50*/  F2I.FTZ.TRUNC.NTZ R5, R4 ;  /* 0x0000000400057305 */ /* 0x000e24000021f100 */
[----:B0-----:R0:W-:Y:S01]  /*2d60*/  STG.E desc[UR36][R2.64], R5 ;  /* 0x0000000502007986 */ /* 0x0011e2000c101924 */
[----:B------:R-:W-:Y:S05]  /*2d70*/  BRA `(.L_x_3820) ;  /* 0x0000000c00147947 */ /* 0x000fea0003800000 */
.L_x_3821:
[----:B------:R-:W0:Y:S02]  /*2d80*/  F2I.FTZ.TRUNC.NTZ R5, R4 ;  /* 0x0000000400057305 */ /* 0x000e24000021f100 */
[----:B0-----:R0:W-:Y:S01]  /*2d90*/  STG.E.U16 desc[UR36][R2.64], R5 ;  /* 0x0000000502007986 */ /* 0x0011e2000c101524 */
[----:B------:R-:W-:Y:S05]  /*2da0*/  BRA `(.L_x_3820) ;  /* 0x0000000c00087947 */ /* 0x000fea0003800000 */
.L_x_3816:
        /* <DEDUP_REMOVED lines=8> */
.L_x_3824:
[----:B------:R-:W-:-:S05]  /*2e30*/  F2FP.F16.F32.PACK_AB R4, RZ, R4 ;  /* 0x00000004ff04723e */ /* 0x000fca00000000ff */
[----:B------:R0:W-:Y:S01]  /*2e40*/  STG.E.U16 desc[UR36][R2.64], R4 ;  /* 0x0000000402007986 */ /* 0x0001e2000c101524 */
[----:B------:R-:W-:Y:S05]  /*2e50*/  BRA `(.L_x_3820) ;  /* 0x0000000800dc7947 */ /* 0x000fea0003800000 */
.L_x_3823:
[----:B------:R-:W-:-:S09]  /*2e60*/  UISETP.NE.AND UP0, UPT, UR4, 0x7, UPT ;  /* 0x000000070400788c */ /* 0x000fd2000bf05270 */
[----:B------:R-:W-:Y:S05]  /*2e70*/  BRA.U !UP0, `(.L_x_3825) ;  /* 0x0000000108287547 */ /* 0x000fea000b800000 */
[----:B------:R-:W-:-:S09]  /*2e80*/  UISETP.NE.AND UP0, UPT, UR4, 0x8, UPT ;  /* 0x000000080400788c */ /* 0x000fd2000bf05270 */
[----:B------:R-:W-:Y:S05]  /*2e90*/  BRA.U !UP0, `(.L_x_3826) ;  /* 0x0000000108147547 */ /* 0x000fea000b800000 */
[----:B------:R-:W-:-:S09]  /*2ea0*/  UISETP.NE.AND UP0, UPT, UR4, 0x9, UPT ;  /* 0x000000090400788c */ /* 0x000fd2000bf05270 */
[----:B------:R-:W-:Y:S05]  /*2eb0*/  BRA.U UP0, `(.L_x_3819) ;  /* 0x0000000900307547 */ /* 0x000fea000b800000 */
[----:B------:R-:W-:-:S05]  /*2ec0*/  IMAD.MOV.U32 R6, RZ, RZ, R4 ;  /* 0x000000ffff067224 */ /* 0x000fca00078e0004 */
[----:B------:R0:W-:Y:S01]  /*2ed0*/  STG.E.64 desc[UR36][R2.64], R6 ;  /* 0x0000000602007986 */ /* 0x0001e2000c101b24 */
[----:B------:R-:W-:Y:S05]  /*2ee0*/  BRA `(.L_x_3820) ;  /* 0x0000000800b87947 */ /* 0x000fea0003800000 */
.L_x_3826:
[----:B------:R-:W-:-:S05]  /*2ef0*/  F2FP.F16.F32.PACK_AB R7, R7, R4 ;  /* 0x000000040707723e */ /* 0x000fca00000000ff */
[----:B------:R0:W-:Y:S01]  /*2f00*/  STG.E desc[UR36][R2.64], R7 ;  /* 0x0000000702007986 */ /* 0x0001e2000c101924 */
[----:B------:R-:W-:Y:S05]  /*2f10*/  BRA `(.L_x_3820) ;  /* 0x0000000800ac7947 */ /* 0x000fea0003800000 */
.L_x_3825:
[----:B------:R-:W-:-:S06]  /*2f20*/  FMUL.FTZ R4, R4, 1 ;  /* 0x3f80000004047820 */ /* 0x000fcc0000410000 */
[----:B------:R-:W0:Y:S02]  /*2f30*/  F2F.F64.F32 R4, R4 ;  /* 0x0000000400047310 */ /* 0x000e240000201800 */
[----:B0-----:R0:W-:Y:S01]  /*2f40*/  STG.E.64 desc[UR36][R2.64], R4 ;  /* 0x0000000402007986 */ /* 0x0011e2000c101b24 */
[----:B------:R-:W-:Y:S05]  /*2f50*/  BRA `(.L_x_3820) ;  /* 0x00000008009c7947 */ /* 0x000fea0003800000 */
.L_x_3815:
        /* <DEDUP_REMOVED lines=8> */
[----:B------:R-:W-:Y:S02]  /*2fe0*/  FSETP.NEU.FTZ.AND P0, PT, R4, RZ, PT ;  /* 0x000000ff0400720b */ /* 0x000fe40003f1d000 */
[----:B------:R-:W-:-:S04]  /*2ff0*/  FSETP.NEU.FTZ.AND P1, PT, R7, RZ, PT ;  /* 0x000000ff0700720b */ /* 0x000fc80003f3d000 */
[----:B------:R-:W-:-:S04]  /*3000*/  PLOP3.LUT P0, PT, P0, P1, PT, 0xf8, 0x8f ;  /* 0x00000000008f781c */ /* 0x000fc80000703f70 */
[----:B------:R-:W-:-:S05]  /*3010*/  SEL R5, RZ, 0x1, !P0 ;  /* 0x00000001ff057807 */ /* 0x000fca0004000000 */
[----:B------:R0:W-:Y:S01]  /*3020*/  STG.E.U8 desc[UR36][R2.64], R5 ;  /* 0x0000000502007986 */ /* 0x0001e2000c101124 */
[----:B------:R-:W-:Y:S05]  /*3030*/  BRA `(.L_x_3820) ;  /* 0x0000000800647947 */ /* 0x000fea0003800000 */
.L_x_3829:
[----:B------:R-:W-:Y:S01]  /*3040*/  FMUL.FTZ R4, R4, 1 ;  /* 0x3f80000004047820 */ /* 0x000fe20000410000 */
[----:B------:R-:W-:-:S05]  /*3050*/  FMUL.FTZ R7, R7, 1 ;  /* 0x3f80000007077820 */ /* 0x000fca0000410000 */
[----:B------:R-:W-:-:S15]  /*3060*/  F2F.F64.F32 R4, R4 ;  /* 0x0000000400047310 */ /* 0x000fde0000201800 */
[----:B------:R-:W-:-:S15]  /*3070*/  NOP ;  /* 0x0000000000007918 */ /* 0x000fde0000000000 */
[----:B------:R-:W-:-:S15]  /*3080*/  NOP ;  /* 0x0000000000007918 */ /* 0x000fde0000000000 */
[----:B------:R-:W-:-:S15]  /*3090*/  NOP ;  /* 0x0000000000007918 */ /* 0x000fde0000000000 */
[----:B------:R-:W-:-:S04]  /*30a0*/  NOP ;  /* 0x0000000000007918 */ /* 0x000fc80000000000 */
[----:B------:R-:W0:Y:S02]  /*30b0*/  F2F.F64.F32 R6, R7 ;  /* 0x0000000700067310 */ /* 0x000e240000201800 */
[----:B0-----:R0:W-:Y:S01]  /*30c0*/  STG.E.128 desc[UR36][R2.64], R4 ;  /* 0x0000000402007986 */ /* 0x0011e2000c101d24 */
[----:B------:R-:W-:Y:S05]  /*30d0*/  BRA `(.L_x_3820) ;  /* 0x00000008003c7947 */ /* 0x000fea0003800000 */
.L_x_3828:
        /* <DEDUP_REMOVED lines=8> */
[----:B------:R-:W-:Y:S02]  /*3160*/  SHF.R.U32.HI R7, RZ, 0x18, R4 ;  /* 0x00000018ff077819 */ /* 0x000fe40000011604 */
[----:B------:R-:W-:Y:S02]  /*3170*/  ISETP.GT.U32.AND P0, PT, R6, 0x43efffff, PT ;  /* 0x43efffff0600780c */ /* 0x000fe40003f04070 */
[----:B------:R-:W-:-:S11]  /*3180*/  MOV R0, 0x7f ;  /* 0x0000007f00007802 */ /* 0x000fd60000000f00 */
[----:B------:R-:W-:Y:S05]  /*3190*/  @P0 BRA `(.L_x_3833) ;  /* 0x0000000000180947 */ /* 0x000fea0003800000 */
[----:B------:R-:W-:-:S13]  /*31a0*/  ISETP.GT.U32.AND P0, PT, R6, 0x3c7fffff, PT ;  /* 0x3c7fffff0600780c */ /* 0x000fda0003f04070 */
[----:B------:R-:W-:-:S04]  /*31b0*/  @P0 SHF.R.U32.HI R0, RZ, 0x14, R4 ;  /* 0x00000014ff000819 */ /* 0x000fc80000011604 */
[----:B------:R-:W-:Y:S01]  /*31c0*/  @P0 LOP3.LUT R5, R0, 0x1, RZ, 0xc0, !PT ;  /* 0x0000000100050812 */ /* 0x000fe200078ec0ff */
[----:B------:R-:W-:-:S03]  /*31d0*/  @!P0 FADD.FTZ R0, R6, 16384 ;  /* 0x4680000006008421 */ /* 0x000fc60000010000 */
[----:B------:R-:W-:-:S04]  /*31e0*/  @P0 IADD3 R5, PT, PT, R4, 0x407ffff, R5 ;  /* 0x0407ffff04050810 */ /* 0x000fc80007ffe005 */
[----:B------:R-:W-:-:S07]  /*31f0*/  @P0 SHF.R.U32.HI R0, RZ, 0x14, R5 ;  /* 0x00000014ff000819 */ /* 0x000fce0000011605 */
.L_x_3833:
[----:B------:R-:W-:Y:S05]  /*3200*/  BSYNC.RECONVERGENT B0 ;  /* 0x0000000000007941 */ /* 0x000fea0003800200 */
.L_x_3832:
[----:B------:R-:W-:-:S05]  /*3210*/  LOP3.LUT R7, R0, 0x80, R7, 0xf8, !PT ;  /* 0x0000008000077812 */ /* 0x000fca00078ef807 */
[----:B------:R0:W-:Y:S01]  /*3220*/  STG.E.U8 desc[UR36][R2.64], R7 ;  /* 0x0000000702007986 */ /* 0x0001e2000c101124 */
[----:B------:R-:W-:Y:S05]  /*3230*/  BRA `(.L_x_3820) ;  /* 0x0000000400e47947 */ /* 0x000fea0003800000 */
.L_x_3831:
        /* <DEDUP_REMOVED lines=14> */
.L_x_3835:
[----:B------:R-:W-:Y:S05]  /*3320*/  BSYNC.RECONVERGENT B0 ;  /* 0x0000000000007941 */ /* 0x000fea0003800200 */
.L_x_3834:
[----:B------:R-:W-:-:S05]  /*3330*/  LOP3.LUT R5, R0, 0x80, R7, 0xf8, !PT ;  /* 0x0000008000057812 */ /* 0x000fca00078ef807 */
[----:B------:R0:W-:Y:S01]  /*3340*/  STG.E.U8 desc[UR36][R2.64], R5 ;  /* 0x0000000502007986 */ /* 0x0001e2000c101124 */
[----:B------:R-:W-:Y:S05]  /*3350*/  BRA `(.L_x_3820) ;  /* 0x00000004009c7947 */ /* 0x000fea0003800000 */
.L_x_3830:
[----:B------:R-:W-:-:S05]  /*3360*/  F2FP.BF16.F32.PACK_AB R4, RZ, R4 ;  /* 0x00000004ff04723e */ /* 0x000fca00000010ff */
[----:B------:R0:W-:Y:S01]  /*3370*/  STG.E.U16 desc[UR36][R2.64], R4 ;  /* 0x0000000402007986 */ /* 0x0001e2000c101524 */
[----:B------:R-:W-:Y:S05]  /*3380*/  BRA `(.L_x_3820) ;  /* 0x0000000400907947 */ /* 0x000fea0003800000 */
.L_x_3827:
        /* <DEDUP_REMOVED lines=11> */
.L_x_3838:
        /* <DEDUP_REMOVED lines=12> */
.L_x_3841:
[----:B------:R-:W-:-:S04]  /*3500*/  SHF.R.U32.HI R0, RZ, 0x14, R4 ;  /* 0x00000014ff007819 */ /* 0x000fc80000011604 */
[----:B------:R-:W-:-:S04]  /*3510*/  LOP3.LUT R5, R0, 0x1, RZ, 0xc0, !PT ;  /* 0x0000000100057812 */ /* 0x000fc800078ec0ff */
[----:B------:R-:W-:-:S04]  /*3520*/  IADD3 R0, PT, PT, R4, 0x487ffff, R5 ;  /* 0x0487ffff04007810 */ /* 0x000fc80007ffe005 */
[----:B------:R-:W-:-:S04]  /*3530*/  SHF.R.U32.HI R0, RZ, 0x14, R0 ;  /* 0x00000014ff007819 */ /* 0x000fc80000011600 */
[----:B------:R-:W-:-:S07]  /*3540*/  LOP3.LUT R5, R0, 0xff, RZ, 0xc0, !PT ;  /* 0x000000ff00057812 */ /* 0x000fce00078ec0ff */
.L_x_3842:
[----:B------:R-:W-:-:S04]  /*3550*/  SHF.R.U32.HI R4, RZ, 0x18, R4 ;  /* 0x00000018ff047819 */ /* 0x000fc80000011604 */
[----:B------:R-:W-:-:S04]  /*3560*/  LOP3.LUT R5, R5, 0x80, R4, 0xf8, !PT ;  /* 0x0000008005057812 */ /* 0x000fc800078ef804 */
[----:B------:R-:W-:-:S07]  /*3570*/  PRMT R0, R5, 0x7610, R0 ;  /* 0x0000761005007816 */ /* 0x000fce0000000000 */
.L_x_3840:
[----:B------:R-:W-:Y:S05]  /*3580*/  BSYNC.RECONVERGENT B0 ;  /* 0x0000000000007941 */ /* 0x000fea0003800200 */
.L_x_3839:
[----:B------:R1:W-:Y:S01]  /*3590*/  STG.E.U8 desc[UR36][R2.64], R0 ;  /* 0x0000000002007986 */ /* 0x0003e2000c101124 */
[----:B------:R-:W-:Y:S05]  /*35a0*/  BRA `(.L_x_3820) ;  /* 0x0000000400087947 */ /* 0x000fea0003800000 */
.L_x_3837:
[----:B------:R-:W-:Y:S01]  /*35b0*/  LOP3.LUT R5, R4, 0x7fffffff, RZ, 0xc0, !PT ;  /* 0x7fffffff04057812 */ /* 0x000fe200078ec0ff */
[----:B------:R-:W-:Y:S01]  /*35c0*/  BSSY.RECONVERGENT B0, `(.L_x_3843) ;  /* 0x0000013000007945 */ /* 0x000fe20003800200 */
[----:B------:R-:W-:Y:S02]  /*35d0*/  HFMA2 R0, -RZ, RZ, 0, 7.62939453125e-06 ;  /* 0x00000080ff007431 */ /* 0x000fe400000001ff */
        /* <DEDUP_REMOVED lines=9> */
.L_x_3845:
[----:B------:R-:W-:-:S04]  /*3670*/  SHF.R.U32.HI R0, RZ, 0x15, R4 ;  /* 0x00000015ff007819 */ /* 0x000fc80000011604 */
[----:B------:R-:W-:-:S04]  /*3680*/  LOP3.LUT R5, R0, 0x1, RZ, 0xc0, !PT ;  /* 0x0000000100057812 */ /* 0x000fc800078ec0ff */
[----:B------:R-:W-:-:S04]  /*3690*/  IADD3 R0, PT, PT, R4, 0x88fffff, R5 ;  /* 0x088fffff04007810 */ /* 0x000fc80007ffe005 */
[----:B------:R-:W-:-:S04]  /*36a0*/  SHF.R.U32.HI R0, RZ, 0x15, R0 ;  /* 0x00000015ff007819 */ /* 0x000fc80000011600 */
[----:B------:R-:W-:-:S07]  /*36b0*/  LOP3.LUT R5, R0, 0xff, RZ, 0xc0, !PT ;  /* 0x000000ff00057812 */ /* 0x000fce00078ec0ff */
.L_x_3846:
[----:B------:R-:W-:-:S04]  /*36c0*/  SHF.R.U32.HI R4, RZ, 0x18, R4 ;  /* 0x00000018ff047819 */ /* 0x000fc80000011604 */
[----:B------:R-:W-:-:S04]  /*36d0*/  LOP3.LUT R5, R5, 0x80, R4, 0xf8, !PT ;  /* 0x0000008005057812 */ /* 0x000fc800078ef804 */
[----:B------:R-:W-:-:S07]  /*36e0*/  PRMT R0, R5, 0x7610, R0 ;  /* 0x0000761005007816 */ /* 0x000fce0000000000 */
.L_x_3844:
[----:B------:R-:W-:Y:S05]  /*36f0*/  BSYNC.RECONVERGENT B0 ;  /* 0x0000000000007941 */ /* 0x000fea0003800200 */
.L_x_3843:
[----:B------:R2:W-:Y:S01]  /*3700*/  STG.E.U8 desc[UR36][R2.64], R0 ;  /* 0x0000000002007986 */ /* 0x0005e2000c101124 */
[----:B------:R-:W-:Y:S05]  /*3710*/  BRA `(.L_x_3820) ;  /* 0x0000000000ac7947 */ /* 0x000fea0003800000 */
.L_x_3836:
[----:B------:R-:W-:-:S09]  /*3720*/  UISETP.NE.AND UP0, UPT, UR4, 0x1c, UPT ;  /* 0x0000001c0400788c */ /* 0x000fd2000bf05270 */
[----:B------:R-:W-:Y:S05]  /*3730*/  BRA.U !UP0, `(.L_x_3847) ;  /* 0x00000001089c7547 */ /* 0x000fea000b800000 */
[----:B------:R-:W-:-:S09]  /*3740*/  UISETP.NE.AND UP0, UPT, UR4, 0x1d, UPT ;  /* 0x0000001d0400788c */ /* 0x000fd2000bf05270 */
[----:B------:R-:W-:Y:S05]  /*3750*/  BRA.U !UP0, `(.L_x_3848) ;  /* 0x0000000108887547 */ /* 0x000fea000b800000 */
[----:B------:R-:W-:-:S09]  /*3760*/  UISETP.NE.AND UP0, UPT, UR4, 0x2c, UPT ;  /* 0x0000002c0400788c */ /* 0x000fd2000bf05270 */
[----:B------:R-:W-:Y:S05]  /*3770*/  BRA.U !UP0, `(.L_x_3849) ;  /* 0x0000000108447547 */ /* 0x000fea000b800000 */
.L_x_3819:
        /* <DEDUP_REMOVED lines=16> */
.L_x_3850:
[----:B------:R-:W-:Y:S05]  /*3880*/  BRA `(.L_x_3820) ;  /* 0x0000000000507947 */ /* 0x000fea0003800000 */
.L_x_3849:
        /* <DEDUP_REMOVED lines=15> */
.L_x_3848:
[----:B------:R-:W0:Y:S02]  /*3980*/  F2I.U64.TRUNC R4, R4 ;  /* 0x0000000400047311 */ /* 0x000e24000020d800 */
[----:B0-----:R0:W-:Y:S01]  /*3990*/  STG.E.64 desc[UR36][R2.64], R4 ;  /* 0x0000000402007986 */ /* 0x0011e2000c101b24 */
[----:B------:R-:W-:Y:S05]  /*39a0*/  BRA `(.L_x_3820) ;  /* 0x0000000000087947 */ /* 0x000fea0003800000 */
.L_x_3847:
[----:B------:R-:W0:Y:S02]  /*39b0*/  F2I.FTZ.U32.TRUNC.NTZ R5, R4 ;  /* 0x0000000400057305 */ /* 0x000e24000021f000 */
[----:B0-----:R3:W-:Y:S02]  /*39c0*/  STG.E desc[UR36][R2.64], R5 ;  /* 0x0000000502007986 */ /* 0x0017e4000c101924 */
.L_x_3820:
[----:B------:R-:W-:-:S07]  /*39d0*/  VIADD R17, R17, 0x80 ;  /* 0x0000008011117836 */ /* 0x000fce0000000000 */
.L_x_3779:
[----:B------:R-:W-:Y:S05]  /*39e0*/  BSYNC.RECONVERGENT B6 ;  /* 0x0000000000067941 */ /* 0x000fea0003800200 */
.L_x_3778:
[----:B------:R-:W5:Y:S01]  /*39f0*/  LDCU UR4, c[0x0][0x380] ;  /* 0x00007000ff0477ac */ /* 0x000f620008000800 */
[----:B------:R-:W-:Y:S01]  /*3a00*/  BSSY.RECONVERGENT B6, `(.L_x_3851) ;  /* 0x000038f000067945 */ /* 0x000fe20003800200 */
[----:B-----5:R-:W-:-:S13]  /*3a10*/  ISETP.GE.AND P0, PT, R17, UR4, PT ;  /* 0x0000000411007c0c */ /* 0x020fda000bf06270 */
[----:B------:R-:W-:Y:S05]  /*3a20*/  @P0 BRA `(.L_x_3852) ;  /* 0x0000003800300947 */ /* 0x000fea0003800000 */
[----:B------:R-:W5:Y:S01]  /*3a30*/  LDCU UR4, c[0x0][0x388] ;  /* 0x00007100ff0477ac */ /* 0x000f620008000800 */
[----:B-12---:R-:W-:Y:S02]  /*3a40*/  HFMA2 R0, -RZ, RZ, 0, 0 ;  /* 0x00000000ff007431 */ /* 0x006fe400000001ff */
[----:B0--34-:R-:W-:Y:S01]  /*3a50*/  IMAD.MOV.U32 R2, RZ, RZ, RZ ;  /* 0x000000ffff027224 */ /* 0x019fe200078e00ff */
[----:B-----5:R-:W-:-:S09]  /*3a60*/  UISETP.NE.AND UP0, UPT, UR4, URZ, UPT ;  /* 0x000000ff0400728c */ /* 0x020fd2000bf05270 */
        /* <DEDUP_REMOVED lines=299> */
.L_x_3853:
        /* <DEDUP_REMOVED lines=16> */
[----:B------:R-:W-:Y:S01]  /*4e20*/  IMAD.MOV.U32 R5, RZ, RZ, RZ ;  /* 0x000000ffff057224 */ /* 0x000fe200078e00ff */
[----:B--2---:R-:W3:Y:S01]  /*4e30*/  I2F.S16 R4, R4 ;  /* 0x0000000400047306 */ /* 0x004ee20000101400 */
[----:B------:R-:W-:Y:S05]  /*4e40*/  BRA `(.L_x_3860) ;  /* 0x0000000c00c07947 */ /* 0x000fea0003800000 */
.L_x_3858:
[----:B------:R-:W2:Y:S01]  /*4e50*/  LDG.E.U8 R4, desc[UR36][R6.64] ;  /* 0x0000002406047981 */ /* 0x000ea2000c1e1100 */
[----:B------:R-:W-:Y:S02]  /*4e60*/  MOV R5, RZ ;  /* 0x000000ff00057202 */ /* 0x000fe40000000f00 */
[----:B--2---:R-:W-:Y:S01]  /*4e70*/  I2FP.F32.U32 R4, R4 ;  /* 0x0000000400047245 */ /* 0x004fe20000201000 */
[----:B------:R-:W-:Y:S06]  /*4e80*/  BRA `(.L_x_3860) ;  /* 0x0000000c00b07947 */ /* 0x000fec0003800000 */
.L_x_3857:
        /* <DEDUP_REMOVED lines=8> */
[----:B--2---:R3:W4:Y:S02]  /*4f10*/  I2F.S64 R4, R6 ;  /* 0x0000000600047312 */ /* 0x0047240000301400 */
[----:B---34-:R-:W-:Y:S05]  /*4f20*/  BRA `(.L_x_3860) ;  /* 0x0000000c00887947 */ /* 0x018fea0003800000 */
.L_x_3862:
[----:B------:R-:W2:Y:S01]  /*4f30*/  LDG.E R4, desc[UR36][R6.64] ;  /* 0x0000002406047981 */ /* 0x000ea2000c1e1900 */
[----:B------:R-:W-:Y:S01]  /*4f40*/  IMAD.MOV.U32 R5, RZ, RZ, RZ ;  /* 0x000000ffff057224 */ /* 0x000fe200078e00ff */
[----:B--2---:R-:W-:Y:S01]  /*4f50*/  I2FP.F32.S32 R4, R4 ;  /* 0x0000000400047245 */ /* 0x004fe20000201400 */
[----:B------:R-:W-:Y:S06]  /*4f60*/  BRA `(.L_x_3860) ;  /* 0x0000000c00787947 */ /* 0x000fec0003800000 */
.L_x_3861:
[----:B------:R-:W2:Y:S01]  /*4f70*/  LDG.E.U16 R4, desc[UR36][R6.64] ;  /* 0x0000002406047981 */ /* 0x000ea2000c1e1500 */
[----:B------:R-:W-:Y:S01]  /*4f80*/  HFMA2 R5, -RZ, RZ, 0, 0 ;  /* 0x00000000ff057431 */ /* 0x000fe200000001ff */
[----:B--2---:R-:W2:Y:S01]  /*4f90*/  I2F.S16 R4, R4 ;  /* 0x0000000400047306 */ /* 0x004ea20000101400 */
[----:B------:R-:W-:Y:S05]  /*4fa0*/  BRA `(.L_x_3860) ;  /* 0x0000000c00687947 */ /* 0x000fea0003800000 */
.L_x_3856:
        /* <DEDUP_REMOVED lines=9> */
.L_x_3864:
[----:B------:R-:W2:Y:S01]  /*5040*/  LDG.E.U16 R4, desc[UR36][R6.64] ;  /* 0x0000002406047981 */ /* 0x000ea2000c1e1500 */
[----:B------:R-:W-:Y:S02]  /*5050*/  IMAD.MOV.U32 R5, RZ, RZ, RZ ;  /* 0x000000ffff057224 */ /* 0x000fe400078e00ff */
[----:B--2---:R-:W-:Y:S01]  /*5060*/  HADD2.F32 R4, -RZ, R4.H0_H0 ;  /* 0x20000004ff047230 */ /* 0x004fe20000004100 */
[----:B------:R-:W-:Y:S06]  /*5070*/  BRA `(.L_x_3860) ;  /* 0x0000000c00347947 */ /* 0x000fec0003800000 */
.L_x_3863:
        /* <DEDUP_REMOVED lines=8> */
.L_x_3866:
[----:B------:R-:W2:Y:S02]  /*5100*/  LDG.E R5, desc[UR36][R6.64] ;  /* 0x0000002406057981 */ /* 0x000ea4000c1e1900 */
[--C-:B--2---:R-:W-:Y:S02]  /*5110*/  HADD2.F32 R4, -RZ, R5.reuse.H0_H0 ;  /* 0x20000005ff047230 */ /* 0x104fe40000004100 */
[----:B------:R-:W-:Y:S01]  /*5120*/  HADD2.F32 R5, -RZ, R5.H1_H1 ;  /* 0x30000005ff057230 */ /* 0x000fe20000004100 */
[----:B------:R-:W-:Y:S06]  /*5130*/  BRA `(.L_x_3860) ;  /* 0x0000000c00047947 */ /* 0x000fec0003800000 */
.L_x_3865:
[----:B------:R-:W2:Y:S01]  /*5140*/  LDG.E.64 R6, desc[UR36][R6.64] ;  /* 0x0000002406067981 */ /* 0x000ea2000c1e1b00 */
[----:B------:R-:W-:Y:S01]  /*5150*/  UMOV UR4, 0xf0000000 ;  /* 0xf000000000047882 */ /* 0x000fe20000000000 */
[----:B------:R-:W-:Y:S01]  /*5160*/  UMOV UR5, 0x380fffff ;  /* 0x380fffff00057882 */ /* 0x000fe20000000000 */
[----:B------:R-:W-:Y:S01]  /*5170*/  MOV R5, RZ ;  /* 0x000000ff00057202 */ /* 0x000fe20000000f00 */
        /* <DEDUP_REMOVED lines=8> */
.L_x_3855:
        /* <DEDUP_REMOVED lines=13> */
.L_x_3869:
        /* <DEDUP_REMOVED lines=22> */
.L_x_3868:
        /* <DEDUP_REMOVED lines=26> */
.L_x_3871:
[----:B------:R-:W2:Y:S01]  /*55d0*/  LDG.E.U8 R4, desc[UR36][R6.64] ;  /* 0x0000002406047981 */ /* 0x000ea2000c1e1100 */
[----:B------:R-:W-:Y:S01]  /*55e0*/  IMAD.MOV.U32 R5, RZ, RZ, RZ ;  /* 0x000000ffff057224 */ /* 0x000fe200078e00ff */
[C---:B--2---:R-:W-:Y:S01]  /*55f0*/  SHF.L.U32 R0, R4.reuse, 0x19, RZ ;  /* 0x0000001904007819 */ /* 0x044fe200000006ff */
[----:B------:R-:W-:-:S03]  /*5600*/  IMAD.SHL.U32 R4, R4, 0x100, RZ ;  /* 0x0000010004047824 */ /* 0x000fc600078e00ff */
[----:B------:R-:W-:-:S13]  /*5610*/  ISETP.GE.U32.AND P0, PT, R0, 0x8000000, PT ;  /* 0x080000000000780c */ /* 0x000fda0003f06070 */
[----:B------:R-:W-:Y:S02]  /*5620*/  @!P0 LOP3.LUT R3, R4, 0x7f00, RZ, 0xc0, !PT ;  /* 0x00007f0004038812 */ /* 0x000fe400078ec0ff */
[----:B------:R-:W-:Y:S02]  /*5630*/  @P0 LEA.HI R0, R0, 0x70000000, RZ, 0x1c ;  /* 0x7000000000000811 */ /* 0x000fe400078fe0ff */
[----:B------:R-:W-:Y:S02]  /*5640*/  @!P0 LOP3.LUT R3, R3, 0x3f000000, RZ, 0xfc, !PT ;  /* 0x3f00000003038812 */ /* 0x000fe400078efcff */
[----:B------:R-:W-:Y:S01]  /*5650*/  PRMT R4, R4, 0x9910, RZ ;  /* 0x0000991004047816 */ /* 0x000fe200000000ff */
[----:B------:R-:W-:Y:S02]  /*5660*/  @P0 FMUL.FTZ R0, R0, 1.9259299443872358531e-34 ;  /* 0x0780000000000820 */ /* 0x000fe40000410000 */
[----:B------:R-:W-:Y:S01]  /*5670*/  @!P0 FADD.FTZ R0, R3, -0.5 ;  /* 0xbf00000003008421 */ /* 0x000fe20000010000 */
[----:B------:R-:W-:-:S04]  /*5680*/  MOV R3, R4 ;  /* 0x0000000400037202 */ /* 0x000fc80000000f00 */
[----:B------:R-:W-:Y:S01]  /*5690*/  LOP3.LUT R4, R0, 0x80000000, R3, 0xf8, !PT ;  /* 0x8000000000047812 */ /* 0x000fe200078ef803 */
[----:B------:R-:W-:Y:S06]  /*56a0*/  BRA `(.L_x_3860) ;  /* 0x0000000400a87947 */ /* 0x000fec0003800000 */
.L_x_3870:
[----:B------:R-:W2:Y:S01]  /*56b0*/  LDG.E.U16 R4, desc[UR36][R6.64] ;  /* 0x0000002406047981 */ /* 0x000ea2000c1e1500 */
[----:B------:R-:W-:Y:S02]  /*56c0*/  HFMA2 R5, -RZ, RZ, 0, 0 ;  /* 0x00000000ff057431 */ /* 0x000fe400000001ff */
[----:B--2---:R-:W-:Y:S01]  /*56d0*/  IMAD.U32 R4, R4, 0x10000, RZ ;  /* 0x0001000004047824 */ /* 0x004fe200078e00ff */
[----:B------:R-:W-:Y:S06]  /*56e0*/  BRA `(.L_x_3860) ;  /* 0x0000000400987947 */ /* 0x000fec0003800000 */
.L_x_3867:
        /* <DEDUP_REMOVED lines=9> */
[----:B------:R-:W-:Y:S02]  /*5780*/  MOV R5, RZ ;  /* 0x000000ff00057202 */ /* 0x000fe40000000f00 */
[----:B--2---:R-:W-:Y:S01]  /*5790*/  I2FP.F32.U32 R4, R4 ;  /* 0x0000000400047245 */ /* 0x004fe20000201000 */
[----:B------:R-:W-:Y:S06]  /*57a0*/  BRA `(.L_x_3860) ;  /* 0x0000000400687947 */ /* 0x000fec0003800000 */
.L_x_3874:
        /* <DEDUP_REMOVED lines=20> */
.L_x_3876:
[----:B------:R-:W-:Y:S05]  /*58f0*/  BSYNC.RECONVERGENT B0 ;  /* 0x0000000000007941 */ /* 0x000fea0003800200 */
.L_x_3875:
[----:B------:R-:W-:Y:S02]  /*5900*/  SHF.L.U32 R0, R0, 0x14, RZ ;  /* 0x0000001400007819 */ /* 0x000fe400000006ff */
[----:B------:R-:W-:-:S04]  /*5910*/  LEA R3, R3, 0x3b800000, 0x17 ;  /* 0x3b80000003037811 */ /* 0x000fc800078eb8ff */
[----:B------:R-:W-:Y:S01]  /*5920*/  LOP3.LUT R4, R3, R0, R9, 0xfe, !PT ;  /* 0x0000000003047212 */ /* 0x000fe200078efe09 */
[----:B------:R-:W-:Y:S06]  /*5930*/  BRA `(.L_x_3860) ;  /* 0x0000000400047947 */ /* 0x000fec0003800000 */
.L_x_3873:
        /* <DEDUP_REMOVED lines=20> */
.L_x_3878:
[----:B------:R-:W-:Y:S05]  /*5a80*/  BSYNC.RECONVERGENT B0 ;  /* 0x0000000000007941 */ /* 0x000fea0003800200 */
.L_x_3877:
[----:B------:R-:W-:Y:S02]  /*5a90*/  SHF.L.U32 R0, R0, 0x15, RZ ;  /* 0x0000001500007819 */ /* 0x000fe400000006ff */
[----:B------:R-:W-:-:S04]  /*5aa0*/  LEA R3, R3, 0x37800000, 0x17 ;  /* 0x3780000003037811 */ /* 0x000fc800078eb8ff */
[----:B------:R-:W-:Y:S01]  /*5ab0*/  LOP3.LUT R4, R3, R0, R9, 0xfe, !PT ;  /* 0x0000000003047212 */ /* 0x000fe200078efe09 */
[----:B------:R-:W-:Y:S06]  /*5ac0*/  BRA `(.L_x_3860) ;  /* 0x0000000000a07947 */ /* 0x000fec0003800000 */
.L_x_3872:
[----:B------:R-:W-:-:S09]  /*5ad0*/  UISETP.NE.AND UP0, UPT, UR4, 0x1c, UPT ;  /* 0x0000001c0400788c */ /* 0x000fd2000bf05270 */
[----:B------:R-:W-:Y:S05]  /*5ae0*/  BRA.U !UP0, `(.L_x_3879) ;  /* 0x00000001088c7547 */ /* 0x000fea000b800000 */
[----:B------:R-:W-:-:S09]  /*5af0*/  UISETP.NE.AND UP0, UPT, UR4, 0x1d, UPT ;  /* 0x0000001d0400788c */ /* 0x000fd2000bf05270 */
[----:B------:R-:W-:Y:S05]  /*5b00*/  BRA.U !UP0, `(.L_x_3880) ;  /* 0x0000000108747547 */ /* 0x000fea000b800000 */
[----:B------:R-:W-:-:S09]  /*5b10*/  UISETP.NE.AND UP0, UPT, UR4, 0x2c, UPT ;  /* 0x0000002c0400788c */ /* 0x000fd2000bf05270 */
[----:B------:R-:W-:Y:S05]  /*5b20*/  BRA.U UP0, `(.L_x_3859) ;  /* 0x0000000100247547 */ /* 0x000fea000b800000 */
[----:B------:R-:W2:Y:S01]  /*5b30*/  LDG.E.U8 R6, desc[UR36][R6.64] ;  /* 0x0000002406067981 */ /* 0x000ea2000c1e1100 */
[----:B------:R-:W-:Y:S02]  /*5b40*/  HFMA2 R4, -RZ, RZ, 3.814697265625e-06, 0 ;  /* 0x00400000ff047431 */ /* 0x000fe400000001ff */
[----:B------:R-:W-:Y:S01]  /*5b50*/  IMAD.MOV.U32 R5, RZ, RZ, RZ ;  /* 0x000000ffff057224 */ /* 0x000fe200078e00ff */
[----:B--2---:R-:W-:-:S13]  /*5b60*/  ISETP.NE.AND P0, PT, R6, RZ, PT ;  /* 0x000000ff0600720c */ /* 0x004fda0003f05270 */
[----:B------:R-:W-:Y:S05]  /*5b70*/  @!P0 BRA `(.L_x_3860) ;  /* 0x0000000000748947 */ /* 0x000fea0003800000 */
[----:B------:R-:W-:-:S13]  /*5b80*/  ISETP.NE.AND P0, PT, R6, 0xff, PT ;  /* 0x000000ff0600780c */ /* 0x000fda0003f05270 */
[----:B------:R-:W-:Y:S01]  /*5b90*/  @!P0 IMAD.MOV.U32 R4, RZ, RZ, 0x7f800001 ;  /* 0x7f800001ff048424 */ /* 0x000fe200078e00ff */
[----:B------:R-:W-:Y:S01]  /*5ba0*/  @P0 SHF.L.U32 R4, R6, 0x17, RZ ;  /* 0x0000001706040819 */ /* 0x000fe200000006ff */
[----:B------:R-:W-:Y:S06]  /*5bb0*/  BRA `(.L_x_3860) ;  /* 0x0000000000647947 */ /* 0x000fec0003800000 */
.L_x_3859:
        /* <DEDUP_REMOVED lines=16> */
.L_x_3881:
[----:B------:R-:W-:Y:S01]  /*5cc0*/  CS2R R4, SRZ ;  /* 0x0000000000047805 */ /* 0x000fe2000001ff00 */
[----:B------:R-:W-:Y:S06]  /*5cd0*/  BRA `(.L_x_3860) ;  /* 0x00000000001c7947 */ /* 0x000fec0003800000 */
.L_x_3880:
[----:B------:R-:W2:Y:S01]  /*5ce0*/  LDG.E.64 R6, desc[UR36][R6.64] ;  /* 0x0000002406067981 */ /* 0x000ea2000c1e1b00 */
[----:B------:R-:W-:Y:S01]  /*5cf0*/  MOV R5, RZ ;  /* 0x000000ff00057202 */ /* 0x000fe20000000f00 */
[----:B--2---:R0:W1:Y:S02]  /*5d00*/  I2F.U64 R4, R6 ;  /* 0x0000000600047312 */ /* 0x0040640000301000 */
[----:B01----:R-:W-:Y:S05]  /*5d10*/  BRA `(.L_x_3860) ;  /* 0x00000000000c7947 */ /* 0x003fea0003800000 */
.L_x_3879:
[----:B------:R-:W2:Y:S01]  /*5d20*/  LDG.E R4, desc[UR36][R6.64] ;  /* 0x0000002406047981 */ /* 0x000ea2000c1e1900 */
[----:B------:R-:W-:Y:S01]  /*5d30*/  IMAD.MOV.U32 R5, RZ, RZ, RZ ;  /* 0x000000ffff057224 */ /* 0x000fe200078e00ff */
[----:B--2---:R-:W-:-:S07]  /*5d40*/  I2FP.F32.U32 R4, R4 ;  /* 0x0000000400047245 */ /* 0x004fce0000201000 */
.L_x_3860:
[----:B------:R-:W-:Y:S05]  /*5d50*/  BSYNC.RECONVERGENT B7 ;  /* 0x0000000000077941 */ /* 0x000fea0003800200 */
.L_x_3854:
        /* <DEDUP_REMOVED lines=29> */
[----:B------:R-:W-:Y:S02]  /*5f30*/  MOV R9, R19 ;  /* 0x0000001300097202 */ /* 0x000fe40000000f00 */
[----:B------:R-:W-:-:S07]  /*5f40*/  MOV R6, 0x5f60 ;  /* 0x00005f6000067802 */ /* 0x000fce0000000f00 */
[----:B------:R-:W-:Y:S05]  /*5f50*/  CALL.REL.NOINC `($__internal_0_$__cuda_sm3x_div_rn_ftz_f32_slowpath) ;  /* 0x0000008400607944 */ /* 0x000fea0003c00000 */
[----:B------:R-:W-:-:S07]  /*5f60*/  IMAD.MOV.U32 R7, RZ, RZ, R0 ;  /* 0x000000ffff077224 */ /* 0x000fce00078e0000 */
.L_x_3883:
[----:B------:R-:W-:Y:S05]  /*5f70*/  BSYNC.RECONVERGENT B1 ;  /* 0x0000000000017941 */ /* 0x000fea0003800200 */
.L_x_3882:
[----:B------:R-:W-:Y:S02]  /*5f80*/  HFMA2 R9, -RZ, RZ, 0.89990234375, 10328 ;  /* 0x3b33710bff097431 */ /* 0x000fe400000001ff */
        /* <DEDUP_REMOVED lines=21> */
[----:B------:R-:W-:-:S04]  /*60e0*/  MOV R0, 0x4016cbe4 ;  /* 0x4016cbe400007802 */ /* 0x000fc80000000f00 */
[----:B------:R-:W-:Y:S02]  /*60f0*/  @!P2 FSEL R6, R0, 0.78539818525314331055, !P0 ;  /* 0x3f490fdb0006a808 */ /* 0x000fe40004000000 */
[----:B------:R-:W-:Y:S02]  /*6100*/  @!P1 FSEL R6, RZ, 3.1415927410125732422, P0 ;  /* 0x40490fdbff069808 */ /* 0x000fe40000000000 */
[----:B------:R-:W-:Y:S02]  /*6110*/  FSETP.GEU.FTZ.AND P1, PT, R14, 0.5, PT ;  /* 0x3f0000000e00780b */ /* 0x000fe40003f3e000 */
[----:B------:R-:W-:Y:S02]  /*6120*/  FSETP.NAN.FTZ.AND P0, PT, |R7|, |R7|, PT ;  /* 0x400000070700720b */ /* 0x000fe40003f18200 */
[----:B------:R-:W-:-:S04]  /*6130*/  LOP3.LUT R6, R6, 0x80000000, R5, 0xb8, !PT ;  /* 0x8000000006067812 */ /* 0x000fc800078eb805 */
[----:B------:R-:W-:-:S05]  /*6140*/  FSEL R7, R7, R6, P0 ;  /* 0x0000000607077208 */ /* 0x000fca0000000000 */
[----:B------:R-:W-:Y:S05]  /*6150*/  @P5 BRA !P1, `(.L_x_3885) ;  /* 0x0000000000445947 */ /* 0x000fea0004800000 */
        /* <DEDUP_REMOVED lines=15> */
[----:B0-----:R-:W-:Y:S01]  /*6250*/  FMUL.FTZ R4, R0, 0.69314718246459960938 ;  /* 0x3f31721800047820 */ /* 0x001fe20000410000 */
[----:B------:R-:W-:Y:S06]  /*6260*/  BRA `(.L_x_3886) ;  /* 0x0000000000847947 */ /* 0x000fec0003800000 */
.L_x_3885:
[----:B------:R-:W-:Y:S01]  /*6270*/  FMUL.FTZ R5, R5, R5 ;  /* 0x0000000505057220 */ /* 0x000fe20000410000 */
[----:B------:R-:W-:-:S04]  /*6280*/  FADD.FTZ R3, R4, 2 ;  /* 0x4000000004037421 */ /* 0x000fc80000010000 */
[----:B------:R-:W-:-:S05]  /*6290*/  FFMA.FTZ R9, R4, R3, R5 ;  /* 0x0000000304097223 */ /* 0x000fca0000010005 */
[----:B------:R-:W-:-:S13]  /*62a0*/  FSETP.NEU.FTZ.AND P0, PT, R9, RZ, PT ;  /* 0x000000ff0900720b */ /* 0x000fda0003f1d000 */
[----:B------:R-:W-:Y:S05]  /*62b0*/  @!P0 BRA `(.L_x_3886) ;  /* 0x0000000000708947 */ /* 0x000fea0003800000 */
[C---:B------:R-:W-:Y:S01]  /*62c0*/  FADD.FTZ.RZ R0, R9.reuse, 1 ;  /* 0x3f80000009007421 */ /* 0x040fe2000001c000 */
[----:B------:R-:W-:Y:S01]  /*62d0*/  HFMA2 R5, -RZ, RZ, 1.625, 0 ;  /* 0x3e800000ff057431 */ /* 0x000fe200000001ff */
[----:B------:R-:W-:Y:S02]  /*62e0*/  MOV R6, 0x3d39bf78 ;  /* 0x3d39bf7800067802 */ /* 0x000fe40000000f00 */
[----:B------:R-:W-:Y:S01]  /*62f0*/  VIADD R0, R0, 0xc0c00000 ;  /* 0xc0c0000000007836 */ /* 0x000fe20000000000 */
[C---:B------:R-:W-:Y:S02]  /*6300*/  ISETP.GT.AND P1, PT, R9.reuse, -0x40800000, PT ;  /* 0xbf8000000900780c */ /* 0x040fe40003f24270 */
[----:B------:R-:W-:Y:S02]  /*6310*/  ISETP.GT.U32.AND P0, PT, R9, 0x7f7fffff, PT ;  /* 0x7f7fffff0900780c */ /* 0x000fe40003f04070 */
[----:B------:R-:W-:-:S04]  /*6320*/  LOP3.LUT R0, R0, 0xff800000, RZ, 0xc0, !PT ;  /* 0xff80000000007812 */ /* 0x000fc800078ec0ff */
[----:B------:R-:W-:Y:S01]  /*6330*/  IADD3 R4, PT, PT, -R0, 0x40800000, RZ ;  /* 0x4080000000047810 */ /* 0x000fe20007ffe1ff */
[----:B------:R-:W-:Y:S01]  /*6340*/  IMAD.IADD R3, R9, 0x1, -R0 ;  /* 0x0000000109037824 */ /* 0x000fe200078e0a00 */
[----:B------:R-:W-:-:S03]  /*6350*/  I2FP.F32.S32 R0, R0 ;  /* 0x0000000000007245 */ /* 0x000fc60000201400 */
[----:B------:R-:W-:Y:S02]  /*6360*/  FFMA.FTZ R4, R4, R5, -1 ;  /* 0xbf80000004047423 */ /* 0x000fe40000010005 */
[----:B------:R-:W-:Y:S02]  /*6370*/  FMUL.FTZ R0, R0, 1.1920928955078125e-07 ;  /* 0x3400000000007820 */ /* 0x000fe40000410000 */
[----:B------:R-:W-:-:S04]  /*6380*/  FADD.FTZ R3, R3, R4 ;  /* 0x0000000403037221 */ /* 0x000fc80000010000 */
[----:B------:R-:W-:Y:S01]  /*6390*/  FFMA.FTZ R4, R3, -R6, 0.10546888411045074463 ;  /* 0x3dd8001203047423 */ /* 0x000fe20000010806 */
[----:B------:R-:W-:-:S03]  /*63a0*/  IMAD.MOV.U32 R6, RZ, RZ, 0x7f800000 ;  /* 0x7f800000ff067424 */ /* 0x000fc600078e00ff */
[----:B------:R-:W-:Y:S01]  /*63b0*/  FFMA.FTZ R4, R3, R4, -0.13229703903198242188 ;  /* 0xbe0778e003047423 */ /* 0x000fe20000010004 */
[----:B------:R-:W-:-:S03]  /*63c0*/  FFMA.FTZ R5, R9, R6, +INF ;  /* 0x7f80000009057423 */ /* 0x000fc60000010006 */
        /* <DEDUP_REMOVED lines=10> */
[----:B------:R-:W-:-:S07]  /*6470*/  FMUL.FTZ R4, R0, 0.5 ;  /* 0x3f00000000047820 */ /* 0x000fce0000410000 */
.L_x_3886:
[----:B------:R-:W-:Y:S05]  /*6480*/  BSYNC.RECONVERGENT B0 ;  /* 0x0000000000007941 */ /* 0x000fea0003800200 */
.L_x_3884:
        /* <DEDUP_REMOVED lines=17> */
.L_x_3890:
[----:B------:R-:W0:Y:S02]  /*65a0*/  F2I.S64.TRUNC R4, R4 ;  /* 0x0000000400047311 */ /* 0x000e24000020d900 */
[----:B0-----:R-:W-:-:S05]  /*65b0*/  IMAD.MOV.U32 R7, RZ, RZ, R4 ;  /* 0x000000ffff077224 */ /* 0x001fca00078e0004 */
[----:B------:R0:W-:Y:S01]  /*65c0*/  STG.E.U8 desc[UR36][R2.64], R7 ;  /* 0x0000000702007986 */ /* 0x0001e2000c101124 */
[----:B------:R-:W-:Y:S05]  /*65d0*/  BRA `(.L_x_3892) ;  /* 0x0000000c00407947 */ /* 0x000fea0003800000 */
.L_x_3889:
        /* <DEDUP_REMOVED lines=9> */
.L_x_3894:
[----:B------:R-:W0:Y:S02]  /*6670*/  F2I.FTZ.TRUNC.NTZ R5, R4 ;  /* 0x0000000400057305 */ /* 0x000e24000021f100 */
[----:B0-----:R0:W-:Y:S01]  /*6680*/  STG.E desc[UR36][R2.64], R5 ;  /* 0x0000000502007986 */ /* 0x0011e2000c101924 */
[----:B------:R-:W-:Y:S05]  /*6690*/  BRA `(.L_x_3892) ;  /* 0x0000000c00107947 */ /* 0x000fea0003800000 */
.L_x_3893:
[----:B------:R-:W0:Y:S02]  /*66a0*/  F2I.FTZ.TRUNC.NTZ R5, R4 ;  /* 0x0000000400057305 */ /* 0x000e24000021f100 */
[----:B0-----:R0:W-:Y:S01]  /*66b0*/  STG.E.U16 desc[UR36][R2.64], R5 ;  /* 0x0000000502007986 */ /* 0x0011e2000c101524 */
[----:B------:R-:W-:Y:S05]  /*66c0*/  BRA `(.L_x_3892) ;  /* 0x0000000c00047947 */ /* 0x000fea0003800000 */
.L_x_3888:
        /* <DEDUP_REMOVED lines=8> */
.L_x_3896:
[----:B------:R-:W-:-:S05]  /*6750*/  F2FP.F16.F32.PACK_AB R4, RZ, R4 ;  /* 0x00000004ff04723e */ /* 0x000fca00000000ff */
[----:B------:R0:W-:Y:S01]  /*6760*/  STG.E.U16 desc[UR36][R2.64], R4 ;  /* 0x0000000402007986 */ /* 0x0001e2000c101524 */
[----:B------:R-:W-:Y:S05]  /*6770*/  BRA `(.L_x_3892) ;  /* 0x0000000800d87947 */ /* 0x000fea0003800000 */
.L_x_3895:
[----:B------:R-:W-:-:S09]  /*6780*/  UISETP.NE.AND UP0, UPT, UR4, 0x7, UPT ;  /* 0x000000070400788c */ /* 0x000fd2000bf05270 */
[----:B------:R-:W-:Y:S05]  /*6790*/  BRA.U !UP0, `(.L_x_3897) ;  /* 0x0000000108287547 */ /* 0x000fea000b800000 */
[----:B------:R-:W-:-:S09]  /*67a0*/  UISETP.NE.AND UP0, UPT, UR4, 0x8, UPT ;  /* 0x000000080400788c */ /* 0x000fd2000bf05270 */
[----:B------:R-:W-:Y:S05]  /*67b0*/  BRA.U !UP0, `(.L_x_3898) ;  /* 0x0000000108147547 */ /* 0x000fea000b800000 */
[----:B------:R-:W-:-:S09]  /*67c0*/  UISETP.NE.AND UP0, UPT, UR4, 0x9, UPT ;  /* 0x000000090400788c */ /* 0x000fd2000bf05270 */
[----:B------:R-:W-:Y:S05]  /*67d0*/  BRA.U UP0, `(.L_x_3891) ;  /* 0x0000000500e87547 */ /* 0x000fea000b800000 */
[----:B------:R-:W-:-:S05]  /*67e0*/  MOV R6, R4 ;  /* 0x0000000400067202 */ /* 0x000fca0000000f00 */
[----:B------:R0:W-:Y:S01]  /*67f0*/  STG.E.64 desc[UR36][R2.64], R6 ;  /* 0x0000000602007986 */ /* 0x0001e2000c101b24 */
[----:B------:R-:W-:Y:S05]  /*6800*/  BRA `(.L_x_3892) ;  /* 0x0000000800b47947 */ /* 0x000fea0003800000 */
.L_x_3898:
[----:B------:R-:W-:-:S05]  /*6810*/  F2FP.F16.F32.PACK_AB R7, R7, R4 ;  /* 0x000000040707723e */ /* 0x000fca00000000ff */
[----:B------:R0:W-:Y:S01]  /*6820*/  STG.E desc[UR36][R2.64], R7 ;  /* 0x0000000702007986 */ /* 0x0001e2000c101924 */
[----:B------:R-:W-:Y:S05]  /*6830*/  BRA `(.L_x_3892) ;  /* 0x0000000800a87947 */ /* 0x000fea0003800000 */
.L_x_3897:
[----:B------:R-:W-:-:S06]  /*6840*/  FMUL.FTZ R4, R4, 1 ;  /* 0x3f80000004047820 */ /* 0x000fcc0000410000 */
[----:B------:R-:W0:Y:S02]  /*6850*/  F2F.F64.F32 R4, R4 ;  /* 0x0000000400047310 */ /* 0x000e240000201800 */
[----:B0-----:R0:W-:Y:S01]  /*6860*/  STG.E.64 desc[UR36][R2.64], R4 ;  /* 0x0000000402007986 */ /* 0x0011e2000c101b24 */
[----:B------:R-:W-:Y:S05]  /*6870*/  BRA `(.L_x_3892) ;  /* 0x0000000800987947 */ /* 0x000fea0003800000 */
.L_x_3887:
        /* <DEDUP_REMOVED lines=13> */
.L_x_3902:
        /* <DEDUP_REMOVED lines=16> */
.L_x_3905:
[----:B------:R-:W-:-:S04]  /*6a50*/  SHF.R.U32.HI R4, RZ, 0x18, R4 ;  /* 0x00000018ff047819 */ /* 0x000fc80000011604 */
[----:B------:R-:W-:-:S04]  /*6a60*/  LOP3.LUT R4, R5, 0x80, R4, 0xf8, !PT ;  /* 0x0000008005047812 */ /* 0x000fc800078ef804 */
[----:B------:R-:W-:-:S07]  /*6a70*/  PRMT R0, R4, 0x7610, R0 ;  /* 0x0000761004007816 */ /* 0x000fce0000000000 */
.L_x_3904:
[----:B------:R-:W-:Y:S05]  /*6a80*/  BSYNC.RECONVERGENT B0 ;  /* 0x0000000000007941 */ /* 0x000fea0003800200 */
.L_x_3903:
[----:B------:R0:W-:Y:S01]  /*6a90*/  STG.E.U8 desc[UR36][R2.64], R0 ;  /* 0x0000000002007986 */ /* 0x0001e2000c101124 */
[----:B------:R-:W-:Y:S05]  /*6aa0*/  BRA `(.L_x_3892) ;  /* 0x00000008000c7947 */ /* 0x000fea0003800000 */
.L_x_3901:
        /* <DEDUP_REMOVED lines=16> */
.L_x_3908:
[----:B------:R-:W-:-:S04]  /*6bb0*/  SHF.R.U32.HI R4, RZ, 0x18, R4 ;  /* 0x00000018ff047819 */ /* 0x000fc80000011604 */
[----:B------:R-:W-:-:S04]  /*6bc0*/  LOP3.LUT R5, R5, 0x80, R4, 0xf8, !PT ;  /* 0x0000008005057812 */ /* 0x000fc800078ef804 */
[----:B------:R-:W-:-:S07]  /*6bd0*/  PRMT R0, R5, 0x7610, R0 ;  /* 0x0000761005007816 */ /* 0x000fce0000000000 */
.L_x_3907:
[----:B------:R-:W-:Y:S05]  /*6be0*/  BSYNC.RECONVERGENT B0 ;  /* 0x0000000000007941 */ /* 0x000fea0003800200 */
.L_x_3906:
[----:B------:R0:W-:Y:S01]  /*6bf0*/  STG.E.U8 desc[UR36][R2.64], R0 ;  /* 0x0000000002007986 */ /* 0x0001e2000c101124 */
[----:B------:R-:W-:Y:S05]  /*6c00*/  BRA `(.L_x_3892) ;  /* 0x0000000400b47947 */ /* 0x000fea0003800000 */
.L_x_3900:
        /* <DEDUP_REMOVED lines=17> */
[----:B------:R-:W-:-:S05]  /*6d20*/  @!P0 IMAD.MOV R0, RZ, RZ, R6 ;  /* 0x000000ffff008224 */ /* 0x000fca00078e0206 */
[----:B------:R-:W-:-:S05]  /*6d30*/  @P2 MOV R5, R0 ;  /* 0x0000000000052202 */ /* 0x000fca0000000f00 */
[----:B------:R0:W-:Y:S01]  /*6d40*/  STG.E.U8 desc[UR36][R2.64], R5 ;  /* 0x0000000502007986 */ /* 0x0001e2000c101124 */
[----:B------:R-:W-:Y:S05]  /*6d50*/  BRA `(.L_x_3892) ;  /* 0x0000000400607947 */ /* 0x000fea0003800000 */
.L_x_3910:
[----:B------:R-:W0:Y:S02]  /*6d60*/  F2I.U64.TRUNC R4, R4 ;  /* 0x0000000400047311 */ /* 0x000e24000020d800 */
[----:B0-----:R0:W-:Y:S01]  /*6d70*/  STG.E.64 desc[UR36][R2.64], R4 ;  /* 0x0000000402007986 */ /* 0x0011e2000c101b24 */
[----:B------:R-:W-:Y:S05]  /*6d80*/  BRA `(.L_x_3892) ;  /* 0x0000000400547947 */ /* 0x000fea0003800000 */
.L_x_3909:
[----:B------:R-:W0:Y:S02]  /*6d90*/  F2I.FTZ.U32.TRUNC.NTZ R5, R4 ;  /* 0x0000000400057305 */ /* 0x000e24000021f000 */
[----:B0-----:R0:W-:Y:S01]  /*6da0*/  STG.E desc[UR36][R2.64], R5 ;  /* 0x0000000502007986 */ /* 0x0011e2000c101924 */
[----:B------:R-:W-:Y:S05]  /*6db0*/  BRA `(.L_x_3892) ;  /* 0x0000000400487947 */ /* 0x000fea0003800000 */
.L_x_3899:
        /* <DEDUP_REMOVED lines=12> */
.L_x_3912:
        /* <DEDUP_REMOVED lines=10> */
.L_x_3911:
[----:B------:R-:W-:-:S09]  /*6f20*/  UISETP.NE.AND UP0, UPT, UR4, 0xf, UPT ;  /* 0x0000000f0400788c */ /* 0x000fd2000bf05270 */
[----:B------:R-:W-:Y:S05]  /*6f30*/  BRA.U !UP0, `(.L_x_3913) ;  /* 0x0000000108e07547 */ /* 0x000fea000b800000 */
[----:B------:R-:W-:-:S09]  /*6f40*/  UISETP.NE.AND UP0, UPT, UR4, 0x17, UPT ;  /* 0x000000170400788c */ /* 0x000fd2000bf05270 */
[----:B------:R-:W-:Y:S05]  /*6f50*/  BRA.U !UP0, `(.L_x_3914) ;  /* 0x00000001088c7547 */ /* 0x000fea000b800000 */
[----:B------:R-:W-:-:S09]  /*6f60*/  UISETP.NE.AND UP0, UPT, UR4, 0x18, UPT ;  /* 0x000000180400788c */ /* 0x000fd2000bf05270 */
[----:B------:R-:W-:Y:S05]  /*6f70*/  BRA.U !UP0, `(.L_x_3915) ;  /* 0x0000000108447547 */ /* 0x000fea000b800000 */
.L_x_3891:
        /* <DEDUP_REMOVED lines=16> */
.L_x_3916:
[----:B------:R-:W-:Y:S05]  /*7080*/  BRA `(.L_x_3892) ;  /* 0x0000000000947947 */ /* 0x000fea0003800000 */
.L_x_3915:
[----:B------:R-:W-:Y:S01]  /*7090*/  LOP3.LUT R6, R4, 0x7fffffff, RZ, 0xc0, !PT ;  /* 0x7fffffff04067812 */ /* 0x000fe200078ec0ff */
[----:B------:R-:W-:Y:S01]  /*70a0*/  BSSY.RECONVERGENT B0, `(.L_x_3917) ;  /* 0x000000b000007945 */ /* 0x000fe20003800200 */
[----:B------:R-:W-:Y:S02]  /*70b0*/  SHF.R.U32.HI R7, RZ, 0x18, R4 ;  /* 0x00000018ff077819 */ /* 0x000fe40000011604 */
[----:B------:R-:W-:Y:S02]  /*70c0*/  ISETP.GT.U32.AND P0, PT, R6, 0x43efffff, PT ;  /* 0x43efffff0600780c */ /* 0x000fe40003f04070 */
[----:B------:R-:W-:-:S11]  /*70d0*/  MOV R0, 0x7f ;  /* 0x0000007f00007802 */ /* 0x000fd60000000f00 */
[----:B------:R-:W-:Y:S05]  /*70e0*/  @P0 BRA `(.L_x_3918) ;  /* 0x0000000000180947 */ /* 0x000fea0003800000 */
[----:B------:R-:W-:-:S13]  /*70f0*/  ISETP.GE.U32.AND P0, PT, R6, 0x3c800000, PT ;  /* 0x3c8000000600780c */ /* 0x000fda0003f06070 */
[----:B------:R-:W-:-:S04]  /*7100*/  @P0 SHF.R.U32.HI R0, RZ, 0x14, R4 ;  /* 0x00000014ff000819 */ /* 0x000fc80000011604 */
[----:B------:R-:W-:-:S04]  /*7110*/  @P0 LOP3.LUT R5, R0, 0x1, RZ, 0xc0, !PT ;  /* 0x0000000100050812 */ /* 0x000fc800078ec0ff */
[----:B------:R-:W-:-:S04]  /*7120*/  @P0 IADD3 R0, PT, PT, R4, 0x407ffff, R5 ;  /* 0x0407ffff04000810 */ /* 0x000fc80007ffe005 */
[----:B------:R-:W-:Y:S01]  /*7130*/  @P0 SHF.R.U32.HI R0, RZ, 0x14, R0 ;  /* 0x00000014ff000819 */ /* 0x000fe20000011600 */
[----:B------:R-:W-:-:S07]  /*7140*/  @!P0 FADD.FTZ R0, R6, 16384 ;  /* 0x4680000006008421 */ /* 0x000fce0000010000 */
.L_x_3918:
[----:B------:R-:W-:Y:S05]  /*7150*/  BSYNC.RECONVERGENT B0 ;  /* 0x0000000000007941 */ /* 0x000fea0003800200 */
.L_x_3917:
[----:B------:R-:W-:-:S05]  /*7160*/  LOP3.LUT R5, R0, 0x80, R7, 0xf8, !PT ;  /* 0x0000008000057812 */ /* 0x000fca00078ef807 */
[----:B------:R2:W-:Y:S01]  /*7170*/  STG.E.U8 desc[UR36][R2.64], R5 ;  /* 0x0000000502007986 */ /* 0x0005e2000c101124 */
[----:B------:R-:W-:Y:S05]  /*7180*/  BRA `(.L_x_3892) ;  /* 0x0000000000547947 */ /* 0x000fea0003800000 */
.L_x_3914:
        /* <DEDUP_REMOVED lines=11> */
.L_x_3920:
[----:B------:R-:W-:Y:S01]  /*7240*/  IMAD.MOV.U32 R0, RZ, RZ, 0x7f ;  /* 0x0000007fff007424 */ /* 0x000fe200078e00ff */
[----:B------:R-:W-:-:S04]  /*7250*/  ISETP.GT.U32.AND P0, PT, R6, 0x7f800000, PT ;  /* 0x7f8000000600780c */ /* 0x000fc80003f04070 */
[----:B------:R-:W-:-:S09]  /*7260*/  SEL R0, R0, 0x7c, P0 ;  /* 0x0000007c00007807 */ /* 0x000fd20000000000 */
.L_x_3921:
[----:B------:R-:W-:Y:S05]  /*7270*/  BSYNC.RECONVERGENT B0 ;  /* 0x0000000000007941 */ /* 0x000fea0003800200 */
.L_x_3919:
[----:B------:R-:W-:-:S04]  /*7280*/  SHF.R.U32.HI R5, RZ, 0x18, R4 ;  /* 0x00000018ff057819 */ /* 0x000fc80000011604 */
[----:B------:R-:W-:-:S05]  /*7290*/  LOP3.LUT R5, R0, 0x80, R5, 0xf8, !PT ;  /* 0x0000008000057812 */ /* 0x000fca00078ef805 */
[----:B------:R1:W-:Y:S01]  /*72a0*/  STG.E.U8 desc[UR36][R2.64], R5 ;  /* 0x0000000502007986 */ /* 0x0003e2000c101124 */
[----:B------:R-:W-:Y:S05]  /*72b0*/  BRA `(.L_x_3892) ;  /* 0x0000000000087947 */ /* 0x000fea0003800000 */
.L_x_3913:
[----:B------:R-:W-:-:S05]  /*72c0*/  F2FP.BF16.F32.PACK_AB R4, RZ, R4 ;  /* 0x00000004ff04723e */ /* 0x000fca00000010ff */
[----:B------:R0:W-:Y:S02]  /*72d0*/  STG.E.U16 desc[UR36][R2.64], R4 ;  /* 0x0000000402007986 */ /* 0x0001e4000c101524 */
.L_x_3892:
[----:B------:R-:W-:-:S07]  /*72e0*/  IADD3 R17, PT, PT, R17, 0x80, RZ ;  /* 0x0000008011117810 */ /* 0x000fce0007ffe0ff */
.L_x_3852:
[----:B------:R-:W-:Y:S05]  /*72f0*/  BSYNC.RECONVERGENT B6 ;  /* 0x0000000000067941 */ /* 0x000fea0003800200 */
.L_x_3851:
[----:B------:R-:W5:Y:S01]  /*7300*/  LDCU UR4, c[0x0][0x380] ;  /* 0x00007000ff0477ac */ /* 0x000f620008000800 */
[----:B------:R-:W-:Y:S01]  /*7310*/  BSSY.RECONVERGENT B6, `(.L_x_3922) ;  /* 0x000038f000067945 */ /* 0x000fe20003800200 */
[----:B-----5:R-:W-:-:S13]  /*7320*/  ISETP.GE.AND P0, PT, R17, UR4, PT ;  /* 0x0000000411007c0c */ /* 0x020fda000bf06270 */
[----:B------:R-:W-:Y:S05]  /*7330*/  @P0 BRA `(.L_x_3923) ;  /* 0x0000003800300947 */ /* 0x000fea0003800000 */
[----:B------:R-:W5:Y:S01]  /*7340*/  LDCU UR4, c[0x0][0x388] ;  /* 0x00007100ff0477ac */ /* 0x000f620008000800 */
[----:B01234-:R-:W-:Y:S02]  /*7350*/  HFMA2 R2, -RZ, RZ, 0, 0 ;  /* 0x00000000ff027431 */ /* 0x01ffe400000001ff */
[----:B------:R-:W-:Y:S01]  /*7360*/  IMAD.MOV.U32 R0, RZ, RZ, RZ ;  /* 0x000000ffff007224 */ /* 0x000fe200078e00ff */
        /* <DEDUP_REMOVED lines=300> */
.L_x_3924:
        /* <DEDUP_REMOVED lines=17> */
[----:B--2---:R-:W1:Y:S01]  /*8740*/  I2F.S16 R4, R4 ;  /* 0x0000000400047306 */ /* 0x004e620000101400 */
[----:B------:R-:W-:Y:S05]  /*8750*/  BRA `(.L_x_3931) ;  /* 0x0000000c00c07947 */ /* 0x000fea0003800000 */
.L_x_3929:
[----:B------:R-:W2:Y:S01]  /*8760*/  LDG.E.U8 R4, desc[UR36][R6.64] ;  /* 0x0000002406047981 */ /* 0x000ea2000c1e1100 */
[----:B------:R-:W-:Y:S01]  /*8770*/  IMAD.MOV.U32 R5, RZ, RZ, RZ ;  /* 0x000000ffff057224 */ /* 0x000fe200078e00ff */
[----:B--2---:R-:W-:Y:S01]  /*8780*/  I2FP.F32.U32 R4, R4 ;  /* 0x0000000400047245 */ /* 0x004fe20000201000 */
[----:B------:R-:W-:Y:S06]  /*8790*/  BRA `(.L_x_3931) ;  /* 0x0000000c00b07947 */ /* 0x000fec0003800000 */
.L_x_3928:
[----:B------:R-:W-:-:S09]  /*87a0*/  UISETP.NE.AND UP0, UPT, UR4, 0x2, UPT ;  /* 0x000000020400788c */ /* 0x000fd2000bf05270 */
[----:B------:R-:W-:Y:S05]  /*87b0*/  BRA.U !UP0, `(.L_x_3932) ;  /* 0x0000000108307547 */ /* 0x000fea000b800000 */
[----:B------:R-:W-:-:S09]  /*87c0*/  UISETP.NE.AND UP0, UPT, UR4, 0x3, UPT ;  /* 0x000000030400788c */ /* 0x000fd2000bf05270 */
[----:B------:R-:W-:Y:S05]  /*87d0*/  BRA.U !UP0, `(.L_x_3933) ;  /* 0x0000000108187547 */ /* 0x000fea000b800000 */
[----:B------:R-:W-:-:S09]  /*87e0*/  UISETP.NE.AND UP0, UPT, UR4, 0x4, UPT ;  /* 0x000000040400788c */ /* 0x000fd2000bf05270 */
[----:B------:R-:W-:Y:S05]  /*87f0*/  BRA.U UP0, `(.L_x_3930) ;  /* 0x0000000d00347547 */ /* 0x000fea000b800000 */
[----:B------:R-:W2:Y:S01]  /*8800*/  LDG.E.64 R6, desc[UR36][R6.64] ;  /* 0x0000002406067981 */ /* 0x000ea2000c1e1b00 */
[----:B------:R-:W-:Y:S01]  /*8810*/  HFMA2 R5, -RZ, RZ, 0, 0 ;  /* 0x00000000ff057431 */ /* 0x000fe200000001ff */
[----:B--2---:R0:W1:Y:S02]  /*8820*/  I2F.S64 R4, R6 ;  /* 0x0000000600047312 */ /* 0x0040640000301400 */
[----:B01----:R-:W-:Y:S05]  /*8830*/  BRA `(.L_x_3931) ;  /* 0x0000000c00887947 */ /* 0x003fea0003800000 */
.L_x_3933:
[----:B------:R-:W2:Y:S01]  /*8840*/  LDG.E R4, desc[UR36][R6.64] ;  /* 0x0000002406047981 */ /* 0x000ea2000c1e1900 */
[----:B------:R-:W-:Y:S01]  /*8850*/  IMAD.MOV.U32 R5, RZ, RZ, RZ ;  /* 0x000000ffff057224 */ /* 0x000fe200078e00ff */
[----:B--2---:R-:W-:Y:S01]  /*8860*/  I2FP.F32.S32 R4, R4 ;  /* 0x0000000400047245 */ /* 0x004fe20000201400 */
[----:B------:R-:W-:Y:S06]  /*8870*/  BRA `(.L_x_3931) ;  /* 0x0000000c00787947 */ /* 0x000fec0003800000 */
.L_x_3932:
[----:B------:R-:W2:Y:S01]  /*8880*/  LDG.E.U16 R4, desc[UR36][R6.64] ;  /* 0x0000002406047981 */ /* 0x000ea2000c1e1500 */
[----:B------:R-:W-:Y:S01]  /*8890*/  MOV R5, RZ ;  /* 0x000000ff00057202 */ /* 0x000fe20000000f00 */
[----:B--2---:R-:W0:Y:S01]  /*88a0*/  I2F.S16 R4, R4 ;  /* 0x0000000400047306 */ /* 0x004e220000101400 */
[----:B------:R-:W-:Y:S05]  /*88b0*/  BRA `(.L_x_3931) ;  /* 0x0000000c00687947 */ /* 0x000fea0003800000 */
.L_x_3927:
        /* <DEDUP_REMOVED lines=9> */
.L_x_3935:
[----:B------:R-:W2:Y:S01]  /*8950*/  LDG.E.U16 R4, desc[UR36][R6.64] ;  /* 0x0000002406047981 */ /* 0x000ea2000c1e1500 */
[----:B------:R-:W-:Y:S02]  /*8960*/  HFMA2 R5, -RZ, RZ, 0, 0 ;  /* 0x00000000ff057431 */ /* 0x000fe400000001ff */
[----:B--2---:R-:W-:Y:S01]  /*8970*/  HADD2.F32 R4, -RZ, R4.H0_H0 ;  /* 0x20000004ff047230 */ /* 0x004fe20000004100 */
[----:B------:R-:W-:Y:S06]  /*8980*/  BRA `(.L_x_3931) ;  /* 0x0000000c00347947 */ /* 0x000fec0003800000 */
.L_x_3934:
        /* <DEDUP_REMOVED lines=8> */
.L_x_3937:
[----:B------:R-:W2:Y:S02]  /*8a10*/  LDG.E R5, desc[UR36][R6.64] ;  /* 0x0000002406057981 */ /* 0x000ea4000c1e1900 */
[--C-:B--2---:R-:W-:Y:S02]  /*8a20*/  HADD2.F32 R4, -RZ, R5.reuse.H0_H0 ;  /* 0x20000005ff047230 */ /* 0x104fe40000004100 */
[----:B------:R-:W-:Y:S01]  /*8a30*/  HADD2.F32 R5, -RZ, R5.H1_H1 ;  /* 0x30000005ff057230 */ /* 0x000fe20000004100 */
[----:B------:R-:W-:Y:S06]  /*8a40*/  BRA `(.L_x_3931) ;  /* 0x0000000c00047947 */ /* 0x000fec0003800000 */
.L_x_3936:
        /* <DEDUP_REMOVED lines=12> */
.L_x_3926:
        /* <DEDUP_REMOVED lines=11> */
[----:B------:R-:W-:Y:S01]  /*8bc0*/  FSEL R4, RZ, 1, !P0 ;  /* 0x3f800000ff047808 */ /* 0x000fe20004000000 */
[----:B------:R-:W-:Y:S08]  /*8bd0*/  BRA `(.L_x_3931) ;  /* 0x0000000800a07947 */ /* 0x000ff00003800000 */
.L_x_3940:
        /* <DEDUP_REMOVED lines=22> */
.L_x_3939:
        /* <DEDUP_REMOVED lines=20> */
[----:B------:R-:W-:Y:S02]  /*8e80*/  VIADD R6, R5, 0x3c000000 ;  /* 0x3c00000005067836 */ /* 0x000fe40000000000 */
[----:B------:R-:W-:-:S03]  /*8e90*/  HFMA2 R5, -RZ, RZ, 0, 0 ;  /* 0x00000000ff057431 */ /* 0x000fc600000001ff */
[----:B------:R-:W-:-:S04]  /*8ea0*/  LOP3.LUT R3, R6, 0x7f800000, R3, 0xf8, !PT ;  /* 0x7f80000006037812 */ /* 0x000fc800078ef803 */
[----:B------:R-:W-:-:S04]  /*8eb0*/  SEL R3, R3, RZ, P0 ;  /* 0x000000ff03037207 */ /* 0x000fc80000000000 */
[----:B------:R-:W-:Y:S01]  /*8ec0*/  LOP3.LUT R4, R3, 0x80000000, R4, 0xf8, !PT ;  /* 0x8000000003047812 */ /* 0x000fe200078ef804 */
[----:B------:R-:W-:Y:S06]  /*8ed0*/  BRA `(.L_x_3931) ;  /* 0x0000000400e07947 */ /* 0x000fec0003800000 */
.L_x_3942:
[----:B------:R-:W2:Y:S01]  /*8ee0*/  LDG.E.U8 R4, desc[UR36][R6.64] ;  /* 0x0000002406047981 */ /* 0x000ea2000c1e1100 */
[----:B------:R-:W-:Y:S01]  /*8ef0*/  MOV R5, RZ ;  /* 0x000000ff00057202 */ /* 0x000fe20000000f00 */
[C---:B--2---:R-:W-:Y:S01]  /*8f00*/  IMAD.SHL.U32 R0, R4.reuse, 0x2000000, RZ ;  /* 0x0200000004007824 */ /* 0x044fe200078e00ff */
[----:B------:R-:W-:-:S04]  /*8f10*/  SHF.L.U32 R4, R4, 0x8, RZ ;  /* 0x0000000804047819 */ /* 0x000fc800000006ff */
        /* <DEDUP_REMOVED lines=10> */
.L_x_3941:
[----:B------:R-:W2:Y:S01]  /*8fc0*/  LDG.E.U16 R4, desc[UR36][R6.64] ;  /* 0x0000002406047981 */ /* 0x000ea2000c1e1500 */
[----:B------:R-:W-:Y:S01]  /*8fd0*/  IMAD.MOV.U32 R5, RZ, RZ, RZ ;  /* 0x000000ffff057224 */ /* 0x000fe200078e00ff */
[----:B--2---:R-:W-:Y:S01]  /*8fe0*/  SHF.L.U32 R4, R4, 0x10, RZ ;  /* 0x0000001004047819 */ /* 0x004fe200000006ff */
[----:B------:R-:W-:Y:S06]  /*8ff0*/  BRA `(.L_x_3931) ;  /* 0x0000000400987947 */ /* 0x000fec0003800000 */
.L_x_3938:
        /* <DEDUP_REMOVED lines=12> */
.L_x_3945:
        /* <DEDUP_REMOVED lines=20> */
.L_x_3947:
[----:B------:R-:W-:Y:S05]  /*9200*/  BSYNC.RECONVERGENT B0 ;  /* 0x0000000000007941 */ /* 0x000fea0003800200 */
.L_x_3946:
[----:B------:R-:W-:Y:S01]  /*9210*/  IMAD.SHL.U32 R0, R0, 0x100000, RZ ;  /* 0x0010000000007824 */ /* 0x000fe200078e00ff */
[----:B------:R-:W-:-:S04]  /*9220*/  LEA R3, R3, 0x3b800000, 0x17 ;  /* 0x3b80000003037811 */ /* 0x000fc800078eb8ff */
[----:B------:R-:W-:Y:S01]  /*9230*/  LOP3.LUT R4, R3, R0, R9, 0xfe, !PT ;  /* 0x0000000003047212 */ /* 0x000fe200078efe09 */
[----:B------:R-:W-:Y:S06]  /*9240*/  BRA `(.L_x_3931) ;  /* 0x0000000400047947 */ /* 0x000fec0003800000 */
.L_x_3944:
        /* <DEDUP_REMOVED lines=20> */
.L_x_3949:
[----:B------:R-:W-:Y:S05]  /*9390*/  BSYNC.RECONVERGENT B0 ;  /* 0x0000000000007941 */ /* 0x000fea0003800200 */
.L_x_3948:
[----:B------:R-:W-:Y:S01]  /*93a0*/  IMAD.SHL.U32 R0, R0, 0x200000, RZ ;  /* 0x0020000000007824 */ /* 0x000fe200078e00ff */
[----:B------:R-:W-:-:S04]  /*93b0*/  LEA R3, R3, 0x37800000, 0x17 ;  /* 0x3780000003037811 */ /* 0x000fc800078eb8ff */
[----:B------:R-:W-:Y:S01]  /*93c0*/  LOP3.LUT R4, R3, R0, R9, 0xfe, !PT ;  /* 0x0000000003047212 */ /* 0x000fe200078efe09 */
[----:B------:R-:W-:Y:S06]  /*93d0*/  BRA `(.L_x_3931) ;  /* 0x0000000000a07947 */ /* 0x000fec0003800000 */
.L_x_3943:
        /* <DEDUP_REMOVED lines=12> */
[----:B------:R-:W-:Y:S01]  /*94a0*/  @!P0 MOV R4, 0x7f800001 ;  /* 0x7f80000100048802 */ /* 0x000fe20000000f00 */
[----:B------:R-:W-:Y:S01]  /*94b0*/  @P0 IMAD.SHL.U32 R4, R6, 0x800000, RZ ;  /* 0x0080000006040824 */ /* 0x000fe200078e00ff */
[----:B------:R-:W-:Y:S06]  /*94c0*/  BRA `(.L_x_3931) ;  /* 0x0000000000647947 */ /* 0x000fec0003800000 */
.L_x_3930:
        /* <DEDUP_REMOVED lines=16> */
.L_x_3952:
[----:B------:R-:W-:Y:S01]  /*95d0*/  CS2R R4, SRZ ;  /* 0x0000000000047805 */ /* 0x000fe2000001ff00 */
[----:B------:R-:W-:Y:S06]  /*95e0*/  BRA `(.L_x_3931) ;  /* 0x00000000001c7947 */ /* 0x000fec0003800000 */
.L_x_3951:
[----:B------:R-:W2:Y:S01]  /*95f0*/  LDG.E.64 R6, desc[UR36][R6.64] ;  /* 0x0000002406067981 */ /* 0x000ea2000c1e1b00 */
[----:B------:R-:W-:Y:S01]  /*9600*/  IMAD.MOV.U32 R5, RZ, RZ, RZ ;  /* 0x000000ffff057224 */ /* 0x000fe200078e00ff */
[----:B--2---:R0:W1:Y:S02]  /*9610*/  I2F.U64 R4, R6 ;  /* 0x0000000600047312 */ /* 0x0040640000301000 */
[----:B01----:R-:W-:Y:S05]  /*9620*/  BRA `(.L_x_3931) ;  /* 0x00000000000c7947 */ /* 0x003fea0003800000 */
.L_x_3950:
[----:B------:R-:W2:Y:S01]  /*9630*/  LDG.E R4, desc[UR36][R6.64] ;  /* 0x0000002406047981 */ /* 0x000ea2000c1e1900 */
[----:B------:R-:W-:Y:S01]  /*9640*/  HFMA2 R5, -RZ, RZ, 0, 0 ;  /* 0x00000000ff057431 */ /* 0x000fe200000001ff */
[----:B--2---:R-:W-:-:S07]  /*9650*/  I2FP.F32.U32 R4, R4 ;  /* 0x0000000400047245 */ /* 0x004fce0000201000 */
.L_x_3931:
[----:B------:R-:W-:Y:S05]  /*9660*/  BSYNC.RECONVERGENT B7 ;  /* 0x0000000000077941 */ /* 0x000fea0003800200 */
.L_x_3925:
        /* <DEDUP_REMOVED lines=33> */
.L_x_3954:
[----:B------:R-:W-:Y:S05]  /*9880*/  BSYNC.RECONVERGENT B1 ;  /* 0x0000000000017941 */ /* 0x000fea0003800200 */
.L_x_3953:
        /* <DEDUP_REMOVED lines=14> */
[----:B------:R-:W-:-:S03]  /*9970*/  HFMA2 R9, -RZ, RZ, 1.857421875, -1409 ;  /* 0x3f6ee581ff097431 */ /* 0x000fc600000001ff */
[----:B------:R-:W-:-:S04]  /*9980*/  FFMA.FTZ R0, R0, R7, R7 ;  /* 0x0000000700007223 */ /* 0x000fc80000010007 */
[C---:B------:R-:W-:Y:S01]  /*9990*/  FFMA.FTZ R7, R9.reuse, 1.6832555532455444336, -R0 ;  /* 0x3fd774eb09077823 */ /* 0x040fe20000010800 */
[----:B------:R-:W-:-:S04]  /*99a0*/  FSEL R9, R9, 1.8663789033889770508, P4 ;  /* 0x3feee58109097808 */ /* 0x000fc80002000000 */
[----:B------:R-:W-:Y:S01]  /*99b0*/  FSEL R6, R7, R0, P4 ;  /* 0x0000000007067208 */ /* 0x000fe20002000000 */
[----:B------:R-:W-:Y:S01]  /*99c0*/  @!P4 FADD.FTZ R0, -R0, -RZ ;  /* 0x800000ff0000c221 */ /* 0x000fe20000010100 */
[----:B------:R-:W-:-:S03]  /*99d0*/  FADD.FTZ R7, |R16|, |R5| ;  /* 0x4000000510077221 */ /* 0x000fc60000010200 */
[----:B------:R-:W-:Y:S01]  /*99e0*/  @!P0 FFMA.FTZ R6, R9, 1.6832555532455444336, R0 ;  /* 0x3fd774eb09068823 */ /* 0x000fe20000010000 */
[----:B------:R-:W-:-:S05]  /*99f0*/  IMAD.MOV.U32 R0, RZ, RZ, 0x4016cbe4 ;  /* 0x4016cbe4ff007424 */ /* 0x000fca00078e00ff */
        /* <DEDUP_REMOVED lines=24> */
.L_x_3956:
        /* <DEDUP_REMOVED lines=9> */
[----:B------:R-:W-:Y:S02]  /*9c10*/  ISETP.GT.U32.AND P0, PT, R9, 0x7f7fffff, PT ;  /* 0x7f7fffff0900780c */ /* 0x000fe40003f04070 */
        /* <DEDUP_REMOVED lines=8> */
[----:B------:R-:W-:Y:S01]  /*9ca0*/  FFMA.FTZ R4, R3, -R6, 0.10546888411045074463 ;  /* 0x3dd8001203047423 */ /* 0x000fe20000010806 */
[----:B------:R-:W-:-:S03]  /*9cb0*/  MOV R6, 0x7f800000 ;  /* 0x7f80000000067802 */ /* 0x000fc60000000f00 */
[----:B------:R-:W-:Y:S02]  /*9cc0*/  FFMA.FTZ R4, R3, R4, -0.13229703903198242188 ;  /* 0xbe0778e003047423 */ /* 0x000fe40000010004 */
[----:B------:R-:W-:Y:S02]  /*9cd0*/  FFMA.FTZ R5, R9, R6, +INF ;  /* 0x7f80000009057423 */ /* 0x000fe40000010006 */
        /* <DEDUP_REMOVED lines=11> */
.L_x_3957:
[----:B------:R-:W-:Y:S05]  /*9d90*/  BSYNC.RECONVERGENT B0 ;  /* 0x0000000000007941 */ /* 0x000fea0003800200 */
.L_x_3955:
        /* <DEDUP_REMOVED lines=17> */
.L_x_3961:
[----:B------:R-:W0:Y:S02]  /*9eb0*/  F2I.S64.TRUNC R4, R4 ;  /* 0x0000000400047311 */ /* 0x000e24000020d900 */
[----:B0-----:R-:W-:-:S05]  /*9ec0*/  MOV R7, R4 ;  /* 0x0000000400077202 */ /* 0x001fca0000000f00 */
[----:B------:R0:W-:Y:S01]  /*9ed0*/  STG.E.U8 desc[UR36][R2.64], R7 ;  /* 0x0000000702007986 */ /* 0x0001e2000c101124 */
[----:B------:R-:W-:Y:S05]  /*9ee0*/  BRA `(.L_x_3963) ;  /* 0x0000000c00407947 */ /* 0x000fea0003800000 */
.L_x_3960:
        /* <DEDUP_REMOVED lines=9> */
.L_x_3965:
[----:B------:R-:W0:Y:S02]  /*9f80*/  F2I.FTZ.TRUNC.NTZ R5, R4 ;  /* 0x0000000400057305 */ /* 0x000e24000021f100 */
[----:B0-----:R0:W-:Y:S01]  /*9f90*/  STG.E desc[UR36][R2.64], R5 ;  /* 0x0000000502007986 */ /* 0x0011e2000c101924 */
[----:B------:R-:W-:Y:S05]  /*9fa0*/  BRA `(.L_x_3963) ;  /* 0x0000000c00107947 */ /* 0x000fea0003800000 */
.L_x_3964:
[----:B------:R-:W0:Y:S02]  /*9fb0*/  F2I.FTZ.TRUNC.NTZ R5, R4 ;  /* 0x0000000400057305 */ /* 0x000e24000021f100 */
[----:B0-----:R0:W-:Y:S01]  /*9fc0*/  STG.E.U16 desc[UR36][R2.64], R5 ;  /* 0x0000000502007986 */ /* 0x0011e2000c101524 */
[----:B------:R-:W-:Y:S05]  /*9fd0*/  BRA `(.L_x_3963) ;  /* 0x0000000c00047947 */ /* 0x000fea0003800000 */
.L_x_3959:
        /* <DEDUP_REMOVED lines=8> */
.L_x_3967:
[----:B------:R-:W-:-:S05]  /*a060*/  F2FP.F16.F32.PACK_AB R4, RZ, R4 ;  /* 0x00000004ff04723e */ /* 0x000fca00000000ff */
[----:B------:R0:W-:Y:S01]  /*a070*/  STG.E.U16 desc[UR36][R2.64], R4 ;  /* 0x0000000402007986 */ /* 0x0001e2000c101524 */
[----:B------:R-:W-:Y:S05]  /*a080*/  BRA `(.L_x_3963) ;  /* 0x0000000800d87947 */ /* 0x000fea0003800000 */
.L_x_3966:
        /* <DEDUP_REMOVED lines=9> */
.L_x_3969:
[----:B------:R-:W-:-:S05]  /*a120*/  F2FP.F16.F32.PACK_AB R7, R7, R4 ;  /* 0x000000040707723e */ /* 0x000fca00000000ff */
[----:B------:R0:W-:Y:S01]  /*a130*/  STG.E desc[UR36][R2.64], R7 ;  /* 0x0000000702007986 */ /* 0x0001e2000c101924 */
[----:B------:R-:W-:Y:S05]  /*a140*/  BRA `(.L_x_3963) ;  /* 0x0000000800a87947 */ /* 0x000fea0003800000 */
.L_x_3968:
[----:B------:R-:W-:-:S06]  /*a150*/  FMUL.FTZ R4, R4, 1 ;  /* 0x3f80000004047820 */ /* 0x000fcc0000410000 */
[----:B------:R-:W0:Y:S02]  /*a160*/  F2F.F64.F32 R4, R4 ;  /* 0x0000000400047310 */ /* 0x000e240000201800 */
[----:B0-----:R0:W-:Y:S01]  /*a170*/  STG.E.64 desc[UR36][R2.64], R4 ;  /* 0x0000000402007986 */ /* 0x0011e2000c101b24 */
[----:B------:R-:W-:Y:S05]  /*a180*/  BRA `(.L_x_3963) ;  /* 0x0000000800987947 */ /* 0x000fea0003800000 */
.L_x_3958:
        /* <DEDUP_REMOVED lines=13> */
.L_x_3973:
        /* <DEDUP_REMOVED lines=16> */
.L_x_3976:
[----:B------:R-:W-:-:S04]  /*a360*/  SHF.R.U32.HI R4, RZ, 0x18, R4 ;  /* 0x00000018ff047819 */ /* 0x000fc80000011604 */
[----:B------:R-:W-:-:S04]  /*a370*/  LOP3.LUT R4, R5, 0x80, R4, 0xf8, !PT ;  /* 0x0000008005047812 */ /* 0x000fc800078ef804 */
[----:B------:R-:W-:-:S07]  /*a380*/  PRMT R0, R4, 0x7610, R0 ;  /* 0x0000761004007816 */ /* 0x000fce0000000000 */
.L_x_3975:
[----:B------:R-:W-:Y:S05]  /*a390*/  BSYNC.RECONVERGENT B0 ;  /* 0x0000000000007941 */ /* 0x000fea0003800200 */
.L_x_3974:
[----:B------:R0:W-:Y:S01]  /*a3a0*/  STG.E.U8 desc[UR36][R2.64], R0 ;  /* 0x0000000002007986 */ /* 0x0001e2000c101124 */
[----:B------:R-:W-:Y:S05]  /*a3b0*/  BRA `(.L_x_3963) ;  /* 0x00000008000c7947 */ /* 0x000fea0003800000 */
.L_x_3972:
        /* <DEDUP_REMOVED lines=16> */
.L_x_3979:
[----:B------:R-:W-:-:S04]  /*a4c0*/  SHF.R.U32.HI R4, RZ, 0x18, R4 ;  /* 0x00000018ff047819 */ /* 0x000fc80000011604 */
[----:B------:R-:W-:-:S04]  /*a4d0*/  LOP3.LUT R5, R5, 0x80, R4, 0xf8, !PT ;  /* 0x0000008005057812 */ /* 0x000fc800078ef804 */
[----:B------:R-:W-:-:S07]  /*a4e0*/  PRMT R0, R5, 0x7610, R0 ;  /* 0x0000761005007816 */ /* 0x000fce0000000000 */
.L_x_3978:
[----:B------:R-:W-:Y:S05]  /*a4f0*/  BSYNC.RECONVERGENT B0 ;  /* 0x0000000000007941 */ /* 0x000fea0003800200 */
.L_x_3977:
[----:B------:R0:W-:Y:S01]  /*a500*/  STG.E.U8 desc[UR36][R2.64], R0 ;  /* 0x0000000002007986 */ /* 0x0001e2000c101124 */
[----:B------:R-:W-:Y:S05]  /*a510*/  BRA `(.L_x_3963) ;  /* 0x0000000400b47947 */ /* 0x000fea0003800000 */
.L_x_3971:
        /* <DEDUP_REMOVED lines=21> */
.L_x_3981:
[----:B------:R-:W0:Y:S02]  /*a670*/  F2I.U64.TRUNC R4, R4 ;  /* 0x0000000400047311 */ /* 0x000e24000020d800 */
[----:B0-----:R0:W-:Y:S01]  /*a680*/  STG.E.64 desc[UR36][R2.64], R4 ;  /* 0x0000000402007986 */ /* 0x0011e2000c101b24 */
[----:B------:R-:W-:Y:S05]  /*a690*/  BRA `(.L_x_3963) ;  /* 0x0000000400547947 */ /* 0x000fea0003800000 */
.L_x_3980:
[----:B------:R-:W0:Y:S02]  /*a6a0*/  F2I.FTZ.U32.TRUNC.NTZ R5, R4 ;  /* 0x0000000400057305 */ /* 0x000e24000021f000 */
[----:B0-----:R0:W-:Y:S01]  /*a6b0*/  STG.E desc[UR36][R2.64], R5 ;  /* 0x0000000502007986 */ /* 0x0011e2000c101924 */
[----:B------:R-:W-:Y:S05]  /*a6c0*/  BRA `(.L_x_3963) ;  /* 0x0000000400487947 */ /* 0x000fea0003800000 */
.L_x_3970:
        /* <DEDUP_REMOVED lines=12> */
.L_x_3983:
        /* <DEDUP_REMOVED lines=10> */
.L_x_3982:
[----:B------:R-:W-:-:S09]  /*a830*/  UISETP.NE.AND UP0, UPT, UR4, 0xf, UPT ;  /* 0x0000000f0400788c */ /* 0x000fd2000bf05270 */
[----:B------:R-:W-:Y:S05]  /*a840*/  BRA.U !UP0, `(.L_x_3984) ;  /* 0x0000000108e07547 */ /* 0x000fea000b800000 */
[----:B------:R-:W-:-:S09]  /*a850*/  UISETP.NE.AND UP0, UPT, UR4, 0x17, UPT ;  /* 0x000000170400788c */ /* 0x000fd2000bf05270 */
[----:B------:R-:W-:Y:S05]  /*a860*/  BRA.U !UP0, `(.L_x_3985) ;  /* 0x00000001088c7547 */ /* 0x000fea000b800000 */
[----:B------:R-:W-:-:S09]  /*a870*/  UISETP.NE.AND UP0, UPT, UR4, 0x18, UPT ;  /* 0x000000180400788c */ /* 0x000fd2000bf05270 */
[----:B------:R-:W-:Y:S05]  /*a880*/  BRA.U !UP0, `(.L_x_3986) ;  /* 0x0000000108447547 */ /* 0x000fea000b800000 */
.L_x_3962:
        /* <DEDUP_REMOVED lines=16> */
.L_x_3987:
[----:B------:R-:W-:Y:S05]  /*a990*/  BRA `(.L_x_3963) ;  /* 0x0000000000947947 */ /* 0x000fea0003800000 */
.L_x_3986:
        /* <DEDUP_REMOVED lines=12> */
.L_x_3989:
[----:B------:R-:W-:Y:S05]  /*aa60*/  BSYNC.RECONVERGENT B0 ;  /* 0x0000000000007941 */ /* 0x000fea0003800200 */
.L_x_3988:
[----:B------:R-:W-:-:S05]  /*aa70*/  LOP3.LUT R5, R0, 0x80, R7, 0xf8, !PT ;  /* 0x0000008000057812 */ /* 0x000fca00078ef807 */
[----:B------:R2:W-:Y:S01]  /*aa80*/  STG.E.U8 desc[UR36][R2.64], R5 ;  /* 0x0000000502007986 */ /* 0x0005e2000c101124 */
[----:B------:R-:W-:Y:S05]  /*aa90*/  BRA `(.L_x_3963) ;  /* 0x0000000000547947 */ /* 0x000fea0003800000 */
.L_x_3985:
        /* <DEDUP_REMOVED lines=11> */
.L_x_3991:
[----:B------:R-:W-:Y:S01]  /*ab50*/  HFMA2 R0, -RZ, RZ, 0, 7.569789886474609375e-06 ;  /* 0x0000007fff007431 */ /* 0x000fe200000001ff */
[----:B------:R-:W-:-:S04]  /*ab60*/  ISETP.GT.U32.AND P0, PT, R6, 0x7f800000, PT ;  /* 0x7f8000000600780c */ /* 0x000fc80003f04070 */
[----:B------:R-:W-:-:S09]  /*ab70*/  SEL R0, R0, 0x7c, P0 ;  /* 0x0000007c00007807 */ /* 0x000fd20000000000 */
.L_x_3992:
[----:B------:R-:W-:Y:S05]  /*ab80*/  BSYNC.RECONVERGENT B0 ;  /* 0x0000000000007941 */ /* 0x000fea0003800200 */
.L_x_3990:
[----:B------:R-:W-:-:S04]  /*ab90*/  SHF.R.U32.HI R5, RZ, 0x18, R4 ;  /* 0x00000018ff057819 */ /* 0x000fc80000011604 */
[----:B------:R-:W-:-:S05]  /*aba0*/  LOP3.LUT R5, R0, 0x80, R5, 0xf8, !PT ;  /* 0x0000008000057812 */ /* 0x000fca00078ef805 */
[----:B------:R1:W-:Y:S01]  /*abb0*/  STG.E.U8 desc[UR36][R2.64], R5 ;  /* 0x0000000502007986 */ /* 0x0003e2000c101124 */
[----:B------:R-:W-:Y:S05]  /*abc0*/  BRA `(.L_x_3963) ;  /* 0x0000000000087947 */ /* 0x000fea0003800000 */
.L_x_3984:
[----:B------:R-:W-:-:S05]  /*abd0*/  F2FP.BF16.F32.PACK_AB R4, RZ, R4 ;  /* 0x00000004ff04723e */ /* 0x000fca00000010ff */
[----:B------:R0:W-:Y:S02]  /*abe0*/  STG.E.U16 desc[UR36][R2.64], R4 ;  /* 0x0000000402007986 */ /* 0x0001e4000c101524 */
.L_x_3963:
[----:B------:R-:W-:-:S07]  /*abf0*/  VIADD R17, R17, 0x80 ;  /* 0x0000008011117836 */ /* 0x000fce0000000000 */
.L_x_3923:
[----:B------:R-:W-:Y:S05]  /*ac00*/  BSYNC.RECONVERGENT B6 ;  /* 0x0000000000067941 */ /* 0x000fea0003800200 */
.L_x_3922:
[----:B------:R-:W5:Y:S02]  /*ac10*/  LDCU UR4, c[0x0][0x380] ;  /* 0x00007000ff0477ac */ /* 0x000f640008000800 */
[----:B-----5:R-:W-:-:S13]  /*ac20*/  ISETP.GE.AND P0, PT, R17, UR4, PT ;  /* 0x0000000411007c0c */ /* 0x020fda000bf06270 */
[----:B------:R-:W-:Y:S05]  /*ac30*/  @P0 EXIT ;  /* 0x000000000000094d */ /* 0x000fea0003800000 */
[----:B------:R-:W5:Y:S01]  /*ac40*/  LDCU UR4, c[0x0][0x388] ;  /* 0x00007100ff0477ac */ /* 0x000f620008000800 */
[----:B012---:R-:W-:Y:S01]  /*ac50*/  MOV R0, RZ ;  /* 0x000000ff00007202 */ /* 0x007fe20000000f00 */
[----:B------:R-:W-:Y:S01]  /*ac60*/  IMAD.MOV.U32 R16, RZ, RZ, RZ ;  /* 0x000000ffff107224 */ /* 0x000fe200078e00ff */
[----:B-----5:R-:W-:-:S09]  /*ac70*/  UISETP.NE.AND UP0, UPT, UR4, URZ, UPT ;  /* 0x000000ff0400728c */ /* 0x020fd2000bf05270 */
[----:B------:R-:W-:Y:S05]  /*ac80*/  BRA.U !UP0, `(.L_x_3993) ;  /* 0x0000001108a87547 */ /* 0x000fea000b800000 */
[----:B------:R-:W3:Y:S01]  /*ac90*/  LDCU.64 UR4, c[0x0][0x390] ;  /* 0x00007200ff0477ac */ /* 0x000ee20008000a00 */
[----:B------:R-:W-:Y:S01]  /*aca0*/  HFMA2 R16, -RZ, RZ, 0, 0 ;  /* 0x00000000ff107431 */ /* 0x000fe200000001ff */
[----:B------:R-:W0:Y:S01]  /*acb0*/  LDCU UR6, c[0x0][0x38c] ;  /* 0x00007180ff0677ac */ /* 0x000e220008000800 */
[----:B------:R-:W1:Y:S01]  /*acc0*/  LDCU.64 UR8, c[0x0][0x4b8] ;  /* 0x00009700ff0877ac */ /* 0x000e620008000a00 */
[----:B------:R-:W-:Y:S02]  /*acd0*/  UISETP.NE.AND UP0, UPT, UR40, URZ, UPT ;  /* 0x000000ff2800728c */ /* 0x000fe4000bf05270 */
[----:B---34-:R-:W-:-:S05]  /*ace0*/  IMAD.HI.U32 R2, R17, UR4, R16 ;  /* 0x0000000411027c27 */ /* 0x018fca000f8e0010 */
        /* <DEDUP_REMOVED lines=292> */
.L_x_3993:
[----:B------:R-:W3:Y:S01]  /*bf30*/  LDCU.128 UR8, c[0x0][0x580] ;  /* 0x0000b000ff0877ac */ /* 0x000ee20008000c00 */
[----:B------:R-:W-:Y:S01]  /*bf40*/  BSSY.RECONVERGENT B6, `(.L_x_3994) ;  /* 0x0000103000067945 */ /* 0x000fe20003800200 */
[----:B------:R-:W-:-:S04]  /*bf50*/  UPRMT UR4, UR41, 0x9910, URZ ;  /* 0x0000991029047896 */ /* 0x000fc800080000ff */
[----:B------:R-:W-:Y:S01]  /*bf60*/  UISETP.GT.AND UP0, UPT, UR4, 0x9, UPT ;  /* 0x000000090400788c */ /* 0x000fe2000bf04270 */
[----:B---34-:R-:W-:Y:S02]  /*bf70*/  IADD3 R4, P1, PT, R0, UR10, RZ ;  /* 0x0000000a00047c10 */ /* 0x018fe4000ff3e0ff */
        /* <DEDUP_REMOVED lines=16> */
.L_x_3998:
[----:B------:R-:W2:Y:S01]  /*c080*/  LDG.E.U8 R2, desc[UR36][R4.64] ;  /* 0x0000002404027981 */ /* 0x000ea2000c1e1100 */
[----:B------:R-:W-:Y:S01]  /*c090*/  IMAD.MOV.U32 R3, RZ, RZ, RZ ;  /* 0x000000ffff037224 */ /* 0x000fe200078e00ff */
[----:B--2---:R-:W-:Y:S01]  /*c0a0*/  I2FP.F32.U32 R2, R2 ;  /* 0x0000000200027245 */ /* 0x004fe20000201000 */
[----:B------:R-:W-:Y:S06]  /*c0b0*/  BRA `(.L_x_4000) ;  /* 0x0000000c00ac7947 */ /* 0x000fec0003800000 */
.L_x_3997:
        /* <DEDUP_REMOVED lines=8> */
[----:B--2---:R2:W3:Y:S02]  /*c140*/  I2F.S64 R2, R4 ;  /* 0x0000000400027312 */ /* 0x0044e40000301400 */
[----:B--23--:R-:W-:Y:S05]  /*c150*/  BRA `(.L_x_4000) ;  /* 0x0000000c00847947 */ /* 0x00cfea0003800000 */
.L_x_4002:
[----:B------:R-:W2:Y:S01]  /*c160*/  LDG.E R2, desc[UR36][R4.64] ;  /* 0x0000002404027981 */ /* 0x000ea2000c1e1900 */
[----:B------:R-:W-:Y:S01]  /*c170*/  IMAD.MOV.U32 R3, RZ, RZ, RZ ;  /* 0x000000ffff037224 */ /* 0x000fe200078e00ff */
[----:B--2---:R-:W-:Y:S01]  /*c180*/  I2FP.F32.S32 R2, R2 ;  /* 0x0000000200027245 */ /* 0x004fe20000201400 */
[----:B------:R-:W-:Y:S06]  /*c190*/  BRA `(.L_x_4000) ;  /* 0x0000000c00747947 */ /* 0x000fec0003800000 */
.L_x_4001:
[----:B------:R-:W2:Y:S01]  /*c1a0*/  LDG.E.U16 R2, desc[UR36][R4.64] ;  /* 0x0000002404027981 */ /* 0x000ea2000c1e1500 */
[----:B------:R-:W-:Y:S01]  /*c1b0*/  MOV R3, RZ ;  /* 0x000000ff00037202 */ /* 0x000fe20000000f00 */
[----:B--2---:R-:W2:Y:S01]  /*c1c0*/  I2F.S16 R2, R2 ;  /* 0x0000000200027306 */ /* 0x004ea20000101400 */
[----:B------:R-:W-:Y:S05]  /*c1d0*/  BRA `(.L_x_4000) ;  /* 0x0000000c00647947 */ /* 0x000fea0003800000 */
.L_x_3996:
        /* <DEDUP_REMOVED lines=9> */
.L_x_4004:
[----:B------:R-:W2:Y:S01]  /*c270*/  LDG.E.U16 R2, desc[UR36][R4.64] ;  /* 0x0000002404027981 */ /* 0x000ea2000c1e1500 */
[----:B------:R-:W-:Y:S02]  /*c280*/  HFMA2 R3, -RZ, RZ, 0, 0 ;  /* 0x00000000ff037431 */ /* 0x000fe400000001ff */
[----:B--2---:R-:W-:Y:S01]  /*c290*/  HADD2.F32 R2, -RZ, R2.H0_H0 ;  /* 0x20000002ff027230 */ /* 0x004fe20000004100 */
[----:B------:R-:W-:Y:S06]  /*c2a0*/  BRA `(.L_x_4000) ;  /* 0x0000000c00307947 */ /* 0x000fec0003800000 */
.L_x_4003:
        /* <DEDUP_REMOVED lines=8> */
.L_x_4006:
[----:B------:R-:W2:Y:S02]  /*c330*/  LDG.E R3, desc[UR36][R4.64] ;  /* 0x0000002404037981 */ /* 0x000ea4000c1e1900 */
[--C-:B--2---:R-:W-:Y:S02]  /*c340*/  HADD2.F32 R2, -RZ, R3.reuse.H0_H0 ;  /* 0x20000003ff027230 */ /* 0x104fe40000004100 */
[----:B------:R-:W-:Y:S01]  /*c350*/  HADD2.F32 R3, -RZ, R3.H1_H1 ;  /* 0x30000003ff037230 */ /* 0x000fe20000004100 */
[----:B------:R-:W-:Y:S06]  /*c360*/  BRA `(.L_x_4000) ;  /* 0x0000000c00007947 */ /* 0x000fec0003800000 */
.L_x_4005:
        /* <DEDUP_REMOVED lines=12> */
.L_x_3995:
        /* <DEDUP_REMOVED lines=13> */
.L_x_4009:
        /* <DEDUP_REMOVED lines=22> */
.L_x_4008:
        /* <DEDUP_REMOVED lines=22> */
[----:B------:R-:W-:Y:S01]  /*c7c0*/  SEL R5, R3, RZ, P0 ;  /* 0x000000ff03057207 */ /* 0x000fe20000000000 */
[----:B------:R-:W-:-:S03]  /*c7d0*/  HFMA2 R3, -RZ, RZ, 0, 0 ;  /* 0x00000000ff037431 */ /* 0x000fc600000001ff */
[----:B------:R-:W-:Y:S01]  /*c7e0*/  LOP3.LUT R2, R5, 0x80000000, R2, 0xf8, !PT ;  /* 0x8000000005027812 */ /* 0x000fe200078ef802 */
[----:B------:R-:W-:Y:S06]  /*c7f0*/  BRA `(.L_x_4000) ;  /* 0x0000000400dc7947 */ /* 0x000fec0003800000 */
.L_x_4011:
[----:B------:R-:W2:Y:S02]  /*c800*/  LDG.E.U8 R3, desc[UR36][R4.64] ;  /* 0x0000002404037981 */ /* 0x000ea4000c1e1100 */
[C---:B--2---:R-:W-:Y:S01]  /*c810*/  IMAD.SHL.U32 R0, R3.reuse, 0x2000000, RZ ;  /* 0x0200000003007824 */ /* 0x044fe200078e00ff */
[----:B------:R-:W-:-:S04]  /*c820*/  SHF.L.U32 R3, R3, 0x8, RZ ;  /* 0x0000000803037819 */ /* 0x000fc800000006ff */
[----:B------:R-:W-:Y:S02]  /*c830*/  ISETP.GE.U32.AND P0, PT, R0, 0x8000000, PT ;  /* 0x080000000000780c */ /* 0x000fe40003f06070 */
[----:B------:R-:W-:-:S11]  /*c840*/  PRMT R7, R3, 0x9910, RZ ;  /* 0x0000991003077816 */ /* 0x000fd600000000ff */
[----:B------:R-:W-:Y:S01]  /*c850*/  @!P0 LOP3.LUT R2, R3, 0x7f00, RZ, 0xc0, !PT ;  /* 0x00007f0003028812 */ /* 0x000fe200078ec0ff */
[----:B------:R-:W-:Y:S01]  /*c860*/  IMAD.MOV.U32 R3, RZ, RZ, RZ ;  /* 0x000000ffff037224 */ /* 0x000fe200078e00ff */
[----:B------:R-:W-:Y:S02]  /*c870*/  @P0 LEA.HI R0, R0, 0x70000000, RZ, 0x1c ;  /* 0x7000000000000811 */ /* 0x000fe400078fe0ff */
[----:B------:R-:W-:-:S03]  /*c880*/  @!P0 LOP3.LUT R2, R2, 0x3f000000, RZ, 0xfc, !PT ;  /* 0x3f00000002028812 */ /* 0x000fc600078efcff */
[----:B------:R-:W-:Y:S02]  /*c890*/  @P0 FMUL.FTZ R0, R0, 1.9259299443872358531e-34 ;  /* 0x0780000000000820 */ /* 0x000fe40000410000 */
[----:B------:R-:W-:-:S05]  /*c8a0*/  @!P0 FADD.FTZ R0, R2, -0.5 ;  /* 0xbf00000002008421 */ /* 0x000fca0000010000 */
[----:B------:R-:W-:Y:S01]  /*c8b0*/  LOP3.LUT R2, R0, 0x80000000, R7, 0xf8, !PT ;  /* 0x8000000000027812 */ /* 0x000fe200078ef807 */
[----:B------:R-:W-:Y:S06]  /*c8c0*/  BRA `(.L_x_4000) ;  /* 0x0000000400a87947 */ /* 0x000fec0003800000 */
.L_x_4010:
[----:B------:R-:W2:Y:S01]  /*c8d0*/  LDG.E.U16 R2, desc[UR36][R4.64] ;  /* 0x0000002404027981 */ /* 0x000ea2000c1e1500 */
[----:B------:R-:W-:Y:S01]  /*c8e0*/  MOV R3, RZ ;  /* 0x000000ff00037202 */ /* 0x000fe20000000f00 */
[----:B--2---:R-:W-:Y:S01]  /*c8f0*/  IMAD.U32 R2, R2, 0x10000, RZ ;  /* 0x0001000002027824 */ /* 0x004fe200078e00ff */
[----:B------:R-:W-:Y:S06]  /*c900*/  BRA `(.L_x_4000) ;  /* 0x0000000400987947 */ /* 0x000fec0003800000 */
.L_x_4007:
        /* <DEDUP_REMOVED lines=9> */
[----:B------:R-:W-:Y:S01]  /*c9a0*/  HFMA2 R3, -RZ, RZ, 0, 0 ;  /* 0x00000000ff037431 */ /* 0x000fe200000001ff */
[----:B--2---:R-:W-:Y:S01]  /*c9b0*/  I2FP.F32.U32 R2, R2 ;  /* 0x0000000200027245 */ /* 0x004fe20000201000 */
[----:B------:R-:W-:Y:S06]  /*c9c0*/  BRA `(.L_x_4000) ;  /* 0x0000000400687947 */ /* 0x000fec0003800000 */
.L_x_4014:
        /* <DEDUP_REMOVED lines=20> */
.L_x_4016:
[----:B------:R-:W-:Y:S05]  /*cb10*/  BSYNC.RECONVERGENT B0 ;  /* 0x0000000000007941 */ /* 0x000fea0003800200 */
.L_x_4015:
[----:B------:R-:W-:Y:S02]  /*cb20*/  SHF.L.U32 R0, R0, 0x14, RZ ;  /* 0x0000001400007819 */ /* 0x000fe400000006ff */
[----:B------:R-:W-:-:S04]  /*cb30*/  LEA R2, R2, 0x3b800000, 0x17 ;  /* 0x3b80000002027811 */ /* 0x000fc800078eb8ff */
[----:B------:R-:W-:Y:S01]  /*cb40*/  LOP3.LUT R2, R2, R0, R9, 0xfe, !PT ;  /* 0x0000000002027212 */ /* 0x000fe200078efe09 */
[----:B------:R-:W-:Y:S06]  /*cb50*/  BRA `(.L_x_4000) ;  /* 0x0000000400047947 */ /* 0x000fec0003800000 */
.L_x_4013:
        /* <DEDUP_REMOVED lines=20> */
.L_x_4018:
[----:B------:R-:W-:Y:S05]  /*cca0*/  BSYNC.RECONVERGENT B0 ;  /* 0x0000000000007941 */ /* 0x000fea0003800200 */
.L_x_4017:
[----:B------:R-:W-:Y:S02]  /*ccb0*/  SHF.L.U32 R0, R0, 0x15, RZ ;  /* 0x0000001500007819 */ /* 0x000fe400000006ff */
[----:B------:R-:W-:-:S04]  /*ccc0*/  LEA R2, R2, 0x37800000, 0x17 ;  /* 0x3780000002027811 */ /* 0x000fc800078eb8ff */
[----:B------:R-:W-:Y:S01]  /*ccd0*/  LOP3.LUT R2, R2, R0, R9, 0xfe, !PT ;  /* 0x0000000002027212 */ /* 0x000fe200078efe09 */
[----:B------:R-:W-:Y:S06]  /*cce0*/  BRA `(.L_x_4000) ;  /* 0x0000000000a07947 */ /* 0x000fec0003800000 */
.L_x_4012:
[----:B------:R-:W-:-:S09]  /*ccf0*/  UISETP.NE.AND UP0, UPT, UR4, 0x1c, UPT ;  /* 0x0000001c0400788c */ /* 0x000fd2000bf05270 */
[----:B------:R-:W-:Y:S05]  /*cd00*/  BRA.U !UP0, `(.L_x_4019) ;  /* 0x00000001088c7547 */ /* 0x000fea000b800000 */
[----:B------:R-:W-:-:S09]  /*cd10*/  UISETP.NE.AND UP0, UPT, UR4, 0x1d, UPT ;  /* 0x0000001d0400788c */ /* 0x000fd2000bf05270 */
[----:B------:R-:W-:Y:S05]  /*cd20*/  BRA.U !UP0, `(.L_x_4020) ;  /* 0x0000000108747547 */ /* 0x000fea000b800000 */
[----:B------:R-:W-:-:S09]  /*cd30*/  UISETP.NE.AND UP0, UPT, UR4, 0x2c, UPT ;  /* 0x0000002c0400788c */ /* 0x000fd2000bf05270 */
[----:B------:R-:W-:Y:S05]  /*cd40*/  BRA.U UP0, `(.L_x_3999) ;  /* 0x0000000100247547 */ /* 0x000fea000b800000 */
[----:B------:R-:W2:Y:S01]  /*cd50*/  LDG.E.U8 R4, desc[UR36][R4.64] ;  /* 0x0000002404047981 */ /* 0x000ea2000c1e1100 */
[----:B------:R-:W-:Y:S01]  /*cd60*/  IMAD.MOV.U32 R3, RZ, RZ, RZ ;  /* 0x000000ffff037224 */ /* 0x000fe200078e00ff */
[----:B------:R-:W-:Y:S02]  /*cd70*/  MOV R2, 0x400000 ;  /* 0x0040000000027802 */ /* 0x000fe40000000f00 */
[----:B--2---:R-:W-:-:S13]  /*cd80*/  ISETP.NE.AND P0, PT, R4, RZ, PT ;  /* 0x000000ff0400720c */ /* 0x004fda0003f05270 */
[----:B------:R-:W-:Y:S05]  /*cd90*/  @!P0 BRA `(.L_x_4000) ;  /* 0x0000000000748947 */ /* 0x000fea0003800000 */
[----:B------:R-:W-:-:S13]  /*cda0*/  ISETP.NE.AND P0, PT, R4, 0xff, PT ;  /* 0x000000ff0400780c */ /* 0x000fda0003f05270 */
[----:B------:R-:W-:Y:S01]  /*cdb0*/  @!P0 IMAD.MOV.U32 R2, RZ, RZ, 0x7f800001 ;  /* 0x7f800001ff028424 */ /* 0x000fe200078e00ff */
[----:B------:R-:W-:Y:S01]  /*cdc0*/  @P0 SHF.L.U32 R2, R4, 0x17, RZ ;  /* 0x0000001704020819 */ /* 0x000fe200000006ff */
[----:B------:R-:W-:Y:S06]  /*cdd0*/  BRA `(.L_x_4000) ;  /* 0x0000000000647947 */ /* 0x000fec0003800000 */
.L_x_3999:
        /* <DEDUP_REMOVED lines=16> */
.L_x_4021:
[----:B------:R-:W-:Y:S01]  /*cee0*/  CS2R R2, SRZ ;  /* 0x0000000000027805 */ /* 0x000fe2000001ff00 */
[----:B------:R-:W-:Y:S06]  /*cef0*/  BRA `(.L_x_4000) ;  /* 0x00000000001c7947 */ /* 0x000fec0003800000 */
.L_x_4020:
[----:B------:R-:W2:Y:S01]  /*cf00*/  LDG.E.64 R4, desc[UR36][R4.64] ;  /* 0x0000002404047981 */ /* 0x000ea2000c1e1b00 */
[----:B------:R-:W-:Y:S01]  /*cf10*/  MOV R3, RZ ;  /* 0x000000ff00037202 */ /* 0x000fe20000000f00 */
[----:B--2---:R0:W1:Y:S02]  /*cf20*/  I2F.U64 R2, R4 ;  /* 0x0000000400027312 */ /* 0x0040640000301000 */
[----:B01----:R-:W-:Y:S05]  /*cf30*/  BRA `(.L_x_4000) ;  /* 0x00000000000c7947 */ /* 0x003fea0003800000 */
.L_x_4019:
[----:B------:R-:W2:Y:S01]  /*cf40*/  LDG.E R2, desc[UR36][R4.64] ;  /* 0x0000002404027981 */ /* 0x000ea2000c1e1900 */
[----:B------:R-:W-:Y:S01]  /*cf50*/  IMAD.MOV.U32 R3, RZ, RZ, RZ ;  /* 0x000000ffff037224 */ /* 0x000fe200078e00ff */
[----:B--2---:R-:W-:-:S07]  /*cf60*/  I2FP.F32.U32 R2, R2 ;  /* 0x0000000200027245 */ /* 0x004fce0000201000 */
.L_x_4000:
[----:B------:R-:W-:Y:S05]  /*cf70*/  BSYNC.RECONVERGENT B6 ;  /* 0x0000000000067941 */ /* 0x000fea0003800200 */
.L_x_3994:
[C---:B--23-5:R-:W-:Y:S01]  /*cf80*/  FADD.FTZ R0, |R2|.reuse, -RZ ;  /* 0x800000ff02007221 */ /* 0x06cfe20000010200 */
[C---:B------:R-:W-:Y:S01]  /*cf90*/  FADD.FTZ R19, |R3|.reuse, -RZ ;  /* 0x800000ff03137221 */ /* 0x040fe20000010200 */
[----:B------:R-:W-:Y:S01]  /*cfa0*/  FADD.FTZ R14, R2, 1 ;  /* 0x3f800000020e7421 */ /* 0x000fe20000010000 */
[----:B------:R-:W-:Y:S03]  /*cfb0*/  BSSY.RECONVERGENT B1, `(.L_x_4022) ;  /* 0x000001e000017945 */ /* 0x000fe60003800200 */
[----:B01----:R-:W-:Y:S01]  /*cfc0*/  VIMNMX R5, PT, PT, R0, R19, !PT ;  /* 0x0000001300057248 */ /* 0x003fe20007fe0100 */
        /* <DEDUP_REMOVED lines=28> */
.L_x_4023:
[----:B------:R-:W-:Y:S05]  /*d190*/  BSYNC.RECONVERGENT B1 ;  /* 0x0000000000017941 */ /* 0x000fea0003800200 */
.L_x_4022:
[----:B------:R-:W-:Y:S02]  /*d1a0*/  HFMA2 R9, -RZ, RZ, 0.89990234375, 10328 ;  /* 0x3b33710bff097431 */ /* 0x000fe400000001ff */
[----:B------:R-:W-:Y:S01]  /*d1b0*/  FMUL.FTZ R0, R7, R7 ;  /* 0x0000000707007220 */ /* 0x000fe20000410000 */
[C---:B------:R-:W-:Y:S01]  /*d1c0*/  ISETP.GE.AND P0, PT, R14.reuse, RZ, PT ;  /* 0x000000ff0e00720c */ /* 0x040fe20003f06270 */
[----:B------:R-:W-:Y:S01]  /*d1d0*/  BSSY.RECONVERGENT B0, `(.L_x_4024) ;  /* 0x000004d000007945 */ /* 0x000fe20003800200 */
[----:B------:R-:W-:Y:S01]  /*d1e0*/  FSETP.NEU.FTZ.AND P2, PT, |R14|, |R3|, PT ;  /* 0x400000030e00720b */ /* 0x000fe20003f5d200 */
[----:B------:R-:W-:Y:S01]  /*d1f0*/  FFMA.FTZ R9, R0, R9, -0.015681877732276916504 ;  /* 0xbc80774800097423 */ /* 0x000fe20000010009 */
[----:B------:R-:W-:Y:S01]  /*d200*/  FSETP.NEU.FTZ.AND P1, PT, R18, RZ, PT ;  /* 0x000000ff1200720b */ /* 0x000fe20003f3d000 */
[----:B------:R-:W-:Y:S02]  /*d210*/  FADD.FTZ R14, |R14|, |R3| ;  /* 0x400000030e0e7221 */ /* 0x000fe40000010200 */
        /* <DEDUP_REMOVED lines=12> */
[----:B------:R-:W-:-:S04]  /*d2e0*/  @!P4 FADD.FTZ R0, -R0, -RZ ;  /* 0x800000ff0000c221 */ /* 0x000fc80000010100 */
        /* <DEDUP_REMOVED lines=26> */
.L_x_4025:
        /* <DEDUP_REMOVED lines=15> */
[----:B------:R-:W-:Y:S01]  /*d580*/  FFMA.FTZ R3, R3, R4, -1 ;  /* 0xbf80000003037423 */ /* 0x000fe20000010004 */
[----:B------:R-:W-:Y:S02]  /*d590*/  IMAD.MOV.U32 R4, RZ, RZ, 0x7f800000 ;  /* 0x7f800000ff047424 */ /* 0x000fe400078e00ff */
[----:B------:R-:W-:Y:S01]  /*d5a0*/  FMUL.FTZ R0, R0, 1.1920928955078125e-07 ;  /* 0x3400000000007820 */ /* 0x000fe20000410000 */
[----:B------:R-:W-:-:S04]  /*d5b0*/  FADD.FTZ R2, R2, R3 ;  /* 0x0000000302027221 */ /* 0x000fc80000010000 */
[----:B------:R-:W-:Y:S01]  /*d5c0*/  FFMA.FTZ R3, R2, -R7, 0.10546888411045074463 ;  /* 0x3dd8001202037423 */ /* 0x000fe20000010807 */
[----:B------:R-:W-:-:S03]  /*d5d0*/  FFMA.FTZ R7, R9, R4, +INF ;  /* 0x7f80000009077423 */ /* 0x000fc60000010004 */
        /* <DEDUP_REMOVED lines=12> */
.L_x_4026:
[----:B------:R-:W-:Y:S05]  /*d6a0*/  BSYNC.RECONVERGENT B0 ;  /* 0x0000000000007941 */ /* 0x000fea0003800200 */
.L_x_4024:
[----:B------:R-:W-:-:S04]  /*d6b0*/  UPRMT UR4, UR42, 0x9910, URZ ;  /* 0x000099102a047896 */ /* 0x000fc800080000ff */
[----:B------:R-:W-:-:S09]  /*d6c0*/  UISETP.GT.AND UP0, UPT, UR4, 0x9, UPT ;  /* 0x000000090400788c */ /* 0x000fd2000bf04270 */
        /* <DEDUP_REMOVED lines=10> */
[----:B0-----:R-:W-:Y:S01]  /*d770*/  STG.E.U8 desc[UR36][R16.64], R3 ;  /* 0x0000000310007986 */ /* 0x001fe2000c101124 */
[----:B------:R-:W-:Y:S05]  /*d780*/  EXIT ;  /* 0x000000000000794d */ /* 0x000fea0003800000 */
.L_x_4030:
[----:B------:R-:W0:Y:S02]  /*d790*/  F2I.S64.TRUNC R2, R2 ;  /* 0x0000000200027311 */ /* 0x000e24000020d900 */
[----:B0-----:R-:W-:-:S05]  /*d7a0*/  MOV R5, R2 ;  /* 0x0000000200057202 */ /* 0x001fca0000000f00 */
[----:B------:R-:W-:Y:S01]  /*d7b0*/  STG.E.U8 desc[UR36][R16.64], R5 ;  /* 0x0000000510007986 */ /* 0x000fe2000c101124 */
[----:B------:R-:W-:Y:S05]  /*d7c0*/  EXIT ;  /* 0x000000000000794d */ /* 0x000fea0003800000 */
.L_x_4029:
[----:B------:R-:W-:-:S09]  /*d7d0*/  UISETP.NE.AND UP0, UPT, UR4, 0x2, UPT ;  /* 0x000000020400788c */ /* 0x000fd2000bf05270 */
[----:B------:R-:W-:Y:S05]  /*d7e0*/  BRA.U !UP0, `(.L_x_4032) ;  /* 0x0000000108287547 */ /* 0x000fea000b800000 */
[----:B------:R-:W-:-:S09]  /*d7f0*/  UISETP.NE.AND UP0, UPT, UR4, 0x3, UPT ;  /* 0x000000030400788c */ /* 0x000fd2000bf05270 */
[----:B------:R-:W-:Y:S05]  /*d800*/  BRA.U !UP0, `(.L_x_4033) ;  /* 0x0000000108147547 */ /* 0x000fea000b800000 */
[----:B------:R-:W-:-:S09]  /*d810*/  UISETP.NE.AND UP0, UPT, UR4, 0x4, UPT ;  /* 0x000000040400788c */ /* 0x000fd2000bf05270 */
[----:B------:R-:W-:Y:S05]  /*d820*/  BRA.U UP0, `(.L_x_4031) ;  /* 0x0000000900507547 */ /* 0x000fea000b800000 */
[----:B------:R-:W0:Y:S02]  /*d830*/  F2I.S64.TRUNC R2, R2 ;  /* 0x0000000200027311 */ /* 0x000e24000020d900 */
[----:B0-----:R-:W-:Y:S01]  /*d840*/  STG.E.64 desc[UR36][R16.64], R2 ;  /* 0x0000000210007986 */ /* 0x001fe2000c101b24 */
[----:B------:R-:W-:Y:S05]  /*d850*/  EXIT ;  /* 0x000000000000794d */ /* 0x000fea0003800000 */
.L_x_4033:
[----:B------:R-:W0:Y:S02]  /*d860*/  F2I.FTZ.TRUNC.NTZ R3, R2 ;  /* 0x0000000200037305 */ /* 0x000e24000021f100 */
[----:B0-----:R-:W-:Y:S01]  /*d870*/  STG.E desc[UR36][R16.64], R3 ;  /* 0x0000000310007986 */ /* 0x001fe2000c101924 */
[----:B------:R-:W-:Y:S05]  /*d880*/  EXIT ;  /* 0x000000000000794d */ /* 0x000fea0003800000 */
.L_x_4032:
[----:B------:R-:W0:Y:S02]  /*d890*/  F2I.FTZ.TRUNC.NTZ R3, R2 ;  /* 0x0000000200037305 */ /* 0x000e24000021f100 */
[----:B0-----:R-:W-:Y:S01]  /*d8a0*/  STG.E.U16 desc[UR36][R16.64], R3 ;  /* 0x0000000310007986 */ /* 0x001fe2000c101524 */
[----:B------:R-:W-:Y:S05]  /*d8b0*/  EXIT ;  /* 0x000000000000794d */ /* 0x000fea0003800000 */
.L_x_4028:
[----:B------:R-:W-:-:S09]  /*d8c0*/  UISETP.GT.AND UP0, UPT, UR4, 0x6, UPT ;  /* 0x000000060400788c */ /* 0x000fd2000bf04270 */
[----:B------:R-:W-:Y:S05]  /*d8d0*/  BRA.U UP0, `(.L_x_4034) ;  /* 0x0000000100247547 */ /* 0x000fea000b800000 */
[----:B------:R-:W-:-:S09]  /*d8e0*/  UISETP.NE.AND UP0, UPT, UR4, 0x5, UPT ;  /* 0x000000050400788c */ /* 0x000fd2000bf05270 */
[----:B------:R-:W-:Y:S05]  /*d8f0*/  BRA.U !UP0, `(.L_x_4035) ;  /* 0x0000000108107547 */ /* 0x000fea000b800000 */
[----:B------:R-:W-:-:S09]  /*d900*/  UISETP.NE.AND UP0, UPT, UR4, 0x6, UPT ;  /* 0x000000060400788c */ /* 0x000fd2000bf05270 */
[----:B------:R-:W-:Y:S05]  /*d910*/  BRA.U UP0, `(.L_x_4031) ;  /* 0x0000000900147547 */ /* 0x000fea000b800000 */
[----:B------:R-:W-:Y:S01]  /*d920*/  STG.E desc[UR36][R16.64], R2 ;  /* 0x0000000210007986 */ /* 0x000fe2000c101924 */
[----:B------:R-:W-:Y:S05]  /*d930*/  EXIT ;  /* 0x000000000000794d */ /* 0x000fea0003800000 */
.L_x_4035:
[----:B------:R-:W-:-:S05]  /*d940*/  F2FP.F16.F32.PACK_AB R2, RZ, R2 ;  /* 0x00000002ff02723e */ /* 0x000fca00000000ff */
[----:B------:R-:W-:Y:S01]  /*d950*/  STG.E.U16 desc[UR36][R16.64], R2 ;  /* 0x0000000210007986 */ /* 0x000fe2000c101524 */
[----:B------:R-:W-:Y:S05]  /*d960*/  EXIT ;  /* 0x000000000000794d */ /* 0x000fea0003800000 */
.L_x_4034:
[----:B------:R-:W-:-:S09]  /*d970*/  UISETP.NE.AND UP0, UPT, UR4, 0x7, UPT ;  /* 0x000000070400788c */ /* 0x000fd2000bf05270 */
[----:B------:R-:W-:Y:S05]  /*d980*/  BRA.U !UP0, `(.L_x_4036) ;  /* 0x0000000108287547 */ /* 0x000fea000b800000 */
[----:B------:R-:W-:-:S09]  /*d990*/  UISETP.NE.AND UP0, UPT, UR4, 0x8, UPT ;  /* 0x000000080400788c */ /* 0x000fd2000bf05270 */
[----:B------:R-:W-:Y:S05]  /*d9a0*/  BRA.U !UP0, `(.L_x_4037) ;  /* 0x0000000108147547 */ /* 0x000fea000b800000 */
[----:B------:R-:W-:-:S09]  /*d9b0*/  UISETP.NE.AND UP0, UPT, UR4, 0x9, UPT ;  /* 0x000000090400788c */ /* 0x000fd2000bf05270 */
[----:B------:R-:W-:Y:S05]  /*d9c0*/  BRA.U UP0, `(.L_x_4031) ;  /* 0x0000000500e87547 */ /* 0x000fea000b800000 */
[----:B------:R-:W-:-:S05]  /*d9d0*/  IMAD.MOV.U32 R4, RZ, RZ, R2 ;  /* 0x000000ffff047224 */ /* 0x000fca00078e0002 */
[----:B------:R-:W-:Y:S01]  /*d9e0*/  STG.E.64 desc[UR36][R16.64], R4 ;  /* 0x0000000410007986 */ /* 0x000fe2000c101b24 */
[----:B------:R-:W-:Y:S05]  /*d9f0*/  EXIT ;  /* 0x000000000000794d */ /* 0x000fea0003800000 */
.L_x_4037:
[----:B------:R-:W-:-:S05]  /*da00*/  F2FP.F16.F32.PACK_AB R5, R5, R2 ;  /* 0x000000020505723e */ /* 0x000fca00000000ff */
[----:B------:R-:W-:Y:S01]  /*da10*/  STG.E desc[UR36][R16.64], R5 ;  /* 0x0000000510007986 */ /* 0x000fe2000c101924 */
[----:B------:R-:W-:Y:S05]  /*da20*/  EXIT ;  /* 0x000000000000794d */ /* 0x000fea0003800000 */
.L_x_4036:
[----:B------:R-:W-:-:S06]  /*da30*/  FMUL.FTZ R2, R2, 1 ;  /* 0x3f80000002027820 */ /* 0x000fcc0000410000 */
[----:B------:R-:W0:Y:S02]  /*da40*/  F2F.F64.F32 R2, R2 ;  /* 0x0000000200027310 */ /* 0x000e240000201800 */
[----:B0-----:R-:W-:Y:S01]  /*da50*/  STG.E.64 desc[UR36][R16.64], R2 ;  /* 0x0000000210007986 */ /* 0x001fe2000c101b24 */
[----:B------:R-:W-:Y:S05]  /*da60*/  EXIT ;  /* 0x000000000000794d */ /* 0x000fea0003800000 */
.L_x_4027:
        /* <DEDUP_REMOVED lines=11> */
[----:B0-----:R-:W-:Y:S01]  /*db20*/  STG.E.U16 desc[UR36][R16.64], R3 ;  /* 0x0000000310007986 */ /* 0x001fe2000c101524 */
[----:B------:R-:W-:Y:S05]  /*db30*/  EXIT ;  /* 0x000000000000794d */ /* 0x000fea0003800000 */
.L_x_4041:
        /* <DEDUP_REMOVED lines=16> */
.L_x_4044:
[----:B------:R-:W-:-:S04]  /*dc40*/  SHF.R.U32.HI R2, RZ, 0x18, R2 ;  /* 0x00000018ff027819 */ /* 0x000fc80000011602 */
[----:B------:R-:W-:-:S04]  /*dc50*/  LOP3.LUT R2, R3, 0x80, R2, 0xf8, !PT ;  /* 0x0000008003027812 */ /* 0x000fc800078ef802 */
[----:B------:R-:W-:-:S07]  /*dc60*/  PRMT R8, R2, 0x7610, R8 ;  /* 0x0000761002087816 */ /* 0x000fce0000000008 */
.L_x_4043:
[----:B------:R-:W-:Y:S05]  /*dc70*/  BSYNC.RECONVERGENT B0 ;  /* 0x0000000000007941 */ /* 0x000fea0003800200 */
.L_x_4042:
[----:B------:R-:W-:Y:S01]  /*dc80*/  STG.E.U8 desc[UR36][R16.64], R8 ;  /* 0x0000000810007986 */ /* 0x000fe2000c101124 */
[----:B------:R-:W-:Y:S05]  /*dc90*/  EXIT ;  /* 0x000000000000794d */ /* 0x000fea0003800000 */
.L_x_4040:
        /* <DEDUP_REMOVED lines=16> */
.L_x_4047:
[----:B------:R-:W-:-:S04]  /*dda0*/  SHF.R.U32.HI R2, RZ, 0x18, R2 ;  /* 0x00000018ff027819 */ /* 0x000fc80000011602 */
[----:B------:R-:W-:-:S04]  /*ddb0*/  LOP3.LUT R3, R3, 0x80, R2, 0xf8, !PT ;  /* 0x0000008003037812 */ /* 0x000fc800078ef802 */
[----:B------:R-:W-:-:S07]  /*ddc0*/  PRMT R8, R3, 0x7610, R8 ;  /* 0x0000761003087816 */ /* 0x000fce0000000008 */
.L_x_4046:
[----:B------:R-:W-:Y:S05]  /*ddd0*/  BSYNC.RECONVERGENT B0 ;  /* 0x0000000000007941 */ /* 0x000fea0003800200 */
.L_x_4045:
[----:B------:R-:W-:Y:S01]  /*dde0*/  STG.E.U8 desc[UR36][R16.64], R8 ;  /* 0x0000000810007986 */ /* 0x000fe2000c101124 */
[----:B------:R-:W-:Y:S05]  /*ddf0*/  EXIT ;  /* 0x000000000000794d */ /* 0x000fea0003800000 */
.L_x_4039:
        /* <DEDUP_REMOVED lines=21> */
.L_x_4049:
[----:B------:R-:W0:Y:S02]  /*df50*/  F2I.U64.TRUNC R2, R2 ;  /* 0x0000000200027311 */ /* 0x000e24000020d800 */
[----:B0-----:R-:W-:Y:S01]  /*df60*/  STG.E.64 desc[UR36][R16.64], R2 ;  /* 0x0000000210007986 */ /* 0x001fe2000c101b24 */
[----:B------:R-:W-:Y:S05]  /*df70*/  EXIT ;  /* 0x000000000000794d */ /* 0x000fea0003800000 */
.L_x_4048:
[----:B------:R-:W0:Y:S02]  /*df80*/  F2I.FTZ.U32.TRUNC.NTZ R3, R2 ;  /* 0x0000000200037305 */ /* 0x000e24000021f000 */
[----:B0-----:R-:W-:Y:S01]  /*df90*/  STG.E desc[UR36][R16.64], R3 ;  /* 0x0000000310007986 */ /* 0x001fe2000c101924 */
[----:B------:R-:W-:Y:S05]  /*dfa0*/  EXIT ;  /* 0x000000000000794d */ /* 0x000fea0003800000 */
.L_x_4038:
        /* <DEDUP_REMOVED lines=10> */
[----:B------:R-:W-:Y:S01]  /*e050*/  STG.E.U8 desc[UR36][R16.64], R3 ;  /* 0x0000000310007986 */ /* 0x000fe2000c101124 */
[----:B------:R-:W-:Y:S05]  /*e060*/  EXIT ;  /* 0x000000000000794d */ /* 0x000fea0003800000 */
.L_x_4051:
        /* <DEDUP_REMOVED lines=8> */
[----:B0-----:R-:W-:Y:S01]  /*e0f0*/  STG.E.128 desc[UR36][R16.64], R8 ;  /* 0x0000000810007986 */ /* 0x001fe2000c101d24 */
[----:B------:R-:W-:Y:S05]  /*e100*/  EXIT ;  /* 0x000000000000794d */ /* 0x000fea0003800000 */
.L_x_4050:
[----:B------:R-:W-:-:S09]  /*e110*/  UISETP.NE.AND UP0, UPT, UR4, 0xf, UPT ;  /* 0x0000000f0400788c */ /* 0x000fd2000bf05270 */
[----:B------:R-:W-:Y:S05]  /*e120*/  BRA.U !UP0, `(.L_x_4052) ;  /* 0x0000000108e07547 */ /* 0x000fea000b800000 */
[----:B------:R-:W-:-:S09]  /*e130*/  UISETP.NE.AND UP0, UPT, UR4, 0x17, UPT ;  /* 0x000000170400788c */ /* 0x000fd2000bf05270 */
[----:B------:R-:W-:Y:S05]  /*e140*/  BRA.U !UP0, `(.L_x_4053) ;  /* 0x00000001088c7547 */ /* 0x000fea000b800000 */
[----:B------:R-:W-:-:S09]  /*e150*/  UISETP.NE.AND UP0, UPT, UR4, 0x18, UPT ;  /* 0x000000180400788c */ /* 0x000fd2000bf05270 */
[----:B------:R-:W-:Y:S05]  /*e160*/  BRA.U !UP0, `(.L_x_4054) ;  /* 0x0000000108447547 */ /* 0x000fea000b800000 */
.L_x_4031:
        /* <DEDUP_REMOVED lines=16> */
.L_x_4055:
[----:B------:R-:W-:Y:S05]  /*e270*/  EXIT ;  /* 0x000000000000794d */ /* 0x000fea0003800000 */
.L_x_4054:
        /* <DEDUP_REMOVED lines=12> */
.L_x_4057:
[----:B------:R-:W-:Y:S05]  /*e340*/  BSYNC.RECONVERGENT B0 ;  /* 0x0000000000007941 */ /* 0x000fea0003800200 */
.L_x_4056:
[----:B------:R-:W-:-:S05]  /*e350*/  LOP3.LUT R3, R0, 0x80, R5, 0xf8, !PT ;  /* 0x0000008000037812 */ /* 0x000fca00078ef805 */
[----:B------:R-:W-:Y:S01]  /*e360*/  STG.E.U8 desc[UR36][R16.64], R3 ;  /* 0x0000000310007986 */ /* 0x000fe2000c101124 */
[----:B------:R-:W-:Y:S05]  /*e370*/  EXIT ;  /* 0x000000000000794d */ /* 0x000fea0003800000 */
.L_x_4053:
        /* <DEDUP_REMOVED lines=11> */
.L_x_4059:
[----:B------:R-:W-:Y:S01]  /*e430*/  HFMA2 R0, -RZ, RZ, 0, 7.569789886474609375e-06 ;  /* 0x0000007fff007431 */ /* 0x000fe200000001ff */
[----:B------:R-:W-:-:S04]  /*e440*/  ISETP.GT.U32.AND P0, PT, R4, 0x7f800000, PT ;  /* 0x7f8000000400780c */ /* 0x000fc80003f04070 */
[----:B------:R-:W-:-:S09]  /*e450*/  SEL R0, R0, 0x7c, P0 ;  /* 0x0000007c00007807 */ /* 0x000fd20000000000 */
.L_x_4060:
[----:B------:R-:W-:Y:S05]  /*e460*/  BSYNC.RECONVERGENT B0 ;  /* 0x0000000000007941 */ /* 0x000fea0003800200 */
.L_x_4058:
[----:B------:R-:W-:-:S04]  /*e470*/  SHF.R.U32.HI R3, RZ, 0x18, R2 ;  /* 0x00000018ff037819 */ /* 0x000fc80000011602 */
[----:B------:R-:W-:-:S05]  /*e480*/  LOP3.LUT R3, R0, 0x80, R3, 0xf8, !PT ;  /* 0x0000008000037812 */ /* 0x000fca00078ef803 */
[----:B------:R-:W-:Y:S01]  /*e490*/  STG.E.U8 desc[UR36][R16.64], R3 ;  /* 0x0000000310007986 */ /* 0x000fe2000c101124 */
[----:B------:R-:W-:Y:S05]  /*e4a0*/  EXIT ;  /* 0x000000000000794d */ /* 0x000fea0003800000 */
.L_x_4052:
[----:B------:R-:W-:-:S05]  /*e4b0*/  F2FP.BF16.F32.PACK_AB R2, RZ, R2 ;  /* 0x00000002ff02723e */ /* 0x000fca00000010ff */
[----:B------:R-:W-:Y:S01]  /*e4c0*/  STG.E.U16 desc[UR36][R16.64], R2 ;  /* 0x0000000210007986 */ /* 0x000fe2000c101524 */
[----:B------:R-:W-:Y:S05]  /*e4d0*/  EXIT ;  /* 0x000000000000794d */ /* 0x000fea0003800000 */
        .weak           $__internal_0_$__cuda_sm3x_div_rn_ftz_f32_slowpath
        .type           $__internal_0_$__cuda_sm3x_div_rn_ftz_f32_slowpath,@function
        .size           $__internal_0_$__cuda_sm3x_div_rn_ftz_f32_slowpath,(.L_x_12143 - $__internal_0_$__cuda_sm3x_div_rn_ftz_f32_slowpath)
$__internal_0_$__cuda_sm3x_div_rn_ftz_f32_slowpath:
[----:B------:R-:W-:Y:S01]  /*e4e0*/  SHF.R.U32.HI R7, RZ, 0x17, R9 ;  /* 0x00000017ff077819 */ /* 0x000fe20000011609 */
[----:B------:R-:W-:Y:S01]  /*e4f0*/  BSSY.RECONVERGENT B0, `(.L_x_4061) ;  /* 0x0000048000007945 */ /* 0x000fe20003800200 */
[----:B------:R-:W-:-:S03]  /*e500*/  SHF.R.U32.HI R8, RZ, 0x17, R0 ;  /* 0x00000017ff087819 */ /* 0x000fc60000011600 */
[----:B------:R-:W-:Y:S01]  /*e510*/  BSSY.RELIABLE B2, `(.L_x_4062) ;  /* 0x000001e000027945 */ /* 0x000fe20003800100 */
[----:B------:R-:W-:Y:S02]  /*e520*/  LOP3.LUT R7, R7, 0xff, RZ, 0xc0, !PT ;  /* 0x000000ff07077812 */ /* 0x000fe400078ec0ff */
[----:B------:R-:W-:-:S03]  /*e530*/  LOP3.LUT R8, R8, 0xff, RZ, 0xc0, !PT ;  /* 0x000000ff08087812 */ /* 0x000fc600078ec0ff */
[----:B------:R-:W-:Y:S01]  /*e540*/  VIADD R10, R7, 0xffffffff ;  /* 0xffffffff070a7836 */ /* 0x000fe20000000000 */
[----:B------:R-:W-:-:S04]  /*e550*/  IADD3 R11, PT, PT, R8, -0x1, RZ ;  /* 0xffffffff080b7810 */ /* 0x000fc80007ffe0ff */
[----:B------:R-:W-:-:S04]  /*e560*/  ISETP.GT.U32.AND P0, PT, R10, 0xfd, PT ;  /* 0x000000fd0a00780c */ /* 0x000fc80003f04070 */
[----:B------:R-:W-:-:S13]  /*e570*/  ISETP.GT.U32.OR P0, PT, R11, 0xfd, P0 ;  /* 0x000000fd0b00780c */ /* 0x000fda0000704470 */
[----:B------:R-:W-:Y:S05]  /*e580*/  @!P0 BRA `(.L_x_4063) ;  /* 0x0000000000588947 */ /* 0x000fea0003800000 */
[----:B------:R-:W-:Y:S02]  /*e590*/  FSETP.GTU.FTZ.AND P0, PT, |R0|, +INF , PT ;  /* 0x7f8000000000780b */ /* 0x000fe40003f1c200 */
[----:B------:R-:W-:-:S04]  /*e5a0*/  FSETP.GTU.FTZ.AND P1, PT, |R9|, +INF , PT ;  /* 0x7f8000000900780b */ /* 0x000fc80003f3c200 */
[----:B------:R-:W-:-:S13]  /*e5b0*/  PLOP3.LUT P0, PT, P0, P1, PT, 0xf8, 0x8f ;  /* 0x00000000008f781c */ /* 0x000fda0000703f70 */
[----:B------:R-:W-:Y:S05]  /*e5c0*/  @P0 BREAK.RELIABLE B2 ;  /* 0x0000000000020942 */ /* 0x000fea0003800100 */
[----:B------:R-:W-:Y:S05]  /*e5d0*/  @P0 BRA `(.L_x_4064) ;  /* 0x0000000000e00947 */ /* 0x000fea0003800000 */
[C---:B------:R-:W-:Y:S02]  /*e5e0*/  FSETP.NEU.FTZ.AND P0, PT, R0.reuse, RZ, PT ;  /* 0x000000ff0000720b */ /* 0x040fe40003f1d000 */
[----:B------:R-:W-:Y:S02]  /*e5f0*/  FSETP.NEU.FTZ.AND P1, PT, R9, RZ, PT ;  /* 0x000000ff0900720b */ /* 0x000fe40003f3d000 */
[----:B------:R-:W-:-:S04]  /*e600*/  FSETP.NEU.FTZ.AND P3, PT, R0, RZ, PT ;  /* 0x000000ff0000720b */ /* 0x000fc80003f7d000 */
[----:B------:R-:W-:-:S07]  /*e610*/  P2R R10, PR, RZ, 0x8 ;  /* 0x00000008ff0a7803 */ /* 0x000fce0000000000 */
[----:B------:R-:W-:Y:S05]  /*e620*/  @!P1 BREAK.RELIABLE !P0, B2 ;  /* 0x0000000000029942 */ /* 0x000fea0004000100 */
[----:B------:R-:W-:Y:S05]  /*e630*/  @!P1 BRA !P0, `(.L_x_4065) ;  /* 0x0000000000c09947 */ /* 0x000fea0004000000 */
[C---:B------:R-:W-:Y:S02]  /*e640*/  FSETP.NEU.FTZ.AND P2, PT, |R0|.reuse, +INF , PT ;  /* 0x7f8000000000780b */ /* 0x040fe40003f5d200 */
[----:B------:R-:W-:Y:S02]  /*e650*/  FSETP.NEU.FTZ.AND P0, PT, |R9|, +INF , PT ;  /* 0x7f8000000900780b */ /* 0x000fe40003f1d200 */
[----:B------:R-:W-:-:S11]  /*e660*/  FSETP.NEU.FTZ.AND P6, PT, |R0|, +INF , PT ;  /* 0x7f8000000000780b */ /* 0x000fd60003fdd200 */
[----:B------:R-:W-:Y:S05]  /*e670*/  @!P0 BREAK.RELIABLE !P2, B2 ;  /* 0x0000000000028942 */ /* 0x000fea0005000100 */
[----:B------:R-:W-:Y:S05]  /*e680*/  @!P0 BRA !P2, `(.L_x_4065) ;  /* 0x0000000000ac8947 */ /* 0x000fea0005000000 */
[----:B------:R-:W-:-:S13]  /*e690*/  PLOP3.LUT P0, PT, P0, P3, PT, 0x2f, 0xf2 ;  /* 0x0000000000f2781c */ /* 0x000fda0000706577 */
[----:B------:R-:W-:Y:S05]  /*e6a0*/  @P0 BREAK.RELIABLE B2 ;  /* 0x0000000000020942 */ /* 0x000fea0003800100 */
[----:B------:R-:W-:Y:S05]  /*e6b0*/  @P0 BRA `(.L_x_4066) ;  /* 0x0000000000980947 */ /* 0x000fea0003800000 */
[----:B------:R-:W-:-:S13]  /*e6c0*/  PLOP3.LUT P6, PT, P6, P1, PT, 0x2f, 0xf2 ;  /* 0x0000000000f2781c */ /* 0x000fda00037c2577 */
[----:B------:R-:W-:Y:S05]  /*e6d0*/  @P6 BREAK.RELIABLE B2 ;  /* 0x0000000000026942 */ /* 0x000fea0003800100 */
[----:B------:R-:W-:Y:S05]  /*e6e0*/  @P6 BRA `(.L_x_4067) ;  /* 0x0000000000806947 */ /* 0x000fea0003800000 */
.L_x_4063:
[----:B------:R-:W-:Y:S05]  /*e6f0*/  BSYNC.RELIABLE B2 ;  /* 0x0000000000027941 */ /* 0x000fea0003800100 */
.L_x_4062:
[----:B------:R-:W-:Y:S01]  /*e700*/  VIADD R7, R7, 0xffffff81 ;  /* 0xffffff8107077836 */ /* 0x000fe20000000000 */
[----:B------:R-:W-:Y:S01]  /*e710*/  IADD3 R8, PT, PT, R8, -0x7f, RZ ;  /* 0xffffff8108087810 */ /* 0x000fe20007ffe0ff */
[----:B------:R-:W-:Y:S02]  /*e720*/  BSSY.RECONVERGENT B2, `(.L_x_4068) ;  /* 0x000001a000027945 */ /* 0x000fe40003800200 */
[----:B------:R-:W-:Y:S02]  /*e730*/  IMAD R15, R7, -0x800000, R9 ;  /* 0xff800000070f7824 */ /* 0x000fe400078e0209 */
[C---:B------:R-:W-:Y:S02]  /*e740*/  IMAD R0, R8.reuse, -0x800000, R0 ;  /* 0xff80000008007824 */ /* 0x040fe400078e0200 */
[----:B------:R-:W0:Y:S01]  /*e750*/  MUFU.RCP R10, R15 ;  /* 0x0000000f000a7308 */ /* 0x000e220000001000 */
[----:B------:R-:W-:Y:S01]  /*e760*/  FADD.FTZ R9, -R15, -RZ ;  /* 0x800000ff0f097221 */ /* 0x000fe20000010100 */
[----:B------:R-:W-:-:S03]  /*e770*/  IMAD.IADD R8, R8, 0x1, -R7 ;  /* 0x0000000108087824 */ /* 0x000fc600078e0a07 */
[----:B0-----:R-:W-:-:S04]  /*e780*/  FFMA R11, R10, R9, 1 ;  /* 0x3f8000000a0b7423 */ /* 0x001fc80000000009 */
[----:B------:R-:W-:-:S04]  /*e790*/  FFMA R11, R10, R11, R10 ;  /* 0x0000000b0a0b7223 */ /* 0x000fc8000000000a */
[----:B------:R-:W-:-:S04]  /*e7a0*/  FFMA R10, R0, R11, RZ ;  /* 0x0000000b000a7223 */ /* 0x000fc800000000ff */
[----:B------:R-:W-:-:S04]  /*e7b0*/  FFMA R12, R9, R10, R0 ;  /* 0x0000000a090c7223 */ /* 0x000fc80000000000 */
[----:B------:R-:W-:-:S04]  /*e7c0*/  FFMA R13, R11, R12, R10 ;  /* 0x0000000c0b0d7223 */ /* 0x000fc8000000000a */
[----:B------:R-:W-:-:S04]  /*e7d0*/  FFMA R0, R9, R13, R0 ;  /* 0x0000000d09007223 */ /* 0x000fc80000000000 */
[----:B------:R-:W-:-:S05]  /*e7e0*/  FFMA.FTZ R11, R11, R0, R13 ;  /* 0x000000000b0b7223 */ /* 0x000fca000001000d */
[----:B------:R-:W-:-:S04]  /*e7f0*/  SHF.R.U32.HI R0, RZ, 0x17, R11 ;  /* 0x00000017ff007819 */ /* 0x000fc8000001160b */
[----:B------:R-:W-:-:S04]  /*e800*/  LOP3.LUT R7, R0, 0xff, RZ, 0xc0, !PT ;  /* 0x000000ff00077812 */ /* 0x000fc800078ec0ff */
[----:B------:R-:W-:-:S05]  /*e810*/  IADD3 R0, PT, PT, R7, R8, RZ ;  /* 0x0000000807007210 */ /* 0x000fca0007ffe0ff */
[----:B------:R-:W-:-:S05]  /*e820*/  VIADD R7, R0, 0xffffffff ;  /* 0xffffffff00077836 */ /* 0x000fca0000000000 */
[----:B------:R-:W-:-:S13]  /*e830*/  ISETP.GE.U32.AND P0, PT, R7, 0xfe, PT ;  /* 0x000000fe0700780c */ /* 0x000fda0003f06070 */
[----:B------:R-:W-:Y:S05]  /*e840*/  @!P0 BRA `(.L_x_4069) ;  /* 0x0000000000188947 */ /* 0x000fea0003800000 */
[----:B------:R-:W-:Y:S02]  /*e850*/  ISETP.GT.AND P0, PT, R0, 0xfe, PT ;  /* 0x000000fe0000780c */ /* 0x000fe40003f04270 */
[----:B------:R-:W-:-:S11]  /*e860*/  LOP3.LUT R8, R11, 0x80000000, RZ, 0xc0, !PT ;  /* 0x800000000b087812 */ /* 0x000fd600078ec0ff */
[----:B------:R-:W-:-:S04]  /*e870*/  @!P0 ISETP.GE.AND P1, PT, R0, 0x1, PT ;  /* 0x000000010000880c */ /* 0x000fc80003f26270 */
[C---:B------:R-:W-:Y:S02]  /*e880*/  @!P0 SEL R11, R8.reuse, R11, !P1 ;  /* 0x0000000b080b8207 */ /* 0x040fe40004800000 */
[----:B------:R-:W-:Y:S01]  /*e890*/  @P0 LOP3.LUT R11, R8, 0x7f800000, RZ, 0xfc, !PT ;  /* 0x7f800000080b0812 */ /* 0x000fe200078efcff */
[----:B------:R-:W-:Y:S06]  /*e8a0*/  BRA `(.L_x_4070) ;  /* 0x0000000000047947 */ /* 0x000fec0003800000 */
.L_x_4069:
[----:B------:R-:W-:-:S07]  /*e8b0*/  LEA R11, R8, R11, 0x17 ;  /* 0x0000000b080b7211 */ /* 0x000fce00078eb8ff */
.L_x_4070:
[----:B------:R-:W-:Y:S05]  /*e8c0*/  BSYNC.RECONVERGENT B2 ;  /* 0x0000000000027941 */ /* 0x000fea0003800200 */
.L_x_4068:
[----:B------:R-:W-:Y:S01]  /*e8d0*/  IMAD.MOV.U32 R0, RZ, RZ, R11 ;  /* 0x000000ffff007224 */ /* 0x000fe200078e000b */
[----:B------:R-:W-:Y:S06]  /*e8e0*/  BRA `(.L_x_4071) ;  /* 0x0000000000207947 */ /* 0x000fec0003800000 */
.L_x_4067:
[----:B------:R-:W-:-:S04]  /*e8f0*/  LOP3.LUT R0, R9, 0x80000000, R0, 0x48, !PT ;  /* 0x8000000009007812 */ /* 0x000fc800078e4800 */
[----:B------:R-:W-:Y:S01]  /*e900*/  LOP3.LUT R0, R0, 0x7f800000, RZ, 0xfc, !PT ;  /* 0x7f80000000007812 */ /* 0x000fe200078efcff */
[----:B------:R-:W-:Y:S06]  /*e910*/  BRA `(.L_x_4071) ;  /* 0x0000000000147947 */ /* 0x000fec0003800000 */
.L_x_4066:
[----:B------:R-:W-:Y:S01]  /*e920*/  LOP3.LUT R0, R9, 0x80000000, R0, 0x48, !PT ;  /* 0x8000000009007812 */ /* 0x000fe200078e4800 */
[----:B------:R-:W-:Y:S06]  /*e930*/  BRA `(.L_x_4071) ;  /* 0x00000000000c7947 */ /* 0x000fec0003800000 */
.L_x_4065:
[----:B------:R-:W0:Y:S01]  /*e940*/  MUFU.RSQ R0, -QNAN ;  /* 0xffc0000000007908 */ /* 0x000e220000001400 */
[----:B------:R-:W-:Y:S05]  /*e950*/  BRA `(.L_x_4071) ;  /* 0x0000000000047947 */ /* 0x000fea0003800000 */
.L_x_4064:
[----:B------:R-:W-:-:S07]  /*e960*/  FADD.FTZ R0, R0, R9 ;  /* 0x0000000900007221 */ /* 0x000fce0000010000 */
.L_x_4071:
[----:B------:R-:W-:Y:S05]  /*e970*/  BSYNC.RECONVERGENT B0 ;  /* 0x0000000000007941 */ /* 0x000fea0003800200 */
.L_x_4061:
[----:B------:R-:W-:-:S04]  /*e980*/  MOV R7, 0x0 ;  /* 0x0000000000077802 */ /* 0x000fc80000000f00 */
[----:B0-----:R-:W-:Y:S05]  /*e990*/  RET.REL.NODEC R6 `(_ZN2at6native18elementwise_kernelILi128ELi4EZNS0_15gpu_kernel_implIZZZNS0_17log1p_kernel_cudaERNS_18TensorIteratorBaseEENKUlvE_clEvENKUlvE2_clEvEUlN3c107complexIfEEE_EEvS4_RKT_EUliE_EEviT1_) ;  /* 0xffffff1406987950 */ /* 0x001fea0003c3ffff */
.L_x_4072:
        /* <DEDUP_REMOVED lines=14> */
.L_x_12143:


//--------------------- .text._ZN2at6native27unrolled_elementwise_kernelIZZZNS0_17log1p_kernel_cudaERNS_18TensorIteratorBaseEENKUlvE_clEvENKUlvE2_clEvEUlN3c107complexIfEEE_St5arrayIPcLm2EELi4E23TrivialOffsetCalculatorILi1EjESE_NS0_6memory12LoadWithCastILi1EEENSF_13StoreWithCastILi1EEEEEviT_T0_T2_T3_T4_T5_ --------------------------
	.section	.text._ZN2at6native27unrolled_elementwise_kernelIZZZNS0_17log1p_kernel_cudaERNS_18TensorIteratorBaseEENKUlvE_clEvENKUlvE2_clEvEUlN3c107complexIfEEE_St5arrayIPcLm2EELi4E23TrivialOffsetCalculatorILi1EjESE_NS0_6memory12LoadWithCastILi1EEENSF_13StoreWithCastILi1EEEEEviT_T0_T2_T3_T4_T5_,"ax",@progbits
	.align	128
        .global         _ZN2at6native27unrolled_elementwise_kernelIZZZNS0_17log1p_kernel_cudaERNS_18TensorIteratorBaseEENKUlvE_clEvENKUlvE2_clEvEUlN3c107complexIfEEE_St5arrayIPcLm2EELi4E23TrivialOffsetCalculatorILi1EjESE_NS0_6memory12LoadWithCastILi1EEENSF_13StoreWithCastILi1EEEEEviT_T0_T2_T3_T4_T5_
        .type           _ZN2at6native27unrolled_elementwise_kernelIZZZNS0_17log1p_kernel_cudaERNS_18TensorIteratorBaseEENKUlvE_clEvENKUlvE2_clEvEUlN3c107complexIfEEE_St5arrayIPcLm2EELi4E23TrivialOffsetCalculatorILi1EjESE_NS0_6memory12LoadWithCastILi1EEENSF_13StoreWithCastILi1EEEEEviT_T0_T2_T3_T4_T5_,@function
        .size           _ZN2at6native27unrolled_elementwise_kernelIZZZNS0_17log1p_kernel_cudaERNS_18TensorIteratorBaseEENKUlvE_clEvENKUlvE2_clEvEUlN3c107complexIfEEE_St5arrayIPcLm2EELi4E23TrivialOffsetCalculatorILi1EjESE_NS0_6memory12LoadWithCastILi1EEENSF_13StoreWithCastILi1EEEEEviT_T0_T2_T3_T4_T5_,(.L_x_12144 - _ZN2at6native27unrolled_elementwise_kernelIZZZNS0_17log1p_kernel_cudaERNS_18TensorIteratorBaseEENKUlvE_clEvENKUlvE2_clEvEUlN3c107complexIfEEE_St5arrayIPcLm2EELi4E23TrivialOffsetCalculatorILi1EjESE_NS0_6memory12LoadWithCastILi1EEENSF_13StoreWithCastILi1EEEEEviT_T0_T2_T3_T4_T5_)
        .other          _ZN2at6native27unrolled_elementwise_kernelIZZZNS0_17log1p_kernel_cudaERNS_18TensorIteratorBaseEENKUlvE_clEvENKUlvE2_clEvEUlN3c107complexIfEEE_St5arrayIPcLm2EELi4E23TrivialOffsetCalculatorILi1EjESE_NS0_6memory12LoadWithCastILi1EEENSF_13StoreWithCastILi1EEEEEviT_T0_T2_T3_T4_T5_,@"STO_CUDA_ENTRY STV_DEFAULT"
_ZN2at6native27unrolled_elementwise_kernelIZZZNS0_17log1p_kernel_cudaERNS_18TensorIteratorBaseEENKUlvE_clEvENKUlvE2_clEvEUlN3c107complexIfEEE_St5arrayIPcLm2EELi4E23TrivialOffsetCalculatorILi1EjESE_NS0_6memory12LoadWithCastILi1EEENSF_13StoreWithCastILi1EEEEEviT_T0_T2_T3_T4_T5_:
.text._ZN2at6native27unrolled_elementwise_kernelIZZZNS0_17log1p_kernel_cudaERNS_18TensorIteratorBaseEENKUlvE_clEvENKUlvE2_clEvEUlN3c107complexIfEEE_St5arrayIPcLm2EELi4E23TrivialOffsetCalculatorILi1EjESE_NS0_6memory12LoadWithCastILi1EEENSF_13StoreWithCastILi1EEEEEviT_T0_T2_T3_T4_T5_:
        /* <DEDUP_REMOVED lines=32> */
[----:B--2---:R2:W3:Y:S01]  /*0200*/  I2F.S16 R22, R2 ;  /* 0x0000000200167306 */ /* 0x0044e20000101400 */
[----:B------:R-:W-:Y:S05]  /*0210*/  BRA `(.L_x_4081) ;  /* 0x0000000c00bc7947 */ /* 0x000fea0003800000 */
.L_x_4079:
[----:B------:R-:W2:Y:S01]  /*0220*/  LDG.E.U8 R2, desc[UR36][R2.64] ;  /* 0x0000002402027981 */ /* 0x000ea2000c1e1100 */
[----:B------:R-:W-:Y:S01]  /*0230*/  IMAD.MOV.U32 R23, RZ, RZ, RZ ;  /* 0x000000ffff177224 */ /* 0x000fe200078e00ff */
[----:B--2---:R-:W-:Y:S01]  /*0240*/  I2FP.F32.U32 R22, R2 ;  /* 0x0000000200167245 */ /* 0x004fe20000201000 */
[----:B------:R-:W-:Y:S06]  /*0250*/  BRA `(.L_x_4081) ;  /* 0x0000000c00ac7947 */ /* 0x000fec0003800000 */
.L_x_4078:
        /* <DEDUP_REMOVED lines=8> */
[----:B--2---:R0:W1:Y:S02]  /*02e0*/  I2F.S64 R22, R2 ;  /* 0x0000000200167312 */ /* 0x0040640000301400 */
[----:B01----:R-:W-:Y:S05]  /*02f0*/  BRA `(.L_x_4081) ;  /* 0x0000000c00847947 */ /* 0x003fea0003800000 */
.L_x_4083:
[----:B------:R-:W2:Y:S01]  /*0300*/  LDG.E R2, desc[UR36][R2.64] ;  /* 0x0000002402027981 */ /* 0x000ea2000c1e1900 */
[----:B------:R-:W-:Y:S01]  /*0310*/  IMAD.MOV.U32 R23, RZ, RZ, RZ ;  /* 0x000000ffff177224 */ /* 0x000fe200078e00ff */
[----:B--2---:R-:W-:Y:S01]  /*0320*/  I2FP.F32.S32 R22, R2 ;  /* 0x0000000200167245 */ /* 0x004fe20000201400 */
[----:B------:R-:W-:Y:S06]  /*0330*/  BRA `(.L_x_4081) ;  /* 0x0000000c00747947 */ /* 0x000fec0003800000 */
.L_x_4082:
[----:B------:R-:W2:Y:S01]  /*0340*/  LDG.E.U16 R2, desc[UR36][R2.64] ;  /* 0x0000002402027981 */ /* 0x000ea2000c1e1500 */
[----:B------:R-:W-:Y:S01]  /*0350*/  IMAD.MOV.U32 R23, RZ, RZ, RZ ;  /* 0x000000ffff177224 */ /* 0x000fe200078e00ff */
[----:B--2---:R0:W1:Y:S01]  /*0360*/  I2F.S16 R22, R2 ;  /* 0x0000000200167306 */ /* 0x0040620000101400 */
[----:B------:R-:W-:Y:S05]  /*0370*/  BRA `(.L_x_4081) ;  /* 0x0000000c00647947 */ /* 0x000fea0003800000 */
.L_x_4077:
        /* <DEDUP_REMOVED lines=9> */
.L_x_4085:
[----:B------:R-:W2:Y:S01]  /*0410*/  LDG.E.U16 R2, desc[UR36][R2.64] ;  /* 0x0000002402027981 */ /* 0x000ea2000c1e1500 */
[----:B------:R-:W-:Y:S02]  /*0420*/  IMAD.MOV.U32 R23, RZ, RZ, RZ ;  /* 0x000000ffff177224 */ /* 0x000fe400078e00ff */
[----:B--2---:R-:W-:Y:S01]  /*0430*/  HADD2.F32 R22, -RZ, R2.H0_H0 ;  /* 0x20000002ff167230 */ /* 0x004fe20000004100 */
[----:B------:R-:W-:Y:S06]  /*0440*/  BRA `(.L_x_4081) ;  /* 0x0000000c00307947 */ /* 0x000fec0003800000 */
.L_x_4084:
        /* <DEDUP_REMOVED lines=8> */
.L_x_4087:
[----:B------:R-:W2:Y:S02]  /*04d0*/  LDG.E R2, desc[UR36][R2.64] ;  /* 0x0000002402027981 */ /* 0x000ea4000c1e1900 */
[--C-:B--2---:R-:W-:Y:S02]  /*04e0*/  HADD2.F32 R22, -RZ, R2.reuse.H0_H0 ;  /* 0x20000002ff167230 */ /* 0x104fe40000004100 */
[----:B------:R-:W-:Y:S01]  /*04f0*/  HADD2.F32 R23, -RZ, R2.H1_H1 ;  /* 0x30000002ff177230 */ /* 0x000fe20000004100 */
[----:B------:R-:W-:Y:S06]  /*0500*/  BRA `(.L_x_4081) ;  /* 0x0000000c00007947 */ /* 0x000fec0003800000 */
.L_x_4086:
        /* <DEDUP_REMOVED lines=12> */
.L_x_4076:
        /* <DEDUP_REMOVED lines=13> */
.L_x_4090:
        /* <DEDUP_REMOVED lines=22> */
.L_x_4089:
        /* <DEDUP_REMOVED lines=8> */
[----:B------:R-:W-:Y:S02]  /*0880*/  IMAD.MOV.U32 R23, RZ, RZ, RZ ;  /* 0x000000ffff177224 */ /* 0x000fe400078e00ff */
[----:B--2---:R-:W-:-:S05]  /*0890*/  IMAD.SHL.U32 R22, R22, 0x1000000, RZ ;  /* 0x0100000016167824 */ /* 0x004fca00078e00ff */
[C---:B------:R-:W-:Y:S02]  /*08a0*/  LOP3.LUT R0, R22.reuse, 0x7f000000, RZ, 0xc0, !PT ;  /* 0x7f00000016007812 */ /* 0x040fe400078ec0ff */
[----:B------:R-:W-:Y:S02]  /*08b0*/  LOP3.LUT P0, RZ, R22, 0x7f000000, RZ, 0xc0, !PT ;  /* 0x7f00000016ff7812 */ /* 0x000fe4000780c0ff */
[----:B------:R-:W0:Y:S02]  /*08c0*/  FLO.U32 R4, R0 ;  /* 0x0000000000047300 */ /* 0x000e2400000e0000 */
[----:B0-----:R-:W-:-:S05]  /*08d0*/  IMAD.MOV R4, RZ, RZ, -R4 ;  /* 0x000000ffff047224 */ /* 0x001fca00078e0a04 */
[----:B------:R-:W-:-:S05]  /*08e0*/  VIADDMNMX.U32 R4, R4, R5, 0x4, !PT ;  /* 0x0000000404047446 */ /* 0x000fca0007800005 */
[----:B------:R-:W-:Y:S02]  /*08f0*/  VIADD R5, R4, 0xfffffffc ;  /* 0xfffffffc04057836 */ /* 0x000fe40000000000 */
[----:B------:R-:W-:-:S03]  /*0900*/  VIADD R4, R0, 0x1000000 ;  /* 0x0100000000047836 */ /* 0x000fc60000000000 */
[----:B------:R-:W-:Y:S01]  /*0910*/  SHF.L.U32 R6, R0, R5, RZ ;  /* 0x0000000500067219 */ /* 0x000fe200000006ff */
[----:B------:R-:W-:Y:S01]  /*0920*/  IMAD.SHL.U32 R5, R5, 0x800000, RZ ;  /* 0x0080000005057824 */ /* 0x000fe200078e00ff */
[----:B------:R-:W-:-:S04]  /*0930*/  SHF.R.S32.HI R4, RZ, 0x8, R4 ;  /* 0x00000008ff047819 */ /* 0x000fc80000011404 */
[----:B------:R-:W-:-:S05]  /*0940*/  LEA.HI R5, R6, -R5, RZ, 0x1c ;  /* 0x8000000506057211 */ /* 0x000fca00078fe0ff */
[----:B------:R-:W-:-:S05]  /*0950*/  VIADD R5, R5, 0x3c000000 ;  /* 0x3c00000005057836 */ /* 0x000fca0000000000 */
[----:B------:R-:W-:-:S04]  /*0960*/  LOP3.LUT R4, R5, 0x7f800000, R4, 0xf8, !PT ;  /* 0x7f80000005047812 */ /* 0x000fc800078ef804 */
[----:B------:R-:W-:-:S04]  /*0970*/  SEL R3, R4, RZ, P0 ;  /* 0x000000ff04037207 */ /* 0x000fc80000000000 */
[----:B------:R-:W-:Y:S01]  /*0980*/  LOP3.LUT R22, R3, 0x80000000, R22, 0xf8, !PT ;  /* 0x8000000003167812 */ /* 0x000fe200078ef816 */
[----:B------:R-:W-:Y:S06]  /*0990*/  BRA `(.L_x_4081) ;  /* 0x0000000400dc7947 */ /* 0x000fec0003800000 */
.L_x_4092:
[----:B------:R-:W2:Y:S01]  /*09a0*/  LDG.E.U8 R2, desc[UR36][R2.64] ;  /* 0x0000002402027981 */ /* 0x000ea2000c1e1100 */
[----:B------:R-:W-:Y:S02]  /*09b0*/  IMAD.MOV.U32 R23, RZ, RZ, RZ ;  /* 0x000000ffff177224 */ /* 0x000fe400078e00ff */
        /* <DEDUP_REMOVED lines=11> */
.L_x_4091:
[----:B------:R-:W2:Y:S01]  /*0a70*/  LDG.E.U16 R2, desc[UR36][R2.64] ;  /* 0x0000002402027981 */ /* 0x000ea2000c1e1500 */
[----:B------:R-:W-:Y:S02]  /*0a80*/  IMAD.MOV.U32 R23, RZ, RZ, RZ ;  /* 0x000000ffff177224 */ /* 0x000fe400078e00ff */
[----:B--2---:R-:W-:Y:S01]  /*0a90*/  IMAD.U32 R22, R2, 0x10000, RZ ;  /* 0x0001000002167824 */ /* 0x004fe200078e00ff */
[----:B------:R-:W-:Y:S06]  /*0aa0*/  BRA `(.L_x_4081) ;  /* 0x0000000400987947 */ /* 0x000fec0003800000 */
.L_x_4088:
        /* <DEDUP_REMOVED lines=12> */
.L_x_4095:
        /* <DEDUP_REMOVED lines=20> */
.L_x_4097:
[----:B------:R-:W-:Y:S05]  /*0cb0*/  BSYNC.RECONVERGENT B0 ;  /* 0x0000000000007941 */ /* 0x000fea0003800200 */
.L_x_4096:
[----:B------:R-:W-:Y:S01]  /*0cc0*/  IMAD.SHL.U32 R0, R0, 0x100000, RZ ;  /* 0x0010000000007824 */ /* 0x000fe200078e00ff */
[----:B------:R-:W-:-:S04]  /*0cd0*/  LEA R2, R2, 0x3b800000, 0x17 ;  /* 0x3b80000002027811 */ /* 0x000fc800078eb8ff */
[----:B------:R-:W-:Y:S01]  /*0ce0*/  LOP3.LUT R22, R2, R0, R7, 0xfe, !PT ;  /* 0x0000000002167212 */ /* 0x000fe200078efe07 */
[----:B------:R-:W-:Y:S06]  /*0cf0*/  BRA `(.L_x_4081) ;  /* 0x0000000400047947 */ /* 0x000fec0003800000 */
.L_x_4094:
        /* <DEDUP_REMOVED lines=20> */
.L_x_4099:
[----:B------:R-:W-:Y:S05]  /*0e40*/  BSYNC.RECONVERGENT B0 ;  /* 0x0000000000007941 */ /* 0x000fea0003800200 */
.L_x_4098:
[----:B------:R-:W-:Y:S01]  /*0e50*/  IMAD.SHL.U32 R0, R0, 0x200000, RZ ;  /* 0x0020000000007824 */ /* 0x000fe200078e00ff */
[----:B------:R-:W-:-:S04]  /*0e60*/  LEA R2, R2, 0x37800000, 0x17 ;  /* 0x3780000002027811 */ /* 0x000fc800078eb8ff */
[----:B------:R-:W-:Y:S01]  /*0e70*/  LOP3.LUT R22, R2, R0, R7, 0xfe, !PT ;  /* 0x0000000002167212 */ /* 0x000fe200078efe07 */
[----:B------:R-:W-:Y:S06]  /*0e80*/  BRA `(.L_x_4081) ;  /* 0x0000000000a07947 */ /* 0x000fec0003800000 */
.L_x_4093:
[----:B------:R-:W-:-:S09]  /*0e90*/  UISETP.NE.AND UP0, UPT, UR4, 0x1c, UPT ;  /* 0x0000001c0400788c */ /* 0x000fd2000bf05270 */
[----:B------:R-:W-:Y:S05]  /*0ea0*/  BRA.U !UP0, `(.L_x_4100) ;  /* 0x00000001088c7547 */ /* 0x000fea000b800000 */
[----:B------:R-:W-:-:S09]  /*0eb0*/  UISETP.NE.AND UP0, UPT, UR4, 0x1d, UPT ;  /* 0x0000001d0400788c */ /* 0x000fd2000bf05270 */
[----:B------:R-:W-:Y:S05]  /*0ec0*/  BRA.U !UP0, `(.L_x_4101) ;  /* 0x0000000108747547 */ /* 0x000fea000b800000 */
[----:B------:R-:W-:-:S09]  /*0ed0*/  UISETP.NE.AND UP0, UPT, UR4, 0x2c, UPT ;  /* 0x0000002c0400788c */ /* 0x000fd2000bf05270 */
[----:B------:R-:W-:Y:S05]  /*0ee0*/  BRA.U !UP0, `(.L_x_4102) ;  /* 0x0000000108487547 */ /* 0x000fea000b800000 */
.L_x_4080:
        /* <DEDUP_REMOVED lines=16> */
.L_x_4103:
[----:B------:R-:W-:Y:S01]  /*0ff0*/  CS2R R22, SRZ ;  /* 0x0000000000167805 */ /* 0x000fe2000001ff00 */
[----:B------:R-:W-:Y:S06]  /*1000*/  BRA `(.L_x_4081) ;  /* 0x0000000000407947 */ /* 0x000fec0003800000 */
.L_x_4102:
[----:B------:R-:W2:Y:S01]  /*1010*/  LDG.E.U8 R2, desc[UR36][R2.64] ;  /* 0x0000002402027981 */ /* 0x000ea2000c1e1100 */
[----:B------:R-:W-:Y:S02]  /*1020*/  IMAD.MOV.U32 R23, RZ, RZ, RZ ;  /* 0x000000ffff177224 */ /* 0x000fe400078e00ff */
[----:B------:R-:W-:Y:S01]  /*1030*/  IMAD.MOV.U32 R22, RZ, RZ, 0x400000 ;  /* 0x00400000ff167424 */ /* 0x000fe200078e00ff */
[----:B--2---:R-:W-:-:S13]  /*1040*/  ISETP.NE.AND P0, PT, R2, RZ, PT ;  /* 0x000000ff0200720c */ /* 0x004fda0003f05270 */
[----:B------:R-:W-:Y:S05]  /*1050*/  @!P0 BRA `(.L_x_4081) ;  /* 0x00000000002c8947 */ /* 0x000fea0003800000 */
[----:B------:R-:W-:-:S13]  /*1060*/  ISETP.NE.AND P0, PT, R2, 0xff, PT ;  /* 0x000000ff0200780c */ /* 0x000fda0003f05270 */
[----:B------:R-:W-:Y:S02]  /*1070*/  @!P0 IMAD.MOV.U32 R22, RZ, RZ, 0x7f800001 ;  /* 0x7f800001ff168424 */ /* 0x000fe400078e00ff */
[----:B------:R-:W-:Y:S01]  /*1080*/  @P0 IMAD.SHL.U32 R22, R2, 0x800000, RZ ;  /* 0x0080000002160824 */ /* 0x000fe200078e00ff */
[----:B------:R-:W-:Y:S06]  /*1090*/  BRA `(.L_x_4081) ;  /* 0x00000000001c7947 */ /* 0x000fec0003800000 */
.L_x_4101:
[----:B------:R-:W2:Y:S01]  /*10a0*/  LDG.E.64 R2, desc[UR36][R2.64] ;  /* 0x0000002402027981 */ /* 0x000ea2000c1e1b00 */
[----:B------:R-:W-:Y:S01]  /*10b0*/  IMAD.MOV.U32 R23, RZ, RZ, RZ ;  /* 0x000000ffff177224 */ /* 0x000fe200078e00ff */
[----:B--2---:R0:W1:Y:S02]  /*10c0*/  I2F.U64 R22, R2 ;  /* 0x0000000200167312 */ /* 0x0040640000301000 */
[----:B01----:R-:W-:Y:S05]  /*10d0*/  BRA `(.L_x_4081) ;  /* 0x00000000000c7947 */ /* 0x003fea0003800000 */
.L_x_4100:
[----:B------:R-:W2:Y:S01]  /*10e0*/  LDG.E R2, desc[UR36][R2.64] ;  /* 0x0000002402027981 */ /* 0x000ea2000c1e1900 */
[----:B------:R-:W-:Y:S01]  /*10f0*/  IMAD.MOV.U32 R23, RZ, RZ, RZ ;  /* 0x000000ffff177224 */ /* 0x000fe200078e00ff */
[----:B--2---:R-:W-:-:S07]  /*1100*/  I2FP.F32.U32 R22, R2 ;  /* 0x0000000200167245 */ /* 0x004fce0000201000 */
.L_x_4081:
[----:B------:R-:W-:Y:S05]  /*1110*/  BSYNC.RECONVERGENT B7 ;  /* 0x0000000000077941 */ /* 0x000fea0003800200 */
.L_x_4075:
[----:B------:R-:W-:-:S07]  /*1120*/  VIADD R27, R26, 0x80 ;  /* 0x000000801a1b7836 */ /* 0x000fce0000000000 */
.L_x_4074:
[----:B------:R-:W-:Y:S05]  /*1130*/  BSYNC.RECONVERGENT B6 ;  /* 0x0000000000067941 */ /* 0x000fea0003800200 */
.L_x_4073:
[----:B------:R-:W-:Y:S01]  /*1140*/  ISETP.GE.AND P0, PT, R27, R28, PT ;  /* 0x0000001c1b00720c */ /* 0x000fe20003f06270 */
[----:B------:R-:W-:Y:S01]  /*1150*/  BSSY.RECONVERGENT B6, `(.L_x_4104) ;  /* 0x000010a000067945 */ /* 0x000fe20003800200 */
[----:B------:R-:W-:-:S11]  /*1160*/  CS2R R24, SRZ ;  /* 0x0000000000187805 */ /* 0x000fd6000001ff00 */
        /* <DEDUP_REMOVED lines=21> */
[----:B--2---:R4:W0:Y:S01]  /*12c0*/  I2F.S16 R24, R2 ;  /* 0x0000000200187306 */ /* 0x0048220000101400 */
[----:B------:R-:W-:Y:S05]  /*12d0*/  BRA `(.L_x_4112) ;  /* 0x0000000c00bc7947 */ /* 0x000fea0003800000 */
.L_x_4110:
[----:B------:R-:W2:Y:S01]  /*12e0*/  LDG.E.U8 R2, desc[UR36][R2.64] ;  /* 0x0000002402027981 */ /* 0x000ea2000c1e1100 */
[----:B------:R-:W-:Y:S01]  /*12f0*/  IMAD.MOV.U32 R25, RZ, RZ, RZ ;  /* 0x000000ffff197224 */ /* 0x000fe200078e00ff */
[----:B--2---:R-:W-:Y:S01]  /*1300*/  I2FP.F32.U32 R24, R2 ;  /* 0x0000000200187245 */ /* 0x004fe20000201000 */
[----:B------:R-:W-:Y:S06]  /*1310*/  BRA `(.L_x_4112) ;  /* 0x0000000c00ac7947 */ /* 0x000fec0003800000 */
.L_x_4109:
        /* <DEDUP_REMOVED lines=8> */
[----:B--2---:R0:W2:Y:S02]  /*13a0*/  I2F.S64 R24, R2 ;  /* 0x0000000200187312 */ /* 0x0040a40000301400 */
[----:B0-2---:R-:W-:Y:S05]  /*13b0*/  BRA `(.L_x_4112) ;  /* 0x0000000c00847947 */ /* 0x005fea0003800000 */
.L_x_4114:
[----:B------:R-:W2:Y:S01]  /*13c0*/  LDG.E R2, desc[UR36][R2.64] ;  /* 0x0000002402027981 */ /* 0x000ea2000c1e1900 */
[----:B------:R-:W-:Y:S01]  /*13d0*/  IMAD.MOV.U32 R25, RZ, RZ, RZ ;  /* 0x000000ffff197224 */ /* 0x000fe200078e00ff */
[----:B--2---:R-:W-:Y:S01]  /*13e0*/  I2FP.F32.S32 R24, R2 ;  /* 0x0000000200187245 */ /* 0x004fe20000201400 */
[----:B------:R-:W-:Y:S06]  /*13f0*/  BRA `(.L_x_4112) ;  /* 0x0000000c00747947 */ /* 0x000fec0003800000 */
.L_x_4113:
[----:B------:R-:W2:Y:S01]  /*1400*/  LDG.E.U16 R2, desc[UR36][R2.64] ;  /* 0x0000002402027981 */ /* 0x000ea2000c1e1500 */
[----:B------:R-:W-:Y:S01]  /*1410*/  IMAD.MOV.U32 R25, RZ, RZ, RZ ;  /* 0x000000ffff197224 */ /* 0x000fe200078e00ff */
[----:B--2---:R0:W2:Y:S01]  /*1420*/  I2F.S16 R24, R2 ;  /* 0x0000000200187306 */ /* 0x0040a20000101400 */
[----:B------:R-:W-:Y:S05]  /*1430*/  BRA `(.L_x_4112) ;  /* 0x0000000c00647947 */ /* 0x000fea0003800000 */
.L_x_4108:
        /* <DEDUP_REMOVED lines=9> */
.L_x_4116:
[----:B------:R-:W2:Y:S01]  /*14d0*/  LDG.E.U16 R2, desc[UR36][R2.64] ;  /* 0x0000002402027981 */ /* 0x000ea2000c1e1500 */
[----:B------:R-:W-:Y:S02]  /*14e0*/  IMAD.MOV.U32 R25, RZ, RZ, RZ ;  /* 0x000000ffff197224 */ /* 0x000fe400078e00ff */
[----:B--2---:R-:W-:Y:S01]  /*14f0*/  HADD2.F32 R24, -RZ, R2.H0_H0 ;  /* 0x20000002ff187230 */ /* 0x004fe20000004100 */
[----:B------:R-:W-:Y:S06]  /*1500*/  BRA `(.L_x_4112) ;  /* 0x0000000c00307947 */ /* 0x000fec0003800000 */
.L_x_4115:
        /* <DEDUP_REMOVED lines=8> */
.L_x_4118:
[----:B------:R-:W2:Y:S02]  /*1590*/  LDG.E R2, desc[UR36][R2.64] ;  /* 0x0000002402027981 */ /* 0x000ea4000c1e1900 */
[--C-:B--2---:R-:W-:Y:S02]  /*15a0*/  HADD2.F32 R24, -RZ, R2.reuse.H0_H0 ;  /* 0x20000002ff187230 */ /* 0x104fe40000004100 */
[----:B------:R-:W-:Y:S01]  /*15b0*/  HADD2.F32 R25, -RZ, R2.H1_H1 ;  /* 0x30000002ff197230 */ /* 0x000fe20000004100 */
[----:B------:R-:W-:Y:S06]  /*15c0*/  BRA `(.L_x_4112) ;  /* 0x0000000c00007947 */ /* 0x000fec0003800000 */
.L_x_4117:
        /* <DEDUP_REMOVED lines=12> */
.L_x_4107:
        /* <DEDUP_REMOVED lines=13> */
.L_x_4121:
        /* <DEDUP_REMOVED lines=22> */
.L_x_4120:
        /* <DEDUP_REMOVED lines=26> */
.L_x_4123:
[----:B------:R-:W2:Y:S01]  /*1a60*/  LDG.E.U8 R2, desc[UR36][R2.64] ;  /* 0x0000002402027981 */ /* 0x000ea2000c1e1100 */
[----:B------:R-:W-:Y:S02]  /*1a70*/  IMAD.MOV.U32 R25, RZ, RZ, RZ ;  /* 0x000000ffff197224 */ /* 0x000fe400078e00ff */
        /* <DEDUP_REMOVED lines=11> */
.L_x_4122:
[----:B------:R-:W2:Y:S01]  /*1b30*/  LDG.E.U16 R2, desc[UR36][R2.64] ;  /* 0x0000002402027981 */ /* 0x000ea2000c1e1500 */
[----:B------:R-:W-:Y:S02]  /*1b40*/  IMAD.MOV.U32 R25, RZ, RZ, RZ ;  /* 0x000000ffff197224 */ /* 0x000fe400078e00ff */
[----:B--2---:R-:W-:Y:S01]  /*1b50*/  IMAD.U32 R24, R2, 0x10000, RZ ;  /* 0x0001000002187824 */ /* 0x004fe200078e00ff */
[----:B------:R-:W-:Y:S06]  /*1b60*/  BRA `(.L_x_4112) ;  /* 0x0000000400987947 */ /* 0x000fec0003800000 */
.L_x_4119:
        /* <DEDUP_REMOVED lines=12> */
.L_x_4126:
        /* <DEDUP_REMOVED lines=20> */
.L_x_4128:
[----:B------:R-:W-:Y:S05]  /*1d70*/  BSYNC.RECONVERGENT B0 ;  /* 0x0000000000007941 */ /* 0x000fea0003800200 */
.L_x_4127:
[----:B------:R-:W-:Y:S01]  /*1d80*/  IMAD.SHL.U32 R0, R0, 0x100000, RZ ;  /* 0x0010000000007824 */ /* 0x000fe200078e00ff */
[----:B------:R-:W-:-:S04]  /*1d90*/  LEA R2, R2, 0x3b800000, 0x17 ;  /* 0x3b80000002027811 */ /* 0x000fc800078eb8ff */
[----:B------:R-:W-:Y:S01]  /*1da0*/  LOP3.LUT R24, R2, R0, R7, 0xfe, !PT ;  /* 0x0000000002187212 */ /* 0x000fe200078efe07 */
[----:B------:R-:W-:Y:S06]  /*1db0*/  BRA `(.L_x_4112) ;  /* 0x0000000400047947 */ /* 0x000fec0003800000 */
.L_x_4125:
        /* <DEDUP_REMOVED lines=20> */
.L_x_4130:
[----:B------:R-:W-:Y:S05]  /*1f00*/  BSYNC.RECONVERGENT B0 ;  /* 0x0000000000007941 */ /* 0x000fea0003800200 */
.L_x_4129:
[----:B------:R-:W-:Y:S01]  /*1f10*/  IMAD.SHL.U32 R0, R0, 0x200000, RZ ;  /* 0x0020000000007824 */ /* 0x000fe200078e00ff */
[----:B------:R-:W-:-:S04]  /*1f20*/  LEA R2, R2, 0x37800000, 0x17 ;  /* 0x3780000002027811 */ /* 0x000fc800078eb8ff */
[----:B------:R-:W-:Y:S01]  /*1f30*/  LOP3.LUT R24, R2, R0, R7, 0xfe, !PT ;  /* 0x0000000002187212 */ /* 0x000fe200078efe07 */
[----:B------:R-:W-:Y:S06]  /*1f40*/  BRA `(.L_x_4112) ;  /* 0x0000000000a07947 */ /* 0x000fec0003800000 */
.L_x_4124:
[----:B------:R-:W-:-:S09]  /*1f50*/  UISETP.NE.AND UP0, UPT, UR4, 0x1c, UPT ;  /* 0x0000001c0400788c */ /* 0x000fd2000bf05270 */
[----:B------:R-:W-:Y:S05]  /*1f60*/  BRA.U !UP0, `(.L_x_4131) ;  /* 0x00000001088c7547 */ /* 0x000fea000b800000 */
[----:B------:R-:W-:-:S09]  /*1f70*/  UISETP.NE.AND UP0, UPT, UR4, 0x1d, UPT ;  /* 0x0000001d0400788c */ /* 0x000fd2000bf05270 */
[----:B------:R-:W-:Y:S05]  /*1f80*/  BRA.U !UP0, `(.L_x_4132) ;  /* 0x0000000108747547 */ /* 0x000fea000b800000 */
[----:B------:R-:W-:-:S09]  /*1f90*/  UISETP.NE.AND UP0, UPT, UR4, 0x2c, UPT ;  /* 0x0000002c0400788c */ /* 0x000fd2000bf05270 */
[----:B------:R-:W-:Y:S05]  /*1fa0*/  BRA.U UP0, `(.L_x_4111) ;  /* 0x0000000100247547 */ /* 0x000fea000b800000 */
        /* <DEDUP_REMOVED lines=9> */
.L_x_4111:
        /* <DEDUP_REMOVED lines=16> */
.L_x_4133:
[----:B------:R-:W-:Y:S01]  /*2140*/  CS2R R24, SRZ ;  /* 0x0000000000187805 */ /* 0x000fe2000001ff00 */
[----:B------:R-:W-:Y:S06]  /*2150*/  BRA `(.L_x_4112) ;  /* 0x00000000001c7947 */ /* 0x000fec0003800000 */
.L_x_4132:
[----:B------:R-:W2:Y:S01]  /*2160*/  LDG.E.64 R2, desc[UR36][R2.64] ;  /* 0x0000002402027981 */ /* 0x000ea2000c1e1b00 */
[----:B------:R-:W-:Y:S01]  /*2170*/  IMAD.MOV.U32 R25, RZ, RZ, RZ ;  /* 0x000000ffff197224 */ /* 0x000fe200078e00ff */
[----:B--2---:R0:W2:Y:S02]  /*2180*/  I2F.U64 R24, R2 ;  /* 0x0000000200187312 */ /* 0x0040a40000301000 */
[----:B0-2---:R-:W-:Y:S05]  /*2190*/  BRA `(.L_x_4112) ;  /* 0x00000000000c7947 */ /* 0x005fea0003800000 */
.L_x_4131:
[----:B------:R-:W2:Y:S01]  /*21a0*/  LDG.E R2, desc[UR36][R2.64] ;  /* 0x0000002402027981 */ /* 0x000ea2000c1e1900 */
[----:B------:R-:W-:Y:S01]  /*21b0*/  IMAD.MOV.U32 R25, RZ, RZ, RZ ;  /* 0x000000ffff197224 */ /* 0x000fe200078e00ff */
[----:B--2---:R-:W-:-:S07]  /*21c0*/  I2FP.F32.U32 R24, R2 ;  /* 0x0000000200187245 */ /* 0x004fce0000201000 */
.L_x_4112:
[----:B------:R-:W-:Y:S05]  /*21d0*/  BSYNC.RECONVERGENT B7 ;  /* 0x0000000000077941 */ /* 0x000fea0003800200 */
.L_x_4106:
[----:B------:R-:W-:-:S07]  /*21e0*/  VIADD R27, R27, 0x80 ;  /* 0x000000801b1b7836 */ /* 0x000fce0000000000 */
.L_x_4105:
[----:B------:R-:W-:Y:S05]  /*21f0*/  BSYNC.RECONVERGENT B6 ;  /* 0x0000000000067941 */ /* 0x000fea0003800200 */
.L_x_4104:
        /* <DEDUP_REMOVED lines=26> */
.L_x_4140:
[----:B------:R-:W2:Y:S01]  /*23a0*/  LDG.E.U8 R2, desc[UR36][R2.64] ;  /* 0x0000002402027981 */ /* 0x000ea2000c1e1100 */
[----:B------:R-:W-:Y:S01]  /*23b0*/  IMAD.MOV.U32 R17, RZ, RZ, RZ ;  /* 0x000000ffff117224 */ /* 0x000fe200078e00ff */
[----:B--2---:R-:W-:Y:S01]  /*23c0*/  I2FP.F32.U32 R16, R2 ;  /* 0x0000000200107245 */ /* 0x004fe20000201000 */
[----:B------:R-:W-:Y:S06]  /*23d0*/  BRA `(.L_x_4142) ;  /* 0x0000000c00ac7947 */ /* 0x000fec0003800000 */
.L_x_4139:
        /* <DEDUP_REMOVED lines=10> */
.L_x_4144:
[----:B------:R-:W2:Y:S01]  /*2480*/  LDG.E R2, desc[UR36][R2.64] ;  /* 0x0000002402027981 */ /* 0x000ea2000c1e1900 */
[----:B------:R-:W-:Y:S01]  /*2490*/  IMAD.MOV.U32 R17, RZ, RZ, RZ ;  /* 0x000000ffff117224 */ /* 0x000fe200078e00ff */
[----:B--2---:R-:W-:Y:S01]  /*24a0*/  I2FP.F32.S32 R16, R2 ;  /* 0x0000000200107245 */ /* 0x004fe20000201400 */
[----:B------:R-:W-:Y:S06]  /*24b0*/  BRA `(.L_x_4142) ;  /* 0x0000000c00747947 */ /* 0x000fec0003800000 */
.L_x_4143:
[----:B------:R-:W2:Y:S01]  /*24c0*/  LDG.E.U16 R2, desc[UR36][R2.64] ;  /* 0x0000002402027981 */ /* 0x000ea2000c1e1500 */
[----:B------:R-:W-:Y:S01]  /*24d0*/  IMAD.MOV.U32 R17, RZ, RZ, RZ ;  /* 0x000000ffff117224 */ /* 0x000fe200078e00ff */
[----:B--2---:R0:W2:Y:S01]  /*24e0*/  I2F.S16 R16, R2 ;  /* 0x0000000200107306 */ /* 0x0040a20000101400 */
[----:B------:R-:W-:Y:S05]  /*24f0*/  BRA `(.L_x_4142) ;  /* 0x0000000c00647947 */ /* 0x000fea0003800000 */
.L_x_4138:
        /* <DEDUP_REMOVED lines=9> */
.L_x_4146:
[----:B------:R-:W2:Y:S01]  /*2590*/  LDG.E.U16 R2, desc[UR36][R2.64] ;  /* 0x0000002402027981 */ /* 0x000ea2000c1e1500 */
[----:B------:R-:W-:Y:S02]  /*25a0*/  IMAD.MOV.U32 R17, RZ, RZ, RZ ;  /* 0x000000ffff117224 */ /* 0x000fe400078e00ff */
[----:B--2---:R-:W-:Y:S01]  /*25b0*/  HADD2.F32 R16, -RZ, R2.H0_H0 ;  /* 0x20000002ff107230 */ /* 0x004fe20000004100 */
[----:B------:R-:W-:Y:S06]  /*25c0*/  BRA `(.L_x_4142) ;  /* 0x0000000c00307947 */ /* 0x000fec0003800000 */
.L_x_4145:
        /* <DEDUP_REMOVED lines=8> */
.L_x_4148:
[----:B------:R-:W2:Y:S02]  /*2650*/  LDG.E R2, desc[UR36][R2.64] ;  /* 0x0000002402027981 */ /* 0x000ea4000c1e1900 */
[--C-:B--2---:R-:W-:Y:S02]  /*2660*/  HADD2.F32 R16, -RZ, R2.reuse.H0_H0 ;  /* 0x20000002ff107230 */ /* 0x104fe40000004100 */
[----:B------:R-:W-:Y:S01]  /*2670*/  HADD2.F32 R17, -RZ, R2.H1_H1 ;  /* 0x30000002ff117230 */ /* 0x000fe20000004100 */
[----:B------:R-:W-:Y:S06]  /*2680*/  BRA `(.L_x_4142) ;  /* 0x0000000c00007947 */ /* 0x000fec0003800000 */
.L_x_4147:
        /* <DEDUP_REMOVED lines=12> */
.L_x_4137:
        /* <DEDUP_REMOVED lines=13> */
.L_x_4151:
[----:B------:R-:W2:Y:S01]  /*2820*/  LDG.E.128 R16, desc[UR36][R2.64] ;  /* 0x0000002402107981 */ /* 0x000ea2000c1e1d00 */
[----:B------:R-:W-:Y:S01]  /*2830*/  UMOV UR4, 0xf0000000 ;  /* 0xf000000000047882 */ /* 0x000fe20000000000 */
[----:B------:R-:W-:Y:S02]  /*2840*/  UMOV UR5, 0x380fffff ;  /* 0x380fffff00057882 */ /* 0x000fe40000000000 */
[----:B--2---:R0:W2:-:S15]  /*2850*/  DSETP.GEU.AND P0, PT, |R16|, UR4, PT ;  /* 0x0000000410007e2a */ /* 0x00409e000bf0e200 */
[----:B------:R-:W-:-:S15]  /*2860*/  NOP ;  /* 0x0000000000007918 */ /* 0x000fde0000000000 */
[----:B------:R-:W-:-:S15]  /*2870*/  NOP ;  /* 0x0000000000007918 */ /* 0x000fde0000000000 */
[----:B------:R-:W-:-:S15]  /*2880*/  NOP ;  /* 0x0000000000007918 */ /* 0x000fde0000000000 */
[----:B------:R-:W-:-:S04]  /*2890*/  NOP ;  /* 0x0000000000007918 */ /* 0x000fc80000000000 */
[----:B0-----:R-:W2:Y:S02]  /*28a0*/  F2F.F32.F64 R16, R16 ;  /* 0x0000001000107310 */ /* 0x001ea40000301000 */
[----:B--2---:R-:W-:-:S15]  /*28b0*/  @!P0 FMUL R16, R16, 1.175494350822287508e-38 ;  /* 0x0080000010108820 */ /* 0x004fde0000400000 */
        /* <DEDUP_REMOVED lines=12> */
.L_x_4150:
        /* <DEDUP_REMOVED lines=26> */
.L_x_4153:
        /* <DEDUP_REMOVED lines=13> */
.L_x_4152:
[----:B------:R-:W2:Y:S01]  /*2bf0*/  LDG.E.U16 R2, desc[UR36][R2.64] ;  /* 0x0000002402027981 */ /* 0x000ea2000c1e1500 */
[----:B------:R-:W-:Y:S02]  /*2c00*/  IMAD.MOV.U32 R17, RZ, RZ, RZ ;  /* 0x000000ffff117224 */ /* 0x000fe400078e00ff */
[----:B--2---:R-:W-:Y:S01]  /*2c10*/  IMAD.U32 R16, R2, 0x10000, RZ ;  /* 0x0001000002107824 */ /* 0x004fe200078e00ff */
[----:B------:R-:W-:Y:S06]  /*2c20*/  BRA `(.L_x_4142) ;  /* 0x0000000400987947 */ /* 0x000fec0003800000 */
.L_x_4149:
        /* <DEDUP_REMOVED lines=12> */
.L_x_4156:
        /* <DEDUP_REMOVED lines=20> */
.L_x_4158:
[----:B------:R-:W-:Y:S05]  /*2e30*/  BSYNC.RECONVERGENT B0 ;  /* 0x0000000000007941 */ /* 0x000fea0003800200 */
.L_x_4157:
[----:B------:R-:W-:Y:S01]  /*2e40*/  IMAD.SHL.U32 R0, R0, 0x100000, RZ ;  /* 0x0010000000007824 */ /* 0x000fe200078e00ff */
[----:B------:R-:W-:-:S04]  /*2e50*/  LEA R2, R2, 0x3b800000, 0x17 ;  /* 0x3b80000002027811 */ /* 0x000fc800078eb8ff */
[----:B------:R-:W-:Y:S01]  /*2e60*/  LOP3.LUT R16, R2, R0, R7, 0xfe, !PT ;  /* 0x0000000002107212 */ /* 0x000fe200078efe07 */
[----:B------:R-:W-:Y:S06]  /*2e70*/  BRA `(.L_x_4142) ;  /* 0x0000000400047947 */ /* 0x000fec0003800000 */
.L_x_4155:
        /* <DEDUP_REMOVED lines=20> */
.L_x_4160:
[----:B------:R-:W-:Y:S05]  /*2fc0*/  BSYNC.RECONVERGENT B0 ;  /* 0x0000000000007941 */ /* 0x000fea0003800200 */
.L_x_4159:
[----:B------:R-:W-:Y:S01]  /*2fd0*/  IMAD.SHL.U32 R0, R0, 0x200000, RZ ;  /* 0x0020000000007824 */ /* 0x000fe200078e00ff */
[----:B------:R-:W-:-:S04]  /*2fe0*/  LEA R2, R2, 0x37800000, 0x17 ;  /* 0x3780000002027811 */ /* 0x000fc800078eb8ff */
[----:B------:R-:W-:Y:S01]  /*2ff0*/  LOP3.LUT R16, R2, R0, R7, 0xfe, !PT ;  /* 0x0000000002107212 */ /* 0x000fe200078efe07 */
[----:B------:R-:W-:Y:S06]  /*3000*/  BRA `(.L_x_4142) ;  /* 0x0000000000a07947 */ /* 0x000fec0003800000 */
.L_x_4154:
        /* <DEDUP_REMOVED lines=15> */
.L_x_4141:
        /* <DEDUP_REMOVED lines=16> */
.L_x_4163:
[----:B------:R-:W-:Y:S01]  /*3200*/  CS2R R16, SRZ ;  /* 0x0000000000107805 */ /* 0x000fe2000001ff00 */
[----:B------:R-:W-:Y:S06]  /*3210*/  BRA `(.L_x_4142) ;  /* 0x00000000001c7947 */ /* 0x000fec0003800000 */
.L_x_4162:
[----:B------:R-:W2:Y:S01]  /*3220*/  LDG.E.64 R2, desc[UR36][R2.64] ;  /* 0x0000002402027981 */ /* 0x000ea2000c1e1b00 */
[----:B------:R-:W-:Y:S01]  /*3230*/  IMAD.MOV.U32 R17, RZ, RZ, RZ ;  /* 0x000000ffff117224 */ /* 0x000fe200078e00ff */
[----:B--2---:R0:W2:Y:S02]  /*3240*/  I2F.U64 R16, R2 ;  /* 0x0000000200107312 */ /* 0x0040a40000301000 */
[----:B0-2---:R-:W-:Y:S05]  /*3250*/  BRA `(.L_x_4142) ;  /* 0x00000000000c7947 */ /* 0x005fea0003800000 */
.L_x_4161:
[----:B------:R-:W2:Y:S01]  /*3260*/  LDG.E R2, desc[UR36][R2.64] ;  /* 0x0000002402027981 */ /* 0x000ea2000c1e1900 */
[----:B------:R-:W-:Y:S01]  /*3270*/  IMAD.MOV.U32 R17, RZ, RZ, RZ ;  /* 0x000000ffff117224 */ /* 0x000fe200078e00ff */
[----:B--2---:R-:W-:-:S07]  /*3280*/  I2FP.F32.U32 R16, R2 ;  /* 0x0000000200107245 */ /* 0x004fce0000201000 */
.L_x_4142:
[----:B------:R-:W-:Y:S05]  /*3290*/  BSYNC.RECONVERGENT B7 ;  /* 0x0000000000077941 */ /* 0x000fea0003800200 */
.L_x_4136:
[----:B------:R-:W-:-:S07]  /*32a0*/  VIADD R27, R27, 0x80 ;  /* 0x000000801b1b7836 */ /* 0x000fce0000000000 */
.L_x_4135:
[----:B------:R-:W-:Y:S05]  /*32b0*/  BSYNC.RECONVERGENT B6 ;  /* 0x0000000000067941 */ /* 0x000fea0003800200 */
.L_x_4134:
[----:B------:R-:W-:Y:S01]  /*32c0*/  ISETP.GE.AND P0, PT, R27, R28, PT ;  /* 0x0000001c1b00720c */ /* 0x000fe20003f06270 */
[----:B------:R-:W-:Y:S01]  /*32d0*/  BSSY.RECONVERGENT B6, `(.L_x_4164) ;  /* 0x00000f7000067945 */ /* 0x000fe20003800200 */
[----:B------:R-:W-:-:S11]  /*32e0*/  CS2R R18, SRZ ;  /* 0x0000000000127805 */ /* 0x000fd6000001ff00 */
        /* <DEDUP_REMOVED lines=21> */
.L_x_4169:
[----:B------:R-:W2:Y:S02]  /*3440*/  LDG.E.U8 R2, desc[UR36][R2.64] ;  /* 0x0000002402027981 */ /* 0x000ea4000c1e1100 */
[----:B--2---:R-:W-:Y:S01]  /*3450*/  I2FP.F32.U32 R18, R2 ;  /* 0x0000000200127245 */ /* 0x004fe20000201000 */
[----:B------:R-:W-:Y:S06]  /*3460*/  BRA `(.L_x_4165) ;  /* 0x0000000c00747947 */ /* 0x000fec0003800000 */
.L_x_4168:
        /* <DEDUP_REMOVED lines=9> */
.L_x_4172:
[----:B------:R-:W2:Y:S02]  /*3500*/  LDG.E R2, desc[UR36][R2.64] ;  /* 0x0000002402027981 */ /* 0x000ea4000c1e1900 */
[----:B--2---:R-:W-:Y:S01]  /*3510*/  I2FP.F32.S32 R18, R2 ;  /* 0x0000000200127245 */ /* 0x004fe20000201400 */
[----:B------:R-:W-:Y:S06]  /*3520*/  BRA `(.L_x_4165) ;  /* 0x0000000c00447947 */ /* 0x000fec0003800000 */
.L_x_4171:
[----:B------:R-:W2:Y:S02]  /*3530*/  LDG.E.U16 R2, desc[UR36][R2.64] ;  /* 0x0000002402027981 */ /* 0x000ea4000c1e1500 */
[----:B--2---:R0:W2:Y:S01]  /*3540*/  I2F.S16 R18, R2 ;  /* 0x0000000200127306 */ /* 0x0040a20000101400 */
[----:B------:R-:W-:Y:S05]  /*3550*/  BRA `(.L_x_4165) ;  /* 0x0000000c00387947 */ /* 0x000fea0003800000 */
.L_x_4167:
        /* <DEDUP_REMOVED lines=8> */
.L_x_4174:
[----:B------:R-:W2:Y:S02]  /*35e0*/  LDG.E.U16 R2, desc[UR36][R2.64] ;  /* 0x0000002402027981 */ /* 0x000ea4000c1e1500 */
[----:B--2---:R-:W-:Y:S01]  /*35f0*/  HADD2.F32 R18, -RZ, R2.H0_H0 ;  /* 0x20000002ff127230 */ /* 0x004fe20000004100 */
[----:B------:R-:W-:Y:S06]  /*3600*/  BRA `(.L_x_4165) ;  /* 0x0000000c000c7947 */ /* 0x000fec0003800000 */
.L_x_4173:
        /* <DEDUP_REMOVED lines=8> */
.L_x_4176:
[----:B------:R-:W2:Y:S02]  /*3690*/  LDG.E R2, desc[UR36][R2.64] ;  /* 0x0000002402027981 */ /* 0x000ea4000c1e1900 */
[--C-:B--2---:R-:W-:Y:S02]  /*36a0*/  HADD2.F32 R18, -RZ, R2.reuse.H0_H0 ;  /* 0x20000002ff127230 */ /* 0x104fe40000004100 */
[----:B------:R-:W-:Y:S01]  /*36b0*/  HADD2.F32 R19, -RZ, R2.H1_H1 ;  /* 0x30000002ff137230 */ /* 0x000fe20000004100 */
[----:B------:R-:W-:Y:S06]  /*36c0*/  BRA `(.L_x_4165) ;  /* 0x0000000800dc7947 */ /* 0x000fec0003800000 */
.L_x_4175:
        /* <DEDUP_REMOVED lines=11> */
.L_x_4166:
        /* <DEDUP_REMOVED lines=12> */
.L_x_4179:
        /* <DEDUP_REMOVED lines=22> */
.L_x_4178:
        /* <DEDUP_REMOVED lines=25> */
.L_x_4181:
        /* <DEDUP_REMOVED lines=12> */
.L_x_4180:
[----:B------:R-:W2:Y:S02]  /*3bf0*/  LDG.E.U16 R2, desc[UR36][R2.64] ;  /* 0x0000002402027981 */ /* 0x000ea4000c1e1500 */
[----:B--2---:R-:W-:Y:S01]  /*3c00*/  IMAD.U32 R18, R2, 0x10000, RZ ;  /* 0x0001000002127824 */ /* 0x004fe200078e00ff */
[----:B------:R-:W-:Y:S06]  /*3c10*/  BRA `(.L_x_4165) ;  /* 0x0000000400887947 */ /* 0x000fec0003800000 */
.L_x_4177:
        /* <DEDUP_REMOVED lines=11> */
.L_x_4184:
        /* <DEDUP_REMOVED lines=20> */
.L_x_4186:
[----:B------:R-:W-:Y:S05]  /*3e10*/  BSYNC.RECONVERGENT B0 ;  /* 0x0000000000007941 */ /* 0x000fea0003800200 */
.L_x_4185:
[----:B------:R-:W-:Y:S01]  /*3e20*/  IMAD.SHL.U32 R0, R0, 0x100000, RZ ;  /* 0x0010000000007824 */ /* 0x000fe200078e00ff */
[----:B------:R-:W-:-:S04]  /*3e30*/  LEA R2, R2, 0x3b800000, 0x17 ;  /* 0x3b80000002027811 */ /* 0x000fc800078eb8ff */
[----:B------:R-:W-:Y:S01]  /*3e40*/  LOP3.LUT R18, R2, R0, R7, 0xfe, !PT ;  /* 0x0000000002127212 */ /* 0x000fe200078efe07 */
[----:B------:R-:W-:Y:S06]  /*3e50*/  BRA `(.L_x_4165) ;  /* 0x0000000000f87947 */ /* 0x000fec0003800000 */
.L_x_4183:
        /* <DEDUP_REMOVED lines=20> */
.L_x_4188:
[----:B------:R-:W-:Y:S05]  /*3fa0*/  BSYNC.RECONVERGENT B0 ;  /* 0x0000000000007941 */ /* 0x000fea0003800200 */
.L_x_4187:
[----:B------:R-:W-:Y:S01]  /*3fb0*/  IMAD.SHL.U32 R0, R0, 0x200000, RZ ;  /* 0x0020000000007824 */ /* 0x000fe200078e00ff */
[----:B------:R-:W-:-:S04]  /*3fc0*/  LEA R2, R2, 0x37800000, 0x17 ;  /* 0x3780000002027811 */ /* 0x000fc800078eb8ff */
[----:B------:R-:W-:Y:S01]  /*3fd0*/  LOP3.LUT R18, R2, R0, R7, 0xfe, !PT ;  /* 0x0000000002127212 */ /* 0x000fe200078efe07 */
[----:B------:R-:W-:Y:S06]  /*3fe0*/  BRA `(.L_x_4165) ;  /* 0x0000000000947947 */ /* 0x000fec0003800000 */
.L_x_4182:
        /* <DEDUP_REMOVED lines=14> */
.L_x_4170:
        /* <DEDUP_REMOVED lines=16> */
.L_x_4191:
[----:B------:R-:W-:Y:S01]  /*41d0*/  IMAD.MOV.U32 R18, RZ, RZ, RZ ;  /* 0x000000ffff127224 */ /* 0x000fe200078e00ff */
[----:B------:R-:W-:Y:S06]  /*41e0*/  BRA `(.L_x_4165) ;  /* 0x0000000000147947 */ /* 0x000fec0003800000 */
.L_x_4190:
[----:B------:R-:W2:Y:S02]  /*41f0*/  LDG.E.64 R2, desc[UR36][R2.64] ;  /* 0x0000002402027981 */ /* 0x000ea4000c1e1b00 */
[----:B--2---:R0:W2:Y:S02]  /*4200*/  I2F.U64 R18, R2 ;  /* 0x0000000200127312 */ /* 0x0040a40000301000 */
[----:B0-2---:R-:W-:Y:S05]  /*4210*/  BRA `(.L_x_4165) ;  /* 0x0000000000087947 */ /* 0x005fea0003800000 */
.L_x_4189:
[----:B------:R-:W2:Y:S02]  /*4220*/  LDG.E R2, desc[UR36][R2.64] ;  /* 0x0000002402027981 */ /* 0x000ea4000c1e1900 */
[----:B--2---:R-:W-:-:S07]  /*4230*/  I2FP.F32.U32 R18, R2 ;  /* 0x0000000200127245 */ /* 0x004fce0000201000 */
.L_x_4165:
[----:B------:R-:W-:Y:S05]  /*4240*/  BSYNC.RECONVERGENT B6 ;  /* 0x0000000000067941 */ /* 0x000fea0003800200 */
.L_x_4164:
[----:B------:R-:W-:Y:S01]  /*4250*/  ISETP.GE.AND P0, PT, R26, R28, PT ;  /* 0x0000001c1a00720c */ /* 0x000fe20003f06270 */
[----:B------:R-:W-:Y:S01]  /*4260*/  BSSY.RECONVERGENT B1, `(.L_x_4192) ;  /* 0x0000076000017945 */ /* 0x000fe20003800200 */
[----:B------:R-:W-:-:S11]  /*4270*/  CS2R R4, SRZ ;  /* 0x0000000000047805 */ /* 0x000fd6000001ff00 */
[----:B------:R-:W-:Y:S05]  /*4280*/  @P0 BRA `(.L_x_4193) ;  /* 0x0000000400cc0947 */ /* 0x000fea0003800000 */
[C---:B012345:R-:W-:Y:S01]  /*4290*/  FADD.FTZ R3, |R22|.reuse, -RZ ;  /* 0x800000ff16037221 */ /* 0x07ffe20000010200 */
        /* <DEDUP_REMOVED lines=9> */
[C---:B------:R-:W-:Y:S01]  /*4330*/  LOP3.LUT R0, R2.reuse, 0x7e800000, RZ, 0x3c, !PT ;  /* 0x7e80000002007812 */ /* 0x040fe200078e3cff */
        /* <DEDUP_REMOVED lines=20> */
[----:B------:R-:W-:Y:S05]  /*4480*/  CALL.REL.NOINC `($__internal_1_$__cuda_sm3x_div_rn_ftz_f32_slowpath) ;  /* 0x0000005800107944 */ /* 0x000fea0003c00000 */
[----:B------:R-:W-:-:S07]  /*4490*/  IMAD.MOV.U32 R3, RZ, RZ, R0 ;  /* 0x000000ffff037224 */ /* 0x000fce00078e0000 */
.L_x_4195:
[----:B------:R-:W-:Y:S05]  /*44a0*/  BSYNC.RECONVERGENT B2 ;  /* 0x0000000000027941 */ /* 0x000fea0003800200 */
.L_x_4194:
[----:B------:R-:W-:Y:S02]  /*44b0*/  IMAD.MOV.U32 R11, RZ, RZ, 0x3b33710b ;  /* 0x3b33710bff0b7424 */ /* 0x000fe400078e00ff */
[----:B------:R-:W-:Y:S01]  /*44c0*/  FMUL.FTZ R0, R3, R3 ;  /* 0x0000000303007220 */ /* 0x000fe20000410000 */
[C---:B------:R-:W-:Y:S02]  /*44d0*/  ISETP.GE.AND P1, PT, R8.reuse, RZ, PT ;  /* 0x000000ff0800720c */ /* 0x040fe40003f26270 */
        /* <DEDUP_REMOVED lines=12> */
[----:B------:R-:W-:Y:S02]  /*45a0*/  FFMA.FTZ R0, R0, R3, R3 ;  /* 0x0000000300007223 */ /* 0x000fe40000010003 */
[C---:B------:R-:W-:Y:S02]  /*45b0*/  FSEL R9, R11.reuse, 1.8663789033889770508, P4 ;  /* 0x3feee5810b097808 */ /* 0x040fe40002000000 */
[----:B------:R-:W-:-:S05]  /*45c0*/  FFMA.FTZ R3, R11, 1.6832555532455444336, -R0 ;  /* 0x3fd774eb0b037823 */ /* 0x000fca0000010800 */
[----:B------:R-:W-:Y:S01]  /*45d0*/  FSEL R2, R3, R0, P4 ;  /* 0x0000000003027208 */ /* 0x000fe20002000000 */
[----:B------:R-:W-:-:S04]  /*45e0*/  @!P4 FADD.FTZ R0, -R0, -RZ ;  /* 0x800000ff0000c221 */ /* 0x000fc80000010100 */
[----:B------:R-:W-:Y:S01]  /*45f0*/  @!P1 FFMA.FTZ R2, R9, 1.6832555532455444336, R0 ;  /* 0x3fd774eb09029823 */ /* 0x000fe20000010000 */
[----:B------:R-:W-:-:S05]  /*4600*/  IMAD.MOV.U32 R0, RZ, RZ, 0x4016cbe4 ;  /* 0x4016cbe4ff007424 */ /* 0x000fca00078e00ff */
        /* <DEDUP_REMOVED lines=9> */
[----:B------:R-:W-:Y:S01]  /*46a0*/  FADD.FTZ R3, R22, 2 ;  /* 0x4000000016037421 */ /* 0x000fe20000010000 */
[----:B------:R-:W-:-:S03]  /*46b0*/  IMAD.MOV.U32 R4, RZ, RZ, R22 ;  /* 0x000000ffff047224 */ /* 0x000fc600078e0016 */
        /* <DEDUP_REMOVED lines=27> */
[----:B------:R-:W-:-:S03]  /*4870*/  FFMA.FTZ R7, R0, R9, +INF ;  /* 0x7f80000000077423 */ /* 0x000fc60000010009 */
[----:B------:R-:W-:-:S05]  /*4880*/  FFMA.FTZ R2, R3, 0.69314718246459960938, R2 ;  /* 0x3f31721803027823 */ /* 0x000fca0000010002 */
[----:B------:R-:W-:-:S05]  /*4890*/  @P1 FSEL R2, R7, R2, P0 ;  /* 0x0000000207021208 */ /* 0x000fca0000000000 */
[----:B------:R-:W-:Y:S01]  /*48a0*/  FMUL.FTZ R4, R2, 0.5 ;  /* 0x3f00000002047820 */ /* 0x000fe20000410000 */
[----:B------:R-:W-:Y:S06]  /*48b0*/  BRA `(.L_x_4193) ;  /* 0x0000000000407947 */ /* 0x000fec0003800000 */
.L_x_4196:
        /* <DEDUP_REMOVED lines=16> */
.L_x_4193:
[----:B------:R-:W-:Y:S05]  /*49c0*/  BSYNC.RECONVERGENT B1 ;  /* 0x0000000000017941 */ /* 0x000fea0003800200 */
.L_x_4192:
[----:B------:R-:W-:Y:S01]  /*49d0*/  VIADD R27, R26, 0x80 ;  /* 0x000000801a1b7836 */ /* 0x000fe20000000000 */
[----:B------:R-:W-:Y:S01]  /*49e0*/  BSSY.RECONVERGENT B1, `(.L_x_4197) ;  /* 0x0000076000017945 */ /* 0x000fe20003800200 */
[----:B-1-3-5:R-:W-:-:S03]  /*49f0*/  CS2R R22, SRZ ;  /* 0x0000000000167805 */ /* 0x02afc6000001ff00 */
[----:B------:R-:W-:-:S13]  /*4a00*/  ISETP.GE.AND P0, PT, R27, R28, PT ;  /* 0x0000001c1b00720c */ /* 0x000fda0003f06270 */
[----:B------:R-:W-:Y:S05]  /*4a10*/  @P0 BRA `(.L_x_4198) ;  /* 0x0000000400c80947 */ /* 0x000fea0003800000 */
[C---:B0-2---:R-:W-:Y:S01]  /*4a20*/  FADD.FTZ R0, |R24|.reuse, -RZ ;  /* 0x800000ff18007221 */ /* 0x045fe20000010200 */
[C---:B------:R-:W-:Y:S01]  /*4a30*/  FADD.FTZ R7, |R25|.reuse, -RZ ;  /* 0x800000ff19077221 */ /* 0x040fe20000010200 */
[----:B------:R-:W-:Y:S01]  /*4a40*/  FADD.FTZ R10, R24, 1 ;  /* 0x3f800000180a7421 */ /* 0x000fe20000010000 */
[----:B------:R-:W-:Y:S03]  /*4a50*/  BSSY.RECONVERGENT B2, `(.L_x_4199) ;  /* 0x000001e000027945 */ /* 0x000fe60003800200 */
[----:B------:R-:W-:Y:S01]  /*4a60*/  VIMNMX R9, PT, PT, R0, R7, !PT ;  /* 0x0000000700097248 */ /* 0x000fe20007fe0100 */
[----:B------:R-:W-:Y:S01]  /*4a70*/  FADD.FTZ R8, |R10|, -RZ ;  /* 0x800000ff0a087221 */ /* 0x000fe20000010200 */
[----:B------:R-:W-:Y:S02]  /*4a80*/  FSETP.GT.FTZ.AND P4, PT, |R25|, |R10|, PT ;  /* 0x4000000a1900720b */ /* 0x000fe40003f94200 */
[----:B----4-:R-:W-:-:S02]  /*4a90*/  LOP3.LUT R2, R9, 0xfe000000, RZ, 0xc0, !PT ;  /* 0xfe00000009027812 */ /* 0x010fc400078ec0ff */
[----:B------:R-:W-:Y:S02]  /*4aa0*/  VIMNMX R3, PT, PT, R0, R7, PT ;  /* 0x0000000700037248 */ /* 0x000fe40003fe0100 */
[----:B------:R-:W-:Y:S02]  /*4ab0*/  FSEL R11, R7, R8, P4 ;  /* 0x00000008070b7208 */ /* 0x000fe40002000000 */
[C---:B------:R-:W-:Y:S02]  /*4ac0*/  LOP3.LUT R0, R2.reuse, 0x7e800000, RZ, 0x3c, !PT ;  /* 0x7e80000002007812 */ /* 0x040fe400078e3cff */
[----:B------:R-:W0:Y:S01]  /*4ad0*/  MUFU.RCP R12, R11 ;  /* 0x0000000b000c7308 */ /* 0x000e220000001000 */
[C---:B------:R-:W-:Y:S02]  /*4ae0*/  FSETP.NEU.FTZ.AND P1, PT, R3.reuse, RZ, PT ;  /* 0x000000ff0300720b */ /* 0x040fe40003f3d000 */
[-C--:B------:R-:W-:Y:S01]  /*4af0*/  FMUL.FTZ R6, R3, R0.reuse ;  /* 0x0000000003067220 */ /* 0x080fe20000410000 */
[----:B------:R-:W-:Y:S01]  /*4b00*/  FMUL.FTZ R0, R9, R0 ;  /* 0x0000000009007220 */ /* 0x000fe20000410000 */
[----:B------:R-:W-:-:S02]  /*4b10*/  LOP3.LUT R2, R2, 0x800000, RZ, 0xfc, !PT ;  /* 0x0080000002027812 */ /* 0x000fc400078efcff */
[----:B------:R-:W-:Y:S01]  /*4b20*/  FMUL.FTZ R13, R6, R6 ;  /* 0x00000006060d7220 */ /* 0x000fe20000410000 */
[----:B------:R-:W-:-:S03]  /*4b30*/  FSETP.NEU.FTZ.AND P5, PT, R3, +INF , PT ;  /* 0x7f8000000300780b */ /* 0x000fc60003fbd000 */
[----:B------:R-:W-:Y:S01]  /*4b40*/  FFMA.FTZ R13, R0, R0, R13 ;  /* 0x00000000000d7223 */ /* 0x000fe2000001000d */
[----:B------:R-:W-:-:S04]  /*4b50*/  FSEL R0, R8, R7, P4 ;  /* 0x0000000708007208 */ /* 0x000fc80002000000 */
[----:B------:R-:W-:Y:S01]  /*4b60*/  FCHK P0, R0, R11 ;  /* 0x0000000b00007302 */ /* 0x000fe20000000000 */
[----:B0-----:R-:W-:-:S04]  /*4b70*/  FFMA R15, -R11, R12, 1 ;  /* 0x3f8000000b0f7423 */ /* 0x001fc8000000010c */
[----:B------:R-:W-:-:S03]  /*4b80*/  FFMA R15, R12, R15, R12 ;  /* 0x0000000f0c0f7223 */ /* 0x000fc6000000000c */
[----:B------:R-:W0:Y:S01]  /*4b90*/  MUFU.SQRT R13, R13 ;  /* 0x0000000d000d7308 */ /* 0x000e220000002000 */
[----:B------:R-:W-:-:S04]  /*4ba0*/  FFMA R6, R0, R15, RZ ;  /* 0x0000000f00067223 */ /* 0x000fc800000000ff */
[----:B------:R-:W-:Y:S01]  /*4bb0*/  FFMA R3, -R11, R6, R0 ;  /* 0x000000060b037223 */ /* 0x000fe20000000100 */
[----:B0-----:R-:W-:-:S03]  /*4bc0*/  @P1 FMUL.FTZ R9, R13, R2 ;  /* 0x000000020d091220 */ /* 0x001fc60000410000 */
[----:B------:R-:W-:Y:S01]  /*4bd0*/  FFMA R2, R15, R3, R6 ;  /* 0x000000030f027223 */ /* 0x000fe20000000006 */
[----:B------:R-:W-:Y:S06]  /*4be0*/  @!P0 BRA `(.L_x_4200) ;  /* 0x0000000000108947 */ /* 0x000fec0003800000 */
[----:B------:R-:W-:Y:S01]  /*4bf0*/  IMAD.MOV.U32 R3, RZ, RZ, R11 ;  /* 0x000000ffff037224 */ /* 0x000fe200078e000b */
[----:B------:R-:W-:-:S07]  /*4c00*/  MOV R2, 0x4c20 ;  /* 0x00004c2000027802 */ /* 0x000fce0000000f00 */
[----:B------:R-:W-:Y:S05]  /*4c10*/  CALL.REL.NOINC `($__internal_1_$__cuda_sm3x_div_rn_ftz_f32_slowpath) ;  /* 0x00000050002c7944 */ /* 0x000fea0003c00000 */
[----:B------:R-:W-:-:S07]  /*4c20*/  IMAD.MOV.U32 R2, RZ, RZ, R0 ;  /* 0x000000ffff027224 */ /* 0x000fce00078e0000 */
.L_x_4200:
[----:B------:R-:W-:Y:S05]  /*4c30*/  BSYNC.RECONVERGENT B2 ;  /* 0x0000000000027941 */ /* 0x000fea0003800200 */
.L_x_4199:
[----:B------:R-:W-:Y:S02]  /*4c40*/  IMAD.MOV.U32 R3, RZ, RZ, 0x3b33710b ;  /* 0x3b33710bff037424 */ /* 0x000fe400078e00ff */
[----:B------:R-:W-:Y:S01]  /*4c50*/  FMUL.FTZ R0, R2, R2 ;  /* 0x0000000202007220 */ /* 0x000fe20000410000 */
[----:B------:R-:W-:Y:S01]  /*4c60*/  IMAD.MOV.U32 R13, RZ, RZ, 0x3f6ee581 ;  /* 0x3f6ee581ff0d7424 */ /* 0x000fe200078e00ff */
[----:B------:R-:W-:Y:S02]  /*4c70*/  ISETP.GE.AND P0, PT, R10, RZ, PT ;  /* 0x000000ff0a00720c */ /* 0x000fe40003f06270 */
[----:B------:R-:W-:Y:S01]  /*4c80*/  FFMA.FTZ R3, R0, R3, -0.015681877732276916504 ;  /* 0xbc80774800037423 */ /* 0x000fe20000010003 */
[C---:B------:R-:W-:Y:S01]  /*4c90*/  FSETP.NEU.FTZ.AND P2, PT, |R10|.reuse, |R25|, PT ;  /* 0x400000190a00720b */ /* 0x040fe20003f5d200 */
[----:B------:R-:W-:Y:S01]  /*4ca0*/  FADD.FTZ R10, |R10|, |R25| ;  /* 0x400000190a0a7221 */ /* 0x000fe20000010200 */
[----:B------:R-:W-:Y:S01]  /*4cb0*/  FSETP.NEU.FTZ.AND P1, PT, R11, RZ, PT ;  /* 0x000000ff0b00720b */ /* 0x000fe20003f3d000 */
[----:B------:R-:W-:Y:S01]  /*4cc0*/  FFMA.FTZ R3, R0, R3, 0.042200751602649688721 ;  /* 0x3d2cdab200037423 */ /* 0x000fe20000010003 */
[----:B------:R-:W-:-:S03]  /*4cd0*/  FSEL R11, R13, 1.8663789033889770508, P4 ;  /* 0x3feee5810d0b7808 */ /* 0x000fc60002000000 */
[----:B------:R-:W-:-:S04]  /*4ce0*/  FFMA.FTZ R3, R0, R3, -0.074792981147766113281 ;  /* 0xbd992d1000037423 */ /* 0x000fc80000010003 */
[----:B------:R-:W-:-:S04]  /*4cf0*/  FFMA.FTZ R3, R0, R3, 0.10640415549278259277 ;  /* 0x3dd9ea6c00037423 */ /* 0x000fc80000010003 */
[----:B------:R-:W-:-:S04]  /*4d00*/  FFMA.FTZ R3, R0, R3, -0.14207722246646881104 ;  /* 0xbe117cb100037423 */ /* 0x000fc80000010003 */
[----:B------:R-:W-:-:S04]  /*4d10*/  FFMA.FTZ R3, R0, R3, 0.19993925094604492188 ;  /* 0x3e4cbce000037423 */ /* 0x000fc80000010003 */
[----:B------:R-:W-:-:S04]  /*4d20*/  FFMA.FTZ R3, R0, R3, -0.33333197236061096191 ;  /* 0xbeaaaa7d00037423 */ /* 0x000fc80000010003 */
[----:B------:R-:W-:-:S04]  /*4d30*/  FMUL.FTZ R3, R0, R3 ;  /* 0x0000000300037220 */ /* 0x000fc80000410000 */
[----:B------:R-:W-:-:S04]  /*4d40*/  FFMA.FTZ R2, R3, R2, R2 ;  /* 0x0000000203027223 */ /* 0x000fc80000010002 */
[----:B------:R-:W-:-:S05]  /*4d50*/  FFMA.FTZ R3, R13, 1.6832555532455444336, -R2 ;  /* 0x3fd774eb0d037823 */ /* 0x000fca0000010802 */
[----:B------:R-:W-:Y:S01]  /*4d60*/  FSEL R0, R3, R2, P4 ;  /* 0x0000000203007208 */ /* 0x000fe20002000000 */
[----:B------:R-:W-:-:S04]  /*4d70*/  @!P4 FADD.FTZ R2, -R2, -RZ ;  /* 0x800000ff0202c221 */ /* 0x000fc80000010100 */
        /* <DEDUP_REMOVED lines=26> */
.L_x_4201:
        /* <DEDUP_REMOVED lines=33> */
[----:B------:R-:W-:-:S07]  /*5130*/  FMUL.FTZ R22, R2, 0.5 ;  /* 0x3f00000002167820 */ /* 0x000fce0000410000 */
.L_x_4198:
[----:B------:R-:W-:Y:S05]  /*5140*/  BSYNC.RECONVERGENT B1 ;  /* 0x0000000000017941 */ /* 0x000fea0003800200 */
.L_x_4197:
[----:B0-2-4-:R-:W-:Y:S01]  /*5150*/  VIADD R3, R26, 0x100 ;  /* 0x000001001a037836 */ /* 0x015fe20000000000 */
[----:B------:R-:W-:Y:S01]  /*5160*/  BSSY.RECONVERGENT B1, `(.L_x_4202) ;  /* 0x0000076000017945 */ /* 0x000fe20003800200 */
[----:B------:R-:W-:-:S03]  /*5170*/  CS2R R24, SRZ ;  /* 0x0000000000187805 */ /* 0x000fc6000001ff00 */
[----:B------:R-:W-:-:S13]  /*5180*/  ISETP.GE.AND P0, PT, R3, R28, PT ;  /* 0x0000001c0300720c */ /* 0x000fda0003f06270 */
[----:B------:R-:W-:Y:S05]  /*5190*/  @P0 BRA `(.L_x_4203) ;  /* 0x0000000400c80947 */ /* 0x000fea0003800000 */
[C---:B------:R-:W-:Y:S01]  /*51a0*/  FADD.FTZ R3, |R16|.reuse, -RZ ;  /* 0x800000ff10037221 */ /* 0x040fe20000010200 */
        /* <DEDUP_REMOVED lines=12> */
[----:B------:R-:W-:Y:S01]  /*5270*/  LOP3.LUT R2, R2, 0x800000, RZ, 0xfc, !PT ;  /* 0x0080000002027812 */ /* 0x000fe200078efcff */
[-C--:B------:R-:W-:Y:S01]  /*5280*/  FMUL.FTZ R6, R3, R0.reuse ;  /* 0x0000000003067220 */ /* 0x080fe20000410000 */
[----:B------:R-:W-:Y:S01]  /*5290*/  FMUL.FTZ R0, R9, R0 ;  /* 0x0000000009007220 */ /* 0x000fe20000410000 */
[----:B------:R-:W-:-:S02]  /*52a0*/  FSETP.NEU.FTZ.AND P5, PT, R3, +INF , PT ;  /* 0x7f8000000300780b */ /* 0x000fc40003fbd000 */
        /* <DEDUP_REMOVED lines=16> */
.L_x_4205:
[----:B------:R-:W-:Y:S05]  /*53b0*/  BSYNC.RECONVERGENT B2 ;  /* 0x0000000000027941 */ /* 0x000fea0003800200 */
.L_x_4204:
        /* <DEDUP_REMOVED lines=46> */
.L_x_4206:
        /* <DEDUP_REMOVED lines=34> */
.L_x_4203:
[----:B------:R-:W-:Y:S05]  /*58c0*/  BSYNC.RECONVERGENT B1 ;  /* 0x0000000000017941 */ /* 0x000fea0003800200 */
.L_x_4202:
[----:B------:R-:W-:Y:S01]  /*58d0*/  VIADD R3, R26, 0x180 ;  /* 0x000001801a037836 */ /* 0x000fe20000000000 */
        /* <DEDUP_REMOVED lines=37> */
.L_x_4210:
[----:B------:R-:W-:Y:S05]  /*5b30*/  BSYNC.RECONVERGENT B2 ;  /* 0x0000000000027941 */ /* 0x000fea0003800200 */
.L_x_4209:
        /* <DEDUP_REMOVED lines=46> */
.L_x_4211:
        /* <DEDUP_REMOVED lines=34> */
.L_x_4208:
[----:B------:R-:W-:Y:S05]  /*6040*/  BSYNC.RECONVERGENT B1 ;  /* 0x0000000000017941 */ /* 0x000fea0003800200 */
.L_x_4207:
[----:B------:R-:W0:Y:S01]  /*6050*/  LDC.U8 R18, c[0x0][0x3a4] ;  /* 0x0000e900ff127b82 */ /* 0x000e220000000000 */
[----:B------:R-:W-:Y:S01]  /*6060*/  ISETP.GE.AND P0, PT, R26, R28, PT ;  /* 0x0000001c1a00720c */ /* 0x000fe20003f06270 */
[----:B------:R-:W-:Y:S04]  /*6070*/  BSSY.RECONVERGENT B7, `(.L_x_4212) ;  /* 0x00002db000077945 */ /* 0x000fe80003800200 */
[----:B------:R-:W-:Y:S08]  /*6080*/  BSSY.RELIABLE B6, `(.L_x_4213) ;  /* 0x00001f0000067945 */ /* 0x000ff00003800100 */
        /* <DEDUP_REMOVED lines=19> */
[----:B------:R-:W0:Y:S01]  /*61c0*/  F2I.FTZ.TRUNC.NTZ R5, R4 ;  /* 0x0000000400057305 */ /* 0x000e22000021f100 */
[----:B------:R-:W-:Y:S01]  /*61d0*/  IMAD.MOV.U32 R26, RZ, RZ, R27 ;  /* 0x000000ffff1a7224 */ /* 0x000fe200078e001b */
[----:B0-----:R4:W-:Y:S01]  /*61e0*/  STG.E.U8 desc[UR36][R2.64], R5 ;  /* 0x0000000502007986 */ /* 0x0019e2000c101124 */
[----:B------:R-:W-:Y:S05]  /*61f0*/  BRA `(.L_x_4220) ;  /* 0x0000000c00a47947 */ /* 0x000fea0003800000 */
.L_x_4218:
[----:B------:R-:W0:Y:S01]  /*6200*/  F2I.S64.TRUNC R4, R4 ;  /* 0x0000000400047311 */ /* 0x000e22000020d900 */
[----:B------:R-:W-:Y:S02]  /*6210*/  IMAD.MOV.U32 R26, RZ, RZ, R27 ;  /* 0x000000ffff1a7224 */ /* 0x000fe400078e001b */
[----:B0-----:R-:W-:-:S05]  /*6220*/  IMAD.MOV.U32 R7, RZ, RZ, R4 ;  /* 0x000000ffff077224 */ /* 0x001fca00078e0004 */
[----:B------:R3:W-:Y:S01]  /*6230*/  STG.E.U8 desc[UR36][R2.64], R7 ;  /* 0x0000000702007986 */ /* 0x0007e2000c101124 */
[----:B------:R-:W-:Y:S05]  /*6240*/  BRA `(.L_x_4220) ;  /* 0x0000000c00907947 */ /* 0x000fea0003800000 */
.L_x_4217:
[----:B------:R-:W-:-:S13]  /*6250*/  ISETP.NE.AND P0, PT, R0, 0x2, PT ;  /* 0x000000020000780c */ /* 0x000fda0003f05270 */
[----:B------:R-:W-:Y:S05]  /*6260*/  @!P0 BRA `(.L_x_4221) ;  /* 0x0000000000308947 */ /* 0x000fea0003800000 */
[----:B------:R-:W-:-:S13]  /*6270*/  ISETP.NE.AND P0, PT, R0, 0x3, PT ;  /* 0x000000030000780c */ /* 0x000fda0003f05270 */
[----:B------:R-:W-:Y:S05]  /*6280*/  @!P0 BRA `(.L_x_4222) ;  /* 0x0000000000188947 */ /* 0x000fea0003800000 */
[----:B------:R-:W-:-:S13]  /*6290*/  ISETP.NE.AND P0, PT, R0, 0x4, PT ;  /* 0x000000040000780c */ /* 0x000fda0003f05270 */
[----:B------:R-:W-:Y:S05]  /*62a0*/  @P0 BRA `(.L_x_4219) ;  /* 0x0000000800d40947 */ /* 0x000fea0003800000 */
[----:B------:R-:W0:Y:S01]  /*62b0*/  F2I.S64.TRUNC R4, R4 ;  /* 0x0000000400047311 */ /* 0x000e22000020d900 */
[----:B------:R-:W-:Y:S01]  /*62c0*/  IMAD.MOV.U32 R26, RZ, RZ, R27 ;  /* 0x000000ffff1a7224 */ /* 0x000fe200078e001b */
[----:B0-----:R1:W-:Y:S01]  /*62d0*/  STG.E.64 desc[UR36][R2.64], R4 ;  /* 0x0000000402007986 */ /* 0x0013e2000c101b24 */
[----:B------:R-:W-:Y:S05]  /*62e0*/  BRA `(.L_x_4220) ;  /* 0x0000000c00687947 */ /* 0x000fea0003800000 */
.L_x_4222:
[----:B------:R-:W0:Y:S01]  /*62f0*/  F2I.FTZ.TRUNC.NTZ R5, R4 ;  /* 0x0000000400057305 */ /* 0x000e22000021f100 */
[----:B------:R-:W-:Y:S01]  /*6300*/  IMAD.MOV.U32 R26, RZ, RZ, R27 ;  /* 0x000000ffff1a7224 */ /* 0x000fe200078e001b */
[----:B0-----:R2:W-:Y:S01]  /*6310*/  STG.E desc[UR36][R2.64], R5 ;  /* 0x0000000502007986 */ /* 0x0015e2000c101924 */
[----:B------:R-:W-:Y:S05]  /*6320*/  BRA `(.L_x_4220) ;  /* 0x0000000c00587947 */ /* 0x000fea0003800000 */
.L_x_4221:
[----:B------:R-:W0:Y:S01]  /*6330*/  F2I.FTZ.TRUNC.NTZ R5, R4 ;  /* 0x0000000400057305 */ /* 0x000e22000021f100 */
[----:B------:R-:W-:Y:S01]  /*6340*/  IMAD.MOV.U32 R26, RZ, RZ, R27 ;  /* 0x000000ffff1a7224 */ /* 0x000fe200078e001b */
[----:B0-----:R0:W-:Y:S01]  /*6350*/  STG.E.U16 desc[UR36][R2.64], R5 ;  /* 0x0000000502007986 */ /* 0x0011e2000c101524 */
[----:B------:R-:W-:Y:S05]  /*6360*/  BRA `(.L_x_4220) ;  /* 0x0000000c00487947 */ /* 0x000fea0003800000 */
.L_x_4216:
        /* <DEDUP_REMOVED lines=9> */
.L_x_4224:
[----:B------:R-:W-:Y:S01]  /*6400*/  F2FP.F16.F32.PACK_AB R4, RZ, R4 ;  /* 0x00000004ff04723e */ /* 0x000fe200000000ff */
[----:B------:R-:W-:-:S04]  /*6410*/  IMAD.MOV.U32 R26, RZ, RZ, R27 ;  /* 0x000000ffff1a7224 */ /* 0x000fc800078e001b */
[----:B------:R0:W-:Y:S01]  /*6420*/  STG.E.U16 desc[UR36][R2.64], R4 ;  /* 0x0000000402007986 */ /* 0x0001e2000c101524 */
[----:B------:R-:W-:Y:S05]  /*6430*/  BRA `(.L_x_4220) ;  /* 0x0000000c00147947 */ /* 0x000fea0003800000 */
.L_x_4223:
[----:B------:R-:W-:-:S13]  /*6440*/  ISETP.NE.AND P0, PT, R0, 0x7, PT ;  /* 0x000000070000780c */ /* 0x000fda0003f05270 */
[----:B------:R-:W-:Y:S05]  /*6450*/  @!P0 BRA `(.L_x_4225) ;  /* 0x00000000002c8947 */ /* 0x000fea0003800000 */
[----:B------:R-:W-:-:S13]  /*6460*/  ISETP.NE.AND P0, PT, R0, 0x8, PT ;  /* 0x000000080000780c */ /* 0x000fda0003f05270 */
[----:B------:R-:W-:Y:S05]  /*6470*/  @!P0 BRA `(.L_x_4226) ;  /* 0x0000000000148947 */ /* 0x000fea0003800000 */
[----:B------:R-:W-:-:S13]  /*6480*/  ISETP.NE.AND P0, PT, R0, 0x9, PT ;  /* 0x000000090000780c */ /* 0x000fda0003f05270 */
[----:B------:R-:W-:Y:S05]  /*6490*/  @P0 BRA `(.L_x_4219) ;  /* 0x0000000800580947 */ /* 0x000fea0003800000 */
[----:B------:R0:W-:Y:S01]  /*64a0*/  STG.E.64 desc[UR36][R2.64], R4 ;  /* 0x0000000402007986 */ /* 0x0001e2000c101b24 */
[----:B------:R-:W-:Y:S01]  /*64b0*/  IMAD.MOV.U32 R26, RZ, RZ, R27 ;  /* 0x000000ffff1a7224 */ /* 0x000fe200078e001b */
[----:B------:R-:W-:Y:S06]  /*64c0*/  BRA `(.L_x_4220) ;  /* 0x0000000800f07947 */ /* 0x000fec0003800000 */
.L_x_4226:
[----:B------:R-:W-:Y:S01]  /*64d0*/  F2FP.F16.F32.PACK_AB R5, R5, R4 ;  /* 0x000000040505723e */ /* 0x000fe200000000ff */
[----:B------:R-:W-:-:S04]  /*64e0*/  IMAD.MOV.U32 R26, RZ, RZ, R27 ;  /* 0x000000ffff1a7224 */ /* 0x000fc800078e001b */
[----:B------:R0:W-:Y:S01]  /*64f0*/  STG.E desc[UR36][R2.64], R5 ;  /* 0x0000000502007986 */ /* 0x0001e2000c101924 */
[----:B------:R-:W-:Y:S05]  /*6500*/  BRA `(.L_x_4220) ;  /* 0x0000000800e07947 */ /* 0x000fea0003800000 */
.L_x_4225:
[----:B------:R-:W-:Y:S01]  /*6510*/  FMUL.FTZ R4, R4, 1 ;  /* 0x3f80000004047820 */ /* 0x000fe20000410000 */
[----:B------:R-:W-:-:S05]  /*6520*/  IMAD.MOV.U32 R26, RZ, RZ, R27 ;  /* 0x000000ffff1a7224 */ /* 0x000fca00078e001b */
[----:B------:R-:W0:Y:S02]  /*6530*/  F2F.F64.F32 R4, R4 ;  /* 0x0000000400047310 */ /* 0x000e240000201800 */
[----:B0-----:R0:W-:Y:S01]  /*6540*/  STG.E.64 desc[UR36][R2.64], R4 ;  /* 0x0000000402007986 */ /* 0x0011e2000c101b24 */
[----:B------:R-:W-:Y:S05]  /*6550*/  BRA `(.L_x_4220) ;  /* 0x0000000800cc7947 */ /* 0x000fea0003800000 */
.L_x_4215:
        /* <DEDUP_REMOVED lines=9> */
[----:B------:R-:W-:Y:S01]  /*65f0*/  IMAD.MOV.U32 R26, RZ, RZ, R27 ;  /* 0x000000ffff1a7224 */ /* 0x000fe200078e001b */
[----:B------:R-:W-:-:S04]  /*6600*/  FSETP.NEU.FTZ.AND P1, PT, R5, RZ, PT ;  /* 0x000000ff0500720b */ /* 0x000fc80003f3d000 */
[----:B------:R-:W-:-:S04]  /*6610*/  PLOP3.LUT P0, PT, P0, P1, PT, 0xf8, 0x8f ;  /* 0x00000000008f781c */ /* 0x000fc80000703f70 */
[----:B------:R-:W-:-:S05]  /*6620*/  SEL R5, RZ, 0x1, !P0 ;  /* 0x00000001ff057807 */ /* 0x000fca0004000000 */
[----:B------:R0:W-:Y:S01]  /*6630*/  STG.E.U8 desc[UR36][R2.64], R5 ;  /* 0x0000000502007986 */ /* 0x0001e2000c101124 */
[----:B------:R-:W-:Y:S05]  /*6640*/  BRA `(.L_x_4220) ;  /* 0x0000000800907947 */ /* 0x000fea0003800000 */
.L_x_4229:
[----:B------:R-:W-:Y:S01]  /*6650*/  FMUL.FTZ R8, R4, 1 ;  /* 0x3f80000004087820 */ /* 0x000fe20000410000 */
[----:B------:R-:W-:Y:S01]  /*6660*/  FMUL.FTZ R10, R5, 1 ;  /* 0x3f800000050a7820 */ /* 0x000fe20000410000 */
[----:B------:R-:W-:-:S04]  /*6670*/  IMAD.MOV.U32 R26, RZ, RZ, R27 ;  /* 0x000000ffff1a7224 */ /* 0x000fc800078e001b */
        /* <DEDUP_REMOVED lines=8> */
.L_x_4228:
        /* <DEDUP_REMOVED lines=18> */
.L_x_4233:
[----:B------:R-:W-:Y:S05]  /*6820*/  BSYNC.RECONVERGENT B0 ;  /* 0x0000000000007941 */ /* 0x000fea0003800200 */
.L_x_4232:
[----:B------:R-:W-:Y:S01]  /*6830*/  LOP3.LUT R7, R0, 0x80, R7, 0xf8, !PT ;  /* 0x0000008000077812 */ /* 0x000fe200078ef807 */
[----:B------:R-:W-:-:S04]  /*6840*/  IMAD.MOV.U32 R26, RZ, RZ, R27 ;  /* 0x000000ffff1a7224 */ /* 0x000fc800078e001b */
[----:B------:R0:W-:Y:S01]  /*6850*/  STG.E.U8 desc[UR36][R2.64], R7 ;  /* 0x0000000702007986 */ /* 0x0001e2000c101124 */
[----:B------:R-:W-:Y:S05]  /*6860*/  BRA `(.L_x_4220) ;  /* 0x0000000800087947 */ /* 0x000fea0003800000 */
.L_x_4231:
        /* <DEDUP_REMOVED lines=14> */
.L_x_4235:
[----:B------:R-:W-:Y:S05]  /*6950*/  BSYNC.RECONVERGENT B0 ;  /* 0x0000000000007941 */ /* 0x000fea0003800200 */
.L_x_4234:
[----:B------:R-:W-:Y:S01]  /*6960*/  LOP3.LUT R5, R0, 0x80, R7, 0xf8, !PT ;  /* 0x0000008000057812 */ /* 0x000fe200078ef807 */
[----:B------:R-:W-:-:S04]  /*6970*/  IMAD.MOV.U32 R26, RZ, RZ, R27 ;  /* 0x000000ffff1a7224 */ /* 0x000fc800078e001b */
[----:B------:R0:W-:Y:S01]  /*6980*/  STG.E.U8 desc[UR36][R2.64], R5 ;  /* 0x0000000502007986 */ /* 0x0001e2000c101124 */
[----:B------:R-:W-:Y:S05]  /*6990*/  BRA `(.L_x_4220) ;  /* 0x0000000400bc7947 */ /* 0x000fea0003800000 */
.L_x_4230:
[----:B------:R-:W-:Y:S01]  /*69a0*/  F2FP.BF16.F32.PACK_AB R4, RZ, R4 ;  /* 0x00000004ff04723e */ /* 0x000fe200000010ff */
[----:B------:R-:W-:-:S04]  /*69b0*/  IMAD.MOV.U32 R26, RZ, RZ, R27 ;  /* 0x000000ffff1a7224 */ /* 0x000fc800078e001b */
[----:B------:R0:W-:Y:S01]  /*69c0*/  STG.E.U16 desc[UR36][R2.64], R4 ;  /* 0x0000000402007986 */ /* 0x0001e2000c101524 */
[----:B------:R-:W-:Y:S05]  /*69d0*/  BRA `(.L_x_4220) ;  /* 0x0000000400ac7947 */ /* 0x000fea0003800000 */
.L_x_4227:
        /* <DEDUP_REMOVED lines=8> */
[----:B------:R-:W0:Y:S01]  /*6a60*/  F2I.FTZ.U32.TRUNC.NTZ R5, R4 ;  /* 0x0000000400057305 */ /* 0x000e22000021f000 */
[----:B------:R-:W-:Y:S01]  /*6a70*/  IMAD.MOV.U32 R26, RZ, RZ, R27 ;  /* 0x000000ffff1a7224 */ /* 0x000fe200078e001b */
[----:B0-----:R0:W-:Y:S01]  /*6a80*/  STG.E.U16 desc[UR36][R2.64], R5 ;  /* 0x0000000502007986 */ /* 0x0011e2000c101524 */
[----:B------:R-:W-:Y:S05]  /*6a90*/  BRA `(.L_x_4220) ;  /* 0x00000004007c7947 */ /* 0x000fea0003800000 */
.L_x_4238:
        /* <DEDUP_REMOVED lines=12> */
.L_x_4241:
[----:B------:R-:W-:-:S04]  /*6b60*/  SHF.R.U32.HI R0, RZ, 0x14, R4 ;  /* 0x00000014ff007819 */ /* 0x000fc80000011604 */
[----:B------:R-:W-:-:S04]  /*6b70*/  LOP3.LUT R5, R0, 0x1, RZ, 0xc0, !PT ;  /* 0x0000000100057812 */ /* 0x000fc800078ec0ff */
[----:B------:R-:W-:-:S04]  /*6b80*/  IADD3 R0, PT, PT, R4, 0x487ffff, R5 ;  /* 0x0487ffff04007810 */ /* 0x000fc80007ffe005 */
[----:B------:R-:W-:-:S04]  /*6b90*/  SHF.R.U32.HI R0, RZ, 0x14, R0 ;  /* 0x00000014ff007819 */ /* 0x000fc80000011600 */
[----:B------:R-:W-:-:S07]  /*6ba0*/  LOP3.LUT R5, R0, 0xff, RZ, 0xc0, !PT ;  /* 0x000000ff00057812 */ /* 0x000fce00078ec0ff */
.L_x_4242:
[----:B------:R-:W-:-:S04]  /*6bb0*/  SHF.R.U32.HI R4, RZ, 0x18, R4 ;  /* 0x00000018ff047819 */ /* 0x000fc80000011604 */
[----:B------:R-:W-:-:S04]  /*6bc0*/  LOP3.LUT R5, R5, 0x80, R4, 0xf8, !PT ;  /* 0x0000008005057812 */ /* 0x000fc800078ef804 */
[----:B------:R-:W-:-:S07]  /*6bd0*/  PRMT R0, R5, 0x7610, R0 ;  /* 0x0000761005007816 */ /* 0x000fce0000000000 */
.L_x_4240:
[----:B------:R-:W-:Y:S05]  /*6be0*/  BSYNC.RECONVERGENT B0 ;  /* 0x0000000000007941 */ /* 0x000fea0003800200 */
.L_x_4239:
[----:B------:R0:W-:Y:S01]  /*6bf0*/  STG.E.U8 desc[UR36][R2.64], R0 ;  /* 0x0000000002007986 */ /* 0x0001e2000c101124 */
[----:B------:R-:W-:Y:S01]  /*6c00*/  IMAD.MOV.U32 R26, RZ, RZ, R27 ;  /* 0x000000ffff1a7224 */ /* 0x000fe200078e001b */
[----:B------:R-:W-:Y:S06]  /*6c10*/  BRA `(.L_x_4220) ;  /* 0x00000004001c7947 */ /* 0x000fec0003800000 */
.L_x_4237:
        /* <DEDUP_REMOVED lines=12> */
.L_x_4245:
[----:B------:R-:W-:-:S04]  /*6ce0*/  SHF.R.U32.HI R0, RZ, 0x15, R4 ;  /* 0x00000015ff007819 */ /* 0x000fc80000011604 */
[----:B------:R-:W-:-:S04]  /*6cf0*/  LOP3.LUT R5, R0, 0x1, RZ, 0xc0, !PT ;  /* 0x0000000100057812 */ /* 0x000fc800078ec0ff */
[----:B------:R-:W-:-:S04]  /*6d00*/  IADD3 R0, PT, PT, R4, 0x88fffff, R5 ;  /* 0x088fffff04007810 */ /* 0x000fc80007ffe005 */
[----:B------:R-:W-:-:S04]  /*6d10*/  SHF.R.U32.HI R0, RZ, 0x15, R0 ;  /* 0x00000015ff007819 */ /* 0x000fc80000011600 */
[----:B------:R-:W-:-:S07]  /*6d20*/  LOP3.LUT R5, R0, 0xff, RZ, 0xc0, !PT ;  /* 0x000000ff00057812 */ /* 0x000fce00078ec0ff */
.L_x_4246:
[----:B------:R-:W-:-:S04]  /*6d30*/  SHF.R.U32.HI R4, RZ, 0x18, R4 ;  /* 0x00000018ff047819 */ /* 0x000fc80000011604 */
[----:B------:R-:W-:-:S04]  /*6d40*/  LOP3.LUT R5, R5, 0x80, R4, 0xf8, !PT ;  /* 0x0000008005057812 */ /* 0x000fc800078ef804 */
[----:B------:R-:W-:-:S07]  /*6d50*/  PRMT R0, R5, 0x7610, R0 ;  /* 0x0000761005007816 */ /* 0x000fce0000000000 */
.L_x_4244:
[----:B------:R-:W-:Y:S05]  /*6d60*/  BSYNC.RECONVERGENT B0 ;  /* 0x0000000000007941 */ /* 0x000fea0003800200 */
.L_x_4243:
[----:B------:R0:W-:Y:S01]  /*6d70*/  STG.E.U8 desc[UR36][R2.64], R0 ;  /* 0x0000000002007986 */ /* 0x0001e2000c101124 */
[----:B------:R-:W-:Y:S01]  /*6d80*/  IMAD.MOV.U32 R26, RZ, RZ, R27 ;  /* 0x000000ffff1a7224 */ /* 0x000fe200078e001b */
[----:B------:R-:W-:Y:S06]  /*6d90*/  BRA `(.L_x_4220) ;  /* 0x0000000000bc7947 */ /* 0x000fec0003800000 */
.L_x_4236:
[----:B------:R-:W-:-:S13]  /*6da0*/  ISETP.NE.AND P0, PT, R0, 0x1c, PT ;  /* 0x0000001c0000780c */ /* 0x000fda0003f05270 */
[----:B------:R-:W-:Y:S05]  /*6db0*/  @!P0 BRA `(.L_x_4247) ;  /* 0x0000000000a88947 */ /* 0x000fea0003800000 */
[----:B------:R-:W-:-:S13]  /*6dc0*/  ISETP.NE.AND P0, PT, R0, 0x1d, PT ;  /* 0x0000001d0000780c */ /* 0x000fda0003f05270 */
[----:B------:R-:W-:Y:S05]  /*6dd0*/  @!P0 BRA `(.L_x_4248) ;  /* 0x0000000000908947 */ /* 0x000fea0003800000 */
[----:B------:R-:W-:-:S13]  /*6de0*/  ISETP.NE.AND P0, PT, R0, 0x2c, PT ;  /* 0x0000002c0000780c */ /* 0x000fda0003f05270 */
[----:B------:R-:W-:Y:S05]  /*6df0*/  @!P0 BRA `(.L_x_4249) ;  /* 0x0000000000488947 */ /* 0x000fea0003800000 */
.L_x_4219:
        /* <DEDUP_REMOVED lines=16> */
.L_x_4250:
[----:B------:R-:W-:Y:S01]  /*6f00*/  IMAD.MOV.U32 R26, RZ, RZ, R27 ;  /* 0x000000ffff1a7224 */ /* 0x000fe200078e001b */
[----:B------:R-:W-:Y:S06]  /*6f10*/  BRA `(.L_x_4220) ;  /* 0x00000000005c7947 */ /* 0x000fec0003800000 */
.L_x_4249:
        /* <DEDUP_REMOVED lines=16> */
.L_x_4248:
[----:B------:R-:W0:Y:S01]  /*7020*/  F2I.U64.TRUNC R4, R4 ;  /* 0x0000000400047311 */ /* 0x000e22000020d800 */
[----:B------:R-:W-:Y:S01]  /*7030*/  IMAD.MOV.U32 R26, RZ, RZ, R27 ;  /* 0x000000ffff1a7224 */ /* 0x000fe200078e001b */
[----:B0-----:R0:W-:Y:S01]  /*7040*/  STG.E.64 desc[UR36][R2.64], R4 ;  /* 0x0000000402007986 */ /* 0x0011e2000c101b24 */
[----:B------:R-:W-:Y:S05]  /*7050*/  BRA `(.L_x_4220) ;  /* 0x00000000000c7947 */ /* 0x000fea0003800000 */
.L_x_4247:
[----:B------:R-:W0:Y:S01]  /*7060*/  F2I.FTZ.U32.TRUNC.NTZ R5, R4 ;  /* 0x0000000400057305 */ /* 0x000e22000021f000 */
[----:B------:R-:W-:Y:S01]  /*7070*/  IMAD.MOV.U32 R26, RZ, RZ, R27 ;  /* 0x000000ffff1a7224 */ /* 0x000fe200078e001b */
[----:B0-----:R0:W-:Y:S06]  /*7080*/  STG.E desc[UR36][R2.64], R5 ;  /* 0x0000000502007986 */ /* 0x0011ec000c101924 */
.L_x_4220:
[----:B------:R-:W-:-:S13]  /*7090*/  ISETP.GE.AND P0, PT, R26, R28, PT ;  /* 0x0000001c1a00720c */ /* 0x000fda0003f06270 */
[----:B------:R-:W-:Y:S05]  /*70a0*/  @P0 BREAK.RELIABLE B6 ;  /* 0x0000000000060942 */ /* 0x000fea0003800100 */
        /* <DEDUP_REMOVED lines=19> */
[----:B------:R-:W0:Y:S02]  /*71e0*/  F2I.FTZ.TRUNC.NTZ R5, R22 ;  /* 0x0000001600057305 */ /* 0x000e24000021f100 */
[----:B0-----:R0:W-:Y:S01]  /*71f0*/  STG.E.U8 desc[UR36][R2.64], R5 ;  /* 0x0000000502007986 */ /* 0x0011e2000c101124 */
[----:B------:R-:W-:Y:S05]  /*7200*/  BRA `(.L_x_4257) ;  /* 0x0000000c004c7947 */ /* 0x000fea0003800000 */
.L_x_4255:
[----:B------:R-:W0:Y:S02]  /*7210*/  F2I.S64.TRUNC R22, R22 ;  /* 0x0000001600167311 */ /* 0x000e24000020d900 */
[----:B0-----:R-:W-:-:S05]  /*7220*/  IMAD.MOV.U32 R5, RZ, RZ, R22 ;  /* 0x000000ffff057224 */ /* 0x001fca00078e0016 */
[----:B------:R0:W-:Y:S01]  /*7230*/  STG.E.U8 desc[UR36][R2.64], R5 ;  /* 0x0000000502007986 */ /* 0x0001e2000c101124 */
[----:B------:R-:W-:Y:S05]  /*7240*/  BRA `(.L_x_4257) ;  /* 0x0000000c003c7947 */ /* 0x000fea0003800000 */
.L_x_4254:
[----:B------:R-:W-:-:S13]  /*7250*/  ISETP.NE.AND P0, PT, R0, 0x2, PT ;  /* 0x000000020000780c */ /* 0x000fda0003f05270 */
[----:B------:R-:W-:Y:S05]  /*7260*/  @!P0 BRA `(.L_x_4258) ;  /* 0x0000000000288947 */ /* 0x000fea0003800000 */
[----:B------:R-:W-:-:S13]  /*7270*/  ISETP.NE.AND P0, PT, R0, 0x3, PT ;  /* 0x000000030000780c */ /* 0x000fda0003f05270 */
[----:B------:R-:W-:Y:S05]  /*7280*/  @!P0 BRA `(.L_x_4259) ;  /* 0x0000000000148947 */ /* 0x000fea0003800000 */
[----:B------:R-:W-:-:S13]  /*7290*/  ISETP.NE.AND P0, PT, R0, 0x4, PT ;  /* 0x000000040000780c */ /* 0x000fda0003f05270 */
[----:B------:R-:W-:Y:S05]  /*72a0*/  @P0 BRA `(.L_x_4256) ;  /* 0x00000008004c0947 */ /* 0x000fea0003800000 */
[----:B------:R-:W0:Y:S02]  /*72b0*/  F2I.S64.TRUNC R22, R22 ;  /* 0x0000001600167311 */ /* 0x000e24000020d900 */
[----:B0-----:R0:W-:Y:S01]  /*72c0*/  STG.E.64 desc[UR36][R2.64], R22 ;  /* 0x0000001602007986 */ /* 0x0011e2000c101b24 */
[----:B------:R-:W-:Y:S05]  /*72d0*/  BRA `(.L_x_4257) ;  /* 0x0000000c00187947 */ /* 0x000fea0003800000 */
.L_x_4259:
[----:B------:R-:W0:Y:S02]  /*72e0*/  F2I.FTZ.TRUNC.NTZ R5, R22 ;  /* 0x0000001600057305 */ /* 0x000e24000021f100 */
[----:B0-----:R0:W-:Y:S01]  /*72f0*/  STG.E desc[UR36][R2.64], R5 ;  /* 0x0000000502007986 */ /* 0x0011e2000c101924 */
[----:B------:R-:W-:Y:S05]  /*7300*/  BRA `(.L_x_4257) ;  /* 0x0000000c000c7947 */ /* 0x000fea0003800000 */
.L_x_4258:
[----:B------:R-:W0:Y:S02]  /*7310*/  F2I.FTZ.TRUNC.NTZ R5, R22 ;  /* 0x0000001600057305 */ /* 0x000e24000021f100 */
[----:B0-----:R0:W-:Y:S01]  /*7320*/  STG.E.U16 desc[UR36][R2.64], R5 ;  /* 0x0000000502007986 */ /* 0x0011e2000c101524 */
[----:B------:R-:W-:Y:S05]  /*7330*/  BRA `(.L_x_4257) ;  /* 0x0000000c00007947 */ /* 0x000fea0003800000 */
.L_x_4253:
[----:B------:R-:W-:-:S13]  /*7340*/  ISETP.GT.AND P0, PT, R0, 0x6, PT ;  /* 0x000000060000780c */ /* 0x000fda0003f04270 */
[----:B------:R-:W-:Y:S05]  /*7350*/  @P0 BRA `(.L_x_4260) ;  /* 0x0000000000240947 */ /* 0x000fea0003800000 */
[----:B------:R-:W-:-:S13]  /*7360*/  ISETP.NE.AND P0, PT, R0, 0x5, PT ;  /* 0x000000050000780c */ /* 0x000fda0003f05270 */
[----:B------:R-:W-:Y:S05]  /*7370*/  @!P0 BRA `(.L_x_4261) ;  /* 0x0000000000108947 */ /* 0x000fea0003800000 */
[----:B------:R-:W-:-:S13]  /*7380*/  ISETP.NE.AND P0, PT, R0, 0x6, PT ;  /* 0x000000060000780c */ /* 0x000fda0003f05270 */
[----:B------:R-:W-:Y:S05]  /*7390*/  @P0 BRA `(.L_x_4256) ;  /* 0x0000000800100947 */ /* 0x000fea0003800000 */
[----:B------:R0:W-:Y:S01]  /*73a0*/  STG.E desc[UR36][R2.64], R22 ;  /* 0x0000001602007986 */ /* 0x0001e2000c101924 */
[----:B------:R-:W-:Y:S05]  /*73b0*/  BRA `(.L_x_4257) ;  /* 0x0000000800e07947 */ /* 0x000fea0003800000 */
.L_x_4261:
[----:B------:R-:W-:-:S05]  /*73c0*/  F2FP.F16.F32.PACK_AB R22, RZ, R22 ;  /* 0x00000016ff16723e */ /* 0x000fca00000000ff */
[----:B------:R0:W-:Y:S01]  /*73d0*/  STG.E.U16 desc[UR36][R2.64], R22 ;  /* 0x0000001602007986 */ /* 0x0001e2000c101524 */
[----:B------:R-:W-:Y:S05]  /*73e0*/  BRA `(.L_x_4257) ;  /* 0x0000000800d47947 */ /* 0x000fea0003800000 */
.L_x_4260:
[----:B------:R-:W-:-:S13]  /*73f0*/  ISETP.NE.AND P0, PT, R0, 0x7, PT ;  /* 0x000000070000780c */ /* 0x000fda0003f05270 */
[----:B------:R-:W-:Y:S05]  /*7400*/  @!P0 BRA `(.L_x_4262) ;  /* 0x0000000000248947 */ /* 0x000fea0003800000 */
[----:B------:R-:W-:-:S13]  /*7410*/  ISETP.NE.AND P0, PT, R0, 0x8, PT ;  /* 0x000000080000780c */ /* 0x000fda0003f05270 */
[----:B------:R-:W-:Y:S05]  /*7420*/  @!P0 BRA `(.L_x_4263) ;  /* 0x0000000000108947 */ /* 0x000fea0003800000 */
[----:B------:R-:W-:-:S13]  /*7430*/  ISETP.NE.AND P0, PT, R0, 0x9, PT ;  /* 0x000000090000780c */ /* 0x000fda0003f05270 */
[----:B------:R-:W-:Y:S05]  /*7440*/  @P0 BRA `(.L_x_4256) ;  /* 0x0000000400e40947 */ /* 0x000fea0003800000 */
[----:B------:R0:W-:Y:S01]  /*7450*/  STG.E.64 desc[UR36][R2.64], R22 ;  /* 0x0000001602007986 */ /* 0x0001e2000c101b24 */
[----:B------:R-:W-:Y:S05]  /*7460*/  BRA `(.L_x_4257) ;  /* 0x0000000800b47947 */ /* 0x000fea0003800000 */
.L_x_4263:
[----:B------:R-:W-:-:S05]  /*7470*/  F2FP.F16.F32.PACK_AB R23, R23, R22 ;  /* 0x000000161717723e */ /* 0x000fca00000000ff */
[----:B------:R0:W-:Y:S01]  /*7480*/  STG.E desc[UR36][R2.64], R23 ;  /* 0x0000001702007986 */ /* 0x0001e2000c101924 */
[----:B------:R-:W-:Y:S05]  /*7490*/  BRA `(.L_x_4257) ;  /* 0x0000000800a87947 */ /* 0x000fea0003800000 */
.L_x_4262:
[----:B------:R-:W-:-:S06]  /*74a0*/  FMUL.FTZ R4, R22, 1 ;  /* 0x3f80000016047820 */ /* 0x000fcc0000410000 */
[----:B------:R-:W0:Y:S02]  /*74b0*/  F2F.F64.F32 R4, R4 ;  /* 0x0000000400047310 */ /* 0x000e240000201800 */
[----:B0-----:R0:W-:Y:S01]  /*74c0*/  STG.E.64 desc[UR36][R2.64], R4 ;  /* 0x0000000402007986 */ /* 0x0011e2000c101b24 */
[----:B------:R-:W-:Y:S05]  /*74d0*/  BRA `(.L_x_4257) ;  /* 0x0000000800987947 */ /* 0x000fea0003800000 */
.L_x_4252:
        /* <DEDUP_REMOVED lines=10> */
[----:B------:R-:W0:Y:S02]  /*7580*/  F2I.FTZ.U32.TRUNC.NTZ R5, R22 ;  /* 0x0000001600057305 */ /* 0x000e24000021f000 */
[----:B0-----:R0:W-:Y:S01]  /*7590*/  STG.E.U16 desc[UR36][R2.64], R5 ;  /* 0x0000000502007986 */ /* 0x0011e2000c101524 */
[----:B------:R-:W-:Y:S05]  /*75a0*/  BRA `(.L_x_4257) ;  /* 0x0000000800647947 */ /* 0x000fea0003800000 */
.L_x_4267:
        /* <DEDUP_REMOVED lines=16> */
.L_x_4270:
[----:B------:R-:W-:-:S04]  /*76b0*/  SHF.R.U32.HI R22, RZ, 0x18, R22 ;  /* 0x00000018ff167819 */ /* 0x000fc80000011616 */
[----:B------:R-:W-:-:S04]  /*76c0*/  LOP3.LUT R5, R5, 0x80, R22, 0xf8, !PT ;  /* 0x0000008005057812 */ /* 0x000fc800078ef816 */
[----:B------:R-:W-:-:S07]  /*76d0*/  PRMT R0, R5, 0x7610, R0 ;  /* 0x0000761005007816 */ /* 0x000fce0000000000 */
.L_x_4269:
[----:B------:R-:W-:Y:S05]  /*76e0*/  BSYNC.RECONVERGENT B0 ;  /* 0x0000000000007941 */ /* 0x000fea0003800200 */
.L_x_4268:
[----:B------:R0:W-:Y:S01]  /*76f0*/  STG.E.U8 desc[UR36][R2.64], R0 ;  /* 0x0000000002007986 */ /* 0x0001e2000c101124 */
[----:B------:R-:W-:Y:S05]  /*7700*/  BRA `(.L_x_4257) ;  /* 0x00000008000c7947 */ /* 0x000fea0003800000 */
.L_x_4266:
        /* <DEDUP_REMOVED lines=16> */
.L_x_4273:
[----:B------:R-:W-:-:S04]  /*7810*/  SHF.R.U32.HI R22, RZ, 0x18, R22 ;  /* 0x00000018ff167819 */ /* 0x000fc80000011616 */
[----:B------:R-:W-:-:S04]  /*7820*/  LOP3.LUT R5, R5, 0x80, R22, 0xf8, !PT ;  /* 0x0000008005057812 */ /* 0x000fc800078ef816 */
[----:B------:R-:W-:-:S07]  /*7830*/  PRMT R0, R5, 0x7610, R0 ;  /* 0x0000761005007816 */ /* 0x000fce0000000000 */
.L_x_4272:
[----:B------:R-:W-:Y:S05]  /*7840*/  BSYNC.RECONVERGENT B0 ;  /* 0x0000000000007941 */ /* 0x000fea0003800200 */
.L_x_4271:
[----:B------:R0:W-:Y:S01]  /*7850*/  STG.E.U8 desc[UR36][R2.64], R0 ;  /* 0x0000000002007986 */ /* 0x0001e2000c101124 */
[----:B------:R-:W-:Y:S05]  /*7860*/  BRA `(.L_x_4257) ;  /* 0x0000000400b47947 */ /* 0x000fea0003800000 */
.L_x_4265:
[----:B------:R-:W-:-:S13]  /*7870*/  ISETP.NE.AND P0, PT, R0, 0x1c, PT ;  /* 0x0000001c0000780c */ /* 0x000fda0003f05270 */
[----:B------:R-:W-:Y:S05]  /*7880*/  @!P0 BRA `(.L_x_4274) ;  /* 0x0000000000588947 */ /* 0x000fea0003800000 */
[----:B------:R-:W-:-:S13]  /*7890*/  ISETP.NE.AND P0, PT, R0, 0x1d, PT ;  /* 0x0000001d0000780c */ /* 0x000fda0003f05270 */
[----:B------:R-:W-:Y:S05]  /*78a0*/  @!P0 BRA `(.L_x_4275) ;  /* 0x0000000000448947 */ /* 0x000fea0003800000 */
[----:B------:R-:W-:-:S13]  /*78b0*/  ISETP.NE.AND P0, PT, R0, 0x2c, PT ;  /* 0x0000002c0000780c */ /* 0x000fda0003f05270 */
[----:B------:R-:W-:Y:S05]  /*78c0*/  @P0 BRA `(.L_x_4256) ;  /* 0x0000000000c40947 */ /* 0x000fea0003800000 */
        /* <DEDUP_REMOVED lines=15> */
.L_x_4275:
[----:B------:R-:W0:Y:S02]  /*79c0*/  F2I.U64.TRUNC R22, R22 ;  /* 0x0000001600167311 */ /* 0x000e24000020d800 */
[----:B0-----:R0:W-:Y:S01]  /*79d0*/  STG.E.64 desc[UR36][R2.64], R22 ;  /* 0x0000001602007986 */ /* 0x0011e2000c101b24 */
[----:B------:R-:W-:Y:S05]  /*79e0*/  BRA `(.L_x_4257) ;  /* 0x0000000400547947 */ /* 0x000fea0003800000 */
.L_x_4274:
[----:B------:R-:W0:Y:S02]  /*79f0*/  F2I.FTZ.U32.TRUNC.NTZ R5, R22 ;  /* 0x0000001600057305 */ /* 0x000e24000021f000 */
[----:B0-----:R0:W-:Y:S01]  /*7a00*/  STG.E desc[UR36][R2.64], R5 ;  /* 0x0000000502007986 */ /* 0x0011e2000c101924 */
[----:B------:R-:W-:Y:S05]  /*7a10*/  BRA `(.L_x_4257) ;  /* 0x0000000400487947 */ /* 0x000fea0003800000 */
.L_x_4264:
[----:B------:R-:W-:-:S13]  /*7a20*/  ISETP.GT.AND P0, PT, R0, 0xe, PT ;  /* 0x0000000e0000780c */ /* 0x000fda0003f04270 */
[----:B------:R-:W-:Y:S05]  /*7a30*/  @P0 BRA `(.L_x_4276) ;  /* 0x0000000000500947 */ /* 0x000fea0003800000 */
[----:B------:R-:W-:-:S13]  /*7a40*/  ISETP.NE.AND P0, PT, R0, 0xa, PT ;  /* 0x0000000a0000780c */ /* 0x000fda0003f05270 */
[----:B------:R-:W-:Y:S05]  /*7a50*/  @!P0 BRA `(.L_x_4277) ;  /* 0x0000000000208947 */ /* 0x000fea0003800000 */
[----:B------:R-:W-:-:S13]  /*7a60*/  ISETP.NE.AND P0, PT, R0, 0xb, PT ;  /* 0x0000000b0000780c */ /* 0x000fda0003f05270 */
[----:B------:R-:W-:Y:S05]  /*7a70*/  @P0 BRA `(.L_x_4256) ;  /* 0x0000000000580947 */ /* 0x000fea0003800000 */
[----:B------:R-:W-:Y:S02]  /*7a80*/  FSETP.NEU.FTZ.AND P0, PT, R22, RZ, PT ;  /* 0x000000ff1600720b */ /* 0x000fe40003f1d000 */
[----:B------:R-:W-:-:S04]  /*7a90*/  FSETP.NEU.FTZ.AND P1, PT, R23, RZ, PT ;  /* 0x000000ff1700720b */ /* 0x000fc80003f3d000 */
[----:B------:R-:W-:-:S04]  /*7aa0*/  PLOP3.LUT P0, PT, P0, P1, PT, 0xf8, 0x8f ;  /* 0x00000000008f781c */ /* 0x000fc80000703f70 */
[----:B------:R-:W-:-:S05]  /*7ab0*/  SEL R5, RZ, 0x1, !P0 ;  /* 0x00000001ff057807 */ /* 0x000fca0004000000 */
[----:B------:R4:W-:Y:S01]  /*7ac0*/  STG.E.U8 desc[UR36][R2.64], R5 ;  /* 0x0000000502007986 */ /* 0x0009e2000c101124 */
[----:B------:R-:W-:Y:S05]  /*7ad0*/  BRA `(.L_x_4257) ;  /* 0x0000000400187947 */ /* 0x000fea0003800000 */
.L_x_4277:
        /* <DEDUP_REMOVED lines=10> */
.L_x_4276:
[----:B------:R-:W-:-:S13]  /*7b80*/  ISETP.NE.AND P0, PT, R0, 0xf, PT ;  /* 0x0000000f0000780c */ /* 0x000fda0003f05270 */
[----:B------:R-:W-:Y:S05]  /*7b90*/  @!P0 BRA `(.L_x_4278) ;  /* 0x0000000000e08947 */ /* 0x000fea0003800000 */
[----:B------:R-:W-:-:S13]  /*7ba0*/  ISETP.NE.AND P0, PT, R0, 0x17, PT ;  /* 0x000000170000780c */ /* 0x000fda0003f05270 */
[----:B------:R-:W-:Y:S05]  /*7bb0*/  @!P0 BRA `(.L_x_4279) ;  /* 0x00000000008c8947 */ /* 0x000fea0003800000 */
[----:B------:R-:W-:-:S13]  /*7bc0*/  ISETP.NE.AND P0, PT, R0, 0x18, PT ;  /* 0x000000180000780c */ /* 0x000fda0003f05270 */
[----:B------:R-:W-:Y:S05]  /*7bd0*/  @!P0 BRA `(.L_x_4280) ;  /* 0x0000000000448947 */ /* 0x000fea0003800000 */
.L_x_4256:
        /* <DEDUP_REMOVED lines=16> */
.L_x_4281:
[----:B------:R-:W-:Y:S05]  /*7ce0*/  BRA `(.L_x_4257) ;  /* 0x0000000000947947 */ /* 0x000fea0003800000 */
.L_x_4280:
        /* <DEDUP_REMOVED lines=12> */
.L_x_4283:
[----:B------:R-:W-:Y:S05]  /*7db0*/  BSYNC.RECONVERGENT B0 ;  /* 0x0000000000007941 */ /* 0x000fea0003800200 */
.L_x_4282:
[----:B------:R-:W-:-:S05]  /*7dc0*/  LOP3.LUT R5, R0, 0x80, R7, 0xf8, !PT ;  /* 0x0000008000057812 */ /* 0x000fca00078ef807 */
[----:B------:R1:W-:Y:S01]  /*7dd0*/  STG.E.U8 desc[UR36][R2.64], R5 ;  /* 0x0000000502007986 */ /* 0x0003e2000c101124 */
[----:B------:R-:W-:Y:S05]  /*7de0*/  BRA `(.L_x_4257) ;  /* 0x0000000000547947 */ /* 0x000fea0003800000 */
.L_x_4279:
        /* <DEDUP_REMOVED lines=11> */
.L_x_4285:
[----:B------:R-:W-:Y:S01]  /*7ea0*/  IMAD.MOV.U32 R0, RZ, RZ, 0x7f ;  /* 0x0000007fff007424 */ /* 0x000fe200078e00ff */
[----:B------:R-:W-:-:S04]  /*7eb0*/  ISETP.GT.U32.AND P0, PT, R4, 0x7f800000, PT ;  /* 0x7f8000000400780c */ /* 0x000fc80003f04070 */
[----:B------:R-:W-:-:S09]  /*7ec0*/  SEL R0, R0, 0x7c, P0 ;  /* 0x0000007c00007807 */ /* 0x000fd20000000000 */
.L_x_4286:
[----:B------:R-:W-:Y:S05]  /*7ed0*/  BSYNC.RECONVERGENT B0 ;  /* 0x0000000000007941 */ /* 0x000fea0003800200 */
.L_x_4284:
[----:B------:R-:W-:-:S04]  /*7ee0*/  SHF.R.U32.HI R5, RZ, 0x18, R22 ;  /* 0x00000018ff057819 */ /* 0x000fc80000011616 */
[----:B------:R-:W-:-:S05]  /*7ef0*/  LOP3.LUT R5, R0, 0x80, R5, 0xf8, !PT ;  /* 0x0000008000057812 */ /* 0x000fca00078ef805 */
[----:B------:R2:W-:Y:S01]  /*7f00*/  STG.E.U8 desc[UR36][R2.64], R5 ;  /* 0x0000000502007986 */ /* 0x0005e2000c101124 */
[----:B------:R-:W-:Y:S05]  /*7f10*/  BRA `(.L_x_4257) ;  /* 0x0000000000087947 */ /* 0x000fea0003800000 */
.L_x_4278:
[----:B------:R-:W-:-:S05]  /*7f20*/  F2FP.BF16.F32.PACK_AB R22, RZ, R22 ;  /* 0x00000016ff16723e */ /* 0x000fca00000010ff */
[----:B------:R0:W-:Y:S02]  /*7f30*/  STG.E.U16 desc[UR36][R2.64], R22 ;  /* 0x0000001602007986 */ /* 0x0001e4000c101524 */
.L_x_4257:
[----:B------:R-:W-:-:S07]  /*7f40*/  VIADD R26, R26, 0x80 ;  /* 0x000000801a1a7836 */ /* 0x000fce0000000000 */
.L_x_4214:
[----:B------:R-:W-:-:S13]  /*7f50*/  ISETP.GE.AND P0, PT, R26, R28, PT ;  /* 0x0000001c1a00720c */ /* 0x000fda0003f06270 */
[----:B------:R-:W-:Y:S05]  /*7f60*/  @P0 BREAK.RELIABLE B6 ;  /* 0x0000000000060942 */ /* 0x000fea0003800100 */
[----:B------:R-:W-:Y:S05]  /*7f70*/  @P0 BRA `(.L_x_4251) ;  /* 0x0000000c00a80947 */ /* 0x000fea0003800000 */
[----:B------:R-:W-:Y:S05]  /*7f80*/  BSYNC.RELIABLE B6 ;  /* 0x0000000000067941 */ /* 0x000fea0003800100 */
.L_x_4213:
        /* <DEDUP_REMOVED lines=21> */
.L_x_4290:
[----:B------:R-:W0:Y:S02]  /*80e0*/  F2I.S64.TRUNC R24, R24 ;  /* 0x0000001800187311 */ /* 0x000e24000020d900 */
[----:B0-----:R-:W-:-:S05]  /*80f0*/  IMAD.MOV.U32 R5, RZ, RZ, R24 ;  /* 0x000000ffff057224 */ /* 0x001fca00078e0018 */
[----:B------:R0:W-:Y:S01]  /*8100*/  STG.E.U8 desc[UR36][R2.64], R5 ;  /* 0x0000000502007986 */ /* 0x0001e2000c101124 */
[----:B------:R-:W-:Y:S05]  /*8110*/  BRA `(.L_x_4292) ;  /* 0x0000000c003c7947 */ /* 0x000fea0003800000 */
.L_x_4289:
        /* <DEDUP_REMOVED lines=9> */
.L_x_4294:
[----:B------:R-:W0:Y:S02]  /*81b0*/  F2I.FTZ.TRUNC.NTZ R5, R24 ;  /* 0x0000001800057305 */ /* 0x000e24000021f100 */
[----:B0-----:R3:W-:Y:S01]  /*81c0*/  STG.E desc[UR36][R2.64], R5 ;  /* 0x0000000502007986 */ /* 0x0017e2000c101924 */
[----:B------:R-:W-:Y:S05]  /*81d0*/  BRA `(.L_x_4292) ;  /* 0x0000000c000c7947 */ /* 0x000fea0003800000 */
.L_x_4293:
[----:B------:R-:W0:Y:S02]  /*81e0*/  F2I.FTZ.TRUNC.NTZ R5, R24 ;  /* 0x0000001800057305 */ /* 0x000e24000021f100 */
[----:B0-----:R2:W-:Y:S01]  /*81f0*/  STG.E.U16 desc[UR36][R2.64], R5 ;  /* 0x0000000502007986 */ /* 0x0015e2000c101524 */
[----:B------:R-:W-:Y:S05]  /*8200*/  BRA `(.L_x_4292) ;  /* 0x0000000c00007947 */ /* 0x000fea0003800000 */
.L_x_4288:
        /* <DEDUP_REMOVED lines=8> */
.L_x_4296:
[----:B------:R-:W-:-:S05]  /*8290*/  F2FP.F16.F32.PACK_AB R24, RZ, R24 ;  /* 0x00000018ff18723e */ /* 0x000fca00000000ff */
[----:B------:R0:W-:Y:S01]  /*82a0*/  STG.E.U16 desc[UR36][R2.64], R24 ;  /* 0x0000001802007986 */ /* 0x0001e2000c101524 */
[----:B------:R-:W-:Y:S05]  /*82b0*/  BRA `(.L_x_4292) ;  /* 0x0000000800d47947 */ /* 0x000fea0003800000 */
.L_x_4295:
        /* <DEDUP_REMOVED lines=8> */
.L_x_4298:
[----:B------:R-:W-:-:S05]  /*8340*/  F2FP.F16.F32.PACK_AB R25, R25, R24 ;  /* 0x000000181919723e */ /* 0x000fca00000000ff */
[----:B------:R0:W-:Y:S01]  /*8350*/  STG.E desc[UR36][R2.64], R25 ;  /* 0x0000001902007986 */ /* 0x0001e2000c101924 */
[----:B------:R-:W-:Y:S05]  /*8360*/  BRA `(.L_x_4292) ;  /* 0x0000000800a87947 */ /* 0x000fea0003800000 */
.L_x_4297:
[----:B------:R-:W-:-:S06]  /*8370*/  FMUL.FTZ R4, R24, 1 ;  /* 0x3f80000018047820 */ /* 0x000fcc0000410000 */
[----:B------:R-:W0:Y:S02]  /*8380*/  F2F.F64.F32 R4, R4 ;  /* 0x0000000400047310 */ /* 0x000e240000201800 */
[----:B0-----:R0:W-:Y:S01]  /*8390*/  STG.E.64 desc[UR36][R2.64], R4 ;  /* 0x0000000402007986 */ /* 0x0011e2000c101b24 */
[----:B------:R-:W-:Y:S05]  /*83a0*/  BRA `(.L_x_4292) ;  /* 0x0000000800987947 */ /* 0x000fea0003800000 */
.L_x_4287:
        /* <DEDUP_REMOVED lines=13> */
.L_x_4302:
        /* <DEDUP_REMOVED lines=16> */
.L_x_4305:
[----:B------:R-:W-:-:S04]  /*8580*/  SHF.R.U32.HI R24, RZ, 0x18, R24 ;  /* 0x00000018ff187819 */ /* 0x000fc80000011618 */
[----:B------:R-:W-:-:S04]  /*8590*/  LOP3.LUT R5, R5, 0x80, R24, 0xf8, !PT ;  /* 0x0000008005057812 */ /* 0x000fc800078ef818 */
[----:B------:R-:W-:-:S07]  /*85a0*/  PRMT R0, R5, 0x7610, R0 ;  /* 0x0000761005007816 */ /* 0x000fce0000000000 */
.L_x_4304:
[----:B------:R-:W-:Y:S05]  /*85b0*/  BSYNC.RECONVERGENT B0 ;  /* 0x0000000000007941 */ /* 0x000fea0003800200 */
.L_x_4303:
[----:B------:R0:W-:Y:S01]  /*85c0*/  STG.E.U8 desc[UR36][R2.64], R0 ;  /* 0x0000000002007986 */ /* 0x0001e2000c101124 */
[----:B------:R-:W-:Y:S05]  /*85d0*/  BRA `(.L_x_4292) ;  /* 0x00000008000c7947 */ /* 0x000fea0003800000 */
.L_x_4301:
        /* <DEDUP_REMOVED lines=16> */
.L_x_4308:
[----:B------:R-:W-:-:S04]  /*86e0*/  SHF.R.U32.HI R24, RZ, 0x18, R24 ;  /* 0x00000018ff187819 */ /* 0x000fc80000011618 */
[----:B------:R-:W-:-:S04]  /*86f0*/  LOP3.LUT R5, R5, 0x80, R24, 0xf8, !PT ;  /* 0x0000008005057812 */ /* 0x000fc800078ef818 */
[----:B------:R-:W-:-:S07]  /*8700*/  PRMT R0, R5, 0x7610, R0 ;  /* 0x0000761005007816 */ /* 0x000fce0000000000 */
.L_x_4307:
[----:B------:R-:W-:Y:S05]  /*8710*/  BSYNC.RECONVERGENT B0 ;  /* 0x0000000000007941 */ /* 0x000fea0003800200 */
.L_x_4306:
[----:B------:R0:W-:Y:S01]  /*8720*/  STG.E.U8 desc[UR36][R2.64], R0 ;  /* 0x0000000002007986 */ /* 0x0001e2000c101124 */
[----:B------:R-:W-:Y:S05]  /*8730*/  BRA `(.L_x_4292) ;  /* 0x0000000400b47947 */ /* 0x000fea0003800000 */
.L_x_4300:
        /* <DEDUP_REMOVED lines=21> */
.L_x_4310:
[----:B------:R-:W0:Y:S02]  /*8890*/  F2I.U64.TRUNC R24, R24 ;  /* 0x0000001800187311 */ /* 0x000e24000020d800 */
[----:B0-----:R0:W-:Y:S01]  /*88a0*/  STG.E.64 desc[UR36][R2.64], R24 ;  /* 0x0000001802007986 */ /* 0x0011e2000c101b24 */
[----:B------:R-:W-:Y:S05]  /*88b0*/  BRA `(.L_x_4292) ;  /* 0x0000000400547947 */ /* 0x000fea0003800000 */
.L_x_4309:
[----:B------:R-:W0:Y:S02]  /*88c0*/  F2I.FTZ.U32.TRUNC.NTZ R5, R24 ;  /* 0x0000001800057305 */ /* 0x000e24000021f000 */
[----:B0-----:R0:W-:Y:S01]  /*88d0*/  STG.E desc[UR36][R2.64], R5 ;  /* 0x0000000502007986 */ /* 0x0011e2000c101924 */
[----:B------:R-:W-:Y:S05]  /*88e0*/  BRA `(.L_x_4292) ;  /* 0x0000000400487947 */ /* 0x000fea0003800000 */
.L_x_4299:
        /* <DEDUP_REMOVED lines=12> */
.L_x_4312:
        /* <DEDUP_REMOVED lines=10> */
.L_x_4311:
[----:B------:R-:W-:-:S13]  /*8a50*/  ISETP.NE.AND P0, PT, R0, 0xf, PT ;  /* 0x0000000f0000780c */ /* 0x000fda0003f05270 */
[----:B------:R-:W-:Y:S05]  /*8a60*/  @!P0 BRA `(.L_x_4313) ;  /* 0x0000000000e08947 */ /* 0x000fea0003800000 */
[----:B------:R-:W-:-:S13]  /*8a70*/  ISETP.NE.AND P0, PT, R0, 0x17, PT ;  /* 0x000000170000780c */ /* 0x000fda0003f05270 */
[----:B------:R-:W-:Y:S05]  /*8a80*/  @!P0 BRA `(.L_x_4314) ;  /* 0x00000000008c8947 */ /* 0x000fea0003800000 */
[----:B------:R-:W-:-:S13]  /*8a90*/  ISETP.NE.AND P0, PT, R0, 0x18, PT ;  /* 0x000000180000780c */ /* 0x000fda0003f05270 */
[----:B------:R-:W-:Y:S05]  /*8aa0*/  @!P0 BRA `(.L_x_4315) ;  /* 0x0000000000448947 */ /* 0x000fea0003800000 */
.L_x_4291:
        /* <DEDUP_REMOVED lines=16> */
.L_x_4316:
[----:B------:R-:W-:Y:S05]  /*8bb0*/  BRA `(.L_x_4292) ;  /* 0x0000000000947947 */ /* 0x000fea0003800000 */
.L_x_4315:
        /* <DEDUP_REMOVED lines=12> */
.L_x_4318:
[----:B------:R-:W-:Y:S05]  /*8c80*/  BSYNC.RECONVERGENT B0 ;  /* 0x0000000000007941 */ /* 0x000fea0003800200 */
.L_x_4317:
[----:B------:R-:W-:-:S05]  /*8c90*/  LOP3.LUT R5, R0, 0x80, R7, 0xf8, !PT ;  /* 0x0000008000057812 */ /* 0x000fca00078ef807 */
[----:B------:R0:W-:Y:S01]  /*8ca0*/  STG.E.U8 desc[UR36][R2.64], R5 ;  /* 0x0000000502007986 */ /* 0x0001e2000c101124 */
[----:B------:R-:W-:Y:S05]  /*8cb0*/  BRA `(.L_x_4292) ;  /* 0x0000000000547947 */ /* 0x000fea0003800000 */
.L_x_4314:
        /* <DEDUP_REMOVED lines=11> */
.L_x_4320:
[----:B------:R-:W-:Y:S01]  /*8d70*/  IMAD.MOV.U32 R0, RZ, RZ, 0x7f ;  /* 0x0000007fff007424 */ /* 0x000fe200078e00ff */
[----:B------:R-:W-:-:S04]  /*8d80*/  ISETP.GT.U32.AND P0, PT, R4, 0x7f800000, PT ;  /* 0x7f8000000400780c */ /* 0x000fc80003f04070 */
[----:B------:R-:W-:-:S09]  /*8d90*/  SEL R0, R0, 0x7c, P0 ;  /* 0x0000007c00007807 */ /* 0x000fd20000000000 */
.L_x_4321:
[----:B------:R-:W-:Y:S05]  /*8da0*/  BSYNC.RECONVERGENT B0 ;  /* 0x0000000000007941 */ /* 0x000fea0003800200 */
.L_x_4319:
[----:B------:R-:W-:-:S04]  /*8db0*/  SHF.R.U32.HI R5, RZ, 0x18, R24 ;  /* 0x00000018ff057819 */ /* 0x000fc80000011618 */
[----:B------:R-:W-:-:S05]  /*8dc0*/  LOP3.LUT R5, R0, 0x80, R5, 0xf8, !PT ;  /* 0x0000008000057812 */ /* 0x000fca00078ef805 */
[----:B------:R0:W-:Y:S01]  /*8dd0*/  STG.E.U8 desc[UR36][R2.64], R5 ;  /* 0x0000000502007986 */ /* 0x0001e2000c101124 */
[----:B------:R-:W-:Y:S05]  /*8de0*/  BRA `(.L_x_4292) ;  /* 0x0000000000087947 */ /* 0x000fea0003800000 */
.L_x_4313:
[----:B------:R-:W-:-:S05]  /*8df0*/  F2FP.BF16.F32.PACK_AB R24, RZ, R24 ;  /* 0x00000018ff18723e */ /* 0x000fca00000010ff */
[----:B------:R0:W-:Y:S02]  /*8e00*/  STG.E.U16 desc[UR36][R2.64], R24 ;  /* 0x0000001802007986 */ /* 0x0001e4000c101524 */
.L_x_4292:
[----:B------:R-:W-:-:S07]  /*8e10*/  VIADD R26, R26, 0x80 ;  /* 0x000000801a1a7836 */ /* 0x000fce0000000000 */
.L_x_4251:
[----:B------:R-:W-:Y:S05]  /*8e20*/  BSYNC.RECONVERGENT B7 ;  /* 0x0000000000077941 */ /* 0x000fea0003800200 */
.L_x_4212:
        /* <DEDUP_REMOVED lines=20> */
[----:B0-----:R-:W-:Y:S01]  /*8f70*/  STG.E.U8 desc[UR36][R2.64], R5 ;  /* 0x0000000502007986 */ /* 0x001fe2000c101124 */
[----:B------:R-:W-:Y:S05]  /*8f80*/  EXIT ;  /* 0x000000000000794d */ /* 0x000fea0003800000 */
.L_x_4325:
[----:B------:R-:W0:Y:S02]  /*8f90*/  F2I.S64.TRUNC R16, R16 ;  /* 0x0000001000107311 */ /* 0x000e24000020d900 */
[----:B0-----:R-:W-:-:S05]  /*8fa0*/  IMAD.MOV.U32 R5, RZ, RZ, R16 ;  /* 0x000000ffff057224 */ /* 0x001fca00078e0010 */
[----:B------:R-:W-:Y:S01]  /*8fb0*/  STG.E.U8 desc[UR36][R2.64], R5 ;  /* 0x0000000502007986 */ /* 0x000fe2000c101124 */
[----:B------:R-:W-:Y:S05]  /*8fc0*/  EXIT ;  /* 0x000000000000794d */ /* 0x000fea0003800000 */
.L_x_4324:
[----:B------:R-:W-:-:S13]  /*8fd0*/  ISETP.NE.AND P0, PT, R0, 0x2, PT ;  /* 0x000000020000780c */ /* 0x000fda0003f05270 */
[----:B------:R-:W-:Y:S05]  /*8fe0*/  @!P0 BRA `(.L_x_4327) ;  /* 0x0000000000288947 */ /* 0x000fea0003800000 */
[----:B------:R-:W-:-:S13]  /*8ff0*/  ISETP.NE.AND P0, PT, R0, 0x3, PT ;  /* 0x000000030000780c */ /* 0x000fda0003f05270 */
[----:B------:R-:W-:Y:S05]  /*9000*/  @!P0 BRA `(.L_x_4328) ;  /* 0x0000000000148947 */ /* 0x000fea0003800000 */
[----:B------:R-:W-:-:S13]  /*9010*/  ISETP.NE.AND P0, PT, R0, 0x4, PT ;  /* 0x000000040000780c */ /* 0x000fda0003f05270 */
[----:B------:R-:W-:Y:S05]  /*9020*/  @P0 BRA `(.L_x_4326) ;  /* 0x00000008004c0947 */ /* 0x000fea0003800000 */
[----:B------:R-:W0:Y:S02]  /*9030*/  F2I.S64.TRUNC R16, R16 ;  /* 0x0000001000107311 */ /* 0x000e24000020d900 */
[----:B0-----:R-:W-:Y:S01]  /*9040*/  STG.E.64 desc[UR36][R2.64], R16 ;  /* 0x0000001002007986 */ /* 0x001fe2000c101b24 */
[----:B------:R-:W-:Y:S05]  /*9050*/  EXIT ;  /* 0x000000000000794d */ /* 0x000fea0003800000 */
.L_x_4328:
[----:B------:R-:W0:Y:S02]  /*9060*/  F2I.FTZ.TRUNC.NTZ R5, R16 ;  /* 0x0000001000057305 */ /* 0x000e24000021f100 */
[----:B0-----:R-:W-:Y:S01]  /*9070*/  STG.E desc[UR36][R2.64], R5 ;  /* 0x0000000502007986 */ /* 0x001fe2000c101924 */
[----:B------:R-:W-:Y:S05]  /*9080*/  EXIT ;  /* 0x000000000000794d */ /* 0x000fea0003800000 */
.L_x_4327:
[----:B------:R-:W0:Y:S02]  /*9090*/  F2I.FTZ.TRUNC.NTZ R5, R16 ;  /* 0x0000001000057305 */ /* 0x000e24000021f100 */
[----:B0-----:R-:W-:Y:S01]  /*90a0*/  STG.E.U16 desc[UR36][R2.64], R5 ;  /* 0x0000000502007986 */ /* 0x001fe2000c101524 */
[----:B------:R-:W-:Y:S05]  /*90b0*/  EXIT ;  /* 0x000000000000794d */ /* 0x000fea0003800000 */
.L_x_4323:
[----:B------:R-:W-:-:S13]  /*90c0*/  ISETP.GT.AND P0, PT, R0, 0x6, PT ;  /* 0x000000060000780c */ /* 0x000fda0003f04270 */
[----:B------:R-:W-:Y:S05]  /*90d0*/  @P0 BRA `(.L_x_4329) ;  /* 0x0000000000240947 */ /* 0x000fea0003800000 */
[----:B------:R-:W-:-:S13]  /*90e0*/  ISETP.NE.AND P0, PT, R0, 0x5, PT ;  /* 0x000000050000780c */ /* 0x000fda0003f05270 */
[----:B------:R-:W-:Y:S05]  /*90f0*/  @!P0 BRA `(.L_x_4330) ;  /* 0x0000000000108947 */ /* 0x000fea0003800000 */
[----:B------:R-:W-:-:S13]  /*9100*/  ISETP.NE.AND P0, PT, R0, 0x6, PT ;  /* 0x000000060000780c */ /* 0x000fda0003f05270 */
[----:B------:R-:W-:Y:S05]  /*9110*/  @P0 BRA `(.L_x_4326) ;  /* 0x0000000800100947 */ /* 0x000fea0003800000 */
[----:B------:R-:W-:Y:S01]  /*9120*/  STG.E desc[UR36][R2.64], R16 ;  /* 0x0000001002007986 */ /* 0x000fe2000c101924 */
[----:B------:R-:W-:Y:S05]  /*9130*/  EXIT ;  /* 0x000000000000794d */ /* 0x000fea0003800000 */
.L_x_4330:
[----:B------:R-:W-:-:S05]  /*9140*/  F2FP.F16.F32.PACK_AB R16, RZ, R16 ;  /* 0x00000010ff10723e */ /* 0x000fca00000000ff */
[----:B------:R-:W-:Y:S01]  /*9150*/  STG.E.U16 desc[UR36][R2.64], R16 ;  /* 0x0000001002007986 */ /* 0x000fe2000c101524 */
[----:B------:R-:W-:Y:S05]  /*9160*/  EXIT ;  /* 0x000000000000794d */ /* 0x000fea0003800000 */
.L_x_4329:
[----:B------:R-:W-:-:S13]  /*9170*/  ISETP.NE.AND P0, PT, R0, 0x7, PT ;  /* 0x000000070000780c */ /* 0x000fda0003f05270 */
[----:B------:R-:W-:Y:S05]  /*9180*/  @!P0 BRA `(.L_x_4331) ;  /* 0x0000000000248947 */ /* 0x000fea0003800000 */
[----:B------:R-:W-:-:S13]  /*9190*/  ISETP.NE.AND P0, PT, R0, 0x8, PT ;  /* 0x000000080000780c */ /* 0x000fda0003f05270 */
[----:B------:R-:W-:Y:S05]  /*91a0*/  @!P0 BRA `(.L_x_4332) ;  /* 0x0000000000108947 */ /* 0x000fea0003800000 */
[----:B------:R-:W-:-:S13]  /*91b0*/  ISETP.NE.AND P0, PT, R0, 0x9, PT ;  /* 0x000000090000780c */ /* 0x000fda0003f05270 */
[----:B------:R-:W-:Y:S05]  /*91c0*/  @P0 BRA `(.L_x_4326) ;  /* 0x0000000400e40947 */ /* 0x000fea0003800000 */
[----:B------:R-:W-:Y:S01]  /*91d0*/  STG.E.64 desc[UR36][R2.64], R16 ;  /* 0x0000001002007986 */ /* 0x000fe2000c101b24 */
[----:B------:R-:W-:Y:S05]  /*91e0*/  EXIT ;  /* 0x000000000000794d */ /* 0x000fea0003800000 */
.L_x_4332:
[----:B------:R-:W-:-:S05]  /*91f0*/  F2FP.F16.F32.PACK_AB R17, R17, R16 ;  /* 0x000000101111723e */ /* 0x000fca00000000ff */
[----:B------:R-:W-:Y:S01]  /*9200*/  STG.E desc[UR36][R2.64], R17 ;  /* 0x0000001102007986 */ /* 0x000fe2000c101924 */
[----:B------:R-:W-:Y:S05]  /*9210*/  EXIT ;  /* 0x000000000000794d */ /* 0x000fea0003800000 */
.L_x_4331:
[----:B------:R-:W-:-:S06]  /*9220*/  FMUL.FTZ R4, R16, 1 ;  /* 0x3f80000010047820 */ /* 0x000fcc0000410000 */
[----:B------:R-:W0:Y:S02]  /*9230*/  F2F.F64.F32 R4, R4 ;  /* 0x0000000400047310 */ /* 0x000e240000201800 */
[----:B0-----:R-:W-:Y:S01]  /*9240*/  STG.E.64 desc[UR36][R2.64], R4 ;  /* 0x0000000402007986 */ /* 0x001fe2000c101b24 */
[----:B------:R-:W-:Y:S05]  /*9250*/  EXIT ;  /* 0x000000000000794d */ /* 0x000fea0003800000 */
.L_x_4322:
        /* <DEDUP_REMOVED lines=11> */
[----:B0-----:R-:W-:Y:S01]  /*9310*/  STG.E.U16 desc[UR36][R2.64], R5 ;  /* 0x0000000502007986 */ /* 0x001fe2000c101524 */
[----:B------:R-:W-:Y:S05]  /*9320*/  EXIT ;  /* 0x000000000000794d */ /* 0x000fea0003800000 */
.L_x_4336:
        /* <DEDUP_REMOVED lines=16> */
.L_x_4339:
[----:B------:R-:W-:-:S04]  /*9430*/  SHF.R.U32.HI R16, RZ, 0x18, R16 ;  /* 0x00000018ff107819 */ /* 0x000fc80000011610 */
[----:B------:R-:W-:-:S04]  /*9440*/  LOP3.LUT R5, R5, 0x80, R16, 0xf8, !PT ;  /* 0x0000008005057812 */ /* 0x000fc800078ef810 */
[----:B------:R-:W-:-:S07]  /*9450*/  PRMT R0, R5, 0x7610, R0 ;  /* 0x0000761005007816 */ /* 0x000fce0000000000 */
.L_x_4338:
[----:B------:R-:W-:Y:S05]  /*9460*/  BSYNC.RECONVERGENT B0 ;  /* 0x0000000000007941 */ /* 0x000fea0003800200 */
.L_x_4337:
[----:B------:R-:W-:Y:S01]  /*9470*/  STG.E.U8 desc[UR36][R2.64], R0 ;  /* 0x0000000002007986 */ /* 0x000fe2000c101124 */
[----:B------:R-:W-:Y:S05]  /*9480*/  EXIT ;  /* 0x000000000000794d */ /* 0x000fea0003800000 */
.L_x_4335:
        /* <DEDUP_REMOVED lines=16> */
.L_x_4342:
[----:B------:R-:W-:-:S04]  /*9590*/  SHF.R.U32.HI R16, RZ, 0x18, R16 ;  /* 0x00000018ff107819 */ /* 0x000fc80000011610 */
[----:B------:R-:W-:-:S04]  /*95a0*/  LOP3.LUT R5, R5, 0x80, R16, 0xf8, !PT ;  /* 0x0000008005057812 */ /* 0x000fc800078ef810 */
[----:B------:R-:W-:-:S07]  /*95b0*/  PRMT R0, R5, 0x7610, R0 ;  /* 0x0000761005007816 */ /* 0x000fce0000000000 */
.L_x_4341:
[----:B------:R-:W-:Y:S05]  /*95c0*/  BSYNC.RECONVERGENT B0 ;  /* 0x0000000000007941 */ /* 0x000fea0003800200 */
.L_x_4340:
[----:B------:R-:W-:Y:S01]  /*95d0*/  STG.E.U8 desc[UR36][R2.64], R0 ;  /* 0x0000000002007986 */ /* 0x000fe2000c101124 */
[----:B------:R-:W-:Y:S05]  /*95e0*/  EXIT ;  /* 0x000000000000794d */ /* 0x000fea0003800000 */
.L_x_4334:
        /* <DEDUP_REMOVED lines=21> */
.L_x_4344:
[----:B------:R-:W0:Y:S02]  /*9740*/  F2I.U64.TRUNC R16, R16 ;  /* 0x0000001000107311 */ /* 0x000e24000020d800 */
[----:B0-----:R-:W-:Y:S01]  /*9750*/  STG.E.64 desc[UR36][R2.64], R16 ;  /* 0x0000001002007986 */ /* 0x001fe2000c101b24 */
[----:B------:R-:W-:Y:S05]  /*9760*/  EXIT ;  /* 0x000000000000794d */ /* 0x000fea0003800000 */
.L_x_4343:
[----:B------:R-:W0:Y:S02]  /*9770*/  F2I.FTZ.U32.TRUNC.NTZ R5, R16 ;  /* 0x0000001000057305 */ /* 0x000e24000021f000 */
[----:B0-----:R-:W-:Y:S01]  /*9780*/  STG.E desc[UR36][R2.64], R5 ;  /* 0x0000000502007986 */ /* 0x001fe2000c101924 */
[----:B------:R-:W-:Y:S05]  /*9790*/  EXIT ;  /* 0x000000000000794d */ /* 0x000fea0003800000 */
.L_x_4333:
        /* <DEDUP_REMOVED lines=10> */
[----:B------:R-:W-:Y:S01]  /*9840*/  STG.E.U8 desc[UR36][R2.64], R5 ;  /* 0x0000000502007986 */ /* 0x000fe2000c101124 */
[----:B------:R-:W-:Y:S05]  /*9850*/  EXIT ;  /* 0x000000000000794d */ /* 0x000fea0003800000 */
.L_x_4346:
        /* <DEDUP_REMOVED lines=10> */
.L_x_4345:
[----:B------:R-:W-:-:S13]  /*9900*/  ISETP.NE.AND P0, PT, R0, 0xf, PT ;  /* 0x0000000f0000780c */ /* 0x000fda0003f05270 */
[----:B------:R-:W-:Y:S05]  /*9910*/  @!P0 BRA `(.L_x_4347) ;  /* 0x0000000000e08947 */ /* 0x000fea0003800000 */
[----:B------:R-:W-:-:S13]  /*9920*/  ISETP.NE.AND P0, PT, R0, 0x17, PT ;  /* 0x000000170000780c */ /* 0x000fda0003f05270 */
[----:B------:R-:W-:Y:S05]  /*9930*/  @!P0 BRA `(.L_x_4348) ;  /* 0x00000000008c8947 */ /* 0x000fea0003800000 */
[----:B------:R-:W-:-:S13]  /*9940*/  ISETP.NE.AND P0, PT, R0, 0x18, PT ;  /* 0x000000180000780c */ /* 0x000fda0003f05270 */
[----:B------:R-:W-:Y:S05]  /*9950*/  @!P0 BRA `(.L_x_4349) ;  /* 0x0000000000448947 */ /* 0x000fea0003800000 */
.L_x_4326:
        /* <DEDUP_REMOVED lines=16> */
.L_x_4350:
[----:B------:R-:W-:Y:S05]  /*9a60*/  EXIT ;  /* 0x000000000000794d */ /* 0x000fea0003800000 */
.L_x_4349:
        /* <DEDUP_REMOVED lines=12> */
.L_x_4352:
[----:B------:R-:W-:Y:S05]  /*9b30*/  BSYNC.RECONVERGENT B0 ;  /* 0x0000000000007941 */ /* 0x000fea0003800200 */
.L_x_4351:
[----:B------:R-:W-:-:S05]  /*9b40*/  LOP3.LUT R5, R0, 0x80, R7, 0xf8, !PT ;  /* 0x0000008000057812 */ /* 0x000fca00078ef807 */
[----:B------:R-:W-:Y:S01]  /*9b50*/  STG.E.U8 desc[UR36][R2.64], R5 ;  /* 0x0000000502007986 */ /* 0x000fe2000c101124 */
[----:B------:R-:W-:Y:S05]  /*9b60*/  EXIT ;  /* 0x000000000000794d */ /* 0x000fea0003800000 */
.L_x_4348:
        /* <DEDUP_REMOVED lines=11> */
.L_x_4354:
[----:B------:R-:W-:Y:S01]  /*9c20*/  IMAD.MOV.U32 R0, RZ, RZ, 0x7f ;  /* 0x0000007fff007424 */ /* 0x000fe200078e00ff */
[----:B------:R-:W-:-:S04]  /*9c30*/  ISETP.GT.U32.AND P0, PT, R4, 0x7f800000, PT ;  /* 0x7f8000000400780c */ /* 0x000fc80003f04070 */
[----:B------:R-:W-:-:S09]  /*9c40*/  SEL R0, R0, 0x7c, P0 ;  /* 0x0000007c00007807 */ /* 0x000fd20000000000 */
.L_x_4355:
[----:B------:R-:W-:Y:S05]  /*9c50*/  BSYNC.RECONVERGENT B0 ;  /* 0x0000000000007941 */ /* 0x000fea0003800200 */
.L_x_4353:
[----:B------:R-:W-:-:S04]  /*9c60*/  SHF.R.U32.HI R5, RZ, 0x18, R16 ;  /* 0x00000018ff057819 */ /* 0x000fc80000011610 */
[----:B------:R-:W-:-:S05]  /*9c70*/  LOP3.LUT R5, R0, 0x80, R5, 0xf8, !PT ;  /* 0x0000008000057812 */ /* 0x000fca00078ef805 */
[----:B------:R-:W-:Y:S01]  /*9c80*/  STG.E.U8 desc[UR36][R2.64], R5 ;  /* 0x0000000502007986 */ /* 0x000fe2000c101124 */
[----:B------:R-:W-:Y:S05]  /*9c90*/  EXIT ;  /* 0x000000000000794d */ /* 0x000fea0003800000 */
.L_x_4347:
[----:B------:R-:W-:-:S05]  /*9ca0*/  F2FP.BF16.F32.PACK_AB R16, RZ, R16 ;  /* 0x00000010ff10723e */ /* 0x000fca00000010ff */
[----:B------:R-:W-:Y:S01]  /*9cb0*/  STG.E.U16 desc[UR36][R2.64], R16 ;  /* 0x0000001002007986 */ /* 0x000fe2000c101524 */
[----:B------:R-:W-:Y:S05]  /*9cc0*/  EXIT ;  /* 0x000000000000794d */ /* 0x000fea0003800000 */
        .weak           $__internal_1_$__cuda_sm3x_div_rn_ftz_f32_slowpath
        .type           $__internal_1_$__cuda_sm3x_div_rn_ftz_f32_slowpath,@function
        .size           $__internal_1_$__cuda_sm3x_div_rn_ftz_f32_slowpath,(.L_x_12144 - $__internal_1_$__cuda_sm3x_div_rn_ftz_f32_slowpath)
$__internal_1_$__cuda_sm3x_div_rn_ftz_f32_slowpath:
[----:B------:R-:W-:Y:S01]  /*9cd0*/  SHF.R.U32.HI R6, RZ, 0x17, R3 ;  /* 0x00000017ff067819 */ /* 0x000fe20000011603 */
[----:B------:R-:W-:Y:S01]  /*9ce0*/  BSSY.RECONVERGENT B0, `(.L_x_4356) ;  /* 0x0000048000007945 */ /* 0x000fe20003800200 */
[----:B------:R-:W-:-:S03]  /*9cf0*/  SHF.R.U32.HI R12, RZ, 0x17, R0 ;  /* 0x00000017ff0c7819 */ /* 0x000fc60000011600 */
[----:B------:R-:W-:Y:S01]  /*9d00*/  BSSY.RELIABLE B3, `(.L_x_4357) ;  /* 0x000001e000037945 */ /* 0x000fe20003800100 */
[----:B------:R-:W-:Y:S02]  /*9d10*/  LOP3.LUT R6, R6, 0xff, RZ, 0xc0, !PT ;  /* 0x000000ff06067812 */ /* 0x000fe400078ec0ff */
[----:B------:R-:W-:-:S03]  /*9d20*/  LOP3.LUT R12, R12, 0xff, RZ, 0xc0, !PT ;  /* 0x000000ff0c0c7812 */ /* 0x000fc600078ec0ff */
[----:B------:R-:W-:Y:S02]  /*9d30*/  VIADD R13, R6, 0xffffffff ;  /* 0xffffffff060d7836 */ /* 0x000fe40000000000 */
[----:B------:R-:W-:-:S03]  /*9d40*/  VIADD R14, R12, 0xffffffff ;  /* 0xffffffff0c0e7836 */ /* 0x000fc60000000000 */
        /* <DEDUP_REMOVED lines=25> */
.L_x_4358:
[----:B------:R-:W-:Y:S05]  /*9ee0*/  BSYNC.RELIABLE B3 ;  /* 0x0000000000037941 */ /* 0x000fea0003800100 */
.L_x_4357:
[----:B------:R-:W-:Y:S01]  /*9ef0*/  VIADD R14, R6, 0xffffff81 ;  /* 0xffffff81060e7836 */ /* 0x000fe20000000000 */
[----:B------:R-:W-:Y:S01]  /*9f00*/  BSSY.RECONVERGENT B3, `(.L_x_4363) ;  /* 0x000001b000037945 */ /* 0x000fe20003800200 */
[----:B------:R-:W-:Y:S02]  /*9f10*/  VIADD R13, R12, 0xffffff81 ;  /* 0xffffff810c0d7836 */ /* 0x000fe40000000000 */
[----:B------:R-:W-:Y:S02]  /*9f20*/  IMAD R3, R14, -0x800000, R3 ;  /* 0xff8000000e037824 */ /* 0x000fe400078e0203 */
[----:B------:R-:W-:Y:S02]  /*9f30*/  IMAD R0, R13, -0x800000, R0 ;  /* 0xff8000000d007824 */ /* 0x000fe400078e0200 */
[----:B------:R0:W1:Y:S02]  /*9f40*/  MUFU.RCP R6, R3 ;  /* 0x0000000300067308 */ /* 0x0000640000001000 */
[----:B0-----:R-:W-:-:S04]  /*9f50*/  FADD.FTZ R3, -R3, -RZ ;  /* 0x800000ff03037221 */ /* 0x001fc80000010100 */
[----:B-1----:R-:W-:-:S04]  /*9f60*/  FFMA R12, R6, R3, 1 ;  /* 0x3f800000060c7423 */ /* 0x002fc80000000003 */
[----:B------:R-:W-:-:S04]  /*9f70*/  FFMA R6, R6, R12, R6 ;  /* 0x0000000c06067223 */ /* 0x000fc80000000006 */
[----:B------:R-:W-:-:S04]  /*9f80*/  FFMA R12, R0, R6, RZ ;  /* 0x00000006000c7223 */ /* 0x000fc800000000ff */
[----:B------:R-:W-:-:S04]  /*9f90*/  FFMA R15, R3, R12, R0 ;  /* 0x0000000c030f7223 */ /* 0x000fc80000000000 */
[----:B------:R-:W-:-:S04]  /*9fa0*/  FFMA R12, R6, R15, R12 ;  /* 0x0000000f060c7223 */ /* 0x000fc8000000000c */
[----:B------:R-:W-:Y:S01]  /*9fb0*/  FFMA R0, R3, R12, R0 ;  /* 0x0000000c03007223 */ /* 0x000fe20000000000 */
[----:B------:R-:W-:-:S03]  /*9fc0*/  IMAD.IADD R3, R13, 0x1, -R14 ;  /* 0x000000010d037824 */ /* 0x000fc600078e0a0e */
[----:B------:R-:W-:-:S05]  /*9fd0*/  FFMA.FTZ R6, R6, R0, R12 ;  /* 0x0000000006067223 */ /* 0x000fca000001000c */
[----:B------:R-:W-:-:S04]  /*9fe0*/  SHF.R.U32.HI R0, RZ, 0x17, R6 ;  /* 0x00000017ff007819 */ /* 0x000fc80000011606 */
[----:B------:R-:W-:-:S05]  /*9ff0*/  LOP3.LUT R0, R0, 0xff, RZ, 0xc0, !PT ;  /* 0x000000ff00007812 */ /* 0x000fca00078ec0ff */
[----:B------:R-:W-:-:S04]  /*a000*/  IMAD.IADD R0, R0, 0x1, R3 ;  /* 0x0000000100007824 */ /* 0x000fc800078e0203 */
        /* <DEDUP_REMOVED lines=9> */
.L_x_4364:
[----:B------:R-:W-:-:S07]  /*a0a0*/  IMAD R6, R3, 0x800000, R6 ;  /* 0x0080000003067824 */ /* 0x000fce00078e0206 */
.L_x_4365:
[----:B------:R-:W-:Y:S05]  /*a0b0*/  BSYNC.RECONVERGENT B3 ;  /* 0x0000000000037941 */ /* 0x000fea0003800200 */
.L_x_4363:
[----:B------:R-:W-:Y:S01]  /*a0c0*/  IMAD.MOV.U32 R0, RZ, RZ, R6 ;  /* 0x000000ffff007224 */ /* 0x000fe200078e0006 */
[----:B------:R-:W-:Y:S06]  /*a0d0*/  BRA `(.L_x_4366) ;  /* 0x0000000000207947 */ /* 0x000fec0003800000 */
.L_x_4362:
[----:B------:R-:W-:-:S04]  /*a0e0*/  LOP3.LUT R0, R3, 0x80000000, R0, 0x48, !PT ;  /* 0x8000000003007812 */ /* 0x000fc800078e4800 */
[----:B------:R-:W-:Y:S01]  /*a0f0*/  LOP3.LUT R0, R0, 0x7f800000, RZ, 0xfc, !PT ;  /* 0x7f80000000007812 */ /* 0x000fe200078efcff */
[----:B------:R-:W-:Y:S06]  /*a100*/  BRA `(.L_x_4366) ;  /* 0x0000000000147947 */ /* 0x000fec0003800000 */
.L_x_4361:
[----:B------:R-:W-:Y:S01]  /*a110*/  LOP3.LUT R0, R3, 0x80000000, R0, 0x48, !PT ;  /* 0x8000000003007812 */ /* 0x000fe200078e4800 */
[----:B------:R-:W-:Y:S06]  /*a120*/  BRA `(.L_x_4366) ;  /* 0x00000000000c7947 */ /* 0x000fec0003800000 */
.L_x_4360:
[----:B------:R-:W0:Y:S01]  /*a130*/  MUFU.RSQ R0, -QNAN ;  /* 0xffc0000000007908 */ /* 0x000e220000001400 */
[----:B------:R-:W-:Y:S05]  /*a140*/  BRA `(.L_x_4366) ;  /* 0x0000000000047947 */ /* 0x000fea0003800000 */
.L_x_4359:
[----:B------:R-:W-:-:S07]  /*a150*/  FADD.FTZ R0, R0, R3 ;  /* 0x0000000300007221 */ /* 0x000fce0000010000 */
.L_x_4366:
[----:B------:R-:W-:Y:S05]  /*a160*/  BSYNC.RECONVERGENT B0 ;  /* 0x0000000000007941 */ /* 0x000fea0003800200 */
.L_x_4356:
[----:B------:R-:W-:-:S04]  /*a170*/  IMAD.MOV.U32 R3, RZ, RZ, 0x0 ;  /* 0x00000000ff037424 */ /* 0x000fc800078e00ff */
[----:B0-----:R-:W-:Y:S05]  /*a180*/  RET.REL.NODEC R2 `(_ZN2at6native27unrolled_elementwise_kernelIZZZNS0_17log1p_kernel_cudaERNS_18TensorIteratorBaseEENKUlvE_clEvENKUlvE2_clEvEUlN3c107complexIfEEE_St5arrayIPcLm2EELi4E23TrivialOffsetCalculatorILi1EjESE_NS0_6memory12LoadWithCastILi1EEENSF_13StoreWithCastILi1EEEEEviT_T0_T2_T3_T4_T5_) ;  /* 0xffffff5c029c7950 */ /* 0x001fea0003c3ffff */
.L_x_4367:
        /* <DEDUP_REMOVED lines=15> */
.L_x_12144:


//--------------------- .text._ZN2at6native18elementwise_kernelILi128ELi2EZNS0_22gpu_kernel_impl_nocastIZZZNS0_17log1p_kernel_cudaERNS_18TensorIteratorBaseEENKUlvE_clEvENKUlvE2_clEvEUlN3c107complexIfEEE_EEvS4_RKT_EUliE_EEviT1_ --------------------------
	.section	.text._ZN2at6native18elementwise_kernelILi128ELi2EZNS0_22gpu_kernel_impl_nocastIZZZNS0_17log1p_kernel_cudaERNS_18TensorIteratorBaseEENKUlvE_clEvENKUlvE2_clEvEUlN3c107complexIfEEE_EEvS4_RKT_EUliE_EEviT1_,"ax",@progbits
	.align	128
        .global         _ZN2at6native18elementwise_kernelILi128ELi2EZNS0_22gpu_kernel_impl_nocastIZZZNS0_17log1p_kernel_cudaERNS_18TensorIteratorBaseEENKUlvE_clEvENKUlvE2_clEvEUlN3c107complexIfEEE_EEvS4_RKT_EUliE_EEviT1_
        .type           _ZN2at6native18elementwise_kernelILi128ELi2EZNS0_22gpu_kernel_impl_nocastIZZZNS0_17log1p_kernel_cudaERNS_18TensorIteratorBaseEENKUlvE_clEvENKUlvE2_clEvEUlN3c107complexIfEEE_EEvS4_RKT_EUliE_EEviT1_,@function
        .size           _ZN2at6native18elementwise_kernelILi128ELi2EZNS0_22gpu_kernel_impl_nocastIZZZNS0_17log1p_kernel_cudaERNS_18TensorIteratorBaseEENKUlvE_clEvENKUlvE2_clEvEUlN3c107complexIfEEE_EEvS4_RKT_EUliE_EEviT1_,(.L_x_12145 - _ZN2at6native18elementwise_kernelILi128ELi2EZNS0_22gpu_kernel_impl_nocastIZZZNS0_17log1p_kernel_cudaERNS_18TensorIteratorBaseEENKUlvE_clEvENKUlvE2_clEvEUlN3c107complexIfEEE_EEvS4_RKT_EUliE_EEviT1_)
        .other          _ZN2at6native18elementwise_kernelILi128ELi2EZNS0_22gpu_kernel_impl_nocastIZZZNS0_17log1p_kernel_cudaERNS_18TensorIteratorBaseEENKUlvE_clEvENKUlvE2_clEvEUlN3c107complexIfEEE_EEvS4_RKT_EUliE_EEviT1_,@"STO_CUDA_ENTRY STV_DEFAULT"
_ZN2at6native18elementwise_kernelILi128ELi2EZNS0_22gpu_kernel_impl_nocastIZZZNS0_17log1p_kernel_cudaERNS_18TensorIteratorBaseEENKUlvE_clEvENKUlvE2_clEvEUlN3c107complexIfEEE_EEvS4_RKT_EUliE_EEviT1_:
.text._ZN2at6native18elementwise_kernelILi128ELi2EZNS0_22gpu_kernel_impl_nocastIZZZNS0_17log1p_kernel_cudaERNS_18TensorIteratorBaseEENKUlvE_clEvENKUlvE2_clEvEUlN3c107complexIfEEE_EEvS4_RKT_EUliE_EEviT1_:
        /* <DEDUP_REMOVED lines=14> */
[----:B0-----:R-:W2:Y:S02]  /*00e0*/  LDG.E.64 R8, desc[UR6][R8.64] ;  /* 0x0000000608087981 */ /* 0x001ea4000c1e1b00 */
[C---:B--2---:R-:W-:Y:S01]  /*00f0*/  FADD.FTZ R0, |R8|.reuse, -RZ ;  /* 0x800000ff08007221 */ /* 0x044fe20000010200 */
[----:B------:R-:W-:Y:S01]  /*0100*/  FADD.FTZ R13, |R9|, -RZ ;  /* 0x800000ff090d7221 */ /* 0x000fe20000010200 */
[----:B------:R-:W-:-:S04]  /*0110*/  FADD.FTZ R10, R8, 1 ;  /* 0x3f800000080a7421 */ /* 0x000fc80000010000 */
[-C--:B------:R-:W-:Y:S01]  /*0120*/  VIMNMX R11, PT, PT, R0, R13.reuse, !PT ;  /* 0x0000000d000b7248 */ /* 0x080fe20007fe0100 */
[----:B------:R-:W-:Y:S01]  /*0130*/  FADD.FTZ R6, |R10|, -RZ ;  /* 0x800000ff0a067221 */ /* 0x000fe20000010200 */
[----:B------:R-:W-:Y:S02]  /*0140*/  FSETP.GT.FTZ.AND P4, PT, |R9|, |R10|, PT ;  /* 0x4000000a0900720b */ /* 0x000fe40003f94200 */
[----:B------:R-:W-:Y:S02]  /*0150*/  LOP3.LUT R2, R11, 0xfe000000, RZ, 0xc0, !PT ;  /* 0xfe0000000b027812 */ /* 0x000fe400078ec0ff */
[----:B------:R-:W-:Y:S02]  /*0160*/  FSEL R16, R13, R6, P4 ;  /* 0x000000060d107208 */ /* 0x000fe40002000000 */
[-C--:B------:R-:W-:Y:S02]  /*0170*/  VIMNMX R0, PT, PT, R0, R13.reuse, PT ;  /* 0x0000000d00007248 */ /* 0x080fe40003fe0100 */
[----:B------:R-:W-:Y:S01]  /*0180*/  LOP3.LUT R3, R2, 0x7e800000, RZ, 0x3c, !PT ;  /* 0x7e80000002037812 */ /* 0x000fe200078e3cff */
[----:B------:R-:W0:Y:S01]  /*0190*/  MUFU.RCP R5, R16 ;  /* 0x0000001000057308 */ /* 0x000e220000001000 */
[----:B------:R-:W-:-:S02]  /*01a0*/  FSEL R19, R6, R13, P4 ;  /* 0x0000000d06137208 */ /* 0x000fc40002000000 */
[C---:B------:R-:W-:Y:S01]  /*01b0*/  FSETP.NEU.FTZ.AND P1, PT, R0.reuse, RZ, PT ;  /* 0x000000ff0000720b */ /* 0x040fe20003f3d000 */
[CC--:B------:R-:W-:Y:S01]  /*01c0*/  FMUL.FTZ R4, R0.reuse, R3.reuse ;  /* 0x0000000300047220 */ /* 0x0c0fe20000410000 */
[----:B------:R-:W-:Y:S01]  /*01d0*/  FMUL.FTZ R3, R11, R3 ;  /* 0x000000030b037220 */ /* 0x000fe20000410000 */
[----:B------:R-:W-:Y:S02]  /*01e0*/  FSETP.NEU.FTZ.AND P5, PT, R0, +INF , PT ;  /* 0x7f8000000000780b */ /* 0x000fe40003fbd000 */
[----:B------:R-:W-:Y:S01]  /*01f0*/  FMUL.FTZ R4, R4, R4 ;  /* 0x0000000404047220 */ /* 0x000fe20000410000 */
[----:B------:R-:W-:Y:S03]  /*0200*/  FCHK P0, R19, R16 ;  /* 0x0000001013007302 */ /* 0x000fe60000000000 */
[----:B------:R-:W-:Y:S01]  /*0210*/  FFMA.FTZ R4, R3, R3, R4 ;  /* 0x0000000303047223 */ /* 0x000fe20000010004 */
[----:B------:R-:W-:-:S05]  /*0220*/  LOP3.LUT R3, R2, 0x800000, RZ, 0xfc, !PT ;  /* 0x0080000002037812 */ /* 0x000fca00078efcff */
[----:B------:R-:W1:Y:S01]  /*0230*/  MUFU.SQRT R4, R4 ;  /* 0x0000000400047308 */ /* 0x000e620000002000 */
[----:B0-----:R-:W-:-:S04]  /*0240*/  FFMA R12, -R16, R5, 1 ;  /* 0x3f800000100c7423 */ /* 0x001fc80000000105 */
[----:B------:R-:W-:-:S04]  /*0250*/  FFMA R12, R5, R12, R5 ;  /* 0x0000000c050c7223 */ /* 0x000fc80000000005 */
[----:B------:R-:W-:-:S04]  /*0260*/  FFMA R5, R19, R12, RZ ;  /* 0x0000000c13057223 */ /* 0x000fc800000000ff */
[----:B------:R-:W-:-:S04]  /*0270*/  FFMA R0, -R16, R5, R19 ;  /* 0x0000000510007223 */ /* 0x000fc80000000113 */
[----:B------:R-:W-:Y:S01]  /*0280*/  FFMA R0, R12, R0, R5 ;  /* 0x000000000c007223 */ /* 0x000fe20000000005 */
[----:B-1----:R-:W-:Y:S01]  /*0290*/  @P1 FMUL.FTZ R11, R4, R3 ;  /* 0x00000003040b1220 */ /* 0x002fe20000410000 */
[----:B------:R-:W-:Y:S06]  /*02a0*/  @!P0 BRA `(.L_x_4371) ;  /* 0x0000000000088947 */ /* 0x000fec0003800000 */
[----:B------:R-:W-:-:S07]  /*02b0*/  MOV R2, 0x2d0 ;  /* 0x000002d000027802 */ /* 0x000fce0000000f00 */
[----:B------:R-:W-:Y:S05]  /*02c0*/  CALL.REL.NOINC `($__internal_2_$__cuda_sm3x_div_rn_ftz_f32_slowpath) ;  /* 0x00000040007c7944 */ /* 0x000fea0003c00000 */
.L_x_4371:
[----:B------:R-:W-:Y:S02]  /*02d0*/  HFMA2 R3, -RZ, RZ, 0.89990234375, 10328 ;  /* 0x3b33710bff037431 */ /* 0x000fe400000001ff */
[----:B------:R-:W-:Y:S01]  /*02e0*/  FMUL.FTZ R2, R0, R0 ;  /* 0x0000000000027220 */ /* 0x000fe20000410000 */
[----:B------:R-:W-:Y:S02]  /*02f0*/  MOV R5, 0x3f6ee581 ;  /* 0x3f6ee58100057802 */ /* 0x000fe40000000f00 */
[----:B------:R-:W-:Y:S01]  /*0300*/  ISETP.GE.AND P0, PT, R10, RZ, PT ;  /* 0x000000ff0a00720c */ /* 0x000fe20003f06270 */
[----:B------:R-:W-:Y:S01]  /*0310*/  FFMA.FTZ R3, R2, R3, -0.015681877732276916504 ;  /* 0xbc80774802037423 */ /* 0x000fe20000010003 */
[----:B------:R-:W-:Y:S02]  /*0320*/  FSETP.NEU.FTZ.AND P2, PT, |R10|, |R9|, PT ;  /* 0x400000090a00720b */ /* 0x000fe40003f5d200 */
[----:B------:R-:W-:Y:S01]  /*0330*/  FSETP.NEU.FTZ.AND P1, PT, R16, RZ, PT ;  /* 0x000000ff1000720b */ /* 0x000fe20003f3d000 */
[----:B------:R-:W-:-:S04]  /*0340*/  FFMA.FTZ R3, R2, R3, 0.042200751602649688721 ;  /* 0x3d2cdab202037423 */ /* 0x000fc80000010003 */
[----:B------:R-:W-:-:S04]  /*0350*/  FFMA.FTZ R3, R2, R3, -0.074792981147766113281 ;  /* 0xbd992d1002037423 */ /* 0x000fc80000010003 */
[----:B------:R-:W-:-:S04]  /*0360*/  FFMA.FTZ R3, R2, R3, 0.10640415549278259277 ;  /* 0x3dd9ea6c02037423 */ /* 0x000fc80000010003 */
[----:B------:R-:W-:-:S04]  /*0370*/  FFMA.FTZ R3, R2, R3, -0.14207722246646881104 ;  /* 0xbe117cb102037423 */ /* 0x000fc80000010003 */
[----:B------:R-:W-:-:S04]  /*0380*/  FFMA.FTZ R3, R2, R3, 0.19993925094604492188 ;  /* 0x3e4cbce002037423 */ /* 0x000fc80000010003 */
[----:B------:R-:W-:-:S04]  /*0390*/  FFMA.FTZ R3, R2, R3, -0.33333197236061096191 ;  /* 0xbeaaaa7d02037423 */ /* 0x000fc80000010003 */
[----:B------:R-:W-:-:S04]  /*03a0*/  FMUL.FTZ R3, R2, R3 ;  /* 0x0000000302037220 */ /* 0x000fc80000410000 */
        /* <DEDUP_REMOVED lines=32> */
.L_x_4372:
[----:B------:R-:W-:Y:S01]  /*05b0*/  FMUL.FTZ R9, R9, R9 ;  /* 0x0000000909097220 */ /* 0x000fe20000410000 */
[----:B------:R-:W-:-:S04]  /*05c0*/  FADD.FTZ R5, R8, 2 ;  /* 0x4000000008057421 */ /* 0x000fc80000010000 */
[----:B------:R-:W-:-:S05]  /*05d0*/  FFMA.FTZ R6, R8, R5, R9 ;  /* 0x0000000508067223 */ /* 0x000fca0000010009 */
[----:B------:R-:W-:-:S13]  /*05e0*/  FSETP.NEU.FTZ.AND P0, PT, R6, RZ, PT ;  /* 0x000000ff0600720b */ /* 0x000fda0003f1d000 */
[----:B------:R-:W-:Y:S05]  /*05f0*/  @!P0 BRA `(.L_x_4373) ;  /* 0x0000000000708947 */ /* 0x000fea0003800000 */
[C---:B------:R-:W-:Y:S01]  /*0600*/  FADD.FTZ.RZ R0, R6.reuse, 1 ;  /* 0x3f80000006007421 */ /* 0x040fe2000001c000 */
[----:B------:R-:W-:Y:S01]  /*0610*/  MOV R5, 0x3e800000 ;  /* 0x3e80000000057802 */ /* 0x000fe20000000f00 */
[----:B------:R-:W-:Y:S01]  /*0620*/  HFMA2 R9, -RZ, RZ, 1.3056640625, -1.8671875 ;  /* 0x3d39bf78ff097431 */ /* 0x000fe200000001ff */
[----:B------:R-:W-:Y:S02]  /*0630*/  ISETP.GT.AND P1, PT, R6, -0x40800000, PT ;  /* 0xbf8000000600780c */ /* 0x000fe40003f24270 */
[----:B------:R-:W-:Y:S02]  /*0640*/  IADD3 R0, PT, PT, R0, -0x3f400000, RZ ;  /* 0xc0c0000000007810 */ /* 0x000fe40007ffe0ff */
[----:B------:R-:W-:Y:S02]  /*0650*/  ISETP.GT.U32.AND P0, PT, R6, 0x7f7fffff, PT ;  /* 0x7f7fffff0600780c */ /* 0x000fe40003f04070 */
        /* <DEDUP_REMOVED lines=22> */
.L_x_4373:
[----:B------:R-:W0:Y:S01]  /*07c0*/  LDC.64 R4, c[0x0][0x580] ;  /* 0x00016000ff047b82 */ /* 0x000e220000000a00 */
[----:B------:R-:W-:Y:S02]  /*07d0*/  MOV R2, R8 ;  /* 0x0000000800027202 */ /* 0x000fe40000000f00 */
[----:B------:R-:W-:-:S03]  /*07e0*/  IADD3 R7, PT, PT, R7, 0x80, RZ ;  /* 0x0000008007077810 */ /* 0x000fc60007ffe0ff */
[----:B0-----:R0:W-:Y:S04]  /*07f0*/  STG.E.64 desc[UR6][R4.64], R2 ;  /* 0x0000000204007986 */ /* 0x0011e8000c101b06 */
.L_x_4370:
[----:B------:R-:W-:Y:S05]  /*0800*/  BSYNC.RECONVERGENT B1 ;  /* 0x0000000000017941 */ /* 0x000fea0003800200 */
.L_x_4369:
[----:B------:R-:W1:Y:S02]  /*0810*/  LDCU UR4, c[0x0][0x380] ;  /* 0x00007000ff0477ac */ /* 0x000e640008000800 */
[----:B-1----:R-:W-:-:S13]  /*0820*/  ISETP.GE.AND P0, PT, R7, UR4, PT ;  /* 0x0000000407007c0c */ /* 0x002fda000bf06270 */
[----:B------:R-:W-:Y:S05]  /*0830*/  @P0 EXIT ;  /* 0x000000000000094d */ /* 0x000fea0003800000 */
[----:B------:R-:W1:Y:S02]  /*0840*/  LDC.64 R6, c[0x0][0x588] ;  /* 0x00016200ff067b82 */ /* 0x000e640000000a00 */
[----:B-1----:R-:W2:Y:S02]  /*0850*/  LDG.E.64 R6, desc[UR6][R6.64] ;  /* 0x0000000606067981 */ /* 0x002ea4000c1e1b00 */
[C---:B--2---:R-:W-:Y:S01]  /*0860*/  FADD.FTZ R0, |R6|.reuse, -RZ ;  /* 0x800000ff06007221 */ /* 0x044fe20000010200 */
[----:B------:R-:W-:Y:S01]  /*0870*/  FADD.FTZ R11, |R7|, -RZ ;  /* 0x800000ff070b7221 */ /* 0x000fe20000010200 */
[----:B------:R-:W-:-:S04]  /*0880*/  FADD.FTZ R10, R6, 1 ;  /* 0x3f800000060a7421 */ /* 0x000fc80000010000 */
[-C--:B------:R-:W-:Y:S01]  /*0890*/  VIMNMX R9, PT, PT, R0, R11.reuse, !PT ;  /* 0x0000000b00097248 */ /* 0x080fe20007fe0100 */
[----:B------:R-:W-:Y:S01]  /*08a0*/  FADD.FTZ R8, |R10|, -RZ ;  /* 0x800000ff0a087221 */ /* 0x000fe20000010200 */
[----:B------:R-:W-:Y:S02]  /*08b0*/  FSETP.GT.FTZ.AND P4, PT, |R7|, |R10|, PT ;  /* 0x4000000a0700720b */ /* 0x000fe40003f94200 */
[----:B0-----:R-:W-:Y:S02]  /*08c0*/  LOP3.LUT R2, R9, 0xfe000000, RZ, 0xc0, !PT ;  /* 0xfe00000009027812 */ /* 0x001fe400078ec0ff */
        /* <DEDUP_REMOVED lines=23> */
.L_x_4374:
        /* <DEDUP_REMOVED lines=46> */
.L_x_4375:
        /* <DEDUP_REMOVED lines=8> */
[C---:B------:R-:W-:Y:S02]  /*0da0*/  ISETP.GT.AND P1, PT, R9.reuse, -0x40800000, PT ;  /* 0xbf8000000900780c */ /* 0x040fe40003f24270 */
[----:B------:R-:W-:Y:S02]  /*0db0*/  IADD3 R0, PT, PT, R0, -0x3f400000, RZ ;  /* 0xc0c0000000007810 */ /* 0x000fe40007ffe0ff */
[----:B------:R-:W-:Y:S02]  /*0dc0*/  ISETP.GT.U32.AND P0, PT, R9, 0x7f7fffff, PT ;  /* 0x7f7fffff0900780c */ /* 0x000fe40003f04070 */
[----:B------:R-:W-:-:S04]  /*0dd0*/  LOP3.LUT R0, R0, 0xff800000, RZ, 0xc0, !PT ;  /* 0xff80000000007812 */ /* 0x000fc800078ec0ff */
[----:B------:R-:W-:Y:S02]  /*0de0*/  IADD3 R4, PT, PT, -R0, 0x40800000, RZ ;  /* 0x4080000000047810 */ /* 0x000fe40007ffe1ff */
[-C--:B------:R-:W-:Y:S02]  /*0df0*/  IADD3 R2, PT, PT, R9, -R0.reuse, RZ ;  /* 0x8000000009027210 */ /* 0x080fe40007ffe0ff */
[----:B------:R-:W-:Y:S01]  /*0e00*/  I2FP.F32.S32 R0, R0 ;  /* 0x0000000000007245 */ /* 0x000fe20000201400 */
[----:B------:R-:W-:Y:S01]  /*0e10*/  FFMA.FTZ R5, R4, R5, -1 ;  /* 0xbf80000004057423 */ /* 0x000fe20000010005 */
[----:B------:R-:W-:-:S03]  /*0e20*/  MOV R4, 0x7f800000 ;  /* 0x7f80000000047802 */ /* 0x000fc60000000f00 */
[----:B------:R-:W-:Y:S01]  /*0e30*/  FADD.FTZ R2, R2, R5 ;  /* 0x0000000502027221 */ /* 0x000fe20000010000 */
[----:B------:R-:W-:-:S03]  /*0e40*/  FMUL.FTZ R0, R0, 1.1920928955078125e-07 ;  /* 0x3400000000007820 */ /* 0x000fc60000410000 */
        /* <DEDUP_REMOVED lines=14> */
.L_x_4376:
[----:B------:R-:W0:Y:S01]  /*0f30*/  LDC.64 R4, c[0x0][0x580] ;  /* 0x00016000ff047b82 */ /* 0x000e220000000a00 */
[----:B------:R-:W-:-:S05]  /*0f40*/  MOV R2, R6 ;  /* 0x0000000600027202 */ /* 0x000fca0000000f00 */
[----:B0-----:R-:W-:Y:S01]  /*0f50*/  STG.E.64 desc[UR6][R4.64], R2 ;  /* 0x0000000204007986 */ /* 0x001fe2000c101b06 */
[----:B------:R-:W-:Y:S05]  /*0f60*/  EXIT ;  /* 0x000000000000794d */ /* 0x000fea0003800000 */
.L_x_4368:
        /* <DEDUP_REMOVED lines=8> */
[----:B------:R-:W-:Y:S01]  /*0ff0*/  MOV R3, R7 ;  /* 0x0000000700037202 */ /* 0x000fe20000000f00 */
[----:B------:R-:W-:Y:S01]  /*1000*/  IMAD.MOV.U32 R2, RZ, RZ, RZ ;  /* 0x000000ffff027224 */ /* 0x000fe200078e00ff */
[----:B------:R-:W-:Y:S01]  /*1010*/  ISETP.NE.AND P0, PT, R6, RZ, PT ;  /* 0x000000ff0600720c */ /* 0x000fe20003f05270 */
[----:B------:R-:W1:Y:S01]  /*1020*/  LDCU UR8, c[0x0][0x38c] ;  /* 0x00007180ff0877ac */ /* 0x000e620008000800 */
        /* <DEDUP_REMOVED lines=283> */
[----:B------:R-:W3:Y:S01]  /*21e0*/  @P0 LDC.64 R4, c[0x0][0x578] ;  /* 0x00015e00ff040b82 */ /* 0x000ee20000000a00 */
[----:B--2---:R-:W-:-:S05]  /*21f0*/  @P0 IMAD.HI.U32 R2, R11, R14, R10 ;  /* 0x0000000e0b020227 */ /* 0x004fca00078e000a */
[----:B------:R-:W-:Y:S01]  /*2200*/  @P0 SHF.R.U32.HI R10, RZ, R15, R2 ;  /* 0x0000000fff0a0219 */ /* 0x000fe20000011602 */
[----:B------:R-:W-:-:S03]  /*2210*/  IMAD R2, R13, UR8, R3 ;  /* 0x000000080d027c24 */ /* 0x000fc6000f8e0203 */
[----:B------:R-:W-:Y:S01]  /*2220*/  @P0 IADD3 R10, PT, PT, -R10, RZ, RZ ;  /* 0x000000ff0a0a0210 */ /* 0x000fe20007ffe1ff */
[C---:B-1----:R-:W-:Y:S02]  /*2230*/  IMAD R9, R2.reuse, UR4, R9 ;  /* 0x0000000402097c24 */ /* 0x042fe4000f8e0209 */
[----:B------:R-:W-:Y:S02]  /*2240*/  IMAD R0, R2, UR5, R0 ;  /* 0x0000000502007c24 */ /* 0x000fe4000f8e0200 */
[----:B0-----:R-:W-:-:S04]  /*2250*/  @P0 IMAD R10, R10, R17, R11 ;  /* 0x000000110a0a0224 */ /* 0x001fc800078e020b */
[C---:B---3--:R-:W-:Y:S02]  /*2260*/  @P0 IMAD R9, R10.reuse, R4, R9 ;  /* 0x000000040a090224 */ /* 0x048fe400078e0209 */
[----:B------:R-:W-:-:S07]  /*2270*/  @P0 IMAD R0, R10, R5, R0 ;  /* 0x000000050a000224 */ /* 0x000fce00078e0200 */
.L_x_4379:
[----:B------:R-:W0:Y:S02]  /*2280*/  LDCU.64 UR4, c[0x0][0x588] ;  /* 0x0000b100ff0477ac */ /* 0x000e240008000a00 */
[----:B0-----:R-:W-:-:S04]  /*2290*/  IADD3 R14, P0, PT, R0, UR4, RZ ;  /* 0x00000004000e7c10 */ /* 0x001fc8000ff1e0ff */
[----:B------:R-:W-:-:S06]  /*22a0*/  IADD3.X R15, PT, PT, RZ, UR5, RZ, P0, !PT ;  /* 0x00000005ff0f7c10 */ /* 0x000fcc00087fe4ff */
[----:B------:R-:W2:Y:S01]  /*22b0*/  LDG.E.64 R14, desc[UR6][R14.64] ;  /* 0x000000060e0e7981 */ /* 0x000ea2000c1e1b00 */
[----:B------:R-:W-:Y:S01]  /*22c0*/  BSSY.RECONVERGENT B2, `(.L_x_4380) ;  /* 0x000001f000027945 */ /* 0x000fe20003800200 */
[C---:B--2---:R-:W-:Y:S01]  /*22d0*/  FADD.FTZ R3, |R14|.reuse, -RZ ;  /* 0x800000ff0e037221 */ /* 0x044fe20000010200 */
[----:B------:R-:W-:Y:S01]  /*22e0*/  FADD.FTZ R10, |R15|, -RZ ;  /* 0x800000ff0f0a7221 */ /* 0x000fe20000010200 */
[----:B------:R-:W-:-:S04]  /*22f0*/  FADD.FTZ R12, R14, 1 ;  /* 0x3f8000000e0c7421 */ /* 0x000fc80000010000 */
[----:B------:R-:W-:Y:S01]  /*2300*/  VIMNMX R11, PT, PT, R3, R10, !PT ;  /* 0x0000000a030b7248 */ /* 0x000fe20007fe0100 */
        /* <DEDUP_REMOVED lines=9> */
[-C--:B------:R-:W-:Y:S01]  /*23a0*/  FMUL.FTZ R4, R3, R2.reuse ;  /* 0x0000000203047220 */ /* 0x080fe20000410000 */
[----:B------:R-:W-:Y:S01]  /*23b0*/  FMUL.FTZ R2, R11, R2 ;  /* 0x000000020b027220 */ /* 0x000fe20000410000 */
[----:B------:R-:W-:Y:S02]  /*23c0*/  LOP3.LUT R0, R0, 0x800000, RZ, 0xfc, !PT ;  /* 0x0080000000007812 */ /* 0x000fe400078efcff */
[----:B------:R-:W-:Y:S01]  /*23d0*/  FMUL.FTZ R5, R4, R4 ;  /* 0x0000000404057220 */ /* 0x000fe20000410000 */
[----:B------:R-:W-:Y:S01]  /*23e0*/  FCHK P0, R19, R16 ;  /* 0x0000001013007302 */ /* 0x000fe20000000000 */
[----:B------:R-:W-:Y:S02]  /*23f0*/  FSETP.NEU.FTZ.AND P5, PT, R3, +INF , PT ;  /* 0x7f8000000300780b */ /* 0x000fe40003fbd000 */
[----:B------:R-:W-:-:S06]  /*2400*/  FFMA.FTZ R5, R2, R2, R5 ;  /* 0x0000000202057223 */ /* 0x000fcc0000010005 */
[----:B------:R-:W1:Y:S01]  /*2410*/  MUFU.SQRT R5, R5 ;  /* 0x0000000500057308 */ /* 0x000e620000002000 */
[----:B0-----:R-:W-:-:S04]  /*2420*/  FFMA R2, -R16, R17, 1 ;  /* 0x3f80000010027423 */ /* 0x001fc80000000111 */
[----:B------:R-:W-:-:S04]  /*2430*/  FFMA R2, R17, R2, R17 ;  /* 0x0000000211027223 */ /* 0x000fc80000000011 */
[----:B------:R-:W-:-:S04]  /*2440*/  FFMA R17, R19, R2, RZ ;  /* 0x0000000213117223 */ /* 0x000fc800000000ff */
[----:B------:R-:W-:Y:S01]  /*2450*/  FFMA R3, -R16, R17, R19 ;  /* 0x0000001110037223 */ /* 0x000fe20000000113 */
[----:B-1----:R-:W-:-:S03]  /*2460*/  @P1 FMUL.FTZ R11, R5, R0 ;  /* 0x00000000050b1220 */ /* 0x002fc60000410000 */
[----:B------:R-:W-:Y:S01]  /*2470*/  FFMA R0, R2, R3, R17 ;  /* 0x0000000302007223 */ /* 0x000fe20000000011 */
[----:B------:R-:W-:Y:S06]  /*2480*/  @!P0 BRA `(.L_x_4381) ;  /* 0x0000000000088947 */ /* 0x000fec0003800000 */
[----:B------:R-:W-:-:S07]  /*2490*/  MOV R2, 0x24b0 ;  /* 0x000024b000027802 */ /* 0x000fce0000000f00 */
[----:B------:R-:W-:Y:S05]  /*24a0*/  CALL.REL.NOINC `($__internal_2_$__cuda_sm3x_div_rn_ftz_f32_slowpath) ;  /* 0x0000002000047944 */ /* 0x000fea0003c00000 */
.L_x_4381:
[----:B------:R-:W-:Y:S05]  /*24b0*/  BSYNC.RECONVERGENT B2 ;  /* 0x0000000000027941 */ /* 0x000fea0003800200 */
.L_x_4380:
[----:B------:R-:W-:Y:S02]  /*24c0*/  HFMA2 R3, -RZ, RZ, 0.89990234375, 10328 ;  /* 0x3b33710bff037431 */ /* 0x000fe400000001ff */
[----:B------:R-:W-:Y:S01]  /*24d0*/  FMUL.FTZ R2, R0, R0 ;  /* 0x0000000000027220 */ /* 0x000fe20000410000 */
[----:B------:R-:W-:Y:S01]  /*24e0*/  MOV R5, 0x3f6ee581 ;  /* 0x3f6ee58100057802 */ /* 0x000fe20000000f00 */
[----:B------:R-:W-:Y:S01]  /*24f0*/  BSSY.RECONVERGENT B0, `(.L_x_4382) ;  /* 0x000004e000007945 */ /* 0x000fe20003800200 */
        /* <DEDUP_REMOVED lines=46> */
[----:B------:R-:W-:-:S03]  /*27e0*/  MOV R13, 0x7f800000 ;  /* 0x7f800000000d7802 */ /* 0x000fc60000000f00 */
        /* <DEDUP_REMOVED lines=14> */
.L_x_4383:
        /* <DEDUP_REMOVED lines=16> */
.L_x_4384:
[----:B------:R-:W-:Y:S05]  /*29d0*/  BSYNC.RECONVERGENT B0 ;  /* 0x0000000000007941 */ /* 0x000fea0003800200 */
.L_x_4382:
[----:B------:R-:W0:Y:S01]  /*29e0*/  LDCU.64 UR4, c[0x0][0x580] ;  /* 0x0000b000ff0477ac */ /* 0x000e220008000a00 */
[----:B------:R-:W-:Y:S02]  /*29f0*/  MOV R2, R14 ;  /* 0x0000000e00027202 */ /* 0x000fe40000000f00 */
[----:B------:R-:W-:Y:S02]  /*2a00*/  IADD3 R7, PT, PT, R7, 0x80, RZ ;  /* 0x0000008007077810 */ /* 0x000fe40007ffe0ff */
[----:B0-----:R-:W-:-:S04]  /*2a10*/  IADD3 R4, P0, PT, R9, UR4, RZ ;  /* 0x0000000409047c10 */ /* 0x001fc8000ff1e0ff */
[----:B------:R-:W-:-:S05]  /*2a20*/  IADD3.X R5, PT, PT, RZ, UR5, RZ, P0, !PT ;  /* 0x00000005ff057c10 */ /* 0x000fca00087fe4ff */
[----:B------:R0:W-:Y:S04]  /*2a30*/  STG.E.64 desc[UR6][R4.64], R2 ;  /* 0x0000000204007986 */ /* 0x0001e8000c101b06 */
.L_x_4378:
[----:B------:R-:W-:Y:S05]  /*2a40*/  BSYNC.RECONVERGENT B1 ;  /* 0x0000000000017941 */ /* 0x000fea0003800200 */
.L_x_4377:
[----:B------:R-:W1:Y:S02]  /*2a50*/  LDCU UR4, c[0x0][0x380] ;  /* 0x00007000ff0477ac */ /* 0x000e640008000800 */
[----:B-1----:R-:W-:-:S13]  /*2a60*/  ISETP.GE.AND P0, PT, R7, UR4, PT ;  /* 0x0000000407007c0c */ /* 0x002fda000bf06270 */
        /* <DEDUP_REMOVED lines=299> */
.L_x_4385:
[----:B------:R-:W0:Y:S02]  /*3d20*/  LDCU.128 UR8, c[0x0][0x580] ;  /* 0x0000b000ff0877ac */ /* 0x000e240008000c00 */
[----:B0-----:R-:W-:-:S05]  /*3d30*/  IADD3 R8, P0, PT, R0, UR10, RZ ;  /* 0x0000000a00087c10 */ /* 0x001fca000ff1e0ff */
[----:B------:R-:W-:-:S06]  /*3d40*/  IMAD.X R9, RZ, RZ, UR11, P0 ;  /* 0x0000000bff097e24 */ /* 0x000fcc00080e06ff */
[----:B------:R-:W2:Y:S01]  /*3d50*/  LDG.E.64 R8, desc[UR6][R8.64] ;  /* 0x0000000608087981 */ /* 0x000ea2000c1e1b00 */
[----:B------:R-:W-:Y:S01]  /*3d60*/  BSSY.RECONVERGENT B1, `(.L_x_4386) ;  /* 0x0000021000017945 */ /* 0x000fe20003800200 */
        /* <DEDUP_REMOVED lines=22> */
[----:B------:R-:W-:Y:S01]  /*3ed0*/  FFMA R14, R5, R6, R5 ;  /* 0x00000006050e7223 */ /* 0x000fe20000000005 */
[----:B------:R-:W-:-:S03]  /*3ee0*/  IADD3 R6, P2, PT, R7, UR8, RZ ;  /* 0x0000000807067c10 */ /* 0x000fc6000ff5e0ff */
[----:B------:R-:W-:Y:S01]  /*3ef0*/  FFMA R5, R19, R14, RZ ;  /* 0x0000000e13057223 */ /* 0x000fe200000000ff */
[----:B------:R-:W-:-:S03]  /*3f00*/  IADD3.X R7, PT, PT, RZ, UR9, RZ, P2, !PT ;  /* 0x00000009ff077c10 */ /* 0x000fc600097fe4ff */
[----:B------:R-:W-:-:S04]  /*3f10*/  FFMA R0, -R16, R5, R19 ;  /* 0x0000000510007223 */ /* 0x000fc80000000113 */
[----:B------:R-:W-:Y:S01]  /*3f20*/  FFMA R0, R14, R0, R5 ;  /* 0x000000000e007223 */ /* 0x000fe20000000005 */
[----:B-1----:R-:W-:Y:S01]  /*3f30*/  @P1 FMUL.FTZ R11, R4, R3 ;  /* 0x00000003040b1220 */ /* 0x002fe20000410000 */
[----:B------:R-:W-:Y:S06]  /*3f40*/  @!P0 BRA `(.L_x_4387) ;  /* 0x0000000000088947 */ /* 0x000fec0003800000 */
[----:B------:R-:W-:-:S07]  /*3f50*/  MOV R2, 0x3f70 ;  /* 0x00003f7000027802 */ /* 0x000fce0000000f00 */
[----:B------:R-:W-:Y:S05]  /*3f60*/  CALL.REL.NOINC `($__internal_2_$__cuda_sm3x_div_rn_ftz_f32_slowpath) ;  /* 0x0000000400547944 */ /* 0x000fea0003c00000 */
.L_x_4387:
[----:B------:R-:W-:Y:S05]  /*3f70*/  BSYNC.RECONVERGENT B1 ;  /* 0x0000000000017941 */ /* 0x000fea0003800200 */
.L_x_4386:
        /* <DEDUP_REMOVED lines=47> */
.L_x_4389:
        /* <DEDUP_REMOVED lines=33> */
.L_x_4390:
[----:B------:R-:W-:Y:S05]  /*4480*/  BSYNC.RECONVERGENT B0 ;  /* 0x0000000000007941 */ /* 0x000fea0003800200 */
.L_x_4388:
[----:B------:R-:W-:-:S05]  /*4490*/  MOV R2, R8 ;  /* 0x0000000800027202 */ /* 0x000fca0000000f00 */
[----:B------:R-:W-:Y:S01]  /*44a0*/  STG.E.64 desc[UR6][R6.64], R2 ;  /* 0x0000000206007986 */ /* 0x000fe2000c101b06 */
[----:B------:R-:W-:Y:S05]  /*44b0*/  EXIT ;  /* 0x000000000000794d */ /* 0x000fea0003800000 */
        .weak           $__internal_2_$__cuda_sm3x_div_rn_ftz_f32_slowpath
        .type           $__internal_2_$__cuda_sm3x_div_rn_ftz_f32_slowpath,@function
        .size           $__internal_2_$__cuda_sm3x_div_rn_ftz_f32_slowpath,(.L_x_12145 - $__internal_2_$__cuda_sm3x_div_rn_ftz_f32_slowpath)
$__internal_2_$__cuda_sm3x_div_rn_ftz_f32_slowpath:
[----:B------:R-:W-:Y:S01]  /*44c0*/  SHF.R.U32.HI R3, RZ, 0x17, R16 ;  /* 0x00000017ff037819 */ /* 0x000fe20000011610 */
[----:B------:R-:W-:Y:S01]  /*44d0*/  BSSY.RECONVERGENT B0, `(.L_x_4391) ;  /* 0x0000047000007945 */ /* 0x000fe20003800200 */
[----:B------:R-:W-:-:S03]  /*44e0*/  SHF.R.U32.HI R4, RZ, 0x17, R19 ;  /* 0x00000017ff047819 */ /* 0x000fc60000011613 */
[----:B------:R-:W-:Y:S01]  /*44f0*/  BSSY.RELIABLE B3, `(.L_x_4392) ;  /* 0x000001e000037945 */ /* 0x000fe20003800100 */
[----:B------:R-:W-:Y:S02]  /*4500*/  LOP3.LUT R3, R3, 0xff, RZ, 0xc0, !PT ;  /* 0x000000ff03037812 */ /* 0x000fe400078ec0ff */
[----:B------:R-:W-:Y:S02]  /*4510*/  LOP3.LUT R4, R4, 0xff, RZ, 0xc0, !PT ;  /* 0x000000ff04047812 */ /* 0x000fe400078ec0ff */
[----:B------:R-:W-:Y:S02]  /*4520*/  IADD3 R0, PT, PT, R3, -0x1, RZ ;  /* 0xffffffff03007810 */ /* 0x000fe40007ffe0ff */
[----:B------:R-:W-:Y:S02]  /*4530*/  IADD3 R5, PT, PT, R4, -0x1, RZ ;  /* 0xffffffff04057810 */ /* 0x000fe40007ffe0ff */
        /* <DEDUP_REMOVED lines=25> */
.L_x_4393:
[----:B------:R-:W-:Y:S05]  /*46d0*/  BSYNC.RELIABLE B3 ;  /* 0x0000000000037941 */ /* 0x000fea0003800100 */
.L_x_4392:
[----:B------:R-:W-:Y:S01]  /*46e0*/  IADD3 R3, PT, PT, R3, -0x7f, RZ ;  /* 0xffffff8103037810 */ /* 0x000fe20007ffe0ff */
[----:B------:R-:W-:Y:S01]  /*46f0*/  BSSY.RECONVERGENT B3, `(.L_x_4398) ;  /* 0x000001b000037945 */ /* 0x000fe20003800200 */
[----:B------:R-:W-:-:S03]  /*4700*/  IADD3 R4, PT, PT, R4, -0x7f, RZ ;  /* 0xffffff8104047810 */ /* 0x000fc60007ffe0ff */
[----:B------:R-:W-:Y:S01]  /*4710*/  IMAD R20, R3, -0x800000, R16 ;  /* 0xff80000003147824 */ /* 0x000fe200078e0210 */
[C---:B------:R-:W-:Y:S01]  /*4720*/  IADD3 R3, PT, PT, R4.reuse, -R3, RZ ;  /* 0x8000000304037210 */ /* 0x040fe20007ffe0ff */
[----:B------:R-:W-:Y:S02]  /*4730*/  IMAD R0, R4, -0x800000, R19 ;  /* 0xff80000004007824 */ /* 0x000fe400078e0213 */
[----:B------:R-:W0:Y:S01]  /*4740*/  MUFU.RCP R18, R20 ;  /* 0x0000001400127308 */ /* 0x000e220000001000 */
[----:B------:R-:W-:-:S04]  /*4750*/  FADD.FTZ R5, -R20, -RZ ;  /* 0x800000ff14057221 */ /* 0x000fc80000010100 */
        /* <DEDUP_REMOVED lines=9> */
[----:B------:R-:W-:-:S04]  /*47f0*/  IADD3 R4, PT, PT, R4, R3, RZ ;  /* 0x0000000304047210 */ /* 0x000fc80007ffe0ff */
[----:B------:R-:W-:-:S04]  /*4800*/  IADD3 R5, PT, PT, R4, -0x1, RZ ;  /* 0xffffffff04057810 */ /* 0x000fc80007ffe0ff */
        /* <DEDUP_REMOVED lines=8> */
.L_x_4399:
[----:B------:R-:W-:-:S07]  /*4890*/  LEA R0, R3, R0, 0x17 ;  /* 0x0000000003007211 */ /* 0x000fce00078eb8ff */
.L_x_4400:
[----:B------:R-:W-:Y:S05]  /*48a0*/  BSYNC.RECONVERGENT B3 ;  /* 0x0000000000037941 */ /* 0x000fea0003800200 */
.L_x_4398:
[----:B------:R-:W-:Y:S05]  /*48b0*/  BRA `(.L_x_4401) ;  /* 0x0000000000207947 */ /* 0x000fea0003800000 */
.L_x_4397:
[----:B------:R-:W-:-:S04]  /*48c0*/  LOP3.LUT R19, R16, 0x80000000, R19, 0x48, !PT ;  /* 0x8000000010137812 */ /* 0x000fc800078e4813 */
[----:B------:R-:W-:Y:S01]  /*48d0*/  LOP3.LUT R0, R19, 0x7f800000, RZ, 0xfc, !PT ;  /* 0x7f80000013007812 */ /* 0x000fe200078efcff */
[----:B------:R-:W-:Y:S06]  /*48e0*/  BRA `(.L_x_4401) ;  /* 0x0000000000147947 */ /* 0x000fec0003800000 */
.L_x_4396:
[----:B------:R-:W-:Y:S01]  /*48f0*/  LOP3.LUT R0, R16, 0x80000000, R19, 0x48, !PT ;  /* 0x8000000010007812 */ /* 0x000fe200078e4813 */
[----:B------:R-:W-:Y:S06]  /*4900*/  BRA `(.L_x_4401) ;  /* 0x00000000000c7947 */ /* 0x000fec0003800000 */
.L_x_4395:
[----:B------:R-:W0:Y:S01]  /*4910*/  MUFU.RSQ R0, -QNAN ;  /* 0xffc0000000007908 */ /* 0x000e220000001400 */
[----:B------:R-:W-:Y:S05]  /*4920*/  BRA `(.L_x_4401) ;  /* 0x0000000000047947 */ /* 0x000fea0003800000 */
.L_x_4394:
[----:B------:R-:W-:-:S07]  /*4930*/  FADD.FTZ R0, R19, R16 ;  /* 0x0000001013007221 */ /* 0x000fce0000010000 */
.L_x_4401:
[----:B------:R-:W-:Y:S05]  /*4940*/  BSYNC.RECONVERGENT B0 ;  /* 0x0000000000007941 */ /* 0x000fea0003800200 */
.L_x_4391:
[----:B------:R-:W-:-:S04]  /*4950*/  HFMA2 R3, -RZ, RZ, 0, 0 ;  /* 0x00000000ff037431 */ /* 0x000fc800000001ff */
[----:B0-----:R-:W-:Y:S05]  /*4960*/  RET.REL.NODEC R2 `(_ZN2at6native18elementwise_kernelILi128ELi2EZNS0_22gpu_kernel_impl_nocastIZZZNS0_17log1p_kernel_cudaERNS_18TensorIteratorBaseEENKUlvE_clEvENKUlvE2_clEvEUlN3c107complexIfEEE_EEvS4_RKT_EUliE_EEviT1_) ;  /* 0xffffffb402a47950 */ /* 0x001fea0003c3ffff */
.L_x_4402:
        /* <DEDUP_REMOVED lines=9> */
.L_x_12145:


//--------------------- .text._ZN2at6native27unrolled_elementwise_kernelIZZZNS0_17log1p_kernel_cudaERNS_18TensorIteratorBaseEENKUlvE_clEvENKUlvE2_clEvEUlN3c107complexIfEEE_St5arrayIPcLm2EELi4E23TrivialOffsetCalculatorILi1EjESE_NS0_6memory15LoadWithoutCastENSF_16StoreWithoutCastEEEviT_T0_T2_T3_T4_T5_ --------------------------
	.section	.text._ZN2at6native27unrolled_elementwise_kernelIZZZNS0_17log1p_kernel_cudaERNS_18TensorIteratorBaseEENKUlvE_clEvENKUlvE2_clEvEUlN3c107complexIfEEE_St5arrayIPcLm2EELi4E23TrivialOffsetCalculatorILi1EjESE_NS0_6memory15LoadWithoutCastENSF_16StoreWithoutCastEEEviT_T0_T2_T3_T4_T5_,"ax",@progbits
	.align	128
        .global         _ZN2at6native27unrolled_elementwise_kernelIZZZNS0_17log1p_kernel_cudaERNS_18TensorIteratorBaseEENKUlvE_clEvENKUlvE2_clEvEUlN3c107complexIfEEE_St5arrayIPcLm2EELi4E23TrivialOffsetCalculatorILi1EjESE_NS0_6memory15LoadWithoutCastENSF_16StoreWithoutCastEEEviT_T0_T2_T3_T4_T5_
        .type           _ZN2at6native27unrolled_elementwise_kernelIZZZNS0_17log1p_kernel_cudaERNS_18TensorIteratorBaseEENKUlvE_clEvENKUlvE2_clEvEUlN3c107complexIfEEE_St5arrayIPcLm2EELi4E23TrivialOffsetCalculatorILi1EjESE_NS0_6memory15LoadWithoutCastENSF_16StoreWithoutCastEEEviT_T0_T2_T3_T4_T5_,@function
        .size           _ZN2at6native27unrolled_elementwise_kernelIZZZNS0_17log1p_kernel_cudaERNS_18TensorIteratorBaseEENKUlvE_clEvENKUlvE2_clEvEUlN3c107complexIfEEE_St5arrayIPcLm2EELi4E23TrivialOffsetCalculatorILi1EjESE_NS0_6memory15LoadWithoutCastENSF_16StoreWithoutCastEEEviT_T0_T2_T3_T4_T5_,(.L_x_12146 - _ZN2at6native27unrolled_elementwise_kernelIZZZNS0_17log1p_kernel_cudaERNS_18TensorIteratorBaseEENKUlvE_clEvENKUlvE2_clEvEUlN3c107complexIfEEE_St5arrayIPcLm2EELi4E23TrivialOffsetCalculatorILi1EjESE_NS0_6memory15LoadWithoutCastENSF_16StoreWithoutCastEEEviT_T0_T2_T3_T4_T5_)
        .other          _ZN2at6native27unrolled_elementwise_kernelIZZZNS0_17log1p_kernel_cudaERNS_18TensorIteratorBaseEENKUlvE_clEvENKUlvE2_clEvEUlN3c107complexIfEEE_St5arrayIPcLm2EELi4E23TrivialOffsetCalculatorILi1EjESE_NS0_6memory15LoadWithoutCastENSF_16StoreWithoutCastEEEviT_T0_T2_T3_T4_T5_,@"STO_CUDA_ENTRY STV_DEFAULT"
_ZN2at6native27unrolled_elementwise_kernelIZZZNS0_17log1p_kernel_cudaERNS_18TensorIteratorBaseEENKUlvE_clEvENKUlvE2_clEvEUlN3c107complexIfEEE_St5arrayIPcLm2EELi4E23TrivialOffsetCalculatorILi1EjESE_NS0_6memory15LoadWithoutCastENSF_16StoreWithoutCastEEEviT_T0_T2_T3_T4_T5_:
.text._ZN2at6native27unrolled_elementwise_kernelIZZZNS0_17log1p_kernel_cudaERNS_18TensorIteratorBaseEENKUlvE_clEvENKUlvE2_clEvEUlN3c107complexIfEEE_St5arrayIPcLm2EELi4E23TrivialOffsetCalculatorILi1EjESE_NS0_6memory15LoadWithoutCastENSF_16StoreWithoutCastEEEviT_T0_T2_T3_T4_T5_:
[----:B------:R-:W-:Y:S01]  /*0000*/  LDC R1, c[0x0][0x37c] ;  /* 0x0000df00ff017b82 */ /* 0x000fe20000000800 */
[----:B------:R-:W0:Y:S07]  /*0010*/  S2R R3, SR_CTAID.X ;  /* 0x0000000000037919 */ /* 0x000e2e0000002500 */
[----:B------:R-:W0:Y:S01]  /*0020*/  LDC R4, c[0x0][0x380] ;  /* 0x0000e000ff047b82 */ /* 0x000e220000000800 */
[----:B------:R-:W1:Y:S01]  /*0030*/  LDCU.64 UR4, c[0x0][0x358] ;  /* 0x00006b00ff0477ac */ /* 0x000e620008000a00 */
[----:B------:R-:W-:Y:S01]  /*0040*/  CS2R R20, SRZ ;  /* 0x0000000000147805 */ /* 0x000fe2000001ff00 */
[----:B------:R-:W2:Y:S01]  /*0050*/  S2R R15, SR_TID.X ;  /* 0x00000000000f7919 */ /* 0x000ea20000002100 */
[----:B0-----:R-:W-:Y:S01]  /*0060*/  IMAD R4, R3, -0x200, R4 ;  /* 0xfffffe0003047824 */ /* 0x001fe200078e0204 */
[----:B--2---:R-:W-:-:S04]  /*0070*/  MOV R5, R15 ;  /* 0x0000000f00057202 */ /* 0x004fc80000000f00 */
[----:B------:R-:W-:-:S13]  /*0080*/  ISETP.GE.AND P0, PT, R15, R4, PT ;  /* 0x000000040f00720c */ /* 0x000fda0003f06270 */
[----:B------:R-:W-:Y:S01]  /*0090*/  @!P0 IADD3 R15, PT, PT, R5, 0x80, RZ ;  /* 0x00000080050f8810 */ /* 0x000fe20007ffe0ff */
[----:B------:R-:W0:Y:S01]  /*00a0*/  @!P0 LDC.64 R6, c[0x0][0x390] ;  /* 0x0000e400ff068b82 */ /* 0x000e220000000a00 */
[----:B------:R-:W-:Y:S02]  /*00b0*/  @!P0 LEA R17, R3, R5, 0x9 ;  /* 0x0000000503118211 */ /* 0x000fe400078e48ff */
[----:B------:R-:W-:-:S13]  /*00c0*/  ISETP.GE.AND P1, PT, R15, R4, PT ;  /* 0x000000040f00720c */ /* 0x000fda0003f26270 */
[----:B------:R-:W-:Y:S01]  /*00d0*/  @!P1 LEA R19, R3, R15, 0x9 ;  /* 0x0000000f03139211 */ /* 0x000fe200078e48ff */
[----:B------:R-:W-:Y:S01]  /*00e0*/  @!P1 VIADD R15, R15, 0x80 ;  /* 0x000000800f0f9836 */ /* 0x000fe20000000000 */
[----:B------:R-:W2:Y:S04]  /*00f0*/  @!P1 LDC.64 R10, c[0x0][0x390] ;  /* 0x0000e400ff0a9b82 */ /* 0x000ea80000000a00 */
[----:B------:R-:W-:Y:S01]  /*0100*/  ISETP.GE.AND P3, PT, R15, R4, PT ;  /* 0x000000040f00720c */ /* 0x000fe20003f66270 */
[----:B0-----:R-:W-:Y:S01]  /*0110*/  @!P0 IMAD.WIDE.U32 R6, R17, 0x8, R6 ;  /* 0x0000000811068825 */ /* 0x001fe200078e0006 */
[----:B------:R-:W-:-:S04]  /*0120*/  CS2R R16, SRZ ;  /* 0x0000000000107805 */ /* 0x000fc8000001ff00 */
[----:B-1----:R0:W5:Y:S07]  /*0130*/  @!P0 LDG.E.64 R20, desc[UR4][R6.64] ;  /* 0x0000000406148981 */ /* 0x00216e000c1e1b00 */
[----:B------:R-:W-:Y:S01]  /*0140*/  @!P3 LEA R23, R3, R15, 0x9 ;  /* 0x0000000f0317b211 */ /* 0x000fe200078e48ff */
[----:B------:R-:W1:Y:S01]  /*0150*/  @!P3 LDC.64 R12, c[0x0][0x390] ;  /* 0x0000e400ff0cbb82 */ /* 0x000e620000000a00 */
[----:B------:R-:W-:-:S04]  /*0160*/  @!P3 IADD3 R15, PT, PT, R15, 0x80, RZ ;  /* 0x000000800f0fb810 */ /* 0x000fc80007ffe0ff */
[----:B------:R-:W-:Y:S01]  /*0170*/  ISETP.GE.AND P2, PT, R15, R4, PT ;  /* 0x000000040f00720c */ /* 0x000fe20003f46270 */
[----:B--2---:R-:W-:-:S12]  /*0180*/  @!P1 IMAD.WIDE.U32 R10, R19, 0x8, R10 ;  /* 0x00000008130a9825 */ /* 0x004fd800078e000a */
[----:B------:R-:W2:Y:S01]  /*0190*/  @!P2 LDC.64 R8, c[0x0][0x390] ;  /* 0x0000e400ff08ab82 */ /* 0x000ea20000000a00 */
[----:B------:R-:W-:Y:S02]  /*01a0*/  @!P2 IMAD R15, R3, 0x200, R15 ;  /* 0x00000200030fa824 */ /* 0x000fe400078e020f */
[----:B-1----:R-:W-:Y:S01]  /*01b0*/  @!P3 IMAD.WIDE.U32 R22, R23, 0x8, R12 ;  /* 0x000000081716b825 */ /* 0x002fe200078e000c */
[----:B------:R-:W-:-:S06]  /*01c0*/  CS2R R12, SRZ ;  /* 0x00000000000c7805 */ /* 0x000fcc000001ff00 */
[----:B------:R0:W5:Y:S01]  /*01d0*/  @!P1 LDG.E.64 R12, desc[UR4][R10.64] ;  /* 0x000000040a0c9981 */ /* 0x000162000c1e1b00 */
[----:B--2---:R-:W-:Y:S01]  /*01e0*/  @!P2 IMAD.WIDE.U32 R8, R15, 0x8, R8 ;  /* 0x000000080f08a825 */ /* 0x004fe200078e0008 */
[----:B------:R-:W-:-:S04]  /*01f0*/  CS2R R14, SRZ ;  /* 0x00000000000e7805 */ /* 0x000fc8000001ff00 */
[----:B------:R0:W5:Y:S04]  /*0200*/  @!P2 LDG.E.64 R16, desc[UR4][R8.64] ;  /* 0x000000040810a981 */ /* 0x000168000c1e1b00 */
[----:B------:R0:W5:Y:S01]  /*0210*/  @!P3 LDG.E.64 R14, desc[UR4][R22.64] ;  /* 0x00000004160eb981 */ /* 0x000162000c1e1b00 */
[----:B------:R-:W-:Y:S01]  /*0220*/  ISETP.GE.AND P0, PT, R5, R4, PT ;  /* 0x000000040500720c */ /* 0x000fe20003f06270 */
[----:B------:R-:W-:Y:S01]  /*0230*/  BSSY.RECONVERGENT B1, `(.L_x_4403) ;  /* 0x0000075000017945 */ /* 0x000fe20003800200 */
[----:B------:R-:W-:-:S11]  /*0240*/  CS2R R18, SRZ ;  /* 0x0000000000127805 */ /* 0x000fd6000001ff00 */
[----:B0-----:R-:W-:Y:S05]  /*0250*/  @P0 BRA `(.L_x_4404) ;  /* 0x0000000400c80947 */ /* 0x001fea0003800000 */
[C---:B-----5:R-:W-:Y:S01]  /*0260*/  FADD.FTZ R2, |R20|.reuse, -RZ ;  /* 0x800000ff14027221 */ /* 0x060fe20000010200 */
[C---:B------:R-:W-:Y:S01]  /*0270*/  FADD.FTZ R23, |R21|.reuse, -RZ ;  /* 0x800000ff15177221 */ /* 0x040fe20000010200 */
[----:B------:R-:W-:Y:S01]  /*0280*/  FADD.FTZ R22, R20, 1 ;  /* 0x3f80000014167421 */ /* 0x000fe20000010000 */
[----:B------:R-:W-:Y:S03]  /*0290*/  BSSY.RECONVERGENT B2, `(.L_x_4405) ;  /* 0x000001d000027945 */ /* 0x000fe60003800200 */
[----:B------:R-:W-:Y:S01]  /*02a0*/  VIMNMX R19, PT, PT, R2, R23, !PT ;  /* 0x0000001702137248 */ /* 0x000fe20007fe0100 */
[----:B------:R-:W-:Y:S01]  /*02b0*/  FADD.FTZ R18, |R22|, -RZ ;  /* 0x800000ff16127221 */ /* 0x000fe20000010200 */
[----:B------:R-:W-:Y:S02]  /*02c0*/  FSETP.GT.FTZ.AND P4, PT, |R21|, |R22|, PT ;  /* 0x400000161500720b */ /* 0x000fe40003f94200 */
[----:B------:R-:W-:-:S02]  /*02d0*/  LOP3.LUT R0, R19, 0xfe000000, RZ, 0xc0, !PT ;  /* 0xfe00000013007812 */ /* 0x000fc400078ec0ff */
[----:B------:R-:W-:Y:S02]  /*02e0*/  FSEL R24, R23, R18, P4 ;  /* 0x0000001217187208 */ /* 0x000fe40002000000 */
[-C--:B------:R-:W-:Y:S02]  /*02f0*/  VIMNMX R2, PT, PT, R2, R23.reuse, PT ;  /* 0x0000001702027248 */ /* 0x080fe40003fe0100 */
[----:B------:R-:W-:Y:S01]  /*0300*/  LOP3.LUT R6, R0, 0x7e800000, RZ, 0x3c, !PT ;  /* 0x7e80000000067812 */ /* 0x000fe200078e3cff */
[----:B------:R-:W0:Y:S01]  /*0310*/  MUFU.RCP R9, R24 ;  /* 0x0000001800097308 */ /* 0x000e220000001000 */
[----:B------:R-:W-:Y:S02]  /*0320*/  FSEL R25, R18, R23, P4 ;  /* 0x0000001712197208 */ /* 0x000fe40002000000 */
[C---:B------:R-:W-:Y:S01]  /*0330*/  FSETP.NEU.FTZ.AND P1, PT, R2.reuse, RZ, PT ;  /* 0x000000ff0200720b */ /* 0x040fe20003f3d000 */
[-C--:B------:R-:W-:Y:S01]  /*0340*/  FMUL.FTZ R7, R2, R6.reuse ;  /* 0x0000000602077220 */ /* 0x080fe20000410000 */
[----:B------:R-:W-:Y:S01]  /*0350*/  FMUL.FTZ R6, R19, R6 ;  /* 0x0000000613067220 */ /* 0x000fe20000410000 */
[----:B------:R-:W-:-:S02]  /*0360*/  LOP3.LUT R0, R0, 0x800000, RZ, 0xfc, !PT ;  /* 0x0080000000007812 */ /* 0x000fc400078efcff */
        /* <DEDUP_REMOVED lines=12> */
[----:B------:R-:W-:Y:S02]  /*0430*/  MOV R0, R24 ;  /* 0x0000001800007202 */ /* 0x000fe40000000f00 */
[----:B------:R-:W-:-:S07]  /*0440*/  MOV R2, 0x460 ;  /* 0x0000046000027802 */ /* 0x000fce0000000f00 */
[----:B------:R-:W-:Y:S05]  /*0450*/  CALL.REL.NOINC `($__internal_3_$__cuda_sm3x_div_rn_ftz_f32_slowpath) ;  /* 0x0000001c00647944 */ /* 0x000fea0003c00000 */
.L_x_4406:
[----:B------:R-:W-:Y:S05]  /*0460*/  BSYNC.RECONVERGENT B2 ;  /* 0x0000000000027941 */ /* 0x000fea0003800200 */
.L_x_4405:
[----:B------:R-:W-:Y:S02]  /*0470*/  HFMA2 R7, -RZ, RZ, 0.89990234375, 10328 ;  /* 0x3b33710bff077431 */ /* 0x000fe400000001ff */
[----:B------:R-:W-:Y:S01]  /*0480*/  FMUL.FTZ R2, R0, R0 ;  /* 0x0000000000027220 */ /* 0x000fe20000410000 */
[----:B------:R-:W-:Y:S02]  /*0490*/  MOV R9, 0x3f6ee581 ;  /* 0x3f6ee58100097802 */ /* 0x000fe40000000f00 */
[----:B------:R-:W-:Y:S01]  /*04a0*/  ISETP.GE.AND P1, PT, R22, RZ, PT ;  /* 0x000000ff1600720c */ /* 0x000fe20003f26270 */
[----:B------:R-:W-:Y:S01]  /*04b0*/  FFMA.FTZ R7, R2, R7, -0.015681877732276916504 ;  /* 0xbc80774802077423 */ /* 0x000fe20000010007 */
[C---:B------:R-:W-:Y:S01]  /*04c0*/  FSETP.NEU.FTZ.AND P0, PT, |R22|.reuse, |R21|, PT ;  /* 0x400000151600720b */ /* 0x040fe20003f1d200 */
[----:B------:R-:W-:Y:S01]  /*04d0*/  FADD.FTZ R22, |R22|, |R21| ;  /* 0x4000001516167221 */ /* 0x000fe20000010200 */
        /* <DEDUP_REMOVED lines=25> */
[----:B------:R-:W-:-:S03]  /*0670*/  MOV R18, R20 ;  /* 0x0000001400127202 */ /* 0x000fc60000000f00 */
[----:B------:R-:W-:-:S05]  /*0680*/  FFMA.FTZ R0, R7, R20, R0 ;  /* 0x0000001407007223 */ /* 0x000fca0000010000 */
[----:B------:R-:W-:-:S13]  /*0690*/  FSETP.NEU.FTZ.AND P0, PT, R0, RZ, PT ;  /* 0x000000ff0000720b */ /* 0x000fda0003f1d000 */
[----:B------:R-:W-:Y:S05]  /*06a0*/  @!P0 BRA `(.L_x_4404) ;  /* 0x0000000000b48947 */ /* 0x000fea0003800000 */
[C---:B------:R-:W-:Y:S01]  /*06b0*/  FADD.FTZ.RZ R2, R0.reuse, 1 ;  /* 0x3f80000000027421 */ /* 0x040fe2000001c000 */
[----:B------:R-:W-:Y:S01]  /*06c0*/  HFMA2 R9, -RZ, RZ, 1.625, 0 ;  /* 0x3e800000ff097431 */ /* 0x000fe200000001ff */
[----:B------:R-:W-:Y:S02]  /*06d0*/  MOV R11, 0x3d39bf78 ;  /* 0x3d39bf78000b7802 */ /* 0x000fe40000000f00 */
        /* <DEDUP_REMOVED lines=26> */
.L_x_4407:
        /* <DEDUP_REMOVED lines=16> */
.L_x_4404:
[----:B------:R-:W-:Y:S05]  /*0980*/  BSYNC.RECONVERGENT B1 ;  /* 0x0000000000017941 */ /* 0x000fea0003800200 */
.L_x_4403:
[----:B------:R-:W-:Y:S01]  /*0990*/  IADD3 R23, PT, PT, R5, 0x80, RZ ;  /* 0x0000008005177810 */ /* 0x000fe20007ffe0ff */
[----:B------:R-:W-:Y:S01]  /*09a0*/  BSSY.RECONVERGENT B1, `(.L_x_4408) ;  /* 0x0000075000017945 */ /* 0x000fe20003800200 */
[----:B-----5:R-:W-:Y:S02]  /*09b0*/  CS2R R20, SRZ ;  /* 0x0000000000147805 */ /* 0x020fe4000001ff00 */
[----:B------:R-:W-:-:S13]  /*09c0*/  ISETP.GE.AND P0, PT, R23, R4, PT ;  /* 0x000000041700720c */ /* 0x000fda0003f06270 */
[----:B------:R-:W-:Y:S05]  /*09d0*/  @P0 BRA `(.L_x_4409) ;  /* 0x0000000400c40947 */ /* 0x000fea0003800000 */
[C---:B------:R-:W-:Y:S01]  /*09e0*/  FADD.FTZ R2, |R12|.reuse, -RZ ;  /* 0x800000ff0c027221 */ /* 0x040fe20000010200 */
        /* <DEDUP_REMOVED lines=28> */
[----:B------:R-:W-:Y:S01]  /*0bb0*/  IMAD.MOV.U32 R0, RZ, RZ, R24 ;  /* 0x000000ffff007224 */ /* 0x000fe200078e0018 */
[----:B------:R-:W-:-:S07]  /*0bc0*/  MOV R2, 0xbe0 ;  /* 0x00000be000027802 */ /* 0x000fce0000000f00 */
[----:B------:R-:W-:Y:S05]  /*0bd0*/  CALL.REL.NOINC `($__internal_3_$__cuda_sm3x_div_rn_ftz_f32_slowpath) ;  /* 0x0000001400847944 */ /* 0x000fea0003c00000 */
.L_x_4411:
[----:B------:R-:W-:Y:S05]  /*0be0*/  BSYNC.RECONVERGENT B2 ;  /* 0x0000000000027941 */ /* 0x000fea0003800200 */
.L_x_4410:
        /* <DEDUP_REMOVED lines=46> */
.L_x_4412:
[----:B------:R-:W-:Y:S01]  /*0ed0*/  FMUL.FTZ R0, R13, R13 ;  /* 0x0000000d0d007220 */ /* 0x000fe20000410000 */
[----:B------:R-:W-:Y:S01]  /*0ee0*/  FADD.FTZ R7, R12, 2 ;  /* 0x400000000c077421 */ /* 0x000fe20000010000 */
[----:B------:R-:W-:-:S03]  /*0ef0*/  IMAD.MOV.U32 R20, RZ, RZ, R12 ;  /* 0x000000ffff147224 */ /* 0x000fc600078e000c */
[----:B------:R-:W-:-:S05]  /*0f00*/  FFMA.FTZ R0, R7, R12, R0 ;  /* 0x0000000c07007223 */ /* 0x000fca0000010000 */
[----:B------:R-:W-:-:S13]  /*0f10*/  FSETP.NEU.FTZ.AND P0, PT, R0, RZ, PT ;  /* 0x000000ff0000720b */ /* 0x000fda0003f1d000 */
[----:B------:R-:W-:Y:S05]  /*0f20*/  @!P0 BRA `(.L_x_4409) ;  /* 0x0000000000708947 */ /* 0x000fea0003800000 */
[C---:B------:R-:W-:Y:S01]  /*0f30*/  FADD.FTZ.RZ R2, R0.reuse, 1 ;  /* 0x3f80000000027421 */ /* 0x040fe2000001c000 */
[----:B------:R-:W-:Y:S01]  /*0f40*/  MOV R9, 0x3e800000 ;  /* 0x3e80000000097802 */ /* 0x000fe20000000f00 */
[----:B------:R-:W-:Y:S01]  /*0f50*/  IMAD.MOV.U32 R11, RZ, RZ, 0x3d39bf78 ;  /* 0x3d39bf78ff0b7424 */ /* 0x000fe200078e00ff */
        /* <DEDUP_REMOVED lines=25> */
.L_x_4409:
[----:B------:R-:W-:Y:S05]  /*10f0*/  BSYNC.RECONVERGENT B1 ;  /* 0x0000000000017941 */ /* 0x000fea0003800200 */
.L_x_4408:
[----:B------:R-:W-:Y:S01]  /*1100*/  IADD3 R7, PT, PT, R5, 0x100, RZ ;  /* 0x0000010005077810 */ /* 0x000fe20007ffe0ff */
[----:B------:R-:W-:Y:S01]  /*1110*/  BSSY.RECONVERGENT B1, `(.L_x_4413) ;  /* 0x0000075000017945 */ /* 0x000fe20003800200 */
[----:B------:R-:W-:Y:S02]  /*1120*/  CS2R R12, SRZ ;  /* 0x00000000000c7805 */ /* 0x000fe4000001ff00 */
        /* <DEDUP_REMOVED lines=34> */
.L_x_4416:
[----:B------:R-:W-:Y:S05]  /*1350*/  BSYNC.RECONVERGENT B2 ;  /* 0x0000000000027941 */ /* 0x000fea0003800200 */
.L_x_4415:
[----:B------:R-:W-:Y:S02]  /*1360*/  IMAD.MOV.U32 R7, RZ, RZ, 0x3b33710b ;  /* 0x3b33710bff077424 */ /* 0x000fe400078e00ff */
[----:B------:R-:W-:Y:S01]  /*1370*/  FMUL.FTZ R2, R0, R0 ;  /* 0x0000000000027220 */ /* 0x000fe20000410000 */
[----:B------:R-:W-:Y:S01]  /*1380*/  HFMA2 R9, -RZ, RZ, 1.857421875, -1409 ;  /* 0x3f6ee581ff097431 */ /* 0x000fe200000001ff */
[----:B------:R-:W-:Y:S02]  /*1390*/  ISETP.GE.AND P0, PT, R22, RZ, PT ;  /* 0x000000ff1600720c */ /* 0x000fe40003f06270 */
        /* <DEDUP_REMOVED lines=42> */
.L_x_4417:
[----:B------:R-:W-:Y:S01]  /*1640*/  FMUL.FTZ R0, R15, R15 ;  /* 0x0000000f0f007220 */ /* 0x000fe20000410000 */
[----:B------:R-:W-:Y:S01]  /*1650*/  FADD.FTZ R7, R14, 2 ;  /* 0x400000000e077421 */ /* 0x000fe20000010000 */
[----:B------:R-:W-:-:S03]  /*1660*/  MOV R12, R14 ;  /* 0x0000000e000c7202 */ /* 0x000fc60000000f00 */
[----:B------:R-:W-:-:S05]  /*1670*/  FFMA.FTZ R0, R7, R14, R0 ;  /* 0x0000000e07007223 */ /* 0x000fca0000010000 */
[----:B------:R-:W-:-:S13]  /*1680*/  FSETP.NEU.FTZ.AND P0, PT, R0, RZ, PT ;  /* 0x000000ff0000720b */ /* 0x000fda0003f1d000 */
[----:B------:R-:W-:Y:S05]  /*1690*/  @!P0 BRA `(.L_x_4414) ;  /* 0x0000000000708947 */ /* 0x000fea0003800000 */
[----:B------:R-:W-:Y:S01]  /*16a0*/  FADD.FTZ.RZ R2, R0, 1 ;  /* 0x3f80000000027421 */ /* 0x000fe2000001c000 */
[----:B------:R-:W-:Y:S01]  /*16b0*/  HFMA2 R9, -RZ, RZ, 1.625, 0 ;  /* 0x3e800000ff097431 */ /* 0x000fe200000001ff */
[----:B------:R-:W-:Y:S02]  /*16c0*/  MOV R11, 0x3d39bf78 ;  /* 0x3d39bf78000b7802 */ /* 0x000fe40000000f00 */
[----:B------:R-:W-:Y:S01]  /*16d0*/  VIADD R2, R2, 0xc0c00000 ;  /* 0xc0c0000002027836 */ /* 0x000fe20000000000 */
[C---:B------:R-:W-:Y:S02]  /*16e0*/  ISETP.GT.AND P1, PT, R0.reuse, -0x40800000, PT ;  /* 0xbf8000000000780c */ /* 0x040fe40003f24270 */
        /* <DEDUP_REMOVED lines=23> */
.L_x_4414:
[----:B------:R-:W-:Y:S05]  /*1860*/  BSYNC.RECONVERGENT B1 ;  /* 0x0000000000017941 */ /* 0x000fea0003800200 */
.L_x_4413:
[----:B------:R-:W-:Y:S01]  /*1870*/  IADD3 R7, PT, PT, R5, 0x180, RZ ;  /* 0x0000018005077810 */ /* 0x000fe20007ffe0ff */
[----:B------:R-:W-:Y:S03]  /*1880*/  BSSY.RECONVERGENT B1, `(.L_x_4418) ;  /* 0x0000075000017945 */ /* 0x000fe60003800200 */
[----:B------:R-:W-:Y:S02]  /*1890*/  ISETP.GE.AND P0, PT, R7, R4, PT ;  /* 0x000000040700720c */ /* 0x000fe40003f06270 */
[----:B------:R-:W-:-:S11]  /*18a0*/  CS2R R6, SRZ ;  /* 0x0000000000067805 */ /* 0x000fd6000001ff00 */
        /* <DEDUP_REMOVED lines=17> */
[----:B------:R-:W-:-:S02]  /*19c0*/  FSETP.NEU.FTZ.AND P5, PT, R2, +INF , PT ;  /* 0x7f8000000200780b */ /* 0x000fc40003fbd000 */
        /* <DEDUP_REMOVED lines=12> */
[----:B------:R-:W-:Y:S02]  /*1a90*/  MOV R0, R14 ;  /* 0x0000000e00007202 */ /* 0x000fe40000000f00 */
[----:B------:R-:W-:-:S07]  /*1aa0*/  MOV R2, 0x1ac0 ;  /* 0x00001ac000027802 */ /* 0x000fce0000000f00 */
[----:B------:R-:W-:Y:S05]  /*1ab0*/  CALL.REL.NOINC `($__internal_3_$__cuda_sm3x_div_rn_ftz_f32_slowpath) ;  /* 0x0000000400cc7944 */ /* 0x000fea0003c00000 */
.L_x_4421:
[----:B------:R-:W-:Y:S05]  /*1ac0*/  BSYNC.RECONVERGENT B2 ;  /* 0x0000000000027941 */ /* 0x000fea0003800200 */
.L_x_4420:
[----:B------:R-:W-:Y:S02]  /*1ad0*/  HFMA2 R7, -RZ, RZ, 0.89990234375, 10328 ;  /* 0x3b33710bff077431 */ /* 0x000fe400000001ff */
[----:B------:R-:W-:Y:S01]  /*1ae0*/  FMUL.FTZ R2, R0, R0 ;  /* 0x0000000000027220 */ /* 0x000fe20000410000 */
[----:B------:R-:W-:Y:S01]  /*1af0*/  IMAD.MOV.U32 R9, RZ, RZ, 0x3f6ee581 ;  /* 0x3f6ee581ff097424 */ /* 0x000fe200078e00ff */
[----:B------:R-:W-:Y:S02]  /*1b00*/  ISETP.GE.AND P0, PT, R24, RZ, PT ;  /* 0x000000ff1800720c */ /* 0x000fe40003f06270 */
        /* <DEDUP_REMOVED lines=29> */
[C---:B------:R-:W-:Y:S02]  /*1ce0*/  LOP3.LUT R6, R2.reuse, 0x7e800000, RZ, 0x3c, !PT ;  /* 0x7e80000002067812 */ /* 0x040fe400078e3cff */
[----:B------:R-:W-:-:S03]  /*1cf0*/  LOP3.LUT R2, R2, 0x800000, RZ, 0xfc, !PT ;  /* 0x0080000002027812 */ /* 0x000fc600078efcff */
[-C--:B------:R-:W-:Y:S01]  /*1d00*/  FMUL.FTZ R8, R15, R6.reuse ;  /* 0x000000060f087220 */ /* 0x080fe20000410000 */
[----:B------:R-:W-:-:S03]  /*1d10*/  FMUL.FTZ R6, R0, R6 ;  /* 0x0000000600067220 */ /* 0x000fc60000410000 */
[----:B------:R-:W-:-:S04]  /*1d20*/  FMUL.FTZ R9, R8, R8 ;  /* 0x0000000808097220 */ /* 0x000fc80000410000 */
[----:B------:R-:W-:-:S06]  /*1d30*/  FFMA.FTZ R9, R6, R6, R9 ;  /* 0x0000000606097223 */ /* 0x000fcc0000010009 */
[----:B------:R-:W0:Y:S02]  /*1d40*/  MUFU.SQRT R9, R9 ;  /* 0x0000000900097308 */ /* 0x000e240000002000 */
[----:B0-----:R-:W-:Y:S01]  /*1d50*/  @P0 FMUL.FTZ R0, R9, R2 ;  /* 0x0000000209000220 */ /* 0x001fe20000410000 */
[----:B------:R-:W-:-:S04]  /*1d60*/  FSETP.NEU.FTZ.AND P0, PT, R15, +INF , PT ;  /* 0x7f8000000f00780b */ /* 0x000fc80003f1d000 */
[----:B------:R-:W-:-:S06]  /*1d70*/  FSEL R0, R0, +INF , P0 ;  /* 0x7f80000000007808 */ /* 0x000fcc0000000000 */
[----:B------:R-:W0:Y:S02]  /*1d80*/  MUFU.LG2 R0, R0 ;  /* 0x0000000000007308 */ /* 0x000e240000000c00 */
[----:B0-----:R-:W-:Y:S01]  /*1d90*/  FMUL.FTZ R6, R0, 0.69314718246459960938 ;  /* 0x3f31721800067820 */ /* 0x001fe20000410000 */
[----:B------:R-:W-:Y:S06]  /*1da0*/  BRA `(.L_x_4419) ;  /* 0x0000000000887947 */ /* 0x000fec0003800000 */
.L_x_4422:
        /* <DEDUP_REMOVED lines=34> */
.L_x_4419:
[----:B------:R-:W-:Y:S05]  /*1fd0*/  BSYNC.RECONVERGENT B1 ;  /* 0x0000000000017941 */ /* 0x000fea0003800200 */
.L_x_4418:
[----:B------:R-:W-:Y:S01]  /*1fe0*/  ISETP.GE.AND P0, PT, R5, R4, PT ;  /* 0x000000040500720c */ /* 0x000fe20003f06270 */
[----:B------:R-:W-:Y:S04]  /*1ff0*/  BSSY.RECONVERGENT B0, `(.L_x_4423) ;  /* 0x0000017000007945 */ /* 0x000fe80003800200 */
[----:B------:R-:W-:Y:S08]  /*2000*/  BSSY.RELIABLE B1, `(.L_x_4424) ;  /* 0x000000f000017945 */ /* 0x000ff00003800100 */
[----:B------:R-:W-:Y:S05]  /*2010*/  @P0 BRA `(.L_x_4425) ;  /* 0x0000000000340947 */ /* 0x000fea0003800000 */
[----:B------:R-:W0:Y:S01]  /*2020*/  LDC.64 R8, c[0x0][0x388] ;  /* 0x0000e200ff087b82 */ /* 0x000e220000000a00 */
[----:B------:R-:W-:-:S05]  /*2030*/  LEA R5, R3, R5, 0x9 ;  /* 0x0000000503057211 */ /* 0x000fca00078e48ff */
[----:B0-----:R-:W-:Y:S01]  /*2040*/  IMAD.WIDE.U32 R8, R5, 0x8, R8 ;  /* 0x0000000805087825 */ /* 0x001fe200078e0008 */
[----:B------:R-:W-:-:S04]  /*2050*/  MOV R5, R23 ;  /* 0x0000001700057202 */ /* 0x000fc80000000f00 */
[----:B------:R0:W-:Y:S01]  /*2060*/  STG.E.64 desc[UR4][R8.64], R18 ;  /* 0x0000001208007986 */ /* 0x0001e2000c101b04 */
[----:B------:R-:W-:-:S13]  /*2070*/  ISETP.GE.AND P0, PT, R5, R4, PT ;  /* 0x000000040500720c */ /* 0x000fda0003f06270 */
[----:B------:R-:W-:Y:S05]  /*2080*/  @P0 BREAK.RELIABLE B1 ;  /* 0x0000000000010942 */ /* 0x000fea0003800100 */
[----:B0-----:R-:W-:Y:S05]  /*2090*/  @P0 BRA `(.L_x_4426) ;  /* 0x0000000000300947 */ /* 0x001fea0003800000 */
[----:B------:R-:W0:Y:S01]  /*20a0*/  LDC.64 R8, c[0x0][0x388] ;  /* 0x0000e200ff087b82 */ /* 0x000e220000000a00 */
[----:B------:R-:W-:Y:S01]  /*20b0*/  IMAD R11, R3, 0x200, R5 ;  /* 0x00000200030b7824 */ /* 0x000fe200078e0205 */
[----:B------:R-:W-:-:S03]  /*20c0*/  IADD3 R5, PT, PT, R5, 0x80, RZ ;  /* 0x0000008005057810 */ /* 0x000fc60007ffe0ff */
[----:B0-----:R-:W-:-:S05]  /*20d0*/  IMAD.WIDE.U32 R8, R11, 0x8, R8 ;  /* 0x000000080b087825 */ /* 0x001fca00078e0008 */
[----:B------:R0:W-:Y:S02]  /*20e0*/  STG.E.64 desc[UR4][R8.64], R20 ;  /* 0x0000001408007986 */ /* 0x0001e4000c101b04 */
.L_x_4425:
[----:B------:R-:W-:Y:S05]  /*20f0*/  BSYNC.RELIABLE B1 ;  /* 0x0000000000017941 */ /* 0x000fea0003800100 */
.L_x_4424:
[----:B------:R-:W-:-:S13]  /*2100*/  ISETP.GE.AND P0, PT, R5, R4, PT ;  /* 0x000000040500720c */ /* 0x000fda0003f06270 */
[----:B0-----:R-:W0:Y:S01]  /*2110*/  @!P0 LDC.64 R8, c[0x0][0x388] ;  /* 0x0000e200ff088b82 */ /* 0x001e220000000a00 */
[----:B------:R-:W-:Y:S02]  /*2120*/  @!P0 LEA R11, R3, R5, 0x9 ;  /* 0x00000005030b8211 */ /* 0x000fe400078e48ff */
[----:B------:R-:W-:-:S03]  /*2130*/  @!P0 IADD3 R5, PT, PT, R5, 0x80, RZ ;  /* 0x0000008005058810 */ /* 0x000fc60007ffe0ff */
[----:B0-----:R-:W-:-:S05]  /*2140*/  @!P0 IMAD.WIDE.U32 R8, R11, 0x8, R8 ;  /* 0x000000080b088825 */ /* 0x001fca00078e0008 */
[----:B------:R0:W-:Y:S02]  /*2150*/  @!P0 STG.E.64 desc[UR4][R8.64], R12 ;  /* 0x0000000c08008986 */ /* 0x0001e4000c101b04 */
.L_x_4426:
[----:B------:R-:W-:Y:S05]  /*2160*/  BSYNC.RECONVERGENT B0 ;  /* 0x0000000000007941 */ /* 0x000fea0003800200 */
.L_x_4423:
[----:B------:R-:W-:Y:S05]  /*2170*/  WARPSYNC.ALL ;  /* 0x0000000000007948 */ /* 0x000fea0003800000 */
[----:B------:R-:W-:-:S13]  /*2180*/  ISETP.GE.AND P0, PT, R5, R4, PT ;  /* 0x000000040500720c */ /* 0x000fda0003f06270 */
[----:B------:R-:W-:Y:S05]  /*2190*/  @P0 EXIT ;  /* 0x000000000000094d */ /* 0x000fea0003800000 */
[----:B0-----:R-:W0:Y:S01]  /*21a0*/  LDC.64 R8, c[0x0][0x388] ;  /* 0x0000e200ff087b82 */ /* 0x001e220000000a00 */
[----:B------:R-:W-:-:S05]  /*21b0*/  LEA R3, R3, R5, 0x9 ;  /* 0x0000000503037211 */ /* 0x000fca00078e48ff */
[----:B0-----:R-:W-:-:S05]  /*21c0*/  IMAD.WIDE.U32 R2, R3, 0x8, R8 ;  /* 0x0000000803027825 */ /* 0x001fca00078e0008 */
[----:B------:R-:W-:Y:S01]  /*21d0*/  STG.E.64 desc[UR4][R2.64], R6 ;  /* 0x0000000602007986 */ /* 0x000fe2000c101b04 */
[----:B------:R-:W-:Y:S05]  /*21e0*/  EXIT ;  /* 0x000000000000794d */ /* 0x000fea0003800000 */
        .weak           $__internal_3_$__cuda_sm3x_div_rn_ftz_f32_slowpath
        .type           $__internal_3_$__cuda_sm3x_div_rn_ftz_f32_slowpath,@function
        .size           $__internal_3_$__cuda_sm3x_div_rn_ftz_f32_slowpath,(.L_x_12146 - $__internal_3_$__cuda_sm3x_div_rn_ftz_f32_slowpath)
$__internal_3_$__cuda_sm3x_div_rn_ftz_f32_slowpath:
        /* <DEDUP_REMOVED lines=33> */
.L_x_4429:
[----:B------:R-:W-:Y:S05]  /*2400*/  BSYNC.RELIABLE B3 ;  /* 0x0000000000037941 */ /* 0x000fea0003800100 */
.L_x_4428:
        /* <DEDUP_REMOVED lines=16> */
[----:B------:R-:W-:-:S05]  /*2510*/  LOP3.LUT R6, R8, 0xff, RZ, 0xc0, !PT ;  /* 0x000000ff08067812 */ /* 0x000fca00078ec0ff */
[----:B------:R-:W-:-:S05]  /*2520*/  IMAD.IADD R6, R6, 0x1, R7 ;  /* 0x0000000106067824 */ /* 0x000fca00078e0207 */
        /* <DEDUP_REMOVED lines=9> */
.L_x_4435:
[----:B------:R-:W-:-:S07]  /*25c0*/  LEA R0, R7, R0, 0x17 ;  /* 0x0000000007007211 */ /* 0x000fce00078eb8ff */
.L_x_4436:
[----:B------:R-:W-:Y:S05]  /*25d0*/  BSYNC.RECONVERGENT B3 ;  /* 0x0000000000037941 */ /* 0x000fea0003800200 */
.L_x_4434:
[----:B------:R-:W-:Y:S05]  /*25e0*/  BRA `(.L_x_4437) ;  /* 0x0000000000207947 */ /* 0x000fea0003800000 */
.L_x_4433:
[----:B------:R-:W-:-:S04]  /*25f0*/  LOP3.LUT R25, R0, 0x80000000, R25, 0x48, !PT ;  /* 0x8000000000197812 */ /* 0x000fc800078e4819 */
[----:B------:R-:W-:Y:S01]  /*2600*/  LOP3.LUT R0, R25, 0x7f800000, RZ, 0xfc, !PT ;  /* 0x7f80000019007812 */ /* 0x000fe200078efcff */
[----:B------:R-:W-:Y:S06]  /*2610*/  BRA `(.L_x_4437) ;  /* 0x0000000000147947 */ /* 0x000fec0003800000 */
.L_x_4432:
[----:B------:R-:W-:Y:S01]  /*2620*/  LOP3.LUT R0, R0, 0x80000000, R25, 0x48, !PT ;  /* 0x8000000000007812 */ /* 0x000fe200078e4819 */
[----:B------:R-:W-:Y:S06]  /*2630*/  BRA `(.L_x_4437) ;  /* 0x00000000000c7947 */ /* 0x000fec0003800000 */
.L_x_4431:
[----:B------:R-:W0:Y:S01]  /*2640*/  MUFU.RSQ R0, -QNAN ;  /* 0xffc0000000007908 */ /* 0x000e220000001400 */
[----:B------:R-:W-:Y:S05]  /*2650*/  BRA `(.L_x_4437) ;  /* 0x0000000000047947 */ /* 0x000fea0003800000 */
.L_x_4430:
[----:B------:R-:W-:-:S07]  /*2660*/  FADD.FTZ R0, R25, R0 ;  /* 0x0000000019007221 */ /* 0x000fce0000010000 */
.L_x_4437:
[----:B------:R-:W-:Y:S05]  /*2670*/  BSYNC.RECONVERGENT B0 ;  /* 0x0000000000007941 */ /* 0x000fea0003800200 */
.L_x_4427:
[----:B------:R-:W-:Y:S01]  /*2680*/  MOV R6, R2 ;  /* 0x0000000200067202 */ /* 0x000fe20000000f00 */
[----:B------:R-:W-:-:S04]  /*2690*/  HFMA2 R7, -RZ, RZ, 0, 0 ;  /* 0x00000000ff077431 */ /* 0x000fc800000001ff */
[----:B0-----:R-:W-:Y:S05]  /*26a0*/  RET.REL.NODEC R6 `(_ZN2at6native27unrolled_elementwise_kernelIZZZNS0_17log1p_kernel_cudaERNS_18TensorIteratorBaseEENKUlvE_clEvENKUlvE2_clEvEUlN3c107complexIfEEE_St5arrayIPcLm2EELi4E23TrivialOffsetCalculatorILi1EjESE_NS0_6memory15LoadWithoutCastENSF_16StoreWithoutCastEEEviT_T0_T2_T3_T4_T5_) ;  /* 0xffffffd806547950 */ /* 0x001fea0003c3ffff */
.L_x_4438:
        /* <DEDUP_REMOVED lines=13> */
.L_x_12146:


//--------------------- .text._ZN2at6native29vectorized_elementwise_kernelILi2EZZZNS0_17log1p_kernel_cudaERNS_18TensorIteratorBaseEENKUlvE_clEvENKUlvE2_clEvEUlN3c107complexIfEEE_St5arrayIPcLm2EEEEviT0_T1_ --------------------------
	.section	.text._ZN2at6native29vectorized_elementwise_kernelILi2EZZZNS0_17log1p_kernel_cudaERNS_18TensorIteratorBaseEENKUlvE_clEvENKUlvE2_clEvEUlN3c107complexIfEEE_St5arrayIPcLm2EEEEviT0_T1_,"ax",@progbits
	.align	128
        .global         _ZN2at6native29vectorized_elementwise_kernelILi2EZZZNS0_17log1p_kernel_cudaERNS_18TensorIteratorBaseEENKUlvE_clEvENKUlvE2_clEvEUlN3c107complexIfEEE_St5arrayIPcLm2EEEEviT0_T1_
        .type           _ZN2at6native29vectorized_elementwise_kernelILi2EZZZNS0_17log1p_kernel_cudaERNS_18TensorIteratorBaseEENKUlvE_clEvENKUlvE2_clEvEUlN3c107complexIfEEE_St5arrayIPcLm2EEEEviT0_T1_,@function
        .size           _ZN2at6native29vectorized_elementwise_kernelILi2EZZZNS0_17log1p_kernel_cudaERNS_18TensorIteratorBaseEENKUlvE_clEvENKUlvE2_clEvEUlN3c107complexIfEEE_St5arrayIPcLm2EEEEviT0_T1_,(.L_x_12147 - _ZN2at6native29vectorized_elementwise_kernelILi2EZZZNS0_17log1p_kernel_cudaERNS_18TensorIteratorBaseEENKUlvE_clEvENKUlvE2_clEvEUlN3c107complexIfEEE_St5arrayIPcLm2EEEEviT0_T1_)
        .other          _ZN2at6native29vectorized_elementwise_kernelILi2EZZZNS0_17log1p_kernel_cudaERNS_18TensorIteratorBaseEENKUlvE_clEvENKUlvE2_clEvEUlN3c107complexIfEEE_St5arrayIPcLm2EEEEviT0_T1_,@"STO_CUDA_ENTRY STV_DEFAULT"
_ZN2at6native29vectorized_elementwise_kernelILi2EZZZNS0_17log1p_kernel_cudaERNS_18TensorIteratorBaseEENKUlvE_clEvENKUlvE2_clEvEUlN3c107complexIfEEE_St5arrayIPcLm2EEEEviT0_T1_:
.text._ZN2at6native29vectorized_elementwise_kernelILi2EZZZNS0_17log1p_kernel_cudaERNS_18TensorIteratorBaseEENKUlvE_clEvENKUlvE2_clEvEUlN3c107complexIfEEE_St5arrayIPcLm2EEEEviT0_T1_:
        /* <DEDUP_REMOVED lines=9> */
[----:B------:R-:W-:Y:S02]  /*0090*/  CS2R R24, SRZ ;  /* 0x0000000000187805 */ /* 0x000fe4000001ff00 */
[----:B0-----:R-:W-:Y:S02]  /*00a0*/  ISETP.GE.U32.AND P6, PT, R13, R30, PT ;  /* 0x0000001e0d00720c */ /* 0x001fe40003fc6070 */
[----:B------:R-:W-:-:S11]  /*00b0*/  MOV R5, R13 ;  /* 0x0000000d00057202 */ /* 0x000fd60000000f00 */
[----:B------:R-:W-:Y:S01]  /*00c0*/  @!P6 IADD3 R13, PT, PT, R5, 0x80, RZ ;  /* 0x00000080050de810 */ /* 0x000fe20007ffe0ff */
[----:B------:R-:W0:Y:S01]  /*00d0*/  @!P6 LDC.64 R14, c[0x0][0x390] ;  /* 0x0000e400ff0eeb82 */ /* 0x000e220000000a00 */
[----:B------:R-:W-:Y:S02]  /*00e0*/  @!P6 IADD3 R7, PT, PT, R2, R5, RZ ;  /* 0x000000050207e210 */ /* 0x000fe40007ffe0ff */
[----:B------:R-:W-:-:S13]  /*00f0*/  ISETP.GE.U32.AND P5, PT, R13, R30, PT ;  /* 0x0000001e0d00720c */ /* 0x000fda0003fa6070 */
[----:B------:R-:W-:Y:S01]  /*0100*/  @!P5 IADD3 R21, PT, PT, R2, R13, RZ ;  /* 0x0000000d0215d210 */ /* 0x000fe20007ffe0ff */
[----:B------:R-:W1:Y:S01]  /*0110*/  @!P5 LDC.64 R22, c[0x0][0x390] ;  /* 0x0000e400ff16db82 */ /* 0x000e620000000a00 */
[----:B------:R-:W-:-:S04]  /*0120*/  @!P5 IADD3 R13, PT, PT, R13, 0x80, RZ ;  /* 0x000000800d0dd810 */ /* 0x000fc80007ffe0ff */
[----:B------:R-:W-:Y:S01]  /*0130*/  ISETP.GE.U32.AND P4, PT, R13, R30, PT ;  /* 0x0000001e0d00720c */ /* 0x000fe20003f86070 */
[----:B0-----:R-:W-:-:S05]  /*0140*/  @!P6 IMAD.WIDE.U32 R14, R7, 0x8, R14 ;  /* 0x00000008070ee825 */ /* 0x001fca00078e000e */
[----:B------:R0:W5:Y:S07]  /*0150*/  @!P6 LDG.E.64 R24, desc[UR4][R14.64] ;  /* 0x000000040e18e981 */ /* 0x00016e000c1e1b00 */
[----:B------:R-:W-:Y:S01]  /*0160*/  @!P4 IADD3 R27, PT, PT, R2, R13, RZ ;  /* 0x0000000d021bc210 */ /* 0x000fe20007ffe0ff */
[----:B------:R-:W2:Y:S01]  /*0170*/  @!P4 LDC.64 R28, c[0x0][0x390] ;  /* 0x0000e400ff1ccb82 */ /* 0x000ea20000000a00 */
[----:B------:R-:W-:-:S04]  /*0180*/  @!P4 IADD3 R13, PT, PT, R13, 0x80, RZ ;  /* 0x000000800d0dc810 */ /* 0x000fc80007ffe0ff */
[----:B------:R-:W-:-:S13]  /*0190*/  ISETP.GE.U32.AND P3, PT, R13, R30, PT ;  /* 0x0000001e0d00720c */ /* 0x000fda0003f66070 */
[----:B------:R-:W-:Y:S01]  /*01a0*/  @!P3 IADD3 R31, PT, PT, R2, R13, RZ ;  /* 0x0000000d021fb210 */ /* 0x000fe20007ffe0ff */
[----:B------:R-:W3:Y:S01]  /*01b0*/  @!P3 LDC.64 R6, c[0x0][0x390] ;  /* 0x0000e400ff06bb82 */ /* 0x000ee20000000a00 */
[----:B------:R-:W-:-:S04]  /*01c0*/  @!P3 IADD3 R13, PT, PT, R13, 0x80, RZ ;  /* 0x000000800d0db810 */ /* 0x000fc80007ffe0ff */
[----:B------:R-:W-:-:S13]  /*01d0*/  ISETP.GE.U32.AND P2, PT, R13, R30, PT ;  /* 0x0000001e0d00720c */ /* 0x000fda0003f46070 */
[----:B------:R-:W-:Y:S01]  /*01e0*/  @!P2 IADD3 R33, PT, PT, R2, R13, RZ ;  /* 0x0000000d0221a210 */ /* 0x000fe20007ffe0ff */
[----:B------:R-:W4:Y:S01]  /*01f0*/  @!P2 LDC.64 R16, c[0x0][0x390] ;  /* 0x0000e400ff10ab82 */ /* 0x000f220000000a00 */
[----:B------:R-:W-:-:S04]  /*0200*/  @!P2 IADD3 R13, PT, PT, R13, 0x80, RZ ;  /* 0x000000800d0da810 */ /* 0x000fc80007ffe0ff */
[----:B------:R-:W-:-:S13]  /*0210*/  ISETP.GE.U32.AND P1, PT, R13, R30, PT ;  /* 0x0000001e0d00720c */ /* 0x000fda0003f26070 */
        /* <DEDUP_REMOVED lines=8> */
[----:B------:R-:W0:Y:S01]  /*02a0*/  @!P6 LDC.64 R8, c[0x0][0x390] ;  /* 0x0000e400ff08eb82 */ /* 0x000e220000000a00 */
[----:B------:R-:W-:Y:S01]  /*02b0*/  @!P6 IADD3 R37, PT, PT, R2, R13, RZ ;  /* 0x0000000d0225e210 */ /* 0x000fe20007ffe0ff */
[----:B-1----:R-:W-:Y:S01]  /*02c0*/  @!P5 IMAD.WIDE.U32 R22, R21, 0x8, R22 ;  /* 0x000000081516d825 */ /* 0x002fe200078e0016 */
[----:B------:R-:W-:Y:S02]  /*02d0*/  CS2R R12, SRZ ;  /* 0x00000000000c7805 */ /* 0x000fe4000001ff00 */
[----:B------:R-:W-:Y:S01]  /*02e0*/  CS2R R20, SRZ ;  /* 0x0000000000147805 */ /* 0x000fe2000001ff00 */
[----:B----4-:R-:W-:Y:S01]  /*02f0*/  @!P2 IMAD.WIDE.U32 R16, R33, 0x8, R16 ;  /* 0x000000082110a825 */ /* 0x010fe200078e0010 */
[----:B------:R-:W-:-:S03]  /*0300*/  CS2R R32, SRZ ;  /* 0x0000000000207805 */ /* 0x000fc6000001ff00 */
[----:B--2---:R-:W-:Y:S01]  /*0310*/  @!P0 IMAD.WIDE.U32 R34, R35, 0x8, R10 ;  /* 0x0000000823228825 */ /* 0x004fe200078e000a */
[----:B------:R-:W-:-:S03]  /*0320*/  CS2R R10, SRZ ;  /* 0x00000000000a7805 */ /* 0x000fc6000001ff00 */
[----:B------:R-:W-:-:S03]  /*0330*/  @!P4 IMAD.WIDE.U32 R28, R27, 0x8, R28 ;  /* 0x000000081b1cc825 */ /* 0x000fc600078e001c */
[----:B------:R-:W5:Y:S01]  /*0340*/  @!P2 LDG.E.64 R10, desc[UR4][R16.64] ;  /* 0x00000004100aa981 */ /* 0x000f62000c1e1b00 */
[----:B---3--:R-:W-:-:S03]  /*0350*/  @!P3 IMAD.WIDE.U32 R6, R31, 0x8, R6 ;  /* 0x000000081f06b825 */ /* 0x008fc600078e0006 */
[----:B------:R-:W5:Y:S01]  /*0360*/  @!P4 LDG.E.64 R32, desc[UR4][R28.64] ;  /* 0x000000041c20c981 */ /* 0x000f62000c1e1b00 */
[----:B0-----:R-:W-:-:S04]  /*0370*/  @!P1 IMAD.WIDE.U32 R18, R3, 0x8, R18 ;  /* 0x0000000803129825 */ /* 0x001fc800078e0012 */
[----:B------:R-:W-:Y:S01]  /*0380*/  @!P6 IMAD.WIDE.U32 R36, R37, 0x8, R8 ;  /* 0x000000082524e825 */ /* 0x000fe200078e0008 */
[----:B------:R-:W-:Y:S01]  /*0390*/  CS2R R8, SRZ ;  /* 0x0000000000087805 */ /* 0x000fe2000001ff00 */
[----:B------:R-:W5:Y:S04]  /*03a0*/  @!P1 LDG.E.64 R12, desc[UR4][R18.64] ;  /* 0x00000004120c9981 */ /* 0x000f68000c1e1b00 */
[----:B------:R-:W5:Y:S04]  /*03b0*/  @!P6 LDG.E.64 R20, desc[UR4][R36.64] ;  /* 0x000000042414e981 */ /* 0x000f68000c1e1b00 */
[----:B------:R-:W5:Y:S01]  /*03c0*/  @!P3 LDG.E.64 R8, desc[UR4][R6.64] ;  /* 0x000000040608b981 */ /* 0x000f62000c1e1b00 */
[----:B------:R-:W-:-:S06]  /*03d0*/  CS2R R14, SRZ ;  /* 0x00000000000e7805 */ /* 0x000fcc000001ff00 */
[----:B------:R-:W5:Y:S01]  /*03e0*/  @!P0 LDG.E.64 R14, desc[UR4][R34.64] ;  /* 0x00000004220e8981 */ /* 0x000f62000c1e1b00 */
[----:B------:R-:W-:Y:S02]  /*03f0*/  ISETP.GE.U32.AND P0, PT, R5, R30, PT ;  /* 0x0000001e0500720c */ /* 0x000fe40003f06070 */
[----:B------:R-:W-:Y:S01]  /*0400*/  CS2R R26, SRZ ;  /* 0x00000000001a7805 */ /* 0x000fe2000001ff00 */
[----:B------:R-:W-:Y:S05]  /*0410*/  BSSY.RECONVERGENT B2, `(.L_x_4440) ;  /* 0x0000076000027945 */ /* 0x000fea0003800200 */
[----:B------:R0:W5:Y:S02]  /*0420*/  @!P5 LDG.E.64 R26, desc[UR4][R22.64] ;  /* 0x00000004161ad981 */ /* 0x000164000c1e1b00 */
[----:B0-----:R-:W-:-:S03]  /*0430*/  CS2R R22, SRZ ;  /* 0x0000000000167805 */ /* 0x001fc6000001ff00 */
[----:B------:R-:W-:Y:S05]  /*0440*/  @P0 BRA `(.L_x_4441) ;  /* 0x0000000400c80947 */ /* 0x000fea0003800000 */
[C---:B-----5:R-:W-:Y:S01]  /*0450*/  FADD.FTZ R3, |R24|.reuse, -RZ ;  /* 0x800000ff18037221 */ /* 0x060fe20000010200 */
        /* <DEDUP_REMOVED lines=9> */
[C---:B------:R-:W-:Y:S01]  /*04f0*/  LOP3.LUT R4, R0.reuse, 0x7e800000, RZ, 0x3c, !PT ;  /* 0x7e80000000047812 */ /* 0x040fe200078e3cff */
        /* <DEDUP_REMOVED lines=20> */
[----:B------:R-:W-:Y:S05]  /*0640*/  CALL.REL.NOINC `($__internal_4_$__cuda_sm3x_div_rn_ftz_f32_slowpath) ;  /* 0x0000007400e87944 */ /* 0x000fea0003c00000 */
.L_x_4443:
[----:B------:R-:W-:Y:S05]  /*0650*/  BSYNC.RECONVERGENT B3 ;  /* 0x0000000000037941 */ /* 0x000fea0003800200 */
.L_x_4442:
[----:B------:R-:W-:Y:S02]  /*0660*/  HFMA2 R4, -RZ, RZ, 0.89990234375, 10328 ;  /* 0x3b33710bff047431 */ /* 0x000fe400000001ff */
[----:B------:R-:W-:Y:S01]  /*0670*/  FMUL.FTZ R3, R0, R0 ;  /* 0x0000000000037220 */ /* 0x000fe20000410000 */
[----:B------:R-:W-:Y:S02]  /*0680*/  MOV R23, 0x3f6ee581 ;  /* 0x3f6ee58100177802 */ /* 0x000fe40000000f00 */
[C---:B------:R-:W-:Y:S01]  /*0690*/  ISETP.GE.AND P1, PT, R34.reuse, RZ, PT ;  /* 0x000000ff2200720c */ /* 0x040fe20003f26270 */
[----:B------:R-:W-:Y:S01]  /*06a0*/  FFMA.FTZ R4, R3, R4, -0.015681877732276916504 ;  /* 0xbc80774803047423 */ /* 0x000fe20000010004 */
[----:B------:R-:W-:Y:S02]  /*06b0*/  FSETP.NEU.FTZ.AND P0, PT, |R34|, |R25|, PT ;  /* 0x400000192200720b */ /* 0x000fe40003f1d200 */
        /* <DEDUP_REMOVED lines=10> */
[----:B------:R-:W-:Y:S01]  /*0760*/  FFMA.FTZ R3, R23, 1.6832555532455444336, -R0 ;  /* 0x3fd774eb17037823 */ /* 0x000fe20000010800 */
[----:B------:R-:W-:-:S04]  /*0770*/  FADD.FTZ R23, |R34|, |R25| ;  /* 0x4000001922177221 */ /* 0x000fc80000010200 */
[----:B------:R-:W-:Y:S01]  /*0780*/  FSEL R4, R3, R0, P2 ;  /* 0x0000000003047208 */ /* 0x000fe20001000000 */
[----:B------:R-:W-:-:S04]  /*0790*/  @!P2 FADD.FTZ R0, -R0, -RZ ;  /* 0x800000ff0000a221 */ /* 0x000fc80000010100 */
        /* <DEDUP_REMOVED lines=45> */
.L_x_4444:
        /* <DEDUP_REMOVED lines=16> */
.L_x_4441:
[----:B------:R-:W-:Y:S05]  /*0b70*/  BSYNC.RECONVERGENT B2 ;  /* 0x0000000000027941 */ /* 0x000fea0003800200 */
.L_x_4440:
[----:B------:R-:W-:Y:S01]  /*0b80*/  IADD3 R7, PT, PT, R5, 0x80, RZ ;  /* 0x0000008005077810 */ /* 0x000fe20007ffe0ff */
[----:B------:R-:W-:Y:S01]  /*0b90*/  BSSY.RECONVERGENT B2, `(.L_x_4445) ;  /* 0x0000075000027945 */ /* 0x000fe20003800200 */
[----:B-----5:R-:W-:Y:S02]  /*0ba0*/  CS2R R24, SRZ ;  /* 0x0000000000187805 */ /* 0x020fe4000001ff00 */
[----:B------:R-:W-:-:S13]  /*0bb0*/  ISETP.GE.U32.AND P0, PT, R7, R30, PT ;  /* 0x0000001e0700720c */ /* 0x000fda0003f06070 */
        /* <DEDUP_REMOVED lines=33> */
.L_x_4448:
[----:B------:R-:W-:Y:S05]  /*0dd0*/  BSYNC.RECONVERGENT B3 ;  /* 0x0000000000037941 */ /* 0x000fea0003800200 */
.L_x_4447:
        /* <DEDUP_REMOVED lines=20> */
[----:B------:R-:W-:Y:S02]  /*0f20*/  HFMA2 R0, -RZ, RZ, 2.04296875, -15.78125 ;  /* 0x4016cbe4ff007431 */ /* 0x000fe400000001ff */
[----:B------:R-:W-:-:S03]  /*0f30*/  FADD.FTZ R25, |R34|, |R27| ;  /* 0x4000001b22197221 */ /* 0x000fc60000010200 */
        /* <DEDUP_REMOVED lines=24> */
.L_x_4449:
        /* <DEDUP_REMOVED lines=34> */
.L_x_4446:
[----:B------:R-:W-:Y:S05]  /*12e0*/  BSYNC.RECONVERGENT B2 ;  /* 0x0000000000027941 */ /* 0x000fea0003800200 */
.L_x_4445:
[----:B------:R-:W-:Y:S01]  /*12f0*/  IADD3 R3, PT, PT, R5, 0x100, RZ ;  /* 0x0000010005037810 */ /* 0x000fe20007ffe0ff */
[----:B------:R-:W-:Y:S01]  /*1300*/  BSSY.RECONVERGENT B2, `(.L_x_4450) ;  /* 0x0000075000027945 */ /* 0x000fe20003800200 */
[----:B------:R-:W-:Y:S02]  /*1310*/  CS2R R26, SRZ ;  /* 0x00000000001a7805 */ /* 0x000fe4000001ff00 */
        /* <DEDUP_REMOVED lines=34> */
.L_x_4453:
[----:B------:R-:W-:Y:S05]  /*1540*/  BSYNC.RECONVERGENT B3 ;  /* 0x0000000000037941 */ /* 0x000fea0003800200 */
.L_x_4452:
        /* <DEDUP_REMOVED lines=46> */
.L_x_4454:
        /* <DEDUP_REMOVED lines=34> */
.L_x_4451:
[----:B------:R-:W-:Y:S05]  /*1a50*/  BSYNC.RECONVERGENT B2 ;  /* 0x0000000000027941 */ /* 0x000fea0003800200 */
.L_x_4450:
        /* <DEDUP_REMOVED lines=37> */
.L_x_4458:
[----:B------:R-:W-:Y:S05]  /*1cb0*/  BSYNC.RECONVERGENT B3 ;  /* 0x0000000000037941 */ /* 0x000fea0003800200 */
.L_x_4457:
[----:B------:R-:W-:Y:S02]  /*1cc0*/  HFMA2 R4, -RZ, RZ, 0.89990234375, 10328 ;  /* 0x3b33710bff047431 */ /* 0x000fe400000001ff */
[----:B------:R-:W-:Y:S01]  /*1cd0*/  FMUL.FTZ R3, R0, R0 ;  /* 0x0000000000037220 */ /* 0x000fe20000410000 */
[----:B------:R-:W-:Y:S02]  /*1ce0*/  MOV R29, 0x3f6ee581 ;  /* 0x3f6ee581001d7802 */ /* 0x000fe40000000f00 */
[C---:B------:R-:W-:Y:S01]  /*1cf0*/  ISETP.GE.AND P0, PT, R34.reuse, RZ, PT ;  /* 0x000000ff2200720c */ /* 0x040fe20003f06270 */
[----:B------:R-:W-:Y:S01]  /*1d00*/  FFMA.FTZ R4, R3, R4, -0.015681877732276916504 ;  /* 0xbc80774803047423 */ /* 0x000fe20000010004 */
[C---:B------:R-:W-:Y:S02]  /*1d10*/  FSETP.NEU.FTZ.AND P4, PT, |R34|.reuse, |R9|, PT ;  /* 0x400000092200720b */ /* 0x040fe40003f9d200 */
[----:B------:R-:W-:Y:S01]  /*1d20*/  FSETP.NEU.FTZ.AND P1, PT, R33, RZ, PT ;  /* 0x000000ff2100720b */ /* 0x000fe20003f3d000 */
[----:B------:R-:W-:Y:S01]  /*1d30*/  FFMA.FTZ R4, R3, R4, 0.042200751602649688721 ;  /* 0x3d2cdab203047423 */ /* 0x000fe20000010004 */
[----:B------:R-:W-:-:S03]  /*1d40*/  FADD.FTZ R33, |R34|, |R9| ;  /* 0x4000000922217221 */ /* 0x000fc60000010200 */
        /* <DEDUP_REMOVED lines=37> */
.L_x_4459:
        /* <DEDUP_REMOVED lines=34> */
.L_x_4456:
[----:B------:R-:W-:Y:S05]  /*21c0*/  BSYNC.RECONVERGENT B2 ;  /* 0x0000000000027941 */ /* 0x000fea0003800200 */
.L_x_4455:
[----:B------:R-:W-:Y:S01]  /*21d0*/  IADD3 R3, PT, PT, R5, 0x200, RZ ;  /* 0x0000020005037810 */ /* 0x000fe20007ffe0ff */
[----:B------:R-:W-:Y:S01]  /*21e0*/  BSSY.RECONVERGENT B2, `(.L_x_4460) ;  /* 0x0000075000027945 */ /* 0x000fe20003800200 */
[----:B------:R-:W-:Y:S02]  /*21f0*/  CS2R R8, SRZ ;  /* 0x0000000000087805 */ /* 0x000fe4000001ff00 */
[----:B------:R-:W-:-:S13]  /*2200*/  ISETP.GE.U32.AND P0, PT, R3, R30, PT ;  /* 0x0000001e0300720c */ /* 0x000fda0003f06070 */
        /* <DEDUP_REMOVED lines=9> */
[-C--:B------:R-:W-:Y:S02]  /*22a0*/  VIMNMX R3, PT, PT, R4, R17.reuse, PT ;  /* 0x0000001104037248 */ /* 0x080fe40003fe0100 */
[----:B------:R-:W-:Y:S02]  /*22b0*/  FSEL R19, R17, R8, P2 ;  /* 0x0000000811137208 */ /* 0x000fe40001000000 */
[----:B------:R-:W-:Y:S02]  /*22c0*/  LOP3.LUT R4, R0, 0x7e800000, RZ, 0x3c, !PT ;  /* 0x7e80000000047812 */ /* 0x000fe400078e3cff */
[----:B------:R-:W0:Y:S01]  /*22d0*/  MUFU.RCP R16, R19 ;  /* 0x0000001300107308 */ /* 0x000e220000001000 */
[----:B------:R-:W-:Y:S02]  /*22e0*/  FSEL R35, R8, R17, P2 ;  /* 0x0000001108237208 */ /* 0x000fe40001000000 */
[-C--:B------:R-:W-:Y:S01]  /*22f0*/  FMUL.FTZ R6, R3, R4.reuse ;  /* 0x0000000403067220 */ /* 0x080fe20000410000 */
[----:B------:R-:W-:Y:S01]  /*2300*/  FMUL.FTZ R4, R9, R4 ;  /* 0x0000000409047220 */ /* 0x000fe20000410000 */
[----:B------:R-:W-:-:S02]  /*2310*/  FSETP.NEU.FTZ.AND P1, PT, R3, RZ, PT ;  /* 0x000000ff0300720b */ /* 0x000fc40003f3d000 */
[----:B------:R-:W-:Y:S01]  /*2320*/  FMUL.FTZ R29, R6, R6 ;  /* 0x00000006061d7220 */ /* 0x000fe20000410000 */
[----:B------:R-:W-:Y:S01]  /*2330*/  FCHK P0, R35, R19 ;  /* 0x0000001323007302 */ /* 0x000fe20000000000 */
[----:B------:R-:W-:Y:S02]  /*2340*/  LOP3.LUT R0, R0, 0x800000, RZ, 0xfc, !PT ;  /* 0x0080000000007812 */ /* 0x000fe400078efcff */
[----:B------:R-:W-:Y:S01]  /*2350*/  FFMA.FTZ R29, R4, R4, R29 ;  /* 0x00000004041d7223 */ /* 0x000fe2000001001d */
[----:B------:R-:W-:-:S05]  /*2360*/  FSETP.NEU.FTZ.AND P3, PT, R3, +INF , PT ;  /* 0x7f8000000300780b */ /* 0x000fca0003f7d000 */
        /* <DEDUP_REMOVED lines=11> */
.L_x_4463:
[----:B------:R-:W-:Y:S05]  /*2420*/  BSYNC.RECONVERGENT B3 ;  /* 0x0000000000037941 */ /* 0x000fea0003800200 */
.L_x_4462:
[----:B------:R-:W-:Y:S02]  /*2430*/  HFMA2 R4, -RZ, RZ, 0.89990234375, 10328 ;  /* 0x3b33710bff047431 */ /* 0x000fe400000001ff */
[----:B------:R-:W-:Y:S01]  /*2440*/  FMUL.FTZ R3, R0, R0 ;  /* 0x0000000000037220 */ /* 0x000fe20000410000 */
[----:B------:R-:W-:Y:S02]  /*2450*/  MOV R29, 0x3f6ee581 ;  /* 0x3f6ee581001d7802 */ /* 0x000fe40000000f00 */
[C---:B------:R-:W-:Y:S01]  /*2460*/  ISETP.GE.AND P0, PT, R34.reuse, RZ, PT ;  /* 0x000000ff2200720c */ /* 0x040fe20003f06270 */
        /* <DEDUP_REMOVED lines=42> */
.L_x_4464:
        /* <DEDUP_REMOVED lines=34> */
.L_x_4461:
[----:B------:R-:W-:Y:S05]  /*2930*/  BSYNC.RECONVERGENT B2 ;  /* 0x0000000000027941 */ /* 0x000fea0003800200 */
.L_x_4460:
        /* <DEDUP_REMOVED lines=37> */
.L_x_4468:
[----:B------:R-:W-:Y:S05]  /*2b90*/  BSYNC.RECONVERGENT B3 ;  /* 0x0000000000037941 */ /* 0x000fea0003800200 */
.L_x_4467:
        /* <DEDUP_REMOVED lines=46> */
.L_x_4469:
        /* <DEDUP_REMOVED lines=34> */
.L_x_4466:
[----:B------:R-:W-:Y:S05]  /*30a0*/  BSYNC.RECONVERGENT B2 ;  /* 0x0000000000027941 */ /* 0x000fea0003800200 */
.L_x_4465:
        /* <DEDUP_REMOVED lines=37> */
.L_x_4473:
[----:B------:R-:W-:Y:S05]  /*3300*/  BSYNC.RECONVERGENT B3 ;  /* 0x0000000000037941 */ /* 0x000fea0003800200 */
.L_x_4472:
        /* <DEDUP_REMOVED lines=46> */
.L_x_4474:
        /* <DEDUP_REMOVED lines=34> */
.L_x_4471:
[----:B------:R-:W-:Y:S05]  /*3810*/  BSYNC.RECONVERGENT B2 ;  /* 0x0000000000027941 */ /* 0x000fea0003800200 */
.L_x_4470:
        /* <DEDUP_REMOVED lines=37> */
.L_x_4478:
[----:B------:R-:W-:Y:S05]  /*3a70*/  BSYNC.RECONVERGENT B3 ;  /* 0x0000000000037941 */ /* 0x000fea0003800200 */
.L_x_4477:
        /* <DEDUP_REMOVED lines=46> */
.L_x_4479:
        /* <DEDUP_REMOVED lines=34> */
.L_x_4476:
[----:B------:R-:W-:Y:S05]  /*3f80*/  BSYNC.RECONVERGENT B2 ;  /* 0x0000000000027941 */ /* 0x000fea0003800200 */
.L_x_4475:
[----:B------:R-:W-:Y:S01]  /*3f90*/  ISETP.GE.U32.AND P0, PT, R5, R30, PT ;  /* 0x0000001e0500720c */ /* 0x000fe20003f06070 */
[----:B------:R-:W-:Y:S04]  /*3fa0*/  BSSY.RECONVERGENT B0, `(.L_x_4480) ;  /* 0x0000033000007945 */ /* 0x000fe80003800200 */
[----:B------:R-:W-:Y:S08]  /*3fb0*/  BSSY.RELIABLE B1, `(.L_x_4481) ;  /* 0x000002b000017945 */ /* 0x000ff00003800100 */
[----:B------:R-:W-:Y:S05]  /*3fc0*/  @P0 BRA `(.L_x_4482) ;  /* 0x0000000000300947 */ /* 0x000fea0003800000 */
[----:B------:R-:W0:Y:S01]  /*3fd0*/  LDC.64 R14, c[0x0][0x388] ;  /* 0x0000e200ff0e7b82 */ /* 0x000e220000000a00 */
[----:B------:R-:W-:Y:S02]  /*3fe0*/  IADD3 R3, PT, PT, R2, R5, RZ ;  /* 0x0000000502037210 */ /* 0x000fe40007ffe0ff */
[----:B------:R-:W-:-:S04]  /*3ff0*/  MOV R5, R7 ;  /* 0x0000000700057202 */ /* 0x000fc80000000f00 */
[----:B------:R-:W-:Y:S01]  /*4000*/  ISETP.GE.U32.AND P0, PT, R5, R30, PT ;  /* 0x0000001e0500720c */ /* 0x000fe20003f06070 */
[----:B0-----:R-:W-:-:S05]  /*4010*/  IMAD.WIDE.U32 R14, R3, 0x8, R14 ;  /* 0x00000008030e7825 */ /* 0x001fca00078e000e */
[----:B------:R0:W-:Y:S07]  /*4020*/  STG.E.64 desc[UR4][R14.64], R22 ;  /* 0x000000160e007986 */ /* 0x0001ee000c101b04 */
[----:B------:R-:W-:Y:S05]  /*4030*/  @P0 BRA `(.L_x_4483) ;  /* 0x0000000000300947 */ /* 0x000fea0003800000 */
[----:B------:R-:W1:Y:S01]  /*4040*/  LDC.64 R6, c[0x0][0x388] ;  /* 0x0000e200ff067b82 */ /* 0x000e620000000a00 */
[----:B------:R-:W-:Y:S02]  /*4050*/  IADD3 R3, PT, PT, R2, R5, RZ ;  /* 0x0000000502037210 */ /* 0x000fe40007ffe0ff */
[----:B------:R-:W-:-:S03]  /*4060*/  IADD3 R5, PT, PT, R5, 0x80, RZ ;  /* 0x0000008005057810 */ /* 0x000fc60007ffe0ff */
[----:B-1----:R-:W-:-:S05]  /*4070*/  IMAD.WIDE.U32 R6, R3, 0x8, R6 ;  /* 0x0000000803067825 */ /* 0x002fca00078e0006 */
[----:B------:R1:W-:Y:S02]  /*4080*/  STG.E.64 desc[UR4][R6.64], R24 ;  /* 0x0000001806007986 */ /* 0x0003e4000c101b04 */
.L_x_4482:
[----:B------:R-:W-:-:S13]  /*4090*/  ISETP.GE.U32.AND P0, PT, R5, R30, PT ;  /* 0x0000001e0500720c */ /* 0x000fda0003f06070 */
[----:B------:R-:W-:Y:S05]  /*40a0*/  @P0 BRA `(.L_x_4484) ;  /* 0x0000000000300947 */ /* 0x000fea0003800000 */
[----:B-1----:R-:W1:Y:S01]  /*40b0*/  LDC.64 R6, c[0x0][0x388] ;  /* 0x0000e200ff067b82 */ /* 0x002e620000000a00 */
[----:B------:R-:W-:Y:S02]  /*40c0*/  IADD3 R3, PT, PT, R2, R5, RZ ;  /* 0x0000000502037210 */ /* 0x000fe40007ffe0ff */
[----:B------:R-:W-:-:S03]  /*40d0*/  IADD3 R5, PT, PT, R5, 0x80, RZ ;  /* 0x0000008005057810 */ /* 0x000fc60007ffe0ff */
[----:B-1----:R-:W-:-:S05]  /*40e0*/  IMAD.WIDE.U32 R6, R3, 0x8, R6 ;  /* 0x0000000803067825 */ /* 0x002fca00078e0006 */
[----:B------:R1:W-:Y:S02]  /*40f0*/  STG.E.64 desc[UR4][R6.64], R26 ;  /* 0x0000001a06007986 */ /* 0x0003e4000c101b04 */
.L_x_4483:
[----:B------:R-:W-:-:S13]  /*4100*/  ISETP.GE.U32.AND P0, PT, R5, R30, PT ;  /* 0x0000001e0500720c */ /* 0x000fda0003f06070 */
[----:B------:R-:W-:Y:S05]  /*4110*/  @P0 BRA `(.L_x_4485) ;  /* 0x0000000000300947 */ /* 0x000fea0003800000 */
[----:B-1----:R-:W1:Y:S01]  /*4120*/  LDC.64 R6, c[0x0][0x388] ;  /* 0x0000e200ff067b82 */ /* 0x002e620000000a00 */
[----:B------:R-:W-:Y:S02]  /*4130*/  IADD3 R3, PT, PT, R2, R5, RZ ;  /* 0x0000000502037210 */ /* 0x000fe40007ffe0ff */
[----:B------:R-:W-:-:S03]  /*4140*/  IADD3 R5, PT, PT, R5, 0x80, RZ ;  /* 0x0000008005057810 */ /* 0x000fc60007ffe0ff */
[----:B-1----:R-:W-:-:S05]  /*4150*/  IMAD.WIDE.U32 R6, R3, 0x8, R6 ;  /* 0x0000000803067825 */ /* 0x002fca00078e0006 */
[----:B------:R2:W-:Y:S02]  /*4160*/  STG.E.64 desc[UR4][R6.64], R32 ;  /* 0x0000002006007986 */ /* 0x0005e4000c101b04 */
.L_x_4484:
[----:B------:R-:W-:-:S13]  /*4170*/  ISETP.GE.U32.AND P0, PT, R5, R30, PT ;  /* 0x0000001e0500720c */ /* 0x000fda0003f06070 */
[----:B------:R-:W-:Y:S05]  /*4180*/  @P0 BRA `(.L_x_4486) ;  /* 0x0000000000340947 */ /* 0x000fea0003800000 */
[----:B-12---:R-:W1:Y:S01]  /*4190*/  LDC.64 R6, c[0x0][0x388] ;  /* 0x0000e200ff067b82 */ /* 0x006e620000000a00 */
[----:B------:R-:W-:Y:S02]  /*41a0*/  IADD3 R3, PT, PT, R2, R5, RZ ;  /* 0x0000000502037210 */ /* 0x000fe40007ffe0ff */
[----:B------:R-:W-:-:S03]  /*41b0*/  IADD3 R5, PT, PT, R5, 0x80, RZ ;  /* 0x0000008005057810 */ /* 0x000fc60007ffe0ff */
[----:B-1----:R-:W-:-:S05]  /*41c0*/  IMAD.WIDE.U32 R6, R3, 0x8, R6 ;  /* 0x0000000803067825 */ /* 0x002fca00078e0006 */
[----:B------:R2:W-:Y:S02]  /*41d0*/  STG.E.64 desc[UR4][R6.64], R8 ;  /* 0x0000000806007986 */ /* 0x0005e4000c101b04 */
.L_x_4485:
[----:B------:R-:W-:-:S13]  /*41e0*/  ISETP.GE.U32.AND P0, PT, R5, R30, PT ;  /* 0x0000001e0500720c */ /* 0x000fda0003f06070 */
[----:B------:R-:W-:Y:S05]  /*41f0*/  @P0 BREAK.RELIABLE B1 ;  /* 0x0000000000010942 */ /* 0x000fea0003800100 */
[----:B------:R-:W-:Y:S05]  /*4200*/  @P0 BRA `(.L_x_4487) ;  /* 0x0000000000300947 */ /* 0x000fea0003800000 */
[----:B-12---:R-:W1:Y:S01]  /*4210*/  LDC.64 R6, c[0x0][0x388] ;  /* 0x0000e200ff067b82 */ /* 0x006e620000000a00 */
[----:B------:R-:W-:Y:S02]  /*4220*/  IADD3 R3, PT, PT, R2, R5, RZ ;  /* 0x0000000502037210 */ /* 0x000fe40007ffe0ff */
[----:B------:R-:W-:-:S03]  /*4230*/  IADD3 R5, PT, PT, R5, 0x80, RZ ;  /* 0x0000008005057810 */ /* 0x000fc60007ffe0ff */
[----:B-1----:R-:W-:-:S05]  /*4240*/  IMAD.WIDE.U32 R6, R3, 0x8, R6 ;  /* 0x0000000803067825 */ /* 0x002fca00078e0006 */
[----:B------:R3:W-:Y:S02]  /*4250*/  STG.E.64 desc[UR4][R6.64], R10 ;  /* 0x0000000a06007986 */ /* 0x0007e4000c101b04 */
.L_x_4486:
[----:B------:R-:W-:Y:S05]  /*4260*/  BSYNC.RELIABLE B1 ;  /* 0x0000000000017941 */ /* 0x000fea0003800100 */
.L_x_4481:
[----:B------:R-:W-:-:S13]  /*4270*/  ISETP.GE.U32.AND P0, PT, R5, R30, PT ;  /* 0x0000001e0500720c */ /* 0x000fda0003f06070 */
[----:B-123--:R-:W1:Y:S01]  /*4280*/  @!P0 LDC.64 R6, c[0x0][0x388] ;  /* 0x0000e200ff068b82 */ /* 0x00ee620000000a00 */
[----:B------:R-:W-:Y:S02]  /*4290*/  @!P0 IADD3 R3, PT, PT, R2, R5, RZ ;  /* 0x0000000502038210 */ /* 0x000fe40007ffe0ff */
[----:B------:R-:W-:-:S03]  /*42a0*/  @!P0 IADD3 R5, PT, PT, R5, 0x80, RZ ;  /* 0x0000008005058810 */ /* 0x000fc60007ffe0ff */
[----:B-1----:R-:W-:-:S05]  /*42b0*/  @!P0 IMAD.WIDE.U32 R6, R3, 0x8, R6 ;  /* 0x0000000803068825 */ /* 0x002fca00078e0006 */
[----:B------:R3:W-:Y:S02]  /*42c0*/  @!P0 STG.E.64 desc[UR4][R6.64], R12 ;  /* 0x0000000c06008986 */ /* 0x0007e4000c101b04 */
.L_x_4487:
[----:B------:R-:W-:Y:S05]  /*42d0*/  BSYNC.RECONVERGENT B0 ;  /* 0x0000000000007941 */ /* 0x000fea0003800200 */
.L_x_4480:
[----:B------:R-:W-:Y:S05]  /*42e0*/  WARPSYNC.ALL ;  /* 0x0000000000007948 */ /* 0x000fea0003800000 */
[----:B------:R-:W-:-:S13]  /*42f0*/  ISETP.GE.U32.AND P0, PT, R5, R30, PT ;  /* 0x0000001e0500720c */ /* 0x000fda0003f06070 */
[----:B------:R-:W-:Y:S05]  /*4300*/  @P0 EXIT ;  /* 0x000000000000094d */ /* 0x000fea0003800000 */
[----:B-123--:R-:W1:Y:S01]  /*4310*/  LDC.64 R6, c[0x0][0x388] ;  /* 0x0000e200ff067b82 */ /* 0x00ee620000000a00 */
[----:B------:R-:W-:-:S05]  /*4320*/  IADD3 R3, PT, PT, R2, R5, RZ ;  /* 0x0000000502037210 */ /* 0x000fca0007ffe0ff */
[----:B-1----:R-:W-:-:S05]  /*4330*/  IMAD.WIDE.U32 R2, R3, 0x8, R6 ;  /* 0x0000000803027825 */ /* 0x002fca00078e0006 */
[----:B------:R-:W-:Y:S01]  /*4340*/  STG.E.64 desc[UR4][R2.64], R16 ;  /* 0x0000001002007986 */ /* 0x000fe2000c101b04 */
[----:B------:R-:W-:Y:S05]  /*4350*/  EXIT ;  /* 0x000000000000794d */ /* 0x000fea0003800000 */
.L_x_4439:
[----:B------:R-:W0:Y:S01]  /*4360*/  S2R R30, SR_TID.X ;  /* 0x00000000001e7919 */ /* 0x000e220000002100 */
[----:B------:R-:W1:Y:S02]  /*4370*/  LDC.64 R4, c[0x0][0x390] ;  /* 0x0000e400ff047b82 */ /* 0x000e640000000a00 */
[----:B-1----:R-:W-:-:S04]  /*4380*/  IMAD.WIDE.U32 R4, R2, 0x8, R4 ;  /* 0x0000000802047825 */ /* 0x002fc800078e0004 */
[----:B0-----:R-:W-:-:S05]  /*4390*/  IMAD.WIDE.U32 R18, R30, 0x10, R4 ;  /* 0x000000101e127825 */ /* 0x001fca00078e0004 */
[----:B------:R-:W2:Y:S04]  /*43a0*/  LDG.E.128 R24, desc[UR4][R18.64] ;  /* 0x0000000412187981 */ /* 0x000ea8000c1e1d00 */
[----:B------:R-:W5:Y:S04]  /*43b0*/  LDG.E.128 R20, desc[UR4][R18.64+0x800] ;  /* 0x0008000412147981 */ /* 0x000f68000c1e1d00 */
[----:B------:R-:W5:Y:S04]  /*43c0*/  LDG.E.128 R8, desc[UR4][R18.64+0x1000] ;  /* 0x0010000412087981 */ /* 0x000f68000c1e1d00 */
[----:B------:R0:W5:Y:S01]  /*43d0*/  LDG.E.128 R12, desc[UR4][R18.64+0x1800] ;  /* 0x00180004120c7981 */ /* 0x000162000c1e1d00 */
        /* <DEDUP_REMOVED lines=11> */
[----:B------:R-:W1:Y:S01]  /*4490*/  MUFU.RCP R16, R17 ;  /* 0x0000001100107308 */ /* 0x000e620000001000 */
[----:B------:R-:W-:-:S02]  /*44a0*/  FSEL R35, R5, R32, P2 ;  /* 0x0000002005237208 */ /* 0x000fc40001000000 */
[C---:B------:R-:W-:Y:S01]  /*44b0*/  FSETP.NEU.FTZ.AND P1, PT, R3.reuse, RZ, PT ;  /* 0x000000ff0300720b */ /* 0x040fe20003f3d000 */
[-C--:B------:R-:W-:Y:S01]  /*44c0*/  FMUL.FTZ R6, R3, R4.reuse ;  /* 0x0000000403067220 */ /* 0x080fe20000410000 */
[----:B------:R-:W-:Y:S01]  /*44d0*/  FMUL.FTZ R4, R7, R4 ;  /* 0x0000000407047220 */ /* 0x000fe20000410000 */
[----:B------:R-:W-:Y:S02]  /*44e0*/  LOP3.LUT R0, R0, 0x800000, RZ, 0xfc, !PT ;  /* 0x0080000000007812 */ /* 0x000fe400078efcff */
[----:B0-----:R-:W-:Y:S01]  /*44f0*/  FMUL.FTZ R19, R6, R6 ;  /* 0x0000000606137220 */ /* 0x001fe20000410000 */
[----:B------:R-:W-:Y:S01]  /*4500*/  FCHK P0, R35, R17 ;  /* 0x0000001123007302 */ /* 0x000fe20000000000 */
[----:B------:R-:W-:Y:S02]  /*4510*/  FSETP.NEU.FTZ.AND P3, PT, R3, +INF , PT ;  /* 0x7f8000000300780b */ /* 0x000fe40003f7d000 */
[----:B------:R-:W-:-:S06]  /*4520*/  FFMA.FTZ R19, R4, R4, R19 ;  /* 0x0000000404137223 */ /* 0x000fcc0000010013 */
[----:B------:R-:W0:Y:S01]  /*4530*/  MUFU.SQRT R19, R19 ;  /* 0x0000001300137308 */ /* 0x000e220000002000 */
[----:B-1----:R-:W-:-:S04]  /*4540*/  FFMA R29, -R17, R16, 1 ;  /* 0x3f800000111d7423 */ /* 0x002fc80000000110 */
[----:B------:R-:W-:-:S04]  /*4550*/  FFMA R16, R16, R29, R16 ;  /* 0x0000001d10107223 */ /* 0x000fc80000000010 */
[----:B------:R-:W-:-:S04]  /*4560*/  FFMA R29, R35, R16, RZ ;  /* 0x00000010231d7223 */ /* 0x000fc800000000ff */
[----:B------:R-:W-:Y:S01]  /*4570*/  FFMA R3, -R17, R29, R35 ;  /* 0x0000001d11037223 */ /* 0x000fe20000000123 */
[----:B0-----:R-:W-:-:S03]  /*4580*/  @P1 FMUL.FTZ R7, R19, R0 ;  /* 0x0000000013071220 */ /* 0x001fc60000410000 */
[----:B------:R-:W-:Y:S01]  /*4590*/  FFMA R0, R16, R3, R29 ;  /* 0x0000000310007223 */ /* 0x000fe2000000001d */
[----:B------:R-:W-:Y:S06]  /*45a0*/  @!P0 BRA `(.L_x_4489) ;  /* 0x00000000000c8947 */ /* 0x000fec0003800000 */
[----:B------:R-:W-:Y:S02]  /*45b0*/  MOV R0, R17 ;  /* 0x0000001100007202 */ /* 0x000fe40000000f00 */
[----:B------:R-:W-:-:S07]  /*45c0*/  MOV R4, 0x45e0 ;  /* 0x000045e000047802 */ /* 0x000fce0000000f00 */
[----:B-----5:R-:W-:Y:S05]  /*45d0*/  CALL.REL.NOINC `($__internal_4_$__cuda_sm3x_div_rn_ftz_f32_slowpath) ;  /* 0x0000003800047944 */ /* 0x020fea0003c00000 */
.L_x_4489:
[----:B------:R-:W-:Y:S05]  /*45e0*/  BSYNC.RECONVERGENT B2 ;  /* 0x0000000000027941 */ /* 0x000fea0003800200 */
.L_x_4488:
[----:B------:R-:W-:Y:S02]  /*45f0*/  HFMA2 R4, -RZ, RZ, 0.89990234375, 10328 ;  /* 0x3b33710bff047431 */ /* 0x000fe400000001ff */
[----:B------:R-:W-:Y:S01]  /*4600*/  FMUL.FTZ R3, R0, R0 ;  /* 0x0000000000037220 */ /* 0x000fe20000410000 */
[----:B------:R-:W-:Y:S01]  /*4610*/  MOV R19, 0x3f6ee581 ;  /* 0x3f6ee58100137802 */ /* 0x000fe20000000f00 */
[----:B------:R-:W-:Y:S01]  /*4620*/  BSSY.RECONVERGENT B0, `(.L_x_4490) ;  /* 0x000004e000007945 */ /* 0x000fe20003800200 */
        /* <DEDUP_REMOVED lines=61> */
.L_x_4491:
        /* <DEDUP_REMOVED lines=16> */
.L_x_4492:
[----:B------:R-:W-:Y:S05]  /*4b00*/  BSYNC.RECONVERGENT B0 ;  /* 0x0000000000007941 */ /* 0x000fea0003800200 */
.L_x_4490:
        /* <DEDUP_REMOVED lines=31> */
[----:B-----5:R-:W-:Y:S05]  /*4d00*/  CALL.REL.NOINC `($__internal_4_$__cuda_sm3x_div_rn_ftz_f32_slowpath) ;  /* 0x0000003000387944 */ /* 0x020fea0003c00000 */
.L_x_4494:
[----:B------:R-:W-:Y:S05]  /*4d10*/  BSYNC.RECONVERGENT B2 ;  /* 0x0000000000027941 */ /* 0x000fea0003800200 */
.L_x_4493:
        /* <DEDUP_REMOVED lines=47> */
.L_x_4496:
        /* <DEDUP_REMOVED lines=33> */
.L_x_4497:
[----:B------:R-:W-:Y:S05]  /*5220*/  BSYNC.RECONVERGENT B0 ;  /* 0x0000000000007941 */ /* 0x000fea0003800200 */
.L_x_4495:
        /* <DEDUP_REMOVED lines=32> */
.L_x_4499:
[----:B------:R-:W-:Y:S05]  /*5430*/  BSYNC.RECONVERGENT B2 ;  /* 0x0000000000027941 */ /* 0x000fea0003800200 */
.L_x_4498:
[----:B------:R-:W-:Y:S02]  /*5440*/  HFMA2 R4, -RZ, RZ, 0.89990234375, 10328 ;  /* 0x3b33710bff047431 */ /* 0x000fe400000001ff */
[----:B------:R-:W-:Y:S01]  /*5450*/  FMUL.FTZ R3, R0, R0 ;  /* 0x0000000000037220 */ /* 0x000fe20000410000 */
[----:B------:R-:W-:Y:S01]  /*5460*/  MOV R27, 0x3f6ee581 ;  /* 0x3f6ee581001b7802 */ /* 0x000fe20000000f00 */
[----:B------:R-:W-:Y:S01]  /*5470*/  BSSY.RECONVERGENT B0, `(.L_x_4500) ;  /* 0x000004d000007945 */ /* 0x000fe20003800200 */
[C---:B------:R-:W-:Y:S01]  /*5480*/  ISETP.GE.AND P0, PT, R34.reuse, RZ, PT ;  /* 0x000000ff2200720c */ /* 0x040fe20003f06270 */
[----:B------:R-:W-:Y:S01]  /*5490*/  FFMA.FTZ R4, R3, R4, -0.015681877732276916504 ;  /* 0xbc80774803047423 */ /* 0x000fe20000010004 */
[----:B------:R-:W-:Y:S01]  /*54a0*/  FSETP.NEU.FTZ.AND P4, PT, |R34|, |R21|, PT ;  /* 0x400000152200720b */ /* 0x000fe20003f9d200 */
        /* <DEDUP_REMOVED lines=40> */
.L_x_4501:
        /* <DEDUP_REMOVED lines=33> */
.L_x_4502:
[----:B------:R-:W-:Y:S05]  /*5940*/  BSYNC.RECONVERGENT B0 ;  /* 0x0000000000007941 */ /* 0x000fea0003800200 */
.L_x_4500:
        /* <DEDUP_REMOVED lines=32> */
.L_x_4504:
[----:B------:R-:W-:Y:S05]  /*5b50*/  BSYNC.RECONVERGENT B2 ;  /* 0x0000000000027941 */ /* 0x000fea0003800200 */
.L_x_4503:
        /* <DEDUP_REMOVED lines=47> */
.L_x_4506:
        /* <DEDUP_REMOVED lines=33> */
.L_x_4507:
[----:B------:R-:W-:Y:S05]  /*6060*/  BSYNC.RECONVERGENT B0 ;  /* 0x0000000000007941 */ /* 0x000fea0003800200 */
.L_x_4505:
        /* <DEDUP_REMOVED lines=32> */
.L_x_4509:
[----:B------:R-:W-:Y:S05]  /*6270*/  BSYNC.RECONVERGENT B2 ;  /* 0x0000000000027941 */ /* 0x000fea0003800200 */
.L_x_4508:
        /* <DEDUP_REMOVED lines=47> */
.L_x_4511:
        /* <DEDUP_REMOVED lines=33> */
.L_x_4512:
[----:B------:R-:W-:Y:S05]  /*6780*/  BSYNC.RECONVERGENT B0 ;  /* 0x0000000000007941 */ /* 0x000fea0003800200 */
.L_x_4510:
        /* <DEDUP_REMOVED lines=32> */
.L_x_4514:
[----:B------:R-:W-:Y:S05]  /*6990*/  BSYNC.RECONVERGENT B2 ;  /* 0x0000000000027941 */ /* 0x000fea0003800200 */
.L_x_4513:
        /* <DEDUP_REMOVED lines=47> */
.L_x_4516:
        /* <DEDUP_REMOVED lines=33> */
.L_x_4517:
[----:B------:R-:W-:Y:S05]  /*6ea0*/  BSYNC.RECONVERGENT B0 ;  /* 0x0000000000007941 */ /* 0x000fea0003800200 */
.L_x_4515:
        /* <DEDUP_REMOVED lines=32> */
.L_x_4519:
[----:B------:R-:W-:Y:S05]  /*70b0*/  BSYNC.RECONVERGENT B2 ;  /* 0x0000000000027941 */ /* 0x000fea0003800200 */
.L_x_4518:
        /* <DEDUP_REMOVED lines=47> */
.L_x_4521:
        /* <DEDUP_REMOVED lines=33> */
.L_x_4522:
[----:B------:R-:W-:Y:S05]  /*75c0*/  BSYNC.RECONVERGENT B0 ;  /* 0x0000000000007941 */ /* 0x000fea0003800200 */
.L_x_4520:
        /* <DEDUP_REMOVED lines=32> */
.L_x_4524:
[----:B------:R-:W-:Y:S05]  /*77d0*/  BSYNC.RECONVERGENT B2 ;  /* 0x0000000000027941 */ /* 0x000fea0003800200 */
.L_x_4523:
        /* <DEDUP_REMOVED lines=47> */
.L_x_4526:
        /* <DEDUP_REMOVED lines=33> */
.L_x_4527:
[----:B------:R-:W-:Y:S05]  /*7ce0*/  BSYNC.RECONVERGENT B0 ;  /* 0x0000000000007941 */ /* 0x000fea0003800200 */
.L_x_4525:
[----:B------:R-:W0:Y:S01]  /*7cf0*/  LDC.64 R28, c[0x0][0x388] ;  /* 0x0000e200ff1c7b82 */ /* 0x000e220000000a00 */
[----:B------:R-:W-:Y:S02]  /*7d00*/  MOV R4, R20 ;  /* 0x0000001400047202 */ /* 0x000fe40000000f00 */
[----:B------:R-:W-:Y:S02]  /*7d10*/  MOV R6, R22 ;  /* 0x0000001600067202 */ /* 0x000fe40000000f00 */
[----:B------:R-:W-:Y:S02]  /*7d20*/  MOV R20, R8 ;  /* 0x0000000800147202 */ /* 0x000fe40000000f00 */
[----:B------:R-:W-:Y:S02]  /*7d30*/  MOV R22, R10 ;  /* 0x0000000a00167202 */ /* 0x000fe40000000f00 */
[----:B------:R-:W-:Y:S02]  /*7d40*/  MOV R16, R24 ;  /* 0x0000001800107202 */ /* 0x000fe40000000f00 */
[----:B------:R-:W-:-:S02]  /*7d50*/  MOV R18, R26 ;  /* 0x0000001a00127202 */ /* 0x000fc40000000f00 */
[----:B------:R-:W-:Y:S02]  /*7d60*/  MOV R8, R12 ;  /* 0x0000000c00087202 */ /* 0x000fe40000000f00 */
[----:B------:R-:W-:Y:S01]  /*7d70*/  MOV R10, R14 ;  /* 0x0000000e000a7202 */ /* 0x000fe20000000f00 */
[----:B0-----:R-:W-:-:S04]  /*7d80*/  IMAD.WIDE.U32 R28, R2, 0x8, R28 ;  /* 0x00000008021c7825 */ /* 0x001fc800078e001c */
[----:B------:R-:W-:-:S05]  /*7d90*/  IMAD.WIDE.U32 R28, R30, 0x10, R28 ;  /* 0x000000101e1c7825 */ /* 0x000fca00078e001c */
[----:B------:R-:W-:Y:S04]  /*7da0*/  STG.E.128 desc[UR4][R28.64], R16 ;  /* 0x000000101c007986 */ /* 0x000fe8000c101d04 */
[----:B------:R-:W-:Y:S04]  /*7db0*/  STG.E.128 desc[UR4][R28.64+0x800], R4 ;  /* 0x000800041c007986 */ /* 0x000fe8000c101d04 */
[----:B------:R-:W-:Y:S04]  /*7dc0*/  STG.E.128 desc[UR4][R28.64+0x1000], R20 ;  /* 0x001000141c007986 */ /* 0x000fe8000c101d04 */
[----:B------:R-:W-:Y:S01]  /*7dd0*/  STG.E.128 desc[UR4][R28.64+0x1800], R8 ;  /* 0x001800081c007986 */ /* 0x000fe2000c101d04 */
[----:B------:R-:W-:Y:S05]  /*7de0*/  EXIT ;  /* 0x000000000000794d */ /* 0x000fea0003800000 */
        .weak           $__internal_4_$__cuda_sm3x_div_rn_ftz_f32_slowpath
        .type           $__internal_4_$__cuda_sm3x_div_rn_ftz_f32_slowpath,@function
        .size           $__internal_4_$__cuda_sm3x_div_rn_ftz_f32_slowpath,(.L_x_12147 - $__internal_4_$__cuda_sm3x_div_rn_ftz_f32_slowpath)
$__internal_4_$__cuda_sm3x_div_rn_ftz_f32_slowpath:
        /* <DEDUP_REMOVED lines=33> */
.L_x_4530:
[----:B------:R-:W-:Y:S05]  /*8000*/  BSYNC.RELIABLE B1 ;  /* 0x0000000000017941 */ /* 0x000fea0003800100 */
.L_x_4529:
        /* <DEDUP_REMOVED lines=27> */
.L_x_4536:
[----:B------:R-:W-:-:S07]  /*81c0*/  LEA R0, R3, R0, 0x17 ;  /* 0x0000000003007211 */ /* 0x000fce00078eb8ff */
.L_x_4537:
[----:B------:R-:W-:Y:S05]  /*81d0*/  BSYNC.RECONVERGENT B1 ;  /* 0x0000000000017941 */ /* 0x000fea0003800200 */
.L_x_4535:
[----:B------:R-:W-:Y:S05]  /*81e0*/  BRA `(.L_x_4538) ;  /* 0x0000000000207947 */ /* 0x000fea0003800000 */
.L_x_4534:
[----:B------:R-:W-:-:S04]  /*81f0*/  LOP3.LUT R35, R0, 0x80000000, R35, 0x48, !PT ;  /* 0x8000000000237812 */ /* 0x000fc800078e4823 */
[----:B------:R-:W-:Y:S01]  /*8200*/  LOP3.LUT R0, R35, 0x7f800000, RZ, 0xfc, !PT ;  /* 0x7f80000023007812 */ /* 0x000fe200078efcff */
[----:B------:R-:W-:Y:S06]  /*8210*/  BRA `(.L_x_4538) ;  /* 0x0000000000147947 */ /* 0x000fec0003800000 */
.L_x_4533:
[----:B------:R-:W-:Y:S01]  /*8220*/  LOP3.LUT R0, R0, 0x80000000, R35, 0x48, !PT ;  /* 0x8000000000007812 */ /* 0x000fe200078e4823 */
[----:B------:R-:W-:Y:S06]  /*8230*/  BRA `(.L_x_4538) ;  /* 0x00000000000c7947 */ /* 0x000fec0003800000 */
.L_x_4532:
[----:B------:R-:W0:Y:S01]  /*8240*/  MUFU.RSQ R0, -QNAN ;  /* 0xffc0000000007908 */ /* 0x000e220000001400 */
[----:B------:R-:W-:Y:S05]  /*8250*/  BRA `(.L_x_4538) ;  /* 0x0000000000047947 */ /* 0x000fea0003800000 */
.L_x_4531:
[----:B------:R-:W-:-:S07]  /*8260*/  FADD.FTZ R0, R35, R0 ;  /* 0x0000000023007221 */ /* 0x000fce0000010000 */
.L_x_4538:
[----:B------:R-:W-:Y:S05]  /*8270*/  BSYNC.RECONVERGENT B0 ;  /* 0x0000000000007941 */ /* 0x000fea0003800200 */
.L_x_4528:
[----:B------:R-:W-:Y:S01]  /*8280*/  MOV R28, R4 ;  /* 0x00000004001c7202 */ /* 0x000fe20000000f00 */
[----:B------:R-:W-:-:S04]  /*8290*/  HFMA2 R29, -RZ, RZ, 0, 0 ;  /* 0x00000000ff1d7431 */ /* 0x000fc800000001ff */
[----:B0-----:R-:W-:Y:S05]  /*82a0*/  RET.REL.NODEC R28 `(_ZN2at6native29vectorized_elementwise_kernelILi2EZZZNS0_17log1p_kernel_cudaERNS_18TensorIteratorBaseEENKUlvE_clEvENKUlvE2_clEvEUlN3c107complexIfEEE_St5arrayIPcLm2EEEEviT0_T1_) ;  /* 0xffffff7c1c547950 */ /* 0x001fea0003c3ffff */
.L_x_4539:
        /* <DEDUP_REMOVED lines=13> */
.L_x_12147:


//--------------------- .text._ZN2at6native29vectorized_elementwise_kernelILi4EZZZNS0_17log1p_kernel_cudaERNS_18TensorIteratorBaseEENKUlvE_clEvENKUlvE2_clEvEUlN3c107complexIfEEE_St5arrayIPcLm2EEEEviT0_T1_ --------------------------
	.section	.text._ZN2at6native29vectorized_elementwise_kernelILi4EZZZNS0_17log1p_kernel_cudaERNS_18TensorIteratorBaseEENKUlvE_clEvENKUlvE2_clEvEUlN3c107complexIfEEE_St5arrayIPcLm2EEEEviT0_T1_,"ax",@progbits
	.align	128
        .global         _ZN2at6native29vectorized_elementwise_kernelILi4EZZZNS0_17log1p_kernel_cudaERNS_18TensorIteratorBaseEENKUlvE_clEvENKUlvE2_clEvEUlN3c107complexIfEEE_St5arrayIPcLm2EEEEviT0_T1_
        .type           _ZN2at6native29vectorized_elementwise_kernelILi4EZZZNS0_17log1p_kernel_cudaERNS_18TensorIteratorBaseEENKUlvE_clEvENKUlvE2_clEvEUlN3c107complexIfEEE_St5arrayIPcLm2EEEEviT0_T1_,@function
        .size           _ZN2at6native29vectorized_elementwise_kernelILi4EZZZNS0_17log1p_kernel_cudaERNS_18TensorIteratorBaseEENKUlvE_clEvENKUlvE2_clEvEUlN3c107complexIfEEE_St5arrayIPcLm2EEEEviT0_T1_,(.L_x_12148 - _ZN2at6native29vectorized_elementwise_kernelILi4EZZZNS0_17log1p_kernel_cudaERNS_18TensorIteratorBaseEENKUlvE_clEvENKUlvE2_clEvEUlN3c107complexIfEEE_St5arrayIPcLm2EEEEviT0_T1_)
        .other          _ZN2at6native29vectorized_elementwise_kernelILi4EZZZNS0_17log1p_kernel_cudaERNS_18TensorIteratorBaseEENKUlvE_clEvENKUlvE2_clEvEUlN3c107complexIfEEE_St5arrayIPcLm2EEEEviT0_T1_,@"STO_CUDA_ENTRY STV_DEFAULT"
_ZN2at6native29vectorized_elementwise_kernelILi4EZZZNS0_17log1p_kernel_cudaERNS_18TensorIteratorBaseEENKUlvE_clEvENKUlvE2_clEvEUlN3c107complexIfEEE_St5arrayIPcLm2EEEEviT0_T1_:
.text._ZN2at6native29vectorized_elementwise_kernelILi4EZZZNS0_17log1p_kernel_cudaERNS_18TensorIteratorBaseEENKUlvE_clEvENKUlvE2_clEvEUlN3c107complexIfEEE_St5arrayIPcLm2EEEEviT0_T1_:
        /* <DEDUP_REMOVED lines=47> */
[----:B---3--:R-:W-:Y:S01]  /*02f0*/  @!P3 IMAD.WIDE.U32 R6, R29, 0x8, R6 ;  /* 0x000000081d06b825 */ /* 0x008fe200078e0006 */
[----:B------:R-:W-:-:S03]  /*0300*/  CS2R R28, SRZ ;  /* 0x00000000001c7805 */ /* 0x000fc6000001ff00 */
[----:B--2---:R-:W-:Y:S01]  /*0310*/  @!P0 IMAD.WIDE.U32 R34, R35, 0x8, R10 ;  /* 0x0000000823228825 */ /* 0x004fe200078e000a */
[----:B------:R-:W-:-:S03]  /*0320*/  CS2R R10, SRZ ;  /* 0x00000000000a7805 */ /* 0x000fc6000001ff00 */
[----:B------:R-:W-:-:S04]  /*0330*/  @!P4 IMAD.WIDE.U32 R30, R23, 0x8, R30 ;  /* 0x00000008171ec825 */ /* 0x000fc800078e001e */
[----:B----4-:R-:W-:Y:S01]  /*0340*/  @!P2 IMAD.WIDE.U32 R24, R33, 0x8, R24 ;  /* 0x000000082118a825 */ /* 0x010fe200078e0018 */
[----:B------:R-:W5:Y:S03]  /*0350*/  @!P4 LDG.E.64 R28, desc[UR4][R30.64] ;  /* 0x000000041e1cc981 */ /* 0x000f66000c1e1b00 */
[----:B0-----:R-:W-:Y:S01]  /*0360*/  @!P1 IMAD.WIDE.U32 R26, R3, 0x8, R26 ;  /* 0x00000008031a9825 */ /* 0x001fe200078e001a */
[----:B------:R-:W5:Y:S03]  /*0370*/  @!P2 LDG.E.64 R10, desc[UR4][R24.64] ;  /* 0x00000004180aa981 */ /* 0x000f66000c1e1b00 */
        /* <DEDUP_REMOVED lines=44> */
[----:B------:R-:W-:Y:S05]  /*0640*/  CALL.REL.NOINC `($__internal_5_$__cuda_sm3x_div_rn_ftz_f32_slowpath) ;  /* 0x0000007400d87944 */ /* 0x000fea0003c00000 */
.L_x_4544:
[----:B------:R-:W-:Y:S05]  /*0650*/  BSYNC.RECONVERGENT B3 ;  /* 0x0000000000037941 */ /* 0x000fea0003800200 */
.L_x_4543:
        /* <DEDUP_REMOVED lines=65> */
.L_x_4545:
        /* <DEDUP_REMOVED lines=16> */
.L_x_4542:
[----:B------:R-:W-:Y:S05]  /*0b70*/  BSYNC.RECONVERGENT B2 ;  /* 0x0000000000027941 */ /* 0x000fea0003800200 */
.L_x_4541:
[----:B------:R-:W-:Y:S01]  /*0b80*/  IADD3 R7, PT, PT, R5, 0x80, RZ ;  /* 0x0000008005077810 */ /* 0x000fe20007ffe0ff */
[----:B------:R-:W-:Y:S01]  /*0b90*/  BSSY.RECONVERGENT B2, `(.L_x_4546) ;  /* 0x0000075000027945 */ /* 0x000fe20003800200 */
[----:B-----5:R-:W-:Y:S02]  /*0ba0*/  CS2R R20, SRZ ;  /* 0x0000000000147805 */ /* 0x020fe4000001ff00 */
        /* <DEDUP_REMOVED lines=34> */
.L_x_4549:
[----:B------:R-:W-:Y:S05]  /*0dd0*/  BSYNC.RECONVERGENT B3 ;  /* 0x0000000000037941 */ /* 0x000fea0003800200 */
.L_x_4548:
        /* <DEDUP_REMOVED lines=46> */
.L_x_4550:
        /* <DEDUP_REMOVED lines=34> */
.L_x_4547:
[----:B------:R-:W-:Y:S05]  /*12e0*/  BSYNC.RECONVERGENT B2 ;  /* 0x0000000000027941 */ /* 0x000fea0003800200 */
.L_x_4546:
        /* <DEDUP_REMOVED lines=37> */
.L_x_4554:
[----:B------:R-:W-:Y:S05]  /*1540*/  BSYNC.RECONVERGENT B3 ;  /* 0x0000000000037941 */ /* 0x000fea0003800200 */
.L_x_4553:
        /* <DEDUP_REMOVED lines=46> */
.L_x_4555:
        /* <DEDUP_REMOVED lines=34> */
.L_x_4552:
[----:B------:R-:W-:Y:S05]  /*1a50*/  BSYNC.RECONVERGENT B2 ;  /* 0x0000000000027941 */ /* 0x000fea0003800200 */
.L_x_4551:
        /* <DEDUP_REMOVED lines=37> */
.L_x_4559:
[----:B------:R-:W-:Y:S05]  /*1cb0*/  BSYNC.RECONVERGENT B3 ;  /* 0x0000000000037941 */ /* 0x000fea0003800200 */
.L_x_4558:
        /* <DEDUP_REMOVED lines=46> */
.L_x_4560:
        /* <DEDUP_REMOVED lines=34> */
.L_x_4557:
[----:B------:R-:W-:Y:S05]  /*21c0*/  BSYNC.RECONVERGENT B2 ;  /* 0x0000000000027941 */ /* 0x000fea0003800200 */
.L_x_4556:
        /* <DEDUP_REMOVED lines=37> */
.L_x_4564:
[----:B------:R-:W-:Y:S05]  /*2420*/  BSYNC.RECONVERGENT B3 ;  /* 0x0000000000037941 */ /* 0x000fea0003800200 */
.L_x_4563:
        /* <DEDUP_REMOVED lines=46> */
.L_x_4565:
        /* <DEDUP_REMOVED lines=34> */
.L_x_4562:
[----:B------:R-:W-:Y:S05]  /*2930*/  BSYNC.RECONVERGENT B2 ;  /* 0x0000000000027941 */ /* 0x000fea0003800200 */
.L_x_4561:
        /* <DEDUP_REMOVED lines=37> */
.L_x_4569:
[----:B------:R-:W-:Y:S05]  /*2b90*/  BSYNC.RECONVERGENT B3 ;  /* 0x0000000000037941 */ /* 0x000fea0003800200 */
.L_x_4568:
        /* <DEDUP_REMOVED lines=46> */
.L_x_4570:
        /* <DEDUP_REMOVED lines=34> */
.L_x_4567:
[----:B------:R-:W-:Y:S05]  /*30a0*/  BSYNC.RECONVERGENT B2 ;  /* 0x0000000000027941 */ /* 0x000fea0003800200 */
.L_x_4566:
        /* <DEDUP_REMOVED lines=37> */
.L_x_4574:
[----:B------:R-:W-:Y:S05]  /*3300*/  BSYNC.RECONVERGENT B3 ;  /* 0x0000000000037941 */ /* 0x000fea0003800200 */
.L_x_4573:
        /* <DEDUP_REMOVED lines=46> */
.L_x_4575:
        /* <DEDUP_REMOVED lines=34> */
.L_x_4572:
[----:B------:R-:W-:Y:S05]  /*3810*/  BSYNC.RECONVERGENT B2 ;  /* 0x0000000000027941 */ /* 0x000fea0003800200 */
.L_x_4571:
        /* <DEDUP_REMOVED lines=37> */
.L_x_4579:
[----:B------:R-:W-:Y:S05]  /*3a70*/  BSYNC.RECONVERGENT B3 ;  /* 0x0000000000037941 */ /* 0x000fea0003800200 */
.L_x_4578:
[----:B------:R-:W-:Y:S02]  /*3a80*/  HFMA2 R4, -RZ, RZ, 0.89990234375, 10328 ;  /* 0x3b33710bff047431 */ /* 0x000fe400000001ff */
[----:B------:R-:W-:Y:S01]  /*3a90*/  FMUL.FTZ R3, R0, R0 ;  /* 0x0000000000037220 */ /* 0x000fe20000410000 */
[----:B------:R-:W-:Y:S02]  /*3aa0*/  MOV R25, 0x3f6ee581 ;  /* 0x3f6ee58100197802 */ /* 0x000fe40000000f00 */
[C---:B------:R-:W-:Y:S01]  /*3ab0*/  ISETP.GE.AND P0, PT, R34.reuse, RZ, PT ;  /* 0x000000ff2200720c */ /* 0x040fe20003f06270 */
        /* <DEDUP_REMOVED lines=42> */
.L_x_4580:
        /* <DEDUP_REMOVED lines=34> */
.L_x_4577:
[----:B------:R-:W-:Y:S05]  /*3f80*/  BSYNC.RECONVERGENT B2 ;  /* 0x0000000000027941 */ /* 0x000fea0003800200 */
.L_x_4576:
        /* <DEDUP_REMOVED lines=16> */
.L_x_4583:
[----:B------:R-:W-:-:S13]  /*4090*/  ISETP.GE.U32.AND P0, PT, R5, R32, PT ;  /* 0x000000200500720c */ /* 0x000fda0003f06070 */
[----:B------:R-:W-:Y:S05]  /*40a0*/  @P0 BRA `(.L_x_4585) ;  /* 0x0000000000300947 */ /* 0x000fea0003800000 */
[----:B-1----:R-:W1:Y:S01]  /*40b0*/  LDC.64 R6, c[0x0][0x388] ;  /* 0x0000e200ff067b82 */ /* 0x002e620000000a00 */
[----:B------:R-:W-:Y:S02]  /*40c0*/  IADD3 R3, PT, PT, R2, R5, RZ ;  /* 0x0000000502037210 */ /* 0x000fe40007ffe0ff */
[----:B------:R-:W-:-:S03]  /*40d0*/  IADD3 R5, PT, PT, R5, 0x80, RZ ;  /* 0x0000008005057810 */ /* 0x000fc60007ffe0ff */
[----:B-1----:R-:W-:-:S05]  /*40e0*/  IMAD.WIDE.U32 R6, R3, 0x8, R6 ;  /* 0x0000000803067825 */ /* 0x002fca00078e0006 */
[----:B------:R1:W-:Y:S02]  /*40f0*/  STG.E.64 desc[UR4][R6.64], R22 ;  /* 0x0000001606007986 */ /* 0x0003e4000c101b04 */
.L_x_4584:
[----:B------:R-:W-:-:S13]  /*4100*/  ISETP.GE.U32.AND P0, PT, R5, R32, PT ;  /* 0x000000200500720c */ /* 0x000fda0003f06070 */
[----:B------:R-:W-:Y:S05]  /*4110*/  @P0 BRA `(.L_x_4586) ;  /* 0x0000000000300947 */ /* 0x000fea0003800000 */
[----:B-1----:R-:W1:Y:S01]  /*4120*/  LDC.64 R6, c[0x0][0x388] ;  /* 0x0000e200ff067b82 */ /* 0x002e620000000a00 */
[----:B------:R-:W-:Y:S02]  /*4130*/  IADD3 R3, PT, PT, R2, R5, RZ ;  /* 0x0000000502037210 */ /* 0x000fe40007ffe0ff */
[----:B------:R-:W-:-:S03]  /*4140*/  IADD3 R5, PT, PT, R5, 0x80, RZ ;  /* 0x0000008005057810 */ /* 0x000fc60007ffe0ff */
[----:B-1----:R-:W-:-:S05]  /*4150*/  IMAD.WIDE.U32 R6, R3, 0x8, R6 ;  /* 0x0000000803067825 */ /* 0x002fca00078e0006 */
[----:B------:R2:W-:Y:S02]  /*4160*/  STG.E.64 desc[UR4][R6.64], R28 ;  /* 0x0000001c06007986 */ /* 0x0005e4000c101b04 */
.L_x_4585:
[----:B------:R-:W-:-:S13]  /*4170*/  ISETP.GE.U32.AND P0, PT, R5, R32, PT ;  /* 0x000000200500720c */ /* 0x000fda0003f06070 */
[----:B------:R-:W-:Y:S05]  /*4180*/  @P0 BRA `(.L_x_4587) ;  /* 0x0000000000340947 */ /* 0x000fea0003800000 */
[----:B-12---:R-:W1:Y:S01]  /*4190*/  LDC.64 R6, c[0x0][0x388] ;  /* 0x0000e200ff067b82 */ /* 0x006e620000000a00 */
[----:B------:R-:W-:Y:S02]  /*41a0*/  IADD3 R3, PT, PT, R2, R5, RZ ;  /* 0x0000000502037210 */ /* 0x000fe40007ffe0ff */
[----:B------:R-:W-:-:S03]  /*41b0*/  IADD3 R5, PT, PT, R5, 0x80, RZ ;  /* 0x0000008005057810 */ /* 0x000fc60007ffe0ff */
[----:B-1----:R-:W-:-:S05]  /*41c0*/  IMAD.WIDE.U32 R6, R3, 0x8, R6 ;  /* 0x0000000803067825 */ /* 0x002fca00078e0006 */
[----:B------:R2:W-:Y:S02]  /*41d0*/  STG.E.64 desc[UR4][R6.64], R8 ;  /* 0x0000000806007986 */ /* 0x0005e4000c101b04 */
.L_x_4586:
        /* <DEDUP_REMOVED lines=8> */
.L_x_4587:
[----:B------:R-:W-:Y:S05]  /*4260*/  BSYNC.RELIABLE B1 ;  /* 0x0000000000017941 */ /* 0x000fea0003800100 */
.L_x_4582:
[----:B------:R-:W-:-:S13]  /*4270*/  ISETP.GE.U32.AND P0, PT, R5, R32, PT ;  /* 0x000000200500720c */ /* 0x000fda0003f06070 */
[----:B-123--:R-:W1:Y:S01]  /*4280*/  @!P0 LDC.64 R6, c[0x0][0x388] ;  /* 0x0000e200ff068b82 */ /* 0x00ee620000000a00 */
[----:B------:R-:W-:Y:S02]  /*4290*/  @!P0 IADD3 R3, PT, PT, R2, R5, RZ ;  /* 0x0000000502038210 */ /* 0x000fe40007ffe0ff */
[----:B------:R-:W-:-:S03]  /*42a0*/  @!P0 IADD3 R5, PT, PT, R5, 0x80, RZ ;  /* 0x0000008005058810 */ /* 0x000fc60007ffe0ff */
[----:B-1----:R-:W-:-:S05]  /*42b0*/  @!P0 IMAD.WIDE.U32 R6, R3, 0x8, R6 ;  /* 0x0000000803068825 */ /* 0x002fca00078e0006 */
[----:B------:R3:W-:Y:S02]  /*42c0*/  @!P0 STG.E.64 desc[UR4][R6.64], R12 ;  /* 0x0000000c06008986 */ /* 0x0007e4000c101b04 */
.L_x_4588:
[----:B------:R-:W-:Y:S05]  /*42d0*/  BSYNC.RECONVERGENT B0 ;  /* 0x0000000000007941 */ /* 0x000fea0003800200 */
.L_x_4581:
        /* <DEDUP_REMOVED lines=8> */
.L_x_4540:
[----:B------:R-:W0:Y:S01]  /*4360*/  S2R R28, SR_TID.X ;  /* 0x00000000001c7919 */ /* 0x000e220000002100 */
[----:B------:R-:W1:Y:S02]  /*4370*/  LDC.64 R4, c[0x0][0x390] ;  /* 0x0000e400ff047b82 */ /* 0x000e640000000a00 */
[----:B-1----:R-:W-:-:S04]  /*4380*/  IMAD.WIDE.U32 R4, R2, 0x8, R4 ;  /* 0x0000000802047825 */ /* 0x002fc800078e0004 */
[----:B0-----:R-:W-:-:S05]  /*4390*/  IMAD.WIDE.U32 R24, R28, 0x20, R4 ;  /* 0x000000201c187825 */ /* 0x001fca00078e0004 */
[----:B------:R-:W2:Y:S04]  /*43a0*/  LDG.E.ENL2.256 R20, R16, desc[UR4][R24.64] ;  /* 0xfe0000041810797e */ /* 0x000ea80008121914 */
[----:B------:R0:W5:Y:S01]  /*43b0*/  LDG.E.ENL2.256 R12, R8, desc[UR4][R24.64+0x1000] ;  /* 0xfe0080041808797e */ /* 0x000162000812190c */
        /* <DEDUP_REMOVED lines=11> */
[----:B0-----:R-:W0:Y:S01]  /*4470*/  MUFU.RCP R24, R29 ;  /* 0x0000001d00187308 */ /* 0x001e220000001000 */
        /* <DEDUP_REMOVED lines=19> */
[----:B-----5:R-:W-:Y:S05]  /*45b0*/  CALL.REL.NOINC `($__internal_5_$__cuda_sm3x_div_rn_ftz_f32_slowpath) ;  /* 0x0000003400fc7944 */ /* 0x020fea0003c00000 */
.L_x_4590:
[----:B------:R-:W-:Y:S05]  /*45c0*/  BSYNC.RECONVERGENT B2 ;  /* 0x0000000000027941 */ /* 0x000fea0003800200 */
.L_x_4589:
        /* <DEDUP_REMOVED lines=65> */
.L_x_4592:
        /* <DEDUP_REMOVED lines=16> */
.L_x_4593:
[----:B------:R-:W-:Y:S05]  /*4ae0*/  BSYNC.RECONVERGENT B0 ;  /* 0x0000000000007941 */ /* 0x000fea0003800200 */
.L_x_4591:
        /* <DEDUP_REMOVED lines=32> */
.L_x_4595:
[----:B------:R-:W-:Y:S05]  /*4cf0*/  BSYNC.RECONVERGENT B2 ;  /* 0x0000000000027941 */ /* 0x000fea0003800200 */
.L_x_4594:
        /* <DEDUP_REMOVED lines=47> */
.L_x_4597:
        /* <DEDUP_REMOVED lines=33> */
.L_x_4598:
[----:B------:R-:W-:Y:S05]  /*5200*/  BSYNC.RECONVERGENT B0 ;  /* 0x0000000000007941 */ /* 0x000fea0003800200 */
.L_x_4596:
        /* <DEDUP_REMOVED lines=32> */
.L_x_4600:
[----:B------:R-:W-:Y:S05]  /*5410*/  BSYNC.RECONVERGENT B2 ;  /* 0x0000000000027941 */ /* 0x000fea0003800200 */
.L_x_4599:
        /* <DEDUP_REMOVED lines=47> */
.L_x_4602:
        /* <DEDUP_REMOVED lines=33> */
.L_x_4603:
[----:B------:R-:W-:Y:S05]  /*5920*/  BSYNC.RECONVERGENT B0 ;  /* 0x0000000000007941 */ /* 0x000fea0003800200 */
.L_x_4601:
        /* <DEDUP_REMOVED lines=32> */
.L_x_4605:
[----:B------:R-:W-:Y:S05]  /*5b30*/  BSYNC.RECONVERGENT B2 ;  /* 0x0000000000027941 */ /* 0x000fea0003800200 */
.L_x_4604:
        /* <DEDUP_REMOVED lines=47> */
.L_x_4607:
        /* <DEDUP_REMOVED lines=33> */
.L_x_4608:
[----:B------:R-:W-:Y:S05]  /*6040*/  BSYNC.RECONVERGENT B0 ;  /* 0x0000000000007941 */ /* 0x000fea0003800200 */
.L_x_4606:
        /* <DEDUP_REMOVED lines=32> */
.L_x_4610:
[----:B------:R-:W-:Y:S05]  /*6250*/  BSYNC.RECONVERGENT B2 ;  /* 0x0000000000027941 */ /* 0x000fea0003800200 */
.L_x_4609:
        /* <DEDUP_REMOVED lines=47> */
.L_x_4612:
        /* <DEDUP_REMOVED lines=33> */
.L_x_4613:
[----:B------:R-:W-:Y:S05]  /*6760*/  BSYNC.RECONVERGENT B0 ;  /* 0x0000000000007941 */ /* 0x000fea0003800200 */
.L_x_4611:
        /* <DEDUP_REMOVED lines=32> */
.L_x_4615:
[----:B------:R-:W-:Y:S05]  /*6970*/  BSYNC.RECONVERGENT B2 ;  /* 0x0000000000027941 */ /* 0x000fea0003800200 */
.L_x_4614:
        /* <DEDUP_REMOVED lines=47> */
.L_x_4617:
        /* <DEDUP_REMOVED lines=33> */
.L_x_4618:
[----:B------:R-:W-:Y:S05]  /*6e80*/  BSYNC.RECONVERGENT B0 ;  /* 0x0000000000007941 */ /* 0x000fea0003800200 */
.L_x_4616:
        /* <DEDUP_REMOVED lines=32> */
.L_x_4620:
[----:B------:R-:W-:Y:S05]  /*7090*/  BSYNC.RECONVERGENT B2 ;  /* 0x0000000000027941 */ /* 0x000fea0003800200 */
.L_x_4619:
        /* <DEDUP_REMOVED lines=47> */
.L_x_4622:
        /* <DEDUP_REMOVED lines=33> */
.L_x_4623:
[----:B------:R-:W-:Y:S05]  /*75a0*/  BSYNC.RECONVERGENT B0 ;  /* 0x0000000000007941 */ /* 0x000fea0003800200 */
.L_x_4621:
        /* <DEDUP_REMOVED lines=32> */
.L_x_4625:
[----:B------:R-:W-:Y:S05]  /*77b0*/  BSYNC.RECONVERGENT B2 ;  /* 0x0000000000027941 */ /* 0x000fea0003800200 */
.L_x_4624:
        /* <DEDUP_REMOVED lines=47> */
.L_x_4627:
        /* <DEDUP_REMOVED lines=33> */
.L_x_4628:
[----:B------:R-:W-:Y:S05]  /*7cc0*/  BSYNC.RECONVERGENT B0 ;  /* 0x0000000000007941 */ /* 0x000fea0003800200 */
.L_x_4626:
        /* <DEDUP_REMOVED lines=11> */
[----:B------:R-:W-:Y:S04]  /*7d80*/  STG.E.ENL2.256 desc[UR4][R24.64], R4, R16 ;  /* 0xf80000041810797f */ /* 0x000fe8000f121804 */
[----:B------:R-:W-:Y:S01]  /*7d90*/  STG.E.ENL2.256 desc[UR4][R24.64+0x1000], R20, R8 ;  /* 0xf80080141808797f */ /* 0x000fe2000f121804 */
[----:B------:R-:W-:Y:S05]  /*7da0*/  EXIT ;  /* 0x000000000000794d */ /* 0x000fea0003800000 */
        .weak           $__internal_5_$__cuda_sm3x_div_rn_ftz_f32_slowpath
        .type           $__internal_5_$__cuda_sm3x_div_rn_ftz_f32_slowpath,@function
        .size           $__internal_5_$__cuda_sm3x_div_rn_ftz_f32_slowpath,(.L_x_12148 - $__internal_5_$__cuda_sm3x_div_rn_ftz_f32_slowpath)
$__internal_5_$__cuda_sm3x_div_rn_ftz_f32_slowpath:
        /* <DEDUP_REMOVED lines=33> */
.L_x_4631:
[----:B------:R-:W-:Y:S05]  /*7fc0*/  BSYNC.RELIABLE B1 ;  /* 0x0000000000017941 */ /* 0x000fea0003800100 */
.L_x_4630:
        /* <DEDUP_REMOVED lines=27> */
.L_x_4637:
[----:B------:R-:W-:-:S07]  /*8180*/  LEA R0, R3, R0, 0x17 ;  /* 0x0000000003007211 */ /* 0x000fce00078eb8ff */
.L_x_4638:
[----:B------:R-:W-:Y:S05]  /*8190*/  BSYNC.RECONVERGENT B1 ;  /* 0x0000000000017941 */ /* 0x000fea0003800200 */
.L_x_4636:
[----:B------:R-:W-:Y:S05]  /*81a0*/  BRA `(.L_x_4639) ;  /* 0x0000000000207947 */ /* 0x000fea0003800000 */
.L_x_4635:
[----:B------:R-:W-:-:S04]  /*81b0*/  LOP3.LUT R31, R0, 0x80000000, R31, 0x48, !PT ;  /* 0x80000000001f7812 */ /* 0x000fc800078e481f */
[----:B------:R-:W-:Y:S01]  /*81c0*/  LOP3.LUT R0, R31, 0x7f800000, RZ, 0xfc, !PT ;  /* 0x7f8000001f007812 */ /* 0x000fe200078efcff */
[----:B------:R-:W-:Y:S06]  /*81d0*/  BRA `(.L_x_4639) ;  /* 0x0000000000147947 */ /* 0x000fec0003800000 */
.L_x_4634:
[----:B------:R-:W-:Y:S01]  /*81e0*/  LOP3.LUT R0, R0, 0x80000000, R31, 0x48, !PT ;  /* 0x8000000000007812 */ /* 0x000fe200078e481f */
[----:B------:R-:W-:Y:S06]  /*81f0*/  BRA `(.L_x_4639) ;  /* 0x00000000000c7947 */ /* 0x000fec0003800000 */
.L_x_4633:
[----:B------:R-:W0:Y:S01]  /*8200*/  MUFU.RSQ R0, -QNAN ;  /* 0xffc0000000007908 */ /* 0x000e220000001400 */
[----:B------:R-:W-:Y:S05]  /*8210*/  BRA `(.L_x_4639) ;  /* 0x0000000000047947 */ /* 0x000fea0003800000 */
.L_x_4632:
[----:B------:R-:W-:-:S07]  /*8220*/  FADD.FTZ R0, R31, R0 ;  /* 0x000000001f007221 */ /* 0x000fce0000010000 */
.L_x_4639:
[----:B------:R-:W-:Y:S05]  /*8230*/  BSYNC.RECONVERGENT B0 ;  /* 0x0000000000007941 */ /* 0x000fea0003800200 */
.L_x_4629:
[----:B------:R-:W-:Y:S01]  /*8240*/  MOV R24, R4 ;  /* 0x0000000400187202 */ /* 0x000fe20000000f00 */
[----:B------:R-:W-:-:S04]  /*8250*/  HFMA2 R25, -RZ, RZ, 0, 0 ;  /* 0x00000000ff197431 */ /* 0x000fc800000001ff */
[----:B0-----:R-:W-:Y:S05]  /*8260*/  RET.REL.NODEC R24 `(_ZN2at6native29vectorized_elementwise_kernelILi4EZZZNS0_17log1p_kernel_cudaERNS_18TensorIteratorBaseEENKUlvE_clEvENKUlvE2_clEvEUlN3c107complexIfEEE_St5arrayIPcLm2EEEEviT0_T1_) ;  /* 0xffffff7c18647950 */ /* 0x001fea0003c3ffff */
.L_x_4640:
        /* <DEDUP_REMOVED lines=9> */
.L_x_12148:


//--------------------- .text._ZN2at6native29vectorized_elementwise_kernelILi8EZZZNS0_17log1p_kernel_cudaERNS_18TensorIteratorBaseEENKUlvE_clEvENKUlvE2_clEvEUlN3c107complexIfEEE_St5arrayIPcLm2EEEEviT0_T1_ --------------------------
	.section	.text._ZN2at6native29vectorized_elementwise_kernelILi8EZZZNS0_17log1p_kernel_cudaERNS_18TensorIteratorBaseEENKUlvE_clEvENKUlvE2_clEvEUlN3c107complexIfEEE_St5arrayIPcLm2EEEEviT0_T1_,"ax",@progbits
	.align	128
        .global         _ZN2at6native29vectorized_elementwise_kernelILi8EZZZNS0_17log1p_kernel_cudaERNS_18TensorIteratorBaseEENKUlvE_clEvENKUlvE2_clEvEUlN3c107complexIfEEE_St5arrayIPcLm2EEEEviT0_T1_
        .type           _ZN2at6native29vectorized_elementwise_kernelILi8EZZZNS0_17log1p_kernel_cudaERNS_18TensorIteratorBaseEENKUlvE_clEvENKUlvE2_clEvEUlN3c107complexIfEEE_St5arrayIPcLm2EEEEviT0_T1_,@function
        .size           _ZN2at6native29vectorized_elementwise_kernelILi8EZZZNS0_17log1p_kernel_cudaERNS_18TensorIteratorBaseEENKUlvE_clEvENKUlvE2_clEvEUlN3c107complexIfEEE_St5arrayIPcLm2EEEEviT0_T1_,(.L_x_12209 - _ZN2at6native29vectorized_elementwise_kernelILi8EZZZNS0_17log1p_kernel_cudaERNS_18TensorIteratorBaseEENKUlvE_clEvENKUlvE2_clEvEUlN3c107complexIfEEE_St5arrayIPcLm2EEEEviT0_T1_)
        .other          _ZN2at6native29vectorized_elementwise_kernelILi8EZZZNS0_17log1p_kernel_cudaERNS_18TensorIteratorBaseEENKUlvE_clEvENKUlvE2_clEvEUlN3c107complexIfEEE_St5arrayIPcLm2EEEEviT0_T1_,@"STO_CUDA_ENTRY STV_DEFAULT"
_ZN2at6native29vectorized_elementwise_kernelILi8EZZZNS0_17log1p_kernel_cudaERNS_18TensorIteratorBaseEENKUlvE_clEvENKUlvE2_clEvEUlN3c107complexIfEEE_St5arrayIPcLm2EEEEviT0_T1_:
.text._ZN2at6native29vectorized_elementwise_kernelILi8EZZZNS0_17log1p_kernel_cudaERNS_18TensorIteratorBaseEENKUlvE_clEvENKUlvE2_clEvEUlN3c107complexIfEEE_St5arrayIPcLm2EEEEviT0_T1_:
[----:B------:R-:W-:Y:S01]  /*0000*/  LDC R1, c[0x0][0x37c] ;  /* 0x0000df00ff017b82 */ /* 0x000fe20000000800 */
[----:B------:R-:W-:Y:S05]  /*0010*/  EXIT ;  /* 0x000000000000794d */ /* 0x000fea0003800000 */
.L_x_4641:
        /* <DEDUP_REMOVED lines=14> */
.L_x_12209:


//--------------------- .text._ZN2at6native18elementwise_kernelILi128ELi4EZNS0_15gpu_kernel_implIZZZNS0_17log1p_kernel_cudaERNS_18TensorIteratorBaseEENKUlvE_clEvENKUlvE1_clEvEUlN3c107complexIdEEE_EEvS4_RKT_EUliE_EEviT1_ --------------------------
	.section	.text._ZN2at6native18elementwise_kernelILi128ELi4EZNS0_15gpu_kernel_implIZZZNS0_17log1p_kernel_cudaERNS_18TensorIteratorBaseEENKUlvE_clEvENKUlvE1_clEvEUlN3c107complexIdEEE_EEvS4_RKT_EUliE_EEviT1_,"ax",@progbits
	.align	128
        .global         _ZN2at6native18elementwise_kernelILi128ELi4EZNS0_15gpu_kernel_implIZZZNS0_17log1p_kernel_cudaERNS_18TensorIteratorBaseEENKUlvE_clEvENKUlvE1_clEvEUlN3c107complexIdEEE_EEvS4_RKT_EUliE_EEviT1_
        .type           _ZN2at6native18elementwise_kernelILi128ELi4EZNS0_15gpu_kernel_implIZZZNS0_17log1p_kernel_cudaERNS_18TensorIteratorBaseEENKUlvE_clEvENKUlvE1_clEvEUlN3c107complexIdEEE_EEvS4_RKT_EUliE_EEviT1_,@function
        .size           _ZN2at6native18elementwise_kernelILi128ELi4EZNS0_15gpu_kernel_implIZZZNS0_17log1p_kernel_cudaERNS_18TensorIteratorBaseEENKUlvE_clEvENKUlvE1_clEvEUlN3c107complexIdEEE_EEvS4_RKT_EUliE_EEviT1_,(.L_x_12149 - _ZN2at6native18elementwise_kernelILi128ELi4EZNS0_15gpu_kernel_implIZZZNS0_17log1p_kernel_cudaERNS_18TensorIteratorBaseEENKUlvE_clEvENKUlvE1_clEvEUlN3c107complexIdEEE_EEvS4_RKT_EUliE_EEviT1_)
        .other          _ZN2at6native18elementwise_kernelILi128ELi4EZNS0_15gpu_kernel_implIZZZNS0_17log1p_kernel_cudaERNS_18TensorIteratorBaseEENKUlvE_clEvENKUlvE1_clEvEUlN3c107complexIdEEE_EEvS4_RKT_EUliE_EEviT1_,@"STO_CUDA_ENTRY STV_DEFAULT"
_ZN2at6native18elementwise_kernelILi128ELi4EZNS0_15gpu_kernel_implIZZZNS0_17log1p_kernel_cudaERNS_18TensorIteratorBaseEENKUlvE_clEvENKUlvE1_clEvEUlN3c107complexIdEEE_EEvS4_RKT_EUliE_EEviT1_:
.text._ZN2at6native18elementwise_kernelILi128ELi4EZNS0_15gpu_kernel_implIZZZNS0_17log1p_kernel_cudaERNS_18TensorIteratorBaseEENKUlvE_clEvENKUlvE1_clEvEUlN3c107complexIdEEE_EEvS4_RKT_EUliE_EEviT1_:
        /* <DEDUP_REMOVED lines=319> */
.L_x_4644:
        /* <DEDUP_REMOVED lines=16> */
[----:B------:R-:W-:Y:S01]  /*14f0*/  CS2R R10, SRZ ;  /* 0x00000000000a7805 */ /* 0x000fe2000001ff00 */
[----:B--2---:R4:W0:Y:S02]  /*1500*/  I2F.F64.S16 R8, R2 ;  /* 0x0000000200087312 */ /* 0x0048240000101c00 */
[----:B0---4-:R-:W-:Y:S05]  /*1510*/  BRA `(.L_x_4651) ;  /* 0x0000000c00e87947 */ /* 0x011fea0003800000 */
.L_x_4649:
[----:B------:R-:W2:Y:S01]  /*1520*/  LDG.E.U8 R2, desc[UR36][R2.64] ;  /* 0x0000002402027981 */ /* 0x000ea2000c1e1100 */
[----:B------:R-:W-:Y:S01]  /*1530*/  CS2R R10, SRZ ;  /* 0x00000000000a7805 */ /* 0x000fe2000001ff00 */
[----:B--2---:R4:W0:Y:S02]  /*1540*/  I2F.F64.U16 R8, R2 ;  /* 0x0000000200087312 */ /* 0x0048240000101800 */
[----:B0---4-:R-:W-:Y:S05]  /*1550*/  BRA `(.L_x_4651) ;  /* 0x0000000c00d87947 */ /* 0x011fea0003800000 */
.L_x_4648:
[----:B------:R-:W-:-:S09]  /*1560*/  UISETP.NE.AND UP0, UPT, UR4, 0x2, UPT ;  /* 0x000000020400788c */ /* 0x000fd2000bf05270 */
[----:B------:R-:W-:Y:S05]  /*1570*/  BRA.U !UP0, `(.L_x_4652) ;  /* 0x0000000108307547 */ /* 0x000fea000b800000 */
[----:B------:R-:W-:-:S09]  /*1580*/  UISETP.NE.AND UP0, UPT, UR4, 0x3, UPT ;  /* 0x000000030400788c */ /* 0x000fd2000bf05270 */
[----:B------:R-:W-:Y:S05]  /*1590*/  BRA.U !UP0, `(.L_x_4653) ;  /* 0x0000000108187547 */ /* 0x000fea000b800000 */
[----:B------:R-:W-:-:S09]  /*15a0*/  UISETP.NE.AND UP0, UPT, UR4, 0x4, UPT ;  /* 0x000000040400788c */ /* 0x000fd2000bf05270 */
[----:B------:R-:W-:Y:S05]  /*15b0*/  BRA.U UP0, `(.L_x_4650) ;  /* 0x0000000d00247547 */ /* 0x000fea000b800000 */
[----:B------:R-:W2:Y:S01]  /*15c0*/  LDG.E.64 R8, desc[UR36][R2.64] ;  /* 0x0000002402087981 */ /* 0x000ea2000c1e1b00 */
[----:B------:R-:W-:Y:S01]  /*15d0*/  CS2R R10, SRZ ;  /* 0x00000000000a7805 */ /* 0x000fe2000001ff00 */
[----:B--2---:R-:W4:Y:S02]  /*15e0*/  I2F.F64.S64 R8, R8 ;  /* 0x0000000800087312 */ /* 0x004f240000301c00 */
[----:B----4-:R-:W-:Y:S05]  /*15f0*/  BRA `(.L_x_4651) ;  /* 0x0000000c00b07947 */ /* 0x010fea0003800000 */
.L_x_4653:
[----:B------:R-:W2:Y:S01]  /*1600*/  LDG.E R2, desc[UR36][R2.64] ;  /* 0x0000002402027981 */ /* 0x000ea2000c1e1900 */
[----:B------:R-:W-:Y:S01]  /*1610*/  CS2R R10, SRZ ;  /* 0x00000000000a7805 */ /* 0x000fe2000001ff00 */
[----:B--2---:R4:W0:Y:S02]  /*1620*/  I2F.F64 R8, R2 ;  /* 0x0000000200087312 */ /* 0x0048240000201c00 */
[----:B0---4-:R-:W-:Y:S05]  /*1630*/  BRA `(.L_x_4651) ;  /* 0x0000000c00a07947 */ /* 0x011fea0003800000 */
.L_x_4652:
[----:B------:R-:W2:Y:S01]  /*1640*/  LDG.E.U16 R2, desc[UR36][R2.64] ;  /* 0x0000002402027981 */ /* 0x000ea2000c1e1500 */
[----:B------:R-:W-:Y:S01]  /*1650*/  CS2R R10, SRZ ;  /* 0x00000000000a7805 */ /* 0x000fe2000001ff00 */
[----:B--2---:R4:W0:Y:S02]  /*1660*/  I2F.F64.S16 R8, R2 ;  /* 0x0000000200087312 */ /* 0x0048240000101c00 */
[----:B0---4-:R-:W-:Y:S05]  /*1670*/  BRA `(.L_x_4651) ;  /* 0x0000000c00907947 */ /* 0x011fea0003800000 */
.L_x_4647:
[----:B------:R-:W-:-:S09]  /*1680*/  UISETP.GT.AND UP0, UPT, UR4, 0x6, UPT ;  /* 0x000000060400788c */ /* 0x000fd2000bf04270 */
[----:B------:R-:W-:Y:S05]  /*1690*/  BRA.U UP0, `(.L_x_4654) ;  /* 0x00000001003c7547 */ /* 0x000fea000b800000 */
[----:B------:R-:W-:-:S09]  /*16a0*/  UISETP.NE.AND UP0, UPT, UR4, 0x5, UPT ;  /* 0x000000050400788c */ /* 0x000fd2000bf05270 */
[----:B------:R-:W-:Y:S05]  /*16b0*/  BRA.U !UP0, `(.L_x_4655) ;  /* 0x00000001081c7547 */ /* 0x000fea000b800000 */
[----:B------:R-:W-:-:S09]  /*16c0*/  UISETP.NE.AND UP0, UPT, UR4, 0x6, UPT ;  /* 0x000000060400788c */ /* 0x000fd2000bf05270 */
[----:B------:R-:W-:Y:S05]  /*16d0*/  BRA.U UP0, `(.L_x_4650) ;  /* 0x0000000900dc7547 */ /* 0x000fea000b800000 */
[----:B------:R-:W2:Y:S01]  /*16e0*/  LDG.E R8, desc[UR36][R2.64] ;  /* 0x0000002402087981 */ /* 0x000ea2000c1e1900 */
[----:B------:R-:W-:Y:S01]  /*16f0*/  CS2R R10, SRZ ;  /* 0x00000000000a7805 */ /* 0x000fe2000001ff00 */
[----:B--2---:R-:W-:-:S06]  /*1700*/  FMUL.FTZ R8, R8, 1 ;  /* 0x3f80000008087820 */ /* 0x004fcc0000410000 */
[----:B------:R-:W3:Y:S02]  /*1710*/  F2F.F64.F32 R8, R8 ;  /* 0x0000000800087310 */ /* 0x000ee40000201800 */
[----:B---3--:R-:W-:Y:S05]  /*1720*/  BRA `(.L_x_4651) ;  /* 0x0000000c00647947 */ /* 0x008fea0003800000 */
.L_x_4655:
[----:B------:R-:W2:Y:S01]  /*1730*/  LDG.E.U16 R0, desc[UR36][R2.64] ;  /* 0x0000002402007981 */ /* 0x000ea2000c1e1500 */
[----:B------:R-:W-:Y:S01]  /*1740*/  CS2R R10, SRZ ;  /* 0x00000000000a7805 */ /* 0x000fe2000001ff00 */
[----:B--2---:R-:W-:-:S05]  /*1750*/  HADD2.F32 R0, -RZ, R0.H0_H0 ;  /* 0x20000000ff007230 */ /* 0x004fca0000004100 */
[----:B------:R-:W-:-:S04]  /*1760*/  FMUL.FTZ R0, R0, 1 ;  /* 0x3f80000000007820 */ /* 0x000fc80000410000 */
[----:B------:R3:W4:Y:S02]  /*1770*/  F2F.F64.F32 R8, R0 ;  /* 0x0000000000087310 */ /* 0x0007240000201800 */
[----:B---34-:R-:W-:Y:S05]  /*1780*/  BRA `(.L_x_4651) ;  /* 0x0000000c004c7947 */ /* 0x018fea0003800000 */
.L_x_4654:
[----:B------:R-:W-:-:S09]  /*1790*/  UISETP.NE.AND UP0, UPT, UR4, 0x7, UPT ;  /* 0x000000070400788c */ /* 0x000fd2000bf05270 */
[----:B------:R-:W-:Y:S05]  /*17a0*/  BRA.U !UP0, `(.L_x_4656) ;  /* 0x0000000108687547 */ /* 0x000fea000b800000 */
[----:B------:R-:W-:-:S09]  /*17b0*/  UISETP.NE.AND UP0, UPT, UR4, 0x8, UPT ;  /* 0x000000080400788c */ /* 0x000fd2000bf05270 */
[----:B------:R-:W-:Y:S05]  /*17c0*/  BRA.U !UP0, `(.L_x_4657) ;  /* 0x0000000108307547 */ /* 0x000fea000b800000 */
[----:B------:R-:W-:-:S09]  /*17d0*/  UISETP.NE.AND UP0, UPT, UR4, 0x9, UPT ;  /* 0x000000090400788c */ /* 0x000fd2000bf05270 */
[----:B------:R-:W-:Y:S05]  /*17e0*/  BRA.U UP0, `(.L_x_4650) ;  /* 0x0000000900987547 */ /* 0x000fea000b800000 */
[----:B------:R-:W2:Y:S02]  /*17f0*/  LDG.E.64 R2, desc[UR36][R2.64] ;  /* 0x0000002402027981 */ /* 0x000ea4000c1e1b00 */
[----:B--2---:R-:W-:Y:S01]  /*1800*/  FMUL.FTZ R8, R2, 1 ;  /* 0x3f80000002087820 */ /* 0x004fe20000410000 */
[----:B------:R-:W-:-:S05]  /*1810*/  FMUL.FTZ R10, R3, 1 ;  /* 0x3f800000030a7820 */ /* 0x000fca0000410000 */
[----:B------:R-:W4:-:S15]  /*1820*/  F2F.F64.F32 R8, R8 ;  /* 0x0000000800087310 */ /* 0x000f1e0000201800 */
[----:B------:R-:W-:-:S15]  /*1830*/  NOP ;  /* 0x0000000000007918 */ /* 0x000fde0000000000 */
[----:B------:R-:W-:-:S15]  /*1840*/  NOP ;  /* 0x0000000000007918 */ /* 0x000fde0000000000 */
[----:B------:R-:W-:-:S15]  /*1850*/  NOP ;  /* 0x0000000000007918 */ /* 0x000fde0000000000 */
[----:B------:R-:W-:-:S04]  /*1860*/  NOP ;  /* 0x0000000000007918 */ /* 0x000fc80000000000 */
[----:B------:R-:W0:Y:S02]  /*1870*/  F2F.F64.F32 R10, R10 ;  /* 0x0000000a000a7310 */ /* 0x000e240000201800 */
[----:B0---4-:R-:W-:Y:S05]  /*1880*/  BRA `(.L_x_4651) ;  /* 0x0000000c000c7947 */ /* 0x011fea0003800000 */
.L_x_4657:
[----:B------:R-:W2:Y:S02]  /*1890*/  LDG.E R2, desc[UR36][R2.64] ;  /* 0x0000002402027981 */ /* 0x000ea4000c1e1900 */
[----:B--2---:R-:W-:-:S05]  /*18a0*/  HADD2.F32 R0, -RZ, R2.H0_H0 ;  /* 0x20000002ff007230 */ /* 0x004fca0000004100 */
[----:B------:R-:W-:Y:S01]  /*18b0*/  FMUL.FTZ R8, R0, 1 ;  /* 0x3f80000000087820 */ /* 0x000fe20000410000 */
[----:B------:R-:W-:-:S05]  /*18c0*/  HADD2.F32 R0, -RZ, R2.H1_H1 ;  /* 0x30000002ff007230 */ /* 0x000fca0000004100 */
[----:B------:R-:W-:Y:S01]  /*18d0*/  FMUL.FTZ R0, R0, 1 ;  /* 0x3f80000000007820 */ /* 0x000fe20000410000 */
[----:B------:R-:W4:-:S15]  /*18e0*/  F2F.F64.F32 R8, R8 ;  /* 0x0000000800087310 */ /* 0x000f1e0000201800 */
[----:B------:R-:W-:-:S15]  /*18f0*/  NOP ;  /* 0x0000000000007918 */ /* 0x000fde0000000000 */
[----:B------:R-:W-:-:S15]  /*1900*/  NOP ;  /* 0x0000000000007918 */ /* 0x000fde0000000000 */
[----:B------:R-:W-:-:S15]  /*1910*/  NOP ;  /* 0x0000000000007918 */ /* 0x000fde0000000000 */
[----:B------:R-:W-:-:S04]  /*1920*/  NOP ;  /* 0x0000000000007918 */ /* 0x000fc80000000000 */
[----:B------:R0:W1:Y:S02]  /*1930*/  F2F.F64.F32 R10, R0 ;  /* 0x00000000000a7310 */ /* 0x0000640000201800 */
[----:B01--4-:R-:W-:Y:S05]  /*1940*/  BRA `(.L_x_4651) ;  /* 0x0000000800dc7947 */ /* 0x013fea0003800000 */
.L_x_4656:
[----:B------:R3:W5:Y:S01]  /*1950*/  LDG.E.64 R8, desc[UR36][R2.64] ;  /* 0x0000002402087981 */ /* 0x000762000c1e1b00 */
[----:B------:R-:W-:Y:S01]  /*1960*/  CS2R R10, SRZ ;  /* 0x00000000000a7805 */ /* 0x000fe2000001ff00 */
[----:B------:R-:W-:Y:S06]  /*1970*/  BRA `(.L_x_4651) ;  /* 0x0000000800d07947 */ /* 0x000fec0003800000 */
.L_x_4646:
        /* <DEDUP_REMOVED lines=9> */
[----:B------:R-:W-:Y:S01]  /*1a10*/  CS2R R10, SRZ ;  /* 0x00000000000a7805 */ /* 0x000fe2000001ff00 */
[----:B------:R-:W-:Y:S01]  /*1a20*/  IMAD.MOV.U32 R8, RZ, RZ, RZ ;  /* 0x000000ffff087224 */ /* 0x000fe200078e00ff */
[----:B--2---:R-:W-:-:S04]  /*1a30*/  ISETP.NE.AND P0, PT, R2, RZ, PT ;  /* 0x000000ff0200720c */ /* 0x004fc80003f05270 */
[----:B------:R-:W-:Y:S01]  /*1a40*/  FSEL R9, RZ, 1.875, !P0 ;  /* 0x3ff00000ff097808 */ /* 0x000fe20004000000 */
[----:B------:R-:W-:Y:S08]  /*1a50*/  BRA `(.L_x_4651) ;  /* 0x0000000800987947 */ /* 0x000ff00003800000 */
.L_x_4660:
[----:B------:R2:W5:Y:S01]  /*1a60*/  LDG.E.128 R8, desc[UR36][R2.64] ;  /* 0x0000002402087981 */ /* 0x000562000c1e1d00 */
[----:B------:R-:W-:Y:S05]  /*1a70*/  BRA `(.L_x_4651) ;  /* 0x0000000800907947 */ /* 0x000fea0003800000 */
.L_x_4659:
        /* <DEDUP_REMOVED lines=8> */
[----:B------:R-:W-:Y:S02]  /*1b00*/  CS2R R10, SRZ ;  /* 0x00000000000a7805 */ /* 0x000fe4000001ff00 */
[----:B--2---:R-:W-:-:S04]  /*1b10*/  SHF.L.U32 R0, R0, 0x18, RZ ;  /* 0x0000001800007819 */ /* 0x004fc800000006ff */
[C---:B------:R-:W-:Y:S02]  /*1b20*/  LOP3.LUT R4, R0.reuse, 0x7f000000, RZ, 0xc0, !PT ;  /* 0x7f00000000047812 */ /* 0x040fe400078ec0ff */
[----:B------:R-:W-:Y:S02]  /*1b30*/  LOP3.LUT P0, RZ, R0, 0x7f000000, RZ, 0xc0, !PT ;  /* 0x7f00000000ff7812 */ /* 0x000fe4000780c0ff */
[----:B------:R-:W0:Y:S02]  /*1b40*/  FLO.U32 R5, R4 ;  /* 0x0000000400057300 */ /* 0x000e2400000e0000 */
[----:B0-----:R-:W-:-:S05]  /*1b50*/  IMAD.MOV R5, RZ, RZ, -R5 ;  /* 0x000000ffff057224 */ /* 0x001fca00078e0a05 */
        /* <DEDUP_REMOVED lines=14> */
.L_x_4662:
[----:B------:R-:W2:Y:S01]  /*1c40*/  LDG.E.U8 R2, desc[UR36][R2.64] ;  /* 0x0000002402027981 */ /* 0x000ea2000c1e1100 */
[----:B------:R-:W-:Y:S01]  /*1c50*/  CS2R R10, SRZ ;  /* 0x00000000000a7805 */ /* 0x000fe2000001ff00 */
        /* <DEDUP_REMOVED lines=13> */
.L_x_4661:
[----:B------:R-:W2:Y:S01]  /*1d30*/  LDG.E.U16 R0, desc[UR36][R2.64] ;  /* 0x0000002402007981 */ /* 0x000ea2000c1e1500 */
[----:B------:R-:W-:Y:S01]  /*1d40*/  CS2R R10, SRZ ;  /* 0x00000000000a7805 */ /* 0x000fe2000001ff00 */
[----:B--2---:R-:W-:-:S04]  /*1d50*/  IMAD.U32 R0, R0, 0x10000, RZ ;  /* 0x0001000000007824 */ /* 0x004fc800078e00ff */
[----:B------:R-:W-:-:S04]  /*1d60*/  FMUL.FTZ R0, R0, 1 ;  /* 0x3f80000000007820 */ /* 0x000fc80000410000 */
[----:B------:R2:W3:Y:S02]  /*1d70*/  F2F.F64.F32 R8, R0 ;  /* 0x0000000000087310 */ /* 0x0004e40000201800 */
[----:B--23--:R-:W-:Y:S05]  /*1d80*/  BRA `(.L_x_4651) ;  /* 0x0000000400cc7947 */ /* 0x00cfea0003800000 */
.L_x_4658:
        /* <DEDUP_REMOVED lines=9> */
[----:B------:R-:W-:Y:S01]  /*1e20*/  CS2R R10, SRZ ;  /* 0x00000000000a7805 */ /* 0x000fe2000001ff00 */
[----:B--2---:R2:W3:Y:S02]  /*1e30*/  I2F.F64.U16 R8, R2 ;  /* 0x0000000200087312 */ /* 0x0044e40000101800 */
[----:B--23--:R-:W-:Y:S05]  /*1e40*/  BRA `(.L_x_4651) ;  /* 0x00000004009c7947 */ /* 0x00cfea0003800000 */
.L_x_4665:
[----:B------:R-:W2:Y:S01]  /*1e50*/  LDG.E.U8 R3, desc[UR36][R2.64] ;  /* 0x0000002402037981 */ /* 0x000ea2000c1e1100 */
[----:B------:R-:W-:Y:S02]  /*1e60*/  CS2R R10, SRZ ;  /* 0x00000000000a7805 */ /* 0x000fe4000001ff00 */
        /* <DEDUP_REMOVED lines=20> */
.L_x_4667:
[----:B------:R-:W-:Y:S05]  /*1fb0*/  BSYNC.RECONVERGENT B0 ;  /* 0x0000000000007941 */ /* 0x000fea0003800200 */
.L_x_4666:
[----:B------:R-:W-:Y:S01]  /*1fc0*/  IMAD.SHL.U32 R0, R0, 0x100000, RZ ;  /* 0x0010000000007824 */ /* 0x000fe200078e00ff */
[----:B------:R-:W-:-:S04]  /*1fd0*/  LEA R2, R2, 0x3b800000, 0x17 ;  /* 0x3b80000002027811 */ /* 0x000fc800078eb8ff */
[----:B------:R-:W-:-:S05]  /*1fe0*/  LOP3.LUT R0, R2, R0, R7, 0xfe, !PT ;  /* 0x0000000002007212 */ /* 0x000fca00078efe07 */
[----:B------:R-:W-:-:S04]  /*1ff0*/  FMUL.FTZ R0, R0, 1 ;  /* 0x3f80000000007820 */ /* 0x000fc80000410000 */
[----:B------:R2:W3:Y:S02]  /*2000*/  F2F.F64.F32 R8, R0 ;  /* 0x0000000000087310 */ /* 0x0004e40000201800 */
[----:B--23--:R-:W-:Y:S05]  /*2010*/  BRA `(.L_x_4651) ;  /* 0x0000000400287947 */ /* 0x00cfea0003800000 */
.L_x_4664:
        /* <DEDUP_REMOVED lines=22> */
.L_x_4669:
[----:B------:R-:W-:Y:S05]  /*2180*/  BSYNC.RECONVERGENT B0 ;  /* 0x0000000000007941 */ /* 0x000fea0003800200 */
.L_x_4668:
[----:B------:R-:W-:Y:S01]  /*2190*/  IMAD.SHL.U32 R0, R0, 0x200000, RZ ;  /* 0x0020000000007824 */ /* 0x000fe200078e00ff */
[----:B------:R-:W-:-:S04]  /*21a0*/  LEA R2, R2, 0x37800000, 0x17 ;  /* 0x3780000002027811 */ /* 0x000fc800078eb8ff */
[----:B------:R-:W-:-:S05]  /*21b0*/  LOP3.LUT R0, R2, R0, R7, 0xfe, !PT ;  /* 0x0000000002007212 */ /* 0x000fca00078efe07 */
[----:B------:R-:W-:-:S04]  /*21c0*/  FMUL.FTZ R0, R0, 1 ;  /* 0x3f80000000007820 */ /* 0x000fc80000410000 */
[----:B------:R2:W3:Y:S02]  /*21d0*/  F2F.F64.F32 R8, R0 ;  /* 0x0000000000087310 */ /* 0x0004e40000201800 */
[----:B--23--:R-:W-:Y:S05]  /*21e0*/  BRA `(.L_x_4651) ;  /* 0x0000000000b47947 */ /* 0x00cfea0003800000 */
.L_x_4663:
[----:B------:R-:W-:-:S09]  /*21f0*/  UISETP.NE.AND UP0, UPT, UR4, 0x1c, UPT ;  /* 0x0000001c0400788c */ /* 0x000fd2000bf05270 */
[----:B------:R-:W-:Y:S05]  /*2200*/  BRA.U !UP0, `(.L_x_4670) ;  /* 0x0000000108a07547 */ /* 0x000fea000b800000 */
[----:B------:R-:W-:-:S09]  /*2210*/  UISETP.NE.AND UP0, UPT, UR4, 0x1d, UPT ;  /* 0x0000001d0400788c */ /* 0x000fd2000bf05270 */
[----:B------:R-:W-:Y:S05]  /*2220*/  BRA.U !UP0, `(.L_x_4671) ;  /* 0x0000000108887547 */ /* 0x000fea000b800000 */
[----:B------:R-:W-:-:S09]  /*2230*/  UISETP.NE.AND UP0, UPT, UR4, 0x2c, UPT ;  /* 0x0000002c0400788c */ /* 0x000fd2000bf05270 */
[----:B------:R-:W-:Y:S05]  /*2240*/  BRA.U !UP0, `(.L_x_4672) ;  /* 0x00000001084c7547 */ /* 0x000fea000b800000 */
.L_x_4650:
        /* <DEDUP_REMOVED lines=8> */
[----:B0-----:R-:W-:Y:S01]  /*22d0*/  MOV R4, UR4 ;  /* 0x0000000400047c02 */ /* 0x001fe20008000f00 */
[----:B------:R-:W-:-:S02]  /*22e0*/  IMAD.U32 R5, RZ, RZ, UR5 ;  /* 0x00000005ff057e24 */ /* 0x000fc4000f8e00ff */
[----:B---3--:R-:W-:Y:S02]  /*22f0*/  IMAD.U32 R6, RZ, RZ, UR6 ;  /* 0x00000006ff067e24 */ /* 0x008fe4000f8e00ff */
[----:B------:R-:W-:Y:S02]  /*2300*/  IMAD.U32 R7, RZ, RZ, UR7 ;  /* 0x00000007ff077e24 */ /* 0x000fe4000f8e00ff */
[----:B----4-:R-:W-:Y:S01]  /*2310*/  IMAD.U32 R10, RZ, RZ, UR8 ;  /* 0x00000008ff0a7e24 */ /* 0x010fe2000f8e00ff */
[----:B-1----:R-:W-:-:S07]  /*2320*/  MOV R11, UR9 ;  /* 0x00000009000b7c02 */ /* 0x002fce0008000f00 */
[----:B------:R-:W-:-:S07]  /*2330*/  LEPC R20, `(.L_x_4673) ;  /* 0x000000001014794e */ /* 0x000fce0000000000 */
[----:B--2---:R-:W-:Y:S05]  /*2340*/  CALL.ABS.NOINC R2 ;  /* 0x0000000002007343 */ /* 0x004fea0003c00000 */
.L_x_4673:
[----:B------:R-:W-:Y:S02]  /*2350*/  CS2R R8, SRZ ;  /* 0x0000000000087805 */ /* 0x000fe4000001ff00 */
[----:B------:R-:W-:Y:S01]  /*2360*/  CS2R R10, SRZ ;  /* 0x00000000000a7805 */ /* 0x000fe2000001ff00 */
[----:B------:R-:W-:Y:S06]  /*2370*/  BRA `(.L_x_4651) ;  /* 0x0000000000507947 */ /* 0x000fec0003800000 */
.L_x_4672:
[----:B------:R-:W2:Y:S01]  /*2380*/  LDG.E.U8 R0, desc[UR36][R2.64] ;  /* 0x0000002402007981 */ /* 0x000ea2000c1e1100 */
[----:B------:R-:W-:Y:S01]  /*2390*/  HFMA2 R9, -RZ, RZ, 0.5, 0 ;  /* 0x38000000ff097431 */ /* 0x000fe200000001ff */
[----:B------:R-:W-:Y:S01]  /*23a0*/  CS2R R10, SRZ ;  /* 0x00000000000a7805 */ /* 0x000fe2000001ff00 */
        /* <DEDUP_REMOVED lines=8> */
[----:B------:R2:W3:Y:S02]  /*2430*/  @P0 F2F.F64.F32 R8, R0 ;  /* 0x0000000000080310 */ /* 0x0004e40000201800 */
[----:B--23--:R-:W-:Y:S05]  /*2440*/  BRA `(.L_x_4651) ;  /* 0x00000000001c7947 */ /* 0x00cfea0003800000 */
.L_x_4671:
[----:B------:R-:W2:Y:S01]  /*2450*/  LDG.E.64 R8, desc[UR36][R2.64] ;  /* 0x0000002402087981 */ /* 0x000ea2000c1e1b00 */
[----:B------:R-:W-:Y:S01]  /*2460*/  CS2R R10, SRZ ;  /* 0x00000000000a7805 */ /* 0x000fe2000001ff00 */
[----:B--2---:R-:W2:Y:S02]  /*2470*/  I2F.F64.U64 R8, R8 ;  /* 0x0000000800087312 */ /* 0x004ea40000301800 */
[----:B--2---:R-:W-:Y:S05]  /*2480*/  BRA `(.L_x_4651) ;  /* 0x00000000000c7947 */ /* 0x004fea0003800000 */
.L_x_4670:
[----:B------:R-:W2:Y:S01]  /*2490*/  LDG.E R2, desc[UR36][R2.64] ;  /* 0x0000002402027981 */ /* 0x000ea2000c1e1900 */
[----:B------:R-:W-:Y:S01]  /*24a0*/  CS2R R10, SRZ ;  /* 0x00000000000a7805 */ /* 0x000fe2000001ff00 */
[----:B--2---:R0:W1:Y:S06]  /*24b0*/  I2F.F64.U32 R8, R2 ;  /* 0x0000000200087312 */ /* 0x00406c0000201800 */
.L_x_4651:
[----:B------:R-:W-:Y:S05]  /*24c0*/  BSYNC.RECONVERGENT B7 ;  /* 0x0000000000077941 */ /* 0x000fea0003800200 */
.L_x_4645:
[----:B-1---5:R-:W1:Y:S01]  /*24d0*/  DADD R6, R8, 1 ;  /* 0x3ff0000008067429 */ /* 0x022e620000000000 */
[----:B0-23--:R-:W-:Y:S01]  /*24e0*/  IMAD.MOV.U32 R2, RZ, RZ, 0x1 ;  /* 0x00000001ff027424 */ /* 0x00dfe200078e00ff */
[----:B------:R-:W-:-:S15]  /*24f0*/  BSSY.RECONVERGENT B1, `(.L_x_4674) ;  /* 0x0000047000017945 */ /* 0x000fde0003800200 */
[----:B------:R-:W-:-:S15]  /*2500*/  NOP ;  /* 0x0000000000007918 */ /* 0x000fde0000000000 */
[----:B------:R-:W-:-:S15]  /*2510*/  NOP ;  /* 0x0000000000007918 */ /* 0x000fde0000000000 */
[----:B------:R-:W-:-:S15]  /*2520*/  NOP ;  /* 0x0000000000007918 */ /* 0x000fde0000000000 */
[----:B------:R-:W-:-:S02]  /*2530*/  NOP ;  /* 0x0000000000007918 */ /* 0x000fc40000000000 */
[----:B------:R-:W-:-:S15]  /*2540*/  DADD R28, -RZ, |R10| ;  /* 0x00000000ff1c7229 */ /* 0x000fde000000050a */
[----:B------:R-:W-:-:S15]  /*2550*/  NOP ;  /* 0x0000000000007918 */ /* 0x000fde0000000000 */
[----:B------:R-:W-:-:S15]  /*2560*/  NOP ;  /* 0x0000000000007918 */ /* 0x000fde0000000000 */
[----:B------:R-:W-:-:S15]  /*2570*/  NOP ;  /* 0x0000000000007918 */ /* 0x000fde0000000000 */
[----:B------:R-:W-:-:S04]  /*2580*/  NOP ;  /* 0x0000000000007918 */ /* 0x000fc80000000000 */
[----:B-1----:R-:W-:-:S15]  /*2590*/  DSETP.GT.AND P1, PT, |R10|, |R6|, PT ;  /* 0x400000060a00722a */ /* 0x002fde0003f24200 */
[----:B------:R-:W-:-:S15]  /*25a0*/  NOP ;  /* 0x0000000000007918 */ /* 0x000fde0000000000 */
[----:B------:R-:W-:-:S15]  /*25b0*/  NOP ;  /* 0x0000000000007918 */ /* 0x000fde0000000000 */
[----:B------:R-:W-:-:S15]  /*25c0*/  NOP ;  /* 0x0000000000007918 */ /* 0x000fde0000000000 */
[----:B------:R-:W-:-:S04]  /*25d0*/  NOP ;  /* 0x0000000000007918 */ /* 0x000fc80000000000 */
[----:B------:R-:W0:Y:S02]  /*25e0*/  DADD R30, -RZ, |R6| ;  /* 0x00000000ff1e7229 */ /* 0x000e240000000506 */
[----:B0-----:R-:W-:Y:S02]  /*25f0*/  FSEL R33, R29, R31, P1 ;  /* 0x0000001f1d217208 */ /* 0x001fe40000800000 */
[----:B------:R-:W-:Y:S02]  /*2600*/  FSEL R32, R28, R30, P1 ;  /* 0x0000001e1c207208 */ /* 0x000fe40000800000 */
[----:B------:R-:W0:Y:S01]  /*2610*/  MUFU.RCP64H R3, R33 ;  /* 0x0000002100037308 */ /* 0x000e220000001800 */
[----:B------:R-:W-:Y:S02]  /*2620*/  FSEL R15, R31, R29, P1 ;  /* 0x0000001d1f0f7208 */ /* 0x000fe40000800000 */
[----:B------:R-:W-:Y:S02]  /*2630*/  FSEL R14, R30, R28, P1 ;  /* 0x0000001c1e0e7208 */ /* 0x000fe40000800000 */
[----:B------:R-:W-:-:S15]  /*2640*/  FSETP.GEU.AND P2, PT, |R15|, 6.5827683646048100446e-37, PT ;  /* 0x036000000f00780b */ /* 0x000fde0003f4e200 */
[----:B------:R-:W-:-:S15]  /*2650*/  NOP ;  /* 0x0000000000007918 */ /* 0x000fde0000000000 */
[----:B------:R-:W-:-:S15]  /*2660*/  NOP ;  /* 0x0000000000007918 */ /* 0x000fde0000000000 */
[----:B------:R-:W-:-:S08]  /*2670*/  NOP ;  /* 0x0000000000007918 */ /* 0x000fd00000000000 */
        /* <DEDUP_REMOVED lines=30> */
[----:B0-----:R-:W0:-:S15]  /*2860*/  DFMA R12, -R32, R4, R14 ;  /* 0x00000004200c722b */ /* 0x001e1e000000010e */
[----:B------:R-:W-:-:S15]  /*2870*/  NOP ;  /* 0x0000000000007918 */ /* 0x000fde0000000000 */
[----:B------:R-:W-:-:S15]  /*2880*/  NOP ;  /* 0x0000000000007918 */ /* 0x000fde0000000000 */
[----:B------:R-:W-:-:S15]  /*2890*/  NOP ;  /* 0x0000000000007918 */ /* 0x000fde0000000000 */
[----:B------:R-:W-:-:S04]  /*28a0*/  NOP ;  /* 0x0000000000007918 */ /* 0x000fc80000000000 */
[----:B0-----:R-:W0:Y:S02]  /*28b0*/  DFMA R2, R2, R12, R4 ;  /* 0x0000000c0202722b */ /* 0x001e240000000004 */
[----:B0-----:R-:W-:-:S05]  /*28c0*/  FFMA R0, RZ, R33, R3 ;  /* 0x00000021ff007223 */ /* 0x001fca0000000003 */
[----:B------:R-:W-:-:S13]  /*28d0*/  FSETP.GT.AND P0, PT, |R0|, 1.469367938527859385e-39, PT ;  /* 0x001000000000780b */ /* 0x000fda0003f04200 */
[----:B------:R-:W-:Y:S05]  /*28e0*/  @P0 BRA P2, `(.L_x_4675) ;  /* 0x00000000001c0947 */ /* 0x000fea0001000000 */
[----:B------:R-:W-:Y:S01]  /*28f0*/  MOV R12, R14 ;  /* 0x0000000e000c7202 */ /* 0x000fe20000000f00 */
[----:B------:R-:W-:Y:S01]  /*2900*/  IMAD.MOV.U32 R4, RZ, RZ, R32 ;  /* 0x000000ffff047224 */ /* 0x000fe200078e0020 */
[----:B------:R-:W-:Y:S01]  /*2910*/  MOV R0, 0x2940 ;  /* 0x0000294000007802 */ /* 0x000fe20000000f00 */
[----:B------:R-:W-:-:S07]  /*2920*/  IMAD.MOV.U32 R5, RZ, RZ, R33 ;  /* 0x000000ffff057224 */ /* 0x000fce00078e0021 */
[----:B------:R-:W-:Y:S05]  /*2930*/  CALL.REL.NOINC `($__internal_6_$__cuda_sm20_div_rn_f64_full) ;  /* 0x000001b400647944 */ /* 0x000fea0003c00000 */
[----:B------:R-:W-:Y:S02]  /*2940*/  IMAD.MOV.U32 R2, RZ, RZ, R18 ;  /* 0x000000ffff027224 */ /* 0x000fe400078e0012 */
[----:B------:R-:W-:-:S07]  /*2950*/  IMAD.MOV.U32 R3, RZ, RZ, R19 ;  /* 0x000000ffff037224 */ /* 0x000fce00078e0013 */
.L_x_4675:
[----:B------:R-:W-:Y:S05]  /*2960*/  BSYNC.RECONVERGENT B1 ;  /* 0x0000000000017941 */ /* 0x000fea0003800200 */
.L_x_4674:
[----:B------:R-:W0:Y:S01]  /*2970*/  DADD R4, -RZ, |R8| ;  /* 0x00000000ff047229 */ /* 0x000e220000000508 */
[----:B------:R-:W-:Y:S01]  /*2980*/  MOV R12, RZ ;  /* 0x000000ff000c7202 */ /* 0x000fe20000000f00 */
[----:B------:R-:W-:Y:S01]  /*2990*/  IMAD.MOV.U32 R22, RZ, RZ, RZ ;  /* 0x000000ffff167224 */ /* 0x000fe200078e00ff */
[----:B0-----:R-:W-:Y:S01]  /*29a0*/  ISETP.LT.U32.AND P0, PT, R28, R4, PT ;  /* 0x000000041c00720c */ /* 0x001fe20003f01070 */
[----:B------:R-:W-:Y:S01]  /*29b0*/  UMOV UR4, 0x2a25ff7e ;  /* 0x2a25ff7e00047882 */ /* 0x000fe20000000000 */
[----:B------:R-:W-:Y:S01]  /*29c0*/  UMOV UR5, 0x3ef53e1d ;  /* 0x3ef53e1d00057882 */ /* 0x000fe20000000000 */
[----:B------:R-:W-:Y:S01]  /*29d0*/  BSSY.RECONVERGENT B1, `(.L_x_4676) ;  /* 0x000039e000017945 */ /* 0x000fe20003800200 */
[----:B------:R-:W-:-:S04]  /*29e0*/  ISETP.LT.U32.AND.EX P0, PT, R29, R5, PT, P0 ;  /* 0x000000051d00720c */ /* 0x000fc80003f01100 */
[----:B------:R-:W-:Y:S02]  /*29f0*/  SEL R14, R28, R4, P0 ;  /* 0x000000041c0e7207 */ /* 0x000fe40000000000 */
[----:B------:R-:W-:Y:S02]  /*2a00*/  SEL R15, R29, R5, P0 ;  /* 0x000000051d0f7207 */ /* 0x000fe40000000000 */
[----:B------:R-:W-:-:S04]  /*2a10*/  ISETP.GT.U32.AND P0, PT, R4, R28, PT ;  /* 0x0000001c0400720c */ /* 0x000fc80003f04070 */
[----:B------:R-:W-:-:S04]  /*2a20*/  ISETP.GT.U32.AND.EX P0, PT, R5, R29, PT, P0 ;  /* 0x0000001d0500720c */ /* 0x000fc80003f04100 */
[----:B------:R-:W-:Y:S02]  /*2a30*/  SEL R5, R5, R29, P0 ;  /* 0x0000001d05057207 */ /* 0x000fe40000000000 */
[----:B------:R-:W-:Y:S02]  /*2a40*/  SEL R4, R4, R28, P0 ;  /* 0x0000001c04047207 */ /* 0x000fe40000000000 */
[----:B------:R-:W-:-:S04]  /*2a50*/  LOP3.LUT R0, R5, 0xffc00000, RZ, 0xc0, !PT ;  /* 0xffc0000005007812 */ /* 0x000fc800078ec0ff */
[----:B------:R-:W-:-:S15]  /*2a60*/  LOP3.LUT R13, R0, 0x7fd00000, RZ, 0x3c, !PT ;  /* 0x7fd00000000d7812 */ /* 0x000fde00078e3cff */
[----:B------:R-:W-:-:S15]  /*2a70*/  NOP ;  /* 0x0000000000007918 */ /* 0x000fde0000000000 */
[----:B------:R-:W-:-:S03]  /*2a80*/  NOP ;  /* 0x0000000000007918 */ /* 0x000fc60000000000 */
[----:B------:R-:W-:-:S15]  /*2a90*/  DMUL R20, R12, R4 ;  /* 0x000000040c147228 */ /* 0x000fde0000000000 */
        /* <DEDUP_REMOVED lines=14> */
[----:B0-----:R0:W1:Y:S02]  /*2b80*/  DFMA R20, R20, R20, R12 ;  /* 0x000000141414722b */ /* 0x001064000000000c */
[----:B0-----:R-:W-:Y:S02]  /*2b90*/  IMAD.MOV.U32 R13, RZ, RZ, 0x7fefffff ;  /* 0x7fefffffff0d7424 */ /* 0x001fe400078e00ff */
[----:B------:R-:W-:Y:S02]  /*2ba0*/  IMAD.MOV.U32 R12, RZ, RZ, -0x1 ;  /* 0xffffffffff0c7424 */ /* 0x000fe400078e00ff */
[----:B------:R-:W-:Y:S02]  /*2bb0*/  IMAD.MOV.U32 R23, RZ, RZ, R13 ;  /* 0x000000ffff177224 */ /* 0x000fe400078e000d */
[----:B-1----:R-:W-:Y:S01]  /*2bc0*/  IMAD.MOV.U32 R18, RZ, RZ, R21 ;  /* 0x000000ffff127224 */ /* 0x002fe200078e0015 */
[----:B------:R-:W-:-:S15]  /*2bd0*/  MOV R19, R12 ;  /* 0x0000000c00137202 */ /* 0x000fde0000000f00 */
[----:B------:R-:W-:-:S15]  /*2be0*/  NOP ;  /* 0x0000000000007918 */ /* 0x000fde0000000000 */
[----:B------:R-:W-:-:S15]  /*2bf0*/  NOP ;  /* 0x0000000000007918 */ /* 0x000fde0000000000 */
[----:B------:R-:W-:-:S10]  /*2c00*/  NOP ;  /* 0x0000000000007918 */ /* 0x000fd40000000000 */
[----:B------:R-:W0:Y:S02]  /*2c10*/  DSETP.MIN.AND P0, P3, R20, R12, PT ;  /* 0x0000000c1400722a */ /* 0x000e240003b00000 */
[----:B0-----:R-:W-:Y:S01]  /*2c20*/  FSEL R25, R18, R23, P0 ;  /* 0x0000001712197208 */ /* 0x001fe20000000000 */
[----:B------:R-:W-:Y:S01]  /*2c30*/  IMAD.MOV.U32 R18, RZ, RZ, R20 ;  /* 0x000000ffff127224 */ /* 0x000fe200078e0014 */
[----:B------:R-:W-:Y:S02]  /*2c40*/  @P3 LOP3.LUT R25, R23, 0x80000, RZ, 0xfc, !PT ;  /* 0x0008000017193812 */ /* 0x000fe400078efcff */
[----:B------:R-:W-:Y:S02]  /*2c50*/  ISETP.GE.AND P3, PT, R7, RZ, PT ;  /* 0x000000ff0700720c */ /* 0x000fe40003f66270 */
[----:B------:R-:W0:Y:S01]  /*2c60*/  MUFU.RSQ64H R23, R25 ;  /* 0x0000001900177308 */ /* 0x000e220000001c00 */
[----:B------:R-:W-:Y:S02]  /*2c70*/  SEL R24, R18, R19, P0 ;  /* 0x0000001312187207 */ /* 0x000fe40000000000 */
[----:B------:R-:W-:-:S15]  /*2c80*/  @P1 PLOP3.LUT P0, PT, P3, PT, PT, 0x80, 0x8 ;  /* 0x000000000008181c */ /* 0x000fde0001f0f070 */
[----:B------:R-:W-:-:S15]  /*2c90*/  NOP ;  /* 0x0000000000007918 */ /* 0x000fde0000000000 */
[----:B------:R-:W-:-:S15]  /*2ca0*/  NOP ;  /* 0x0000000000007918 */ /* 0x000fde0000000000 */
[----:B------:R-:W-:-:S08]  /*2cb0*/  NOP ;  /* 0x0000000000007918 */ /* 0x000fd00000000000 */
[----:B0-----:R-:W0:-:S15]  /*2cc0*/  DMUL R18, R22, R22 ;  /* 0x0000001616127228 */ /* 0x001e1e0000000000 */
[----:B------:R-:W-:-:S15]  /*2cd0*/  NOP ;  /* 0x0000000000007918 */ /* 0x000fde0000000000 */
[----:B------:R-:W-:-:S15]  /*2ce0*/  NOP ;  /* 0x0000000000007918 */ /* 0x000fde0000000000 */
[----:B------:R-:W-:-:S15]  /*2cf0*/  NOP ;  /* 0x0000000000007918 */ /* 0x000fde0000000000 */
[----:B------:R-:W-:-:S04]  /*2d00*/  NOP ;  /* 0x0000000000007918 */ /* 0x000fc80000000000 */
[----:B0-----:R0:W1:Y:S02]  /*2d10*/  DFMA R26, R24, -R18, 1 ;  /* 0x3ff00000181a742b */ /* 0x0010640000000812 */
[----:B0-----:R-:W-:Y:S02]  /*2d20*/  IMAD.MOV.U32 R18, RZ, RZ, 0x0 ;  /* 0x00000000ff127424 */ /* 0x001fe400078e00ff */
[----:B------:R-:W-:-:S15]  /*2d30*/  IMAD.MOV.U32 R19, RZ, RZ, 0x3fd80000 ;  /* 0x3fd80000ff137424 */ /* 0x000fde00078e00ff */
[----:B------:R-:W-:-:S15]  /*2d40*/  NOP ;  /* 0x0000000000007918 */ /* 0x000fde0000000000 */
[----:B------:R-:W-:-:S15]  /*2d50*/  NOP ;  /* 0x0000000000007918 */ /* 0x000fde0000000000 */
[----:B------:R-:W-:-:S15]  /*2d60*/  NOP ;  /* 0x0000000000007918 */ /* 0x000fde0000000000 */
[----:B------:R-:W-:-:S15]  /*2d70*/  DSETP.NEU.AND P2, PT, R32, RZ, PT ;  /* 0x000000ff2000722a */ /* 0x000fde0003f4d000 */
[----:B------:R-:W-:-:S15]  /*2d80*/  NOP ;  /* 0x0000000000007918 */ /* 0x000fde0000000000 */
[----:B------:R-:W-:-:S15]  /*2d90*/  NOP ;  /* 0x0000000000007918 */ /* 0x000fde0000000000 */
[----:B------:R-:W-:-:S15]  /*2da0*/  NOP ;  /* 0x0000000000007918 */ /* 0x000fde0000000000 */
[----:B------:R-:W-:-:S04]  /*2db0*/  NOP ;  /* 0x0000000000007918 */ /* 0x000fc80000000000 */
[----:B-1----:R-:W-:-:S15]  /*2dc0*/  DMUL R32, R22, R26 ;  /* 0x0000001a16207228 */ /* 0x002fde0000000000 */
[----:B------:R-:W-:-:S15]  /*2dd0*/  NOP ;  /* 0x0000000000007918 */ /* 0x000fde0000000000 */
[----:B------:R-:W-:-:S15]  /*2de0*/  NOP ;  /* 0x0000000000007918 */ /* 0x000fde0000000000 */
[----:B------:R-:W-:-:S15]  /*2df0*/  NOP ;  /* 0x0000000000007918 */ /* 0x000fde0000000000 */
[----:B------:R-:W-:-:S04]  /*2e00*/  NOP ;  /* 0x0000000000007918 */ /* 0x000fc80000000000 */
[----:B------:R-:W0:-:S15]  /*2e10*/  DFMA R26, R26, R18, 0.5 ;  /* 0x3fe000001a1a742b */ /* 0x000e1e0000000012 */
[----:B------:R-:W-:-:S15]  /*2e20*/  NOP ;  /* 0x0000000000007918 */ /* 0x000fde0000000000 */
[----:B------:R-:W-:-:S15]  /*2e30*/  NOP ;  /* 0x0000000000007918 */ /* 0x000fde0000000000 */
[----:B------:R-:W-:-:S15]  /*2e40*/  NOP ;  /* 0x0000000000007918 */ /* 0x000fde0000000000 */
[----:B------:R-:W-:-:S04]  /*2e50*/  NOP ;  /* 0x0000000000007918 */ /* 0x000fc80000000000 */
[----:B0-----:R0:W-:Y:S02]  /*2e60*/  DFMA R26, R32, R26, R22 ;  /* 0x0000001a201a722b */ /* 0x0011e40000000016 */
        /* <DEDUP_REMOVED lines=18> */
[----:B0-----:R-:W0:Y:S01]  /*2f90*/  DFMA R24, R22, R24, -UR4 ;  /* 0x8000000416187e2b */ /* 0x001e220008000018 */
        /* <DEDUP_REMOVED lines=111> */
[----:B0-----:R-:W0:-:S15]  /*3690*/  DFMA R24, R22, R24, -UR4 ;  /* 0x8000000416187e2b */ /* 0x001e1e0008000018 */
[----:B------:R-:W-:-:S15]  /*36a0*/  NOP ;  /* 0x0000000000007918 */ /* 0x000fde0000000000 */
[----:B------:R-:W-:-:S15]  /*36b0*/  NOP ;  /* 0x0000000000007918 */ /* 0x000fde0000000000 */
[----:B------:R-:W-:-:S15]  /*36c0*/  NOP ;  /* 0x0000000000007918 */ /* 0x000fde0000000000 */
[----:B------:R-:W-:-:S04]  /*36d0*/  NOP ;  /* 0x0000000000007918 */ /* 0x000fc80000000000 */
[----:B0-----:R0:W1:Y:S02]  /*36e0*/  DMUL R24, R22, R24 ;  /* 0x0000001816187228 */ /* 0x0010640000000000 */
[----:B0-----:R-:W-:-:S15]  /*36f0*/  @P2 IMAD.MOV.U32 R23, RZ, RZ, 0x7f3321d2 ;  /* 0x7f3321d2ff172424 */ /* 0x001fde00078e00ff */
[----:B------:R-:W-:-:S15]  /*3700*/  NOP ;  /* 0x0000000000007918 */ /* 0x000fde0000000000 */
[----:B------:R-:W-:-:S15]  /*3710*/  NOP ;  /* 0x0000000000007918 */ /* 0x000fde0000000000 */
[----:B------:R-:W-:-:S15]  /*3720*/  NOP ;  /* 0x0000000000007918 */ /* 0x000fde0000000000 */
[----:B------:R-:W-:-:S02]  /*3730*/  NOP ;  /* 0x0000000000007918 */ /* 0x000fc40000000000 */
[----:B-1----:R0:W-:Y:S02]  /*3740*/  DFMA R24, R24, R2, R2 ;  /* 0x000000021818722b */ /* 0x0021e40000000002 */
[----:B0-----:R-:W-:Y:S01]  /*3750*/  LOP3.LUT R3, R0, 0x100000, RZ, 0xfc, !PT ;  /* 0x0010000000037812 */ /* 0x001fe200078efcff */
[----:B------:R-:W-:-:S15]  /*3760*/  IMAD.MOV.U32 R2, RZ, RZ, RZ ;  /* 0x000000ffff027224 */ /* 0x000fde00078e00ff */
[----:B------:R-:W-:-:S15]  /*3770*/  NOP ;  /* 0x0000000000007918 */ /* 0x000fde0000000000 */
[----:B------:R-:W-:-:S15]  /*3780*/  NOP ;  /* 0x0000000000007918 */ /* 0x000fde0000000000 */
[----:B------:R-:W-:-:S15]  /*3790*/  NOP ;  /* 0x0000000000007918 */ /* 0x000fde0000000000 */
[----:B------:R-:W-:-:S01]  /*37a0*/  NOP ;  /* 0x0000000000007918 */ /* 0x000fc20000000000 */
[----:B------:R0:W1:Y:S02]  /*37b0*/  DMUL R26, R20, R26 ;  /* 0x0000001a141a7228 */ /* 0x0000640000000000 */
[----:B0-----:R-:W-:Y:S02]  /*37c0*/  @P1 IMAD.MOV.U32 R20, RZ, RZ, 0x54442d18 ;  /* 0x54442d18ff141424 */ /* 0x001fe400078e00ff */
[----:B------:R-:W-:-:S15]  /*37d0*/  @P1 IMAD.MOV.U32 R21, RZ, RZ, 0x3ff921fb ;  /* 0x3ff921fbff151424 */ /* 0x000fde00078e00ff */
        /* <DEDUP_REMOVED lines=8> */
[----:B------:R-:W0:Y:S02]  /*3860*/  @P1 DADD R2, -RZ, -R24 ;  /* 0x00000000ff021229 */ /* 0x000e240000000918 */
[----:B0-----:R-:W-:Y:S02]  /*3870*/  @P1 FSEL R2, R24, R2, !P0 ;  /* 0x0000000218021208 */ /* 0x001fe40004000000 */
[----:B------:R-:W-:Y:S02]  /*3880*/  @P1 FSEL R3, R25, R3, !P0 ;  /* 0x0000000319031208 */ /* 0x000fe40004000000 */
[----:B------:R-:W-:-:S04]  /*3890*/  @!P1 PLOP3.LUT P0, PT, P3, PT, PT, 0x80, 0x8 ;  /* 0x000000000008981c */ /* 0x000fc80001f0f070 */
[----:B------:R-:W-:-:S15]  /*38a0*/  @P2 FSEL R23, R23, 3.37028055040000000000e+12, !P0 ;  /* 0x54442d1817172808 */ /* 0x000fde0004000000 */
[----:B------:R-:W-:-:S15]  /*38b0*/  NOP ;  /* 0x0000000000007918 */ /* 0x000fde0000000000 */
[----:B------:R-:W-:-:S15]  /*38c0*/  NOP ;  /* 0x0000000000007918 */ /* 0x000fde0000000000 */
[----:B------:R-:W-:-:S09]  /*38d0*/  NOP ;  /* 0x0000000000007918 */ /* 0x000fd20000000000 */
[----:B------:R-:W-:-:S15]  /*38e0*/  @P1 DADD R2, R2, R20 ;  /* 0x0000000002021229 */ /* 0x000fde0000000014 */
[----:B------:R-:W-:-:S15]  /*38f0*/  NOP ;  /* 0x0000000000007918 */ /* 0x000fde0000000000 */
[----:B------:R-:W-:-:S15]  /*3900*/  NOP ;  /* 0x0000000000007918 */ /* 0x000fde0000000000 */
[----:B------:R-:W-:-:S15]  /*3910*/  NOP ;  /* 0x0000000000007918 */ /* 0x000fde0000000000 */
[----:B------:R-:W-:-:S04]  /*3920*/  NOP ;  /* 0x0000000000007918 */ /* 0x000fc80000000000 */
[----:B------:R-:W-:-:S15]  /*3930*/  @P2 DSETP.NEU.AND P6, PT, |R6|, |R10|, PT ;  /* 0x4000000a0600222a */ /* 0x000fde0003fcd200 */
[----:B------:R-:W-:-:S15]  /*3940*/  NOP ;  /* 0x0000000000007918 */ /* 0x000fde0000000000 */
[----:B------:R-:W-:-:S15]  /*3950*/  NOP ;  /* 0x0000000000007918 */ /* 0x000fde0000000000 */
[----:B------:R-:W-:-:S15]  /*3960*/  NOP ;  /* 0x0000000000007918 */ /* 0x000fde0000000000 */
[----:B------:R-:W-:-:S04]  /*3970*/  NOP ;  /* 0x0000000000007918 */ /* 0x000fc80000000000 */
[----:B------:R0:W-:Y:S02]  /*3980*/  DADD R20, |R6|, |R10| ;  /* 0x0000000006147229 */ /* 0x0001e4000000060a */
[----:B0-----:R-:W-:Y:S01]  /*3990*/  @!P1 MOV R6, 0x54442d18 ;  /* 0x54442d1800069802 */ /* 0x001fe20000000f00 */
[----:B------:R-:W-:-:S15]  /*39a0*/  @!P1 IMAD.MOV.U32 R7, RZ, RZ, 0x400921fb ;  /* 0x400921fbff079424 */ /* 0x000fde00078e00ff */
[----:B------:R-:W-:-:S15]  /*39b0*/  NOP ;  /* 0x0000000000007918 */ /* 0x000fde0000000000 */
[----:B------:R-:W-:-:S15]  /*39c0*/  NOP ;  /* 0x0000000000007918 */ /* 0x000fde0000000000 */
[----:B------:R-:W-:-:S15]  /*39d0*/  NOP ;  /* 0x0000000000007918 */ /* 0x000fde0000000000 */
[----:B------:R-:W-:-:S01]  /*39e0*/  NOP ;  /* 0x0000000000007918 */ /* 0x000fc20000000000 */
[----:B------:R-:W0:Y:S02]  /*39f0*/  @!P1 DADD R6, -R24, R6 ;  /* 0x0000000018069229 */ /* 0x000e240000000106 */
[----:B0-----:R-:W-:Y:S02]  /*3a00*/  @!P1 FSEL R2, R6, R24, !P0 ;  /* 0x0000001806029208 */ /* 0x001fe40004000000 */
[----:B------:R-:W-:Y:S01]  /*3a10*/  @!P1 FSEL R3, R7, R25, !P0 ;  /* 0x0000001907039208 */ /* 0x000fe20004000000 */
[----:B------:R-:W-:Y:S01]  /*3a20*/  @P2 IMAD.MOV.U32 R25, RZ, RZ, 0x4002d97c ;  /* 0x4002d97cff192424 */ /* 0x000fe200078e00ff */
[----:B------:R-:W-:Y:S02]  /*3a30*/  ISETP.GE.U32.AND P1, PT, R15, 0x7ff00000, PT ;  /* 0x7ff000000f00780c */ /* 0x000fe40003f26070 */
[----:B------:R-:W-:Y:S02]  /*3a40*/  @P2 FSEL R0, R23, R2, !P6 ;  /* 0x0000000217002208 */ /* 0x000fe40007000000 */
[----:B------:R-:W-:-:S02]  /*3a50*/  @P2 FSEL R25, R25, 1.8213495016098022461, !P0 ;  /* 0x3fe921fb19192808 */ /* 0x000fc40004000000 */
[----:B------:R-:W-:Y:S02]  /*3a60*/  @!P2 FSEL R7, RZ, 2.1426990032196044922, P0 ;  /* 0x400921fbff07a808 */ /* 0x000fe40000000000 */
[----:B------:R-:W-:Y:S02]  /*3a70*/  @P2 FSEL R3, R25, R3, !P6 ;  /* 0x0000000319032208 */ /* 0x000fe40007000000 */
[----:B------:R-:W-:Y:S01]  /*3a80*/  @!P2 FSEL R6, RZ, 3.37028055040000000000e+12, P0 ;  /* 0x54442d18ff06a808 */ /* 0x000fe20000000000 */
[----:B------:R-:W-:Y:S01]  /*3a90*/  @P2 IMAD.MOV.U32 R6, RZ, RZ, R0 ;  /* 0x000000ffff062224 */ /* 0x000fe200078e0000 */
[----:B------:R-:W-:-:S04]  /*3aa0*/  @P2 MOV R7, R3 ;  /* 0x0000000300072202 */ /* 0x000fc80000000f00 */
[----:B------:R-:W-:-:S15]  /*3ab0*/  LOP3.LUT R3, R7, 0x80000000, R11, 0xb8, !PT ;  /* 0x8000000007037812 */ /* 0x000fde00078eb80b */
[----:B------:R-:W-:-:S15]  /*3ac0*/  NOP ;  /* 0x0000000000007918 */ /* 0x000fde0000000000 */
[----:B------:R-:W-:-:S12]  /*3ad0*/  NOP ;  /* 0x0000000000007918 */ /* 0x000fd80000000000 */
[----:B------:R-:W0:Y:S02]  /*3ae0*/  DSETP.NEU.AND P4, PT, R14, RZ, PT ;  /* 0x000000ff0e00722a */ /* 0x000e240003f8d000 */
[----:B0-----:R-:W-:Y:S02]  /*3af0*/  @!P1 FSEL R14, R4, R26, !P4 ;  /* 0x0000001a040e9208 */ /* 0x001fe40006000000 */
[----:B------:R-:W-:-:S15]  /*3b00*/  @!P1 FSEL R15, R5, R27, !P4 ;  /* 0x0000001b050f9208 */ /* 0x000fde0006000000 */
[----:B------:R-:W-:-:S15]  /*3b10*/  NOP ;  /* 0x0000000000007918 */ /* 0x000fde0000000000 */
[----:B------:R-:W-:-:S15]  /*3b20*/  NOP ;  /* 0x0000000000007918 */ /* 0x000fde0000000000 */
[----:B------:R-:W-:-:S15]  /*3b30*/  NOP ;  /* 0x0000000000007918 */ /* 0x000fde0000000000 */
[----:B------:R-:W-:-:S15]  /*3b40*/  DSETP.GEU.AND P0, PT, R14, 0.5, PT ;  /* 0x3fe000000e00742a */ /* 0x000fde0003f0e000 */
[----:B------:R-:W-:-:S15]  /*3b50*/  NOP ;  /* 0x0000000000007918 */ /* 0x000fde0000000000 */
[----:B------:R-:W-:-:S15]  /*3b60*/  NOP ;  /* 0x0000000000007918 */ /* 0x000fde0000000000 */
[----:B------:R-:W-:-:S15]  /*3b70*/  NOP ;  /* 0x0000000000007918 */ /* 0x000fde0000000000 */
[----:B------:R-:W-:-:S04]  /*3b80*/  NOP ;  /* 0x0000000000007918 */ /* 0x000fc80000000000 */
[----:B------:R-:W0:Y:S02]  /*3b90*/  DSETP.NAN.AND P5, PT, R20, R20, PT ;  /* 0x000000141400722a */ /* 0x000e240003fa8000 */
[----:B0-----:R-:W-:Y:S02]  /*3ba0*/  FSEL R6, R20, R6, P5 ;  /* 0x0000000614067208 */ /* 0x001fe40002800000 */
[----:B------:R-:W-:Y:S01]  /*3bb0*/  FSEL R7, R21, R3, P5 ;  /* 0x0000000315077208 */ /* 0x000fe20002800000 */
[----:B------:R-:W-:Y:S06]  /*3bc0*/  @P0 BRA `(.L_x_4677) ;  /* 0x0000001400a80947 */ /* 0x000fec0003800000 */
[----:B------:R-:W-:-:S15]  /*3bd0*/  DMUL R2, R10, R10 ;  /* 0x0000000a0a027228 */ /* 0x000fde0000000000 */
[----:B------:R-:W-:-:S15]  /*3be0*/  NOP ;  /* 0x0000000000007918 */ /* 0x000fde0000000000 */
[----:B------:R-:W-:-:S15]  /*3bf0*/  NOP ;  /* 0x0000000000007918 */ /* 0x000fde0000000000 */
[----:B------:R-:W-:-:S15]  /*3c00*/  NOP ;  /* 0x0000000000007918 */ /* 0x000fde0000000000 */
[----:B------:R-:W-:-:S04]  /*3c10*/  NOP ;  /* 0x0000000000007918 */ /* 0x000fc80000000000 */
[----:B------:R-:W0:-:S15]  /*3c20*/  DADD R10, R8, 2 ;  /* 0x40000000080a7429 */ /* 0x000e1e0000000000 */
        /* <DEDUP_REMOVED lines=9> */
[----:B0-----:R-:W0:Y:S02]  /*3cc0*/  DSETP.NEU.AND P0, PT, R10, RZ, PT ;  /* 0x000000ff0a00722a */ /* 0x001e240003f0d000 */
[----:B0-----:R-:W-:Y:S05]  /*3cd0*/  @!P0 BRA `(.L_x_4678) ;  /* 0x0000002400b48947 */ /* 0x001fea0003800000 */
[C---:B------:R-:W-:Y:S02]  /*3ce0*/  FSETP.GEU.FTZ.AND P0, PT, R11.reuse, 1.7916666269302368164, PT ;  /* 0x3fe555550b00780b */ /* 0x040fe40003f1e000 */
[----:B------:R-:W-:-:S04]  /*3cf0*/  FSETP.GT.FTZ.AND P1, PT, R11, -1.6999999284744262695, PT ;  /* 0xbfd999990b00780b */ /* 0x000fc80003f34000 */
[----:B------:R-:W-:-:S13]  /*3d00*/  PLOP3.LUT P0, PT, P0, P1, PT, 0xf2, 0x2f ;  /* 0x00000000002f781c */ /* 0x000fda0000703e72 */
[----:B------:R-:W-:Y:S05]  /*3d10*/  @P0 BRA `(.L_x_4679) ;  /* 0x00000008002c0947 */ /* 0x000fea0003800000 */
[----:B------:R-:W0:Y:S01]  /*3d20*/  DADD R12, R10, 2 ;  /* 0x400000000a0c7429 */ /* 0x000e220000000000 */
[----:B------:R-:W-:Y:S01]  /*3d30*/  IMAD.MOV.U32 R2, RZ, RZ, 0x1 ;  /* 0x00000001ff027424 */ /* 0x000fe200078e00ff */
[----:B0-----:R-:W0:Y:S01]  /*3d40*/  MUFU.RCP64H R3, R13 ;  /* 0x0000000d00037308 */ /* 0x001e220000001800 */
[----:B------:R-:W-:Y:S01]  /*3d50*/  FSETP.GEU.AND P1, PT, |R11|, 6.5827683646048100446e-37, PT ;  /* 0x036000000b00780b */ /* 0x000fe20003f2e200 */
[----:B------:R-:W-:-:S15]  /*3d60*/  BSSY.RECONVERGENT B2, `(.L_x_4680) ;  /* 0x0000033000027945 */ /* 0x000fde0003800200 */
        /* <DEDUP_REMOVED lines=42> */
[----:B------:R-:W-:Y:S01]  /*4010*/  IMAD.MOV.U32 R4, RZ, RZ, R12 ;  /* 0x000000ffff047224 */ /* 0x000fe200078e000c */
[----:B------:R-:W-:Y:S01]  /*4020*/  MOV R15, R11 ;  /* 0x0000000b000f7202 */ /* 0x000fe20000000f00 */
[----:B------:R-:W-:Y:S01]  /*4030*/  IMAD.MOV.U32 R5, RZ, RZ, R13 ;  /* 0x000000ffff057224 */ /* 0x000fe200078e000d */
[----:B------:R-:W-:Y:S01]  /*4040*/  MOV R0, 0x4070 ;  /* 0x0000407000007802 */ /* 0x000fe20000000f00 */
[----:B------:R-:W-:-:S07]  /*4050*/  IMAD.MOV.U32 R12, RZ, RZ, R10 ;  /* 0x000000ffff0c7224 */ /* 0x000fce00078e000a */
[----:B------:R-:W-:Y:S05]  /*4060*/  CALL.REL.NOINC `($__internal_6_$__cuda_sm20_div_rn_f64_full) ;  /* 0x0000019c00987944 */ /* 0x000fea0003c00000 */
[----:B------:R-:W-:Y:S02]  /*4070*/  IMAD.MOV.U32 R2, RZ, RZ, R18 ;  /* 0x000000ffff027224 */ /* 0x000fe400078e0012 */
[----:B------:R-:W-:-:S07]  /*4080*/  IMAD.MOV.U32 R3, RZ, RZ, R19 ;  /* 0x000000ffff037224 */ /* 0x000fce00078e0013 */
.L_x_4681:
[----:B------:R-:W-:Y:S05]  /*4090*/  BSYNC.RECONVERGENT B2 ;  /* 0x0000000000027941 */ /* 0x000fea0003800200 */
.L_x_4680:
[----:B------:R-:W-:Y:S01]  /*40a0*/  IMAD.MOV.U32 R12, RZ, RZ, -0x314d23bc ;  /* 0xceb2dc44ff0c7424 */ /* 0x000fe200078e00ff */
[----:B------:R-:W0:Y:S01]  /*40b0*/  DMUL R2, R10, -R2 ;  /* 0x800000020a027228 */ /* 0x000e220000000000 */
[----:B------:R-:W-:Y:S01]  /*40c0*/  IMAD.MOV.U32 R13, RZ, RZ, 0x3ed087ff ;  /* 0x3ed087ffff0d7424 */ /* 0x000fe200078e00ff */
[----:B------:R-:W-:Y:S01]  /*40d0*/  UMOV UR4, 0x2fbe14b5 ;  /* 0x2fbe14b500047882 */ /* 0x000fe20000000000 */
[----:B------:R-:W-:-:S15]  /*40e0*/  UMOV UR5, 0x3eb372fb ;  /* 0x3eb372fb00057882 */ /* 0x000fde0000000000 */
[----:B------:R-:W-:-:S15]  /*40f0*/  NOP ;  /* 0x0000000000007918 */ /* 0x000fde0000000000 */
[----:B------:R-:W-:-:S15]  /*4100*/  NOP ;  /* 0x0000000000007918 */ /* 0x000fde0000000000 */
[----:B------:R-:W-:-:S15]  /*4110*/  NOP ;  /* 0x0000000000007918 */ /* 0x000fde0000000000 */
[----:B------:R-:W-:-:S01]  /*4120*/  NOP ;  /* 0x0000000000007918 */ /* 0x000fc20000000000 */
[----:B0-----:R-:W0:-:S15]  /*4130*/  DADD R4, R10, R2 ;  /* 0x000000000a047229 */ /* 0x001e1e0000000002 */
        /* <DEDUP_REMOVED lines=51> */
[----:B0-----:R-:W0:-:S15]  /*4470*/  DFMA R12, R8, R12, UR4 ;  /* 0x00000004080c7e2b */ /* 0x001e1e000800000c */
        /* <DEDUP_REMOVED lines=19> */
[----:B0-----:R0:W1:Y:S02]  /*45b0*/  DMUL R8, R12, 0.5 ;  /* 0x3fe000000c087828 */ /* 0x0010640000000000 */
[----:B01----:R-:W-:Y:S05]  /*45c0*/  BRA `(.L_x_4678) ;  /* 0x0000001c00787947 */ /* 0x003fea0003800000 */
.L_x_4679:
[----:B------:R-:W0:Y:S02]  /*45d0*/  DADD R10, R10, 1 ;  /* 0x3ff000000a0a7429 */ /* 0x000e240000000000 */
[----:B0-----:R-:W-:Y:S01]  /*45e0*/  ISETP.GT.AND P0, PT, R11, 0xfffff, PT ;  /* 0x000fffff0b00780c */ /* 0x001fe20003f04270 */
[----:B------:R-:W-:Y:S01]  /*45f0*/  IMAD.MOV.U32 R3, RZ, RZ, R11 ;  /* 0x000000ffff037224 */ /* 0x000fe200078e000b */
[----:B------:R-:W-:-:S15]  /*4600*/  MOV R2, R10 ;  /* 0x0000000a00027202 */ /* 0x000fde0000000f00 */
[----:B------:R-:W-:-:S15]  /*4610*/  NOP ;  /* 0x0000000000007918 */ /* 0x000fde0000000000 */
[----:B------:R-:W-:-:S15]  /*4620*/  NOP ;  /* 0x0000000000007918 */ /* 0x000fde0000000000 */
[----:B------:R-:W-:-:S15]  /*4630*/  NOP ;  /* 0x0000000000007918 */ /* 0x000fde0000000000 */
[----:B------:R-:W0:Y:S02]  /*4640*/  @!P0 DMUL R2, R2, 1.80143985094819840000e+16 ;  /* 0x4350000002028828 */ /* 0x000e240000000000 */
[----:B0-----:R-:W-:Y:S02]  /*4650*/  @!P0 IMAD.MOV.U32 R11, RZ, RZ, R3 ;  /* 0x000000ffff0b8224 */ /* 0x001fe400078e0003 */
[----:B------:R-:W-:Y:S02]  /*4660*/  @!P0 IMAD.MOV.U32 R10, RZ, RZ, R2 ;  /* 0x000000ffff0a8224 */ /* 0x000fe400078e0002 */
[----:B------:R-:W-:-:S05]  /*4670*/  VIADD R0, R11, 0xffffffff ;  /* 0xffffffff0b007836 */ /* 0x000fca0000000000 */
[----:B------:R-:W-:Y:S01]  /*4680*/  ISETP.GT.U32.AND P1, PT, R0, 0x7feffffe, PT ;  /* 0x7feffffe0000780c */ /* 0x000fe20003f24070 */
[----:B------:R-:W-:Y:S01]  /*4690*/  IMAD.MOV.U32 R0, RZ, RZ, -0x3ff ;  /* 0xfffffc01ff007424 */ /* 0x000fe200078e00ff */
[----:B------:R-:W-:-:S11]  /*46a0*/  @!P0 MOV R0, 0xfffffbcb ;  /* 0xfffffbcb00008802 */ /* 0x000fd60000000f00 */
[----:B------:R-:W-:Y:S05]  /*46b0*/  @P1 BRA `(.L_x_4682) ;  /* 0x0000000800c01947 */ /* 0x000fea0003800000 */
[C---:B------:R-:W-:Y:S01]  /*46c0*/  LOP3.LUT R2, R11.reuse, 0xfffff, RZ, 0xc0, !PT ;  /* 0x000fffff0b027812 */ /* 0x040fe200078ec0ff */
[----:B------:R-:W-:Y:S01]  /*46d0*/  IMAD.MOV.U32 R9, RZ, RZ, 0x43300000 ;  /* 0x43300000ff097424 */ /* 0x000fe200078e00ff */
[----:B------:R-:W-:Y:S01]  /*46e0*/  LEA.HI R0, R11, R0, RZ, 0xc ;  /* 0x000000000b007211 */ /* 0x000fe200078f60ff */
[----:B------:R-:W-:Y:S01]  /*46f0*/  UMOV UR4, 0x80000000 ;  /* 0x8000000000047882 */ /* 0x000fe20000000000 */
[----:B------:R-:W-:Y:S01]  /*4700*/  LOP3.LUT R3, R2, 0x3ff00000, RZ, 0xfc, !PT ;  /* 0x3ff0000002037812 */ /* 0x000fe200078efcff */
[----:B------:R-:W-:Y:S01]  /*4710*/  IMAD.MOV.U32 R2, RZ, RZ, R10 ;  /* 0x000000ffff027224 */ /* 0x000fe200078e000a */
[----:B------:R-:W-:Y:S02]  /*4720*/  UMOV UR5, 0x43300000 ;  /* 0x4330000000057882 */ /* 0x000fe40000000000 */
[----:B------:R-:W-:-:S13]  /*4730*/  ISETP.GE.U32.AND P0, PT, R3, 0x3ff6a09f, PT ;  /* 0x3ff6a09f0300780c */ /* 0x000fda0003f06070 */
[----:B------:R-:W-:Y:S01]  /*4740*/  @P0 VIADD R5, R3, 0xfff00000 ;  /* 0xfff0000003050836 */ /* 0x000fe20000000000 */
[----:B------:R-:W-:-:S03]  /*4750*/  @P0 IADD3 R0, PT, PT, R0, 0x1, RZ ;  /* 0x0000000100000810 */ /* 0x000fc60007ffe0ff */
[----:B------:R-:W-:Y:S01]  /*4760*/  @P0 IMAD.MOV.U32 R3, RZ, RZ, R5 ;  /* 0x000000ffff030224 */ /* 0x000fe200078e0005 */
[----:B------:R-:W-:-:S05]  /*4770*/  LOP3.LUT R8, R0, 0x80000000, RZ, 0x3c, !PT ;  /* 0x8000000000087812 */ /* 0x000fca00078e3cff */
[----:B------:R-:W-:-:S15]  /*4780*/  DADD R4, R2, -1 ;  /* 0xbff0000002047429 */ /* 0x000fde0000000000 */
        /* <DEDUP_REMOVED lines=9> */
[----:B------:R0:W-:Y:S01]  /*4820*/  DADD R18, R8, -UR4 ;  /* 0x8000000408127e29 */ /* 0x0001e20008000000 */
[----:B------:R-:W-:Y:S01]  /*4830*/  UMOV UR4, 0xfefa39ef ;  /* 0xfefa39ef00047882 */ /* 0x000fe20000000000 */
[----:B0-----:R-:W0:Y:S01]  /*4840*/  MUFU.RCP64H R9, R3 ;  /* 0x0000000300097308 */ /* 0x001e220000001800 */
[----:B------:R-:W-:Y:S01]  /*4850*/  IMAD.MOV.U32 R8, RZ, RZ, RZ ;  /* 0x000000ffff087224 */ /* 0x000fe200078e00ff */
[----:B------:R-:W-:-:S15]  /*4860*/  UMOV UR5, 0x3fe62e42 ;  /* 0x3fe62e4200057882 */ /* 0x000fde0000000000 */
[----:B------:R-:W-:-:S15]  /*4870*/  NOP ;  /* 0x0000000000007918 */ /* 0x000fde0000000000 */
[----:B------:R-:W-:-:S15]  /*4880*/  NOP ;  /* 0x0000000000007918 */ /* 0x000fde0000000000 */
[----:B------:R-:W-:-:S15]  /*4890*/  NOP ;  /* 0x0000000000007918 */ /* 0x000fde0000000000 */
        /* <DEDUP_REMOVED lines=146> */
.L_x_4682:
[----:B------:R-:W-:Y:S01]  /*51c0*/  MOV R4, 0x0 ;  /* 0x0000000000047802 */ /* 0x000fe20000000f00 */
[----:B------:R-:W-:Y:S01]  /*51d0*/  IMAD.MOV.U32 R5, RZ, RZ, 0x7ff00000 ;  /* 0x7ff00000ff057424 */ /* 0x000fe200078e00ff */
[----:B------:R-:W-:-:S05]  /*51e0*/  LOP3.LUT P0, RZ, R3, 0x7fffffff, RZ, 0xc0, !PT ;  /* 0x7fffffff03ff7812 */ /* 0x000fca000780c0ff */
[----:B------:R-:W0:Y:S02]  /*51f0*/  DFMA R4, R2, R4, +INF ;  /* 0x7ff000000204742b */ /* 0x000e240000000004 */
[----:B0-----:R-:W-:Y:S02]  /*5200*/  FSEL R8, R4, RZ, P0 ;  /* 0x000000ff04087208 */ /* 0x001fe40000000000 */
[----:B------:R-:W-:-:S15]  /*5210*/  FSEL R9, R5, -QNAN , P0 ;  /* 0xfff0000005097808 */ /* 0x000fde0000000000 */
[----:B------:R-:W-:-:S15]  /*5220*/  NOP ;  /* 0x0000000000007918 */ /* 0x000fde0000000000 */
[----:B------:R-:W-:-:S15]  /*5230*/  NOP ;  /* 0x0000000000007918 */ /* 0x000fde0000000000 */
[----:B------:R-:W-:-:S15]  /*5240*/  NOP ;  /* 0x0000000000007918 */ /* 0x000fde0000000000 */
[----:B------:R-:W0:Y:S02]  /*5250*/  DMUL R8, R8, 0.5 ;  /* 0x3fe0000008087828 */ /* 0x000e240000000000 */
[----:B0-----:R-:W-:Y:S05]  /*5260*/  BRA `(.L_x_4678) ;  /* 0x0000001000507947 */ /* 0x001fea0003800000 */
.L_x_4677:
[----:B------:R-:W-:Y:S01]  /*5270*/  ISETP.LT.U32.AND P0, PT, R28, R30, PT ;  /* 0x0000001e1c00720c */ /* 0x000fe20003f01070 */
[----:B------:R-:W-:-:S03]  /*5280*/  IMAD.MOV.U32 R2, RZ, RZ, RZ ;  /* 0x000000ffff027224 */ /* 0x000fc600078e00ff */
[----:B------:R-:W-:-:S04]  /*5290*/  ISETP.LT.U32.AND.EX P0, PT, R29, R31, PT, P0 ;  /* 0x0000001f1d00720c */ /* 0x000fc80003f01100 */
[----:B------:R-:W-:Y:S02]  /*52a0*/  SEL R21, R28, R30, P0 ;  /* 0x0000001e1c157207 */ /* 0x000fe40000000000 */
[----:B------:R-:W-:Y:S02]  /*52b0*/  SEL R20, R29, R31, P0 ;  /* 0x0000001f1d147207 */ /* 0x000fe40000000000 */
[----:B------:R-:W-:Y:S01]  /*52c0*/  ISETP.GT.U32.AND P0, PT, R30, R28, PT ;  /* 0x0000001c1e00720c */ /* 0x000fe20003f04070 */
[----:B------:R-:W-:Y:S02]  /*52d0*/  IMAD.MOV.U32 R8, RZ, RZ, R21 ;  /* 0x000000ffff087224 */ /* 0x000fe400078e0015 */
[----:B------:R-:W-:Y:S01]  /*52e0*/  IMAD.MOV.U32 R9, RZ, RZ, R20 ;  /* 0x000000ffff097224 */ /* 0x000fe200078e0014 */
[----:B------:R-:W-:-:S04]  /*52f0*/  ISETP.GT.U32.AND.EX P0, PT, R31, R29, PT, P0 ;  /* 0x0000001d1f00720c */ /* 0x000fc80003f04100 */
[----:B------:R-:W-:Y:S01]  /*5300*/  SEL R15, R31, R29, P0 ;  /* 0x0000001d1f0f7207 */ /* 0x000fe20000000000 */
[----:B------:R-:W-:Y:S01]  /*5310*/  DSETP.NEU.AND P1, PT, R8, RZ, PT ;  /* 0x000000ff0800722a */ /* 0x000fe20003f2d000 */
[----:B------:R-:W-:Y:S02]  /*5320*/  SEL R14, R30, R28, P0 ;  /* 0x0000001c1e0e7207 */ /* 0x000fe40000000000 */
[----:B------:R-:W-:-:S04]  /*5330*/  LOP3.LUT R0, R15, 0xffc00000, RZ, 0xc0, !PT ;  /* 0xffc000000f007812 */ /* 0x000fc800078ec0ff */
[----:B------:R-:W-:-:S15]  /*5340*/  LOP3.LUT R3, R0, 0x7fd00000, RZ, 0x3c, !PT ;  /* 0x7fd0000000037812 */ /* 0x000fde00078e3cff */
[----:B------:R-:W-:-:S15]  /*5350*/  NOP ;  /* 0x0000000000007918 */ /* 0x000fde0000000000 */
[----:B------:R-:W-:-:S15]  /*5360*/  NOP ;  /* 0x0000000000007918 */ /* 0x000fde0000000000 */
[----:B------:R-:W-:-:S12]  /*5370*/  NOP ;  /* 0x0000000000007918 */ /* 0x000fd80000000000 */
[----:B------:R-:W-:-:S15]  /*5380*/  DMUL R4, R2, R14 ;  /* 0x0000000e02047228 */ /* 0x000fde0000000000 */
[----:B------:R-:W-:-:S15]  /*5390*/  NOP ;  /* 0x0000000000007918 */ /* 0x000fde0000000000 */
[----:B------:R-:W-:-:S15]  /*53a0*/  NOP ;  /* 0x0000000000007918 */ /* 0x000fde0000000000 */
[----:B------:R-:W-:-:S15]  /*53b0*/  NOP ;  /* 0x0000000000007918 */ /* 0x000fde0000000000 */
[----:B------:R-:W-:-:S04]  /*53c0*/  NOP ;  /* 0x0000000000007918 */ /* 0x000fc80000000000 */
[----:B------:R0:W1:Y:S02]  /*53d0*/  DMUL R2, R2, R8 ;  /* 0x0000000802027228 */ /* 0x0000640000000000 */
[----:B0-----:R-:W-:-:S15]  /*53e0*/  IMAD.MOV.U32 R8, RZ, RZ, RZ ;  /* 0x000000ffff087224 */ /* 0x001fde00078e00ff */
[----:B------:R-:W-:-:S15]  /*53f0*/  NOP ;  /* 0x0000000000007918 */ /* 0x000fde0000000000 */
[----:B------:R-:W-:-:S15]  /*5400*/  NOP ;  /* 0x0000000000007918 */ /* 0x000fde0000000000 */
[----:B------:R-:W-:-:S15]  /*5410*/  NOP ;  /* 0x0000000000007918 */ /* 0x000fde0000000000 */
[----:B------:R-:W-:-:S02]  /*5420*/  NOP ;  /* 0x0000000000007918 */ /* 0x000fc40000000000 */
[----:B-1----:R-:W0:-:S15]  /*5430*/  DMUL R2, R2, R2 ;  /* 0x0000000202027228 */ /* 0x002e1e0000000000 */
[----:B------:R-:W-:-:S15]  /*5440*/  NOP ;  /* 0x0000000000007918 */ /* 0x000fde0000000000 */
[----:B------:R-:W-:-:S15]  /*5450*/  NOP ;  /* 0x0000000000007918 */ /* 0x000fde0000000000 */
[----:B------:R-:W-:-:S15]  /*5460*/  NOP ;  /* 0x0000000000007918 */ /* 0x000fde0000000000 */
[----:B------:R-:W-:-:S04]  /*5470*/  NOP ;  /* 0x0000000000007918 */ /* 0x000fc80000000000 */
[----:B0-----:R-:W0:Y:S02]  /*5480*/  DFMA R2, R4, R4, R2 ;  /* 0x000000040402722b */ /* 0x001e240000000002 */
[----:B0-----:R-:W-:Y:S01]  /*5490*/  IMAD.MOV.U32 R4, RZ, RZ, R3 ;  /* 0x000000ffff047224 */ /* 0x001fe200078e0003 */
[----:B------:R-:W-:-:S15]  /*54a0*/  MOV R5, R13 ;  /* 0x0000000d00057202 */ /* 0x000fde0000000f00 */
[----:B------:R-:W-:-:S15]  /*54b0*/  NOP ;  /* 0x0000000000007918 */ /* 0x000fde0000000000 */
[----:B------:R-:W-:-:S15]  /*54c0*/  NOP ;  /* 0x0000000000007918 */ /* 0x000fde0000000000 */
[----:B------:R-:W-:-:S15]  /*54d0*/  NOP ;  /* 0x0000000000007918 */ /* 0x000fde0000000000 */
[----:B------:R-:W-:-:S01]  /*54e0*/  NOP ;  /* 0x0000000000007918 */ /* 0x000fc20000000000 */
[----:B------:R-:W0:Y:S02]  /*54f0*/  DSETP.MIN.AND P0, P2, R2, R12, PT ;  /* 0x0000000c0200722a */ /* 0x000e240003a00000 */
[----:B0-----:R-:W-:Y:S01]  /*5500*/  FSEL R9, R4, R5, P0 ;  /* 0x0000000504097208 */ /* 0x001fe20000000000 */
[----:B------:R-:W-:Y:S01]  /*5510*/  IMAD.MOV.U32 R4, RZ, RZ, R2 ;  /* 0x000000ffff047224 */ /* 0x000fe200078e0002 */
[----:B------:R-:W-:-:S04]  /*5520*/  @P2 LOP3.LUT R9, R5, 0x80000, RZ, 0xfc, !PT ;  /* 0x0008000005092812 */ /* 0x000fc800078efcff */
[----:B------:R-:W-:Y:S01]  /*5530*/  SEL R4, R4, R12, P0 ;  /* 0x0000000c04047207 */ /* 0x000fe20000000000 */
[----:B------:R-:W-:Y:S01]  /*5540*/  IMAD.MOV.U32 R5, RZ, RZ, R9 ;  /* 0x000000ffff057224 */ /* 0x000fe200078e0009 */
[----:B------:R-:W-:-:S03]  /*5550*/  ISETP.GE.U32.AND P0, PT, R20, 0x7ff00000, PT ;  /* 0x7ff000001400780c */ /* 0x000fc60003f06070 */
[----:B------:R-:W0:-:S15]  /*5560*/  MUFU.RSQ64H R9, R5 ;  /* 0x0000000500097308 */ /* 0x000e1e0000001c00 */
[----:B------:R-:W-:-:S15]  /*5570*/  NOP ;  /* 0x0000000000007918 */ /* 0x000fde0000000000 */
[----:B------:R-:W-:-:S15]  /*5580*/  NOP ;  /* 0x0000000000007918 */ /* 0x000fde0000000000 */
[----:B------:R-:W-:-:S06]  /*5590*/  NOP ;  /* 0x0000000000007918 */ /* 0x000fcc0000000000 */
[----:B0-----:R-:W0:-:S15]  /*55a0*/  DMUL R10, R8, R8 ;  /* 0x00000008080a7228 */ /* 0x001e1e0000000000 */
[----:B------:R-:W-:-:S15]  /*55b0*/  NOP ;  /* 0x0000000000007918 */ /* 0x000fde0000000000 */
[----:B------:R-:W-:-:S15]  /*55c0*/  NOP ;  /* 0x0000000000007918 */ /* 0x000fde0000000000 */
[----:B------:R-:W-:-:S15]  /*55d0*/  NOP ;  /* 0x0000000000007918 */ /* 0x000fde0000000000 */
[----:B------:R-:W-:-:S04]  /*55e0*/  NOP ;  /* 0x0000000000007918 */ /* 0x000fc80000000000 */
[----:B0-----:R-:W0:-:S15]  /*55f0*/  DFMA R10, R4, -R10, 1 ;  /* 0x3ff00000040a742b */ /* 0x001e1e000000080a */
[----:B------:R-:W-:-:S15]  /*5600*/  NOP ;  /* 0x0000000000007918 */ /* 0x000fde0000000000 */
[----:B------:R-:W-:-:S15]  /*5610*/  NOP ;  /* 0x0000000000007918 */ /* 0x000fde0000000000 */
[----:B------:R-:W-:-:S15]  /*5620*/  NOP ;  /* 0x0000000000007918 */ /* 0x000fde0000000000 */
[----:B------:R-:W-:-:S04]  /*5630*/  NOP ;  /* 0x0000000000007918 */ /* 0x000fc80000000000 */
[----:B0-----:R-:W-:-:S15]  /*5640*/  DFMA R18, R10, R18, 0.5 ;  /* 0x3fe000000a12742b */ /* 0x001fde0000000012 */
        /* <DEDUP_REMOVED lines=9> */
[----:B0-----:R0:W1:Y:S02]  /*56e0*/  DFMA R10, R18, R10, R8 ;  /* 0x0000000a120a722b */ /* 0x0010640000000008 */
[----:B0-----:R-:W-:-:S15]  /*56f0*/  MOV R9, 0xfffffc01 ;  /* 0xfffffc0100097802 */ /* 0x001fde0000000f00 */
[----:B------:R-:W-:-:S15]  /*5700*/  NOP ;  /* 0x0000000000007918 */ /* 0x000fde0000000000 */
[----:B------:R-:W-:-:S15]  /*5710*/  NOP ;  /* 0x0000000000007918 */ /* 0x000fde0000000000 */
[----:B------:R-:W-:-:S15]  /*5720*/  NOP ;  /* 0x0000000000007918 */ /* 0x000fde0000000000 */
[----:B------:R-:W-:-:S02]  /*5730*/  NOP ;  /* 0x0000000000007918 */ /* 0x000fc40000000000 */
[----:B-1----:R0:W1:Y:S02]  /*5740*/  DMUL R10, R2, R10 ;  /* 0x0000000a020a7228 */ /* 0x0020640000000000 */
[----:B0-----:R-:W-:Y:S02]  /*5750*/  LOP3.LUT R3, R0, 0x100000, RZ, 0xfc, !PT ;  /* 0x0010000000037812 */ /* 0x001fe400078efcff */
[----:B------:R-:W-:-:S15]  /*5760*/  MOV R2, RZ ;  /* 0x000000ff00027202 */ /* 0x000fde0000000f00 */
[----:B------:R-:W-:-:S15]  /*5770*/  NOP ;  /* 0x0000000000007918 */ /* 0x000fde0000000000 */
[----:B------:R-:W-:-:S15]  /*5780*/  NOP ;  /* 0x0000000000007918 */ /* 0x000fde0000000000 */
[----:B------:R-:W-:-:S15]  /*5790*/  NOP ;  /* 0x0000000000007918 */ /* 0x000fde0000000000 */
[----:B-1----:R-:W0:Y:S02]  /*57a0*/  DMUL R10, R10, R2 ;  /* 0x000000020a0a7228 */ /* 0x002e240000000000 */
[----:B0-----:R-:W-:Y:S02]  /*57b0*/  @!P0 FSEL R20, R15, R11, !P1 ;  /* 0x0000000b0f148208 */ /* 0x001fe40004800000 */
[----:B------:R-:W-:Y:S02]  /*57c0*/  @!P0 FSEL R21, R14, R10, !P1 ;  /* 0x0000000a0e158208 */ /* 0x000fe40004800000 */
[----:B------:R-:W-:Y:S01]  /*57d0*/  ISETP.GT.AND P2, PT, R20, 0xfffff, PT ;  /* 0x000fffff1400780c */ /* 0x000fe20003f44270 */
[----:B------:R-:W-:Y:S02]  /*57e0*/  IMAD.MOV.U32 R3, RZ, RZ, R20 ;  /* 0x000000ffff037224 */ /* 0x000fe400078e0014 */
[----:B------:R-:W-:-:S10]  /*57f0*/  IMAD.MOV.U32 R2, RZ, RZ, R21 ;  /* 0x000000ffff027224 */ /* 0x000fd400078e0015 */
[----:B------:R-:W-:-:S15]  /*5800*/  @!P2 IMAD.MOV.U32 R9, RZ, RZ, -0x435 ;  /* 0xfffffbcbff09a424 */ /* 0x000fde00078e00ff */
[----:B------:R-:W-:-:S15]  /*5810*/  NOP ;  /* 0x0000000000007918 */ /* 0x000fde0000000000 */
[----:B------:R-:W-:-:S15]  /*5820*/  NOP ;  /* 0x0000000000007918 */ /* 0x000fde0000000000 */
[----:B------:R-:W0:Y:S02]  /*5830*/  @!P2 DMUL R2, R2, 1.80143985094819840000e+16 ;  /* 0x435000000202a828 */ /* 0x000e240000000000 */
[----:B0-----:R-:W-:Y:S02]  /*5840*/  @!P2 IMAD.MOV.U32 R20, RZ, RZ, R3 ;  /* 0x000000ffff14a224 */ /* 0x001fe400078e0003 */
[----:B------:R-:W-:Y:S02]  /*5850*/  @!P2 IMAD.MOV.U32 R21, RZ, RZ, R2 ;  /* 0x000000ffff15a224 */ /* 0x000fe400078e0002 */
[----:B------:R-:W-:-:S05]  /*5860*/  VIADD R0, R20, 0xffffffff ;  /* 0xffffffff14007836 */ /* 0x000fca0000000000 */
[----:B------:R-:W-:-:S13]  /*5870*/  ISETP.GT.U32.AND P0, PT, R0, 0x7feffffe, PT ;  /* 0x7feffffe0000780c */ /* 0x000fda0003f04070 */
[----:B------:R-:W-:Y:S05]  /*5880*/  @P0 BRA `(.L_x_4683) ;  /* 0x0000000800b00947 */ /* 0x000fea0003800000 */
[C---:B------:R-:W-:Y:S01]  /*5890*/  LOP3.LUT R0, R20.reuse, 0xfffff, RZ, 0xc0, !PT ;  /* 0x000fffff14007812 */ /* 0x040fe200078ec0ff */
[----:B------:R-:W-:Y:S01]  /*58a0*/  IMAD.MOV.U32 R2, RZ, RZ, R21 ;  /* 0x000000ffff027224 */ /* 0x000fe200078e0015 */
[----:B------:R-:W-:Y:S01]  /*58b0*/  LEA.HI R9, R20, R9, RZ, 0xc ;  /* 0x0000000914097211 */ /* 0x000fe200078f60ff */
[----:B------:R-:W-:Y:S01]  /*58c0*/  UMOV UR4, 0x80000000 ;  /* 0x8000000000047882 */ /* 0x000fe20000000000 */
[----:B------:R-:W-:Y:S01]  /*58d0*/  LOP3.LUT R3, R0, 0x3ff00000, RZ, 0xfc, !PT ;  /* 0x3ff0000000037812 */ /* 0x000fe200078efcff */
[----:B------:R-:W-:-:S03]  /*58e0*/  UMOV UR5, 0x43300000 ;  /* 0x4330000000057882 */ /* 0x000fc60000000000 */
[----:B------:R-:W-:-:S13]  /*58f0*/  ISETP.GE.U32.AND P0, PT, R3, 0x3ff6a09f, PT ;  /* 0x3ff6a09f0300780c */ /* 0x000fda0003f06070 */
[----:B------:R-:W-:Y:S02]  /*5900*/  @P0 VIADD R5, R3, 0xfff00000 ;  /* 0xfff0000003050836 */ /* 0x000fe40000000000 */
[----:B------:R-:W-:-:S03]  /*5910*/  @P0 VIADD R9, R9, 0x1 ;  /* 0x0000000109090836 */ /* 0x000fc60000000000 */
[----:B------:R-:W-:Y:S02]  /*5920*/  @P0 MOV R3, R5 ;  /* 0x0000000500030202 */ /* 0x000fe40000000f00 */
[----:B------:R-:W-:Y:S01]  /*5930*/  LOP3.LUT R8, R9, 0x80000000, RZ, 0x3c, !PT ;  /* 0x8000000009087812 */ /* 0x000fe200078e3cff */
[----:B------:R-:W-:-:S03]  /*5940*/  IMAD.MOV.U32 R9, RZ, RZ, 0x43300000 ;  /* 0x43300000ff097424 */ /* 0x000fc600078e00ff */
        /* <DEDUP_REMOVED lines=160> */
.L_x_4683:
[----:B------:R-:W-:Y:S01]  /*6350*/  IMAD.MOV.U32 R4, RZ, RZ, 0x0 ;  /* 0x00000000ff047424 */ /* 0x000fe200078e00ff */
[----:B------:R-:W-:Y:S01]  /*6360*/  LOP3.LUT P0, RZ, R3, 0x7fffffff, RZ, 0xc0, !PT ;  /* 0x7fffffff03ff7812 */ /* 0x000fe2000780c0ff */
[----:B------:R-:W-:-:S06]  /*6370*/  IMAD.MOV.U32 R5, RZ, RZ, 0x7ff00000 ;  /* 0x7ff00000ff057424 */ /* 0x000fcc00078e00ff */
[----:B------:R-:W0:Y:S02]  /*6380*/  DFMA R2, R2, R4, +INF ;  /* 0x7ff000000202742b */ /* 0x000e240000000004 */
[----:B0-----:R-:W-:Y:S02]  /*6390*/  FSEL R8, R2, RZ, P0 ;  /* 0x000000ff02087208 */ /* 0x001fe40000000000 */
[----:B------:R-:W-:-:S07]  /*63a0*/  FSEL R9, R3, -QNAN , P0 ;  /* 0xfff0000003097808 */ /* 0x000fce0000000000 */
.L_x_4678:
[----:B------:R-:W-:Y:S05]  /*63b0*/  BSYNC.RECONVERGENT B1 ;  /* 0x0000000000017941 */ /* 0x000fea0003800200 */
.L_x_4676:
        /* <DEDUP_REMOVED lines=17> */
.L_x_4687:
[----:B------:R-:W0:Y:S02]  /*64d0*/  F2I.S64.F64.TRUNC R8, R8 ;  /* 0x0000000800087311 */ /* 0x000e24000030d900 */
[----:B0-----:R-:W-:-:S05]  /*64e0*/  IMAD.MOV.U32 R5, RZ, RZ, R8 ;  /* 0x000000ffff057224 */ /* 0x001fca00078e0008 */
[----:B------:R3:W-:Y:S01]  /*64f0*/  STG.E.U8 desc[UR36][R2.64], R5 ;  /* 0x0000000502007986 */ /* 0x0007e2000c101124 */
[----:B------:R-:W-:Y:S05]  /*6500*/  BRA `(.L_x_4689) ;  /* 0x0000001000ec7947 */ /* 0x000fea0003800000 */
.L_x_4686:
        /* <DEDUP_REMOVED lines=9> */
.L_x_4691:
[----:B------:R-:W0:Y:S02]  /*65a0*/  F2I.F64.TRUNC R9, R8 ;  /* 0x0000000800097311 */ /* 0x000e24000030d100 */
[----:B0-----:R1:W-:Y:S01]  /*65b0*/  STG.E desc[UR36][R2.64], R9 ;  /* 0x0000000902007986 */ /* 0x0013e2000c101924 */
[----:B------:R-:W-:Y:S05]  /*65c0*/  BRA `(.L_x_4689) ;  /* 0x0000001000bc7947 */ /* 0x000fea0003800000 */
.L_x_4690:
[----:B------:R-:W0:Y:S02]  /*65d0*/  F2I.F64.TRUNC R9, R8 ;  /* 0x0000000800097311 */ /* 0x000e24000030d100 */
[----:B0-----:R2:W-:Y:S01]  /*65e0*/  STG.E.U16 desc[UR36][R2.64], R9 ;  /* 0x0000000902007986 */ /* 0x0015e2000c101524 */
[----:B------:R-:W-:Y:S05]  /*65f0*/  BRA `(.L_x_4689) ;  /* 0x0000001000b07947 */ /* 0x000fea0003800000 */
.L_x_4685:
        /* <DEDUP_REMOVED lines=17> */
.L_x_4693:
        /* <DEDUP_REMOVED lines=12> */
.L_x_4692:
        /* <DEDUP_REMOVED lines=14> */
[----:B0-----:R-:W-:-:S15]  /*68b0*/  @!P1 FMUL R4, R4, 1.175494350822287508e-38 ;  /* 0x0080000004049820 */ /* 0x001fde0000400000 */
[----:B------:R-:W-:-:S15]  /*68c0*/  NOP ;  /* 0x0000000000007918 */ /* 0x000fde0000000000 */
[----:B------:R-:W-:-:S15]  /*68d0*/  NOP ;  /* 0x0000000000007918 */ /* 0x000fde0000000000 */
[----:B------:R-:W-:-:S15]  /*68e0*/  NOP ;  /* 0x0000000000007918 */ /* 0x000fde0000000000 */
[----:B------:R-:W-:-:S02]  /*68f0*/  NOP ;  /* 0x0000000000007918 */ /* 0x000fc40000000000 */
[----:B------:R-:W0:-:S15]  /*6900*/  F2F.F32.F64 R5, R6 ;  /* 0x0000000600057310 */ /* 0x000e1e0000301000 */
[----:B------:R-:W-:-:S15]  /*6910*/  NOP ;  /* 0x0000000000007918 */ /* 0x000fde0000000000 */
[----:B------:R-:W-:-:S15]  /*6920*/  NOP ;  /* 0x0000000000007918 */ /* 0x000fde0000000000 */
[----:B------:R-:W-:-:S15]  /*6930*/  NOP ;  /* 0x0000000000007918 */ /* 0x000fde0000000000 */
[----:B------:R-:W-:-:S04]  /*6940*/  NOP ;  /* 0x0000000000007918 */ /* 0x000fc80000000000 */
[----:B------:R-:W0:Y:S02]  /*6950*/  DSETP.GEU.AND P0, PT, |R6|, UR4, PT ;  /* 0x0000000406007e2a */ /* 0x000e24000bf0e200 */
[----:B0-----:R-:W-:-:S05]  /*6960*/  @!P0 FMUL R5, R5, 1.175494350822287508e-38 ;  /* 0x0080000005058820 */ /* 0x001fca0000400000 */
[----:B------:R0:W-:Y:S01]  /*6970*/  STG.E.64 desc[UR36][R2.64], R4 ;  /* 0x0000000402007986 */ /* 0x0001e2000c101b24 */
[----:B------:R-:W-:Y:S05]  /*6980*/  BRA `(.L_x_4689) ;  /* 0x0000000c00cc7947 */ /* 0x000fea0003800000 */
.L_x_4695:
        /* <DEDUP_REMOVED lines=20> */
[----:B------:R-:W-:-:S05]  /*6ad0*/  F2FP.F16.F32.PACK_AB R5, R0, R5 ;  /* 0x000000050005723e */ /* 0x000fca00000000ff */
[----:B------:R0:W-:Y:S01]  /*6ae0*/  STG.E desc[UR36][R2.64], R5 ;  /* 0x0000000502007986 */ /* 0x0001e2000c101924 */
[----:B------:R-:W-:Y:S05]  /*6af0*/  BRA `(.L_x_4689) ;  /* 0x0000000c00707947 */ /* 0x000fea0003800000 */
.L_x_4694:
[----:B------:R0:W-:Y:S01]  /*6b00*/  STG.E.64 desc[UR36][R2.64], R8 ;  /* 0x0000000802007986 */ /* 0x0001e2000c101b24 */
[----:B------:R-:W-:Y:S05]  /*6b10*/  BRA `(.L_x_4689) ;  /* 0x0000000c00687947 */ /* 0x000fea0003800000 */
.L_x_4684:
        /* <DEDUP_REMOVED lines=8> */
[----:B------:R-:W0:-:S15]  /*6ba0*/  DSETP.NEU.AND P0, PT, R6, RZ, PT ;  /* 0x000000ff0600722a */ /* 0x000e1e0003f0d000 */
[----:B------:R-:W-:-:S15]  /*6bb0*/  NOP ;  /* 0x0000000000007918 */ /* 0x000fde0000000000 */
[----:B------:R-:W-:-:S15]  /*6bc0*/  NOP ;  /* 0x0000000000007918 */ /* 0x000fde0000000000 */
[----:B------:R-:W-:-:S15]  /*6bd0*/  NOP ;  /* 0x0000000000007918 */ /* 0x000fde0000000000 */
[----:B------:R-:W-:-:S04]  /*6be0*/  NOP ;  /* 0x0000000000007918 */ /* 0x000fc80000000000 */
[----:B0-----:R-:W0:Y:S02]  /*6bf0*/  DSETP.NEU.OR P0, PT, R8, RZ, P0 ;  /* 0x000000ff0800722a */ /* 0x001e24000070d400 */
[----:B0-----:R-:W-:-:S05]  /*6c00*/  SEL R5, RZ, 0x1, !P0 ;  /* 0x00000001ff057807 */ /* 0x001fca0004000000 */
[----:B------:R0:W-:Y:S01]  /*6c10*/  STG.E.U8 desc[UR36][R2.64], R5 ;  /* 0x0000000502007986 */ /* 0x0001e2000c101124 */
[----:B------:R-:W-:Y:S05]  /*6c20*/  BRA `(.L_x_4689) ;  /* 0x0000000c00247947 */ /* 0x000fea0003800000 */
.L_x_4698:
[----:B------:R-:W-:Y:S01]  /*6c30*/  MOV R4, R8 ;  /* 0x0000000800047202 */ /* 0x000fe20000000f00 */
[----:B------:R-:W-:-:S05]  /*6c40*/  IMAD.MOV.U32 R5, RZ, RZ, R9 ;  /* 0x000000ffff057224 */ /* 0x000fca00078e0009 */
[----:B------:R0:W-:Y:S01]  /*6c50*/  STG.E.128 desc[UR36][R2.64], R4 ;  /* 0x0000000402007986 */ /* 0x0001e2000c101d24 */
[----:B------:R-:W-:Y:S05]  /*6c60*/  BRA `(.L_x_4689) ;  /* 0x0000000c00147947 */ /* 0x000fea0003800000 */
.L_x_4697:
        /* <DEDUP_REMOVED lines=27> */
.L_x_4702:
[----:B------:R-:W-:Y:S05]  /*6e20*/  BSYNC.RECONVERGENT B0 ;  /* 0x0000000000007941 */ /* 0x000fea0003800200 */
.L_x_4701:
[----:B------:R-:W-:-:S05]  /*6e30*/  LOP3.LUT R5, R0, 0x80, R5, 0xf8, !PT ;  /* 0x0000008000057812 */ /* 0x000fca00078ef805 */
[----:B------:R0:W-:Y:S01]  /*6e40*/  STG.E.U8 desc[UR36][R2.64], R5 ;  /* 0x0000000502007986 */ /* 0x0001e2000c101124 */
[----:B------:R-:W-:Y:S05]  /*6e50*/  BRA `(.L_x_4689) ;  /* 0x0000000800987947 */ /* 0x000fea0003800000 */
.L_x_4700:
        /* <DEDUP_REMOVED lines=23> */
.L_x_4704:
[----:B------:R-:W-:Y:S05]  /*6fd0*/  BSYNC.RECONVERGENT B0 ;  /* 0x0000000000007941 */ /* 0x000fea0003800200 */
.L_x_4703:
[----:B------:R-:W-:-:S05]  /*6fe0*/  LOP3.LUT R5, R0, 0x80, R5, 0xf8, !PT ;  /* 0x0000008000057812 */ /* 0x000fca00078ef805 */
[----:B------:R0:W-:Y:S01]  /*6ff0*/  STG.E.U8 desc[UR36][R2.64], R5 ;  /* 0x0000000502007986 */ /* 0x0001e2000c101124 */
[----:B------:R-:W-:Y:S05]  /*7000*/  BRA `(.L_x_4689) ;  /* 0x00000008002c7947 */ /* 0x000fea0003800000 */
.L_x_4699:
        /* <DEDUP_REMOVED lines=12> */
.L_x_4696:
        /* <DEDUP_REMOVED lines=11> */
.L_x_4707:
        /* <DEDUP_REMOVED lines=21> */
.L_x_4710:
[----:B------:R-:W-:-:S04]  /*72d0*/  SHF.R.U32.HI R0, RZ, 0x14, R5 ;  /* 0x00000014ff007819 */ /* 0x000fc80000011605 */
[----:B------:R-:W-:-:S04]  /*72e0*/  LOP3.LUT R0, R0, 0x1, RZ, 0xc0, !PT ;  /* 0x0000000100007812 */ /* 0x000fc800078ec0ff */
[----:B------:R-:W-:-:S04]  /*72f0*/  IADD3 R0, PT, PT, R5, 0x487ffff, R0 ;  /* 0x0487ffff05007810 */ /* 0x000fc80007ffe000 */
[----:B------:R-:W-:-:S04]  /*7300*/  SHF.R.U32.HI R0, RZ, 0x14, R0 ;  /* 0x00000014ff007819 */ /* 0x000fc80000011600 */
[----:B------:R-:W-:-:S07]  /*7310*/  LOP3.LUT R4, R0, 0xff, RZ, 0xc0, !PT ;  /* 0x000000ff00047812 */ /* 0x000fce00078ec0ff */
.L_x_4711:
[----:B------:R-:W-:-:S04]  /*7320*/  SHF.R.U32.HI R5, RZ, 0x18, R5 ;  /* 0x00000018ff057819 */ /* 0x000fc80000011605 */
[----:B------:R-:W-:-:S04]  /*7330*/  LOP3.LUT R4, R4, 0x80, R5, 0xf8, !PT ;  /* 0x0000008004047812 */ /* 0x000fc800078ef805 */
[----:B------:R-:W-:-:S07]  /*7340*/  PRMT R0, R4, 0x7610, R0 ;  /* 0x0000761004007816 */ /* 0x000fce0000000000 */
.L_x_4709:
[----:B------:R-:W-:Y:S05]  /*7350*/  BSYNC.RECONVERGENT B0 ;  /* 0x0000000000007941 */ /* 0x000fea0003800200 */
.L_x_4708:
[----:B------:R0:W-:Y:S01]  /*7360*/  STG.E.U8 desc[UR36][R2.64], R0 ;  /* 0x0000000002007986 */ /* 0x0001e2000c101124 */
[----:B------:R-:W-:Y:S05]  /*7370*/  BRA `(.L_x_4689) ;  /* 0x0000000400507947 */ /* 0x000fea0003800000 */
.L_x_4706:
        /* <DEDUP_REMOVED lines=21> */
.L_x_4714:
[----:B------:R-:W-:-:S04]  /*74d0*/  SHF.R.U32.HI R0, RZ, 0x15, R5 ;  /* 0x00000015ff007819 */ /* 0x000fc80000011605 */
[----:B------:R-:W-:-:S04]  /*74e0*/  LOP3.LUT R0, R0, 0x1, RZ, 0xc0, !PT ;  /* 0x0000000100007812 */ /* 0x000fc800078ec0ff */
[----:B------:R-:W-:-:S04]  /*74f0*/  IADD3 R0, PT, PT, R5, 0x88fffff, R0 ;  /* 0x088fffff05007810 */ /* 0x000fc80007ffe000 */
[----:B------:R-:W-:-:S04]  /*7500*/  SHF.R.U32.HI R0, RZ, 0x15, R0 ;  /* 0x00000015ff007819 */ /* 0x000fc80000011600 */
[----:B------:R-:W-:-:S07]  /*7510*/  LOP3.LUT R4, R0, 0xff, RZ, 0xc0, !PT ;  /* 0x000000ff00047812 */ /* 0x000fce00078ec0ff */
.L_x_4715:
[----:B------:R-:W-:-:S04]  /*7520*/  SHF.R.U32.HI R5, RZ, 0x18, R5 ;  /* 0x00000018ff057819 */ /* 0x000fc80000011605 */
[----:B------:R-:W-:-:S04]  /*7530*/  LOP3.LUT R4, R4, 0x80, R5, 0xf8, !PT ;  /* 0x0000008004047812 */ /* 0x000fc800078ef805 */
[----:B------:R-:W-:-:S07]  /*7540*/  PRMT R0, R4, 0x7610, R0 ;  /* 0x0000761004007816 */ /* 0x000fce0000000000 */
.L_x_4713:
[----:B------:R-:W-:Y:S05]  /*7550*/  BSYNC.RECONVERGENT B0 ;  /* 0x0000000000007941 */ /* 0x000fea0003800200 */
.L_x_4712:
[----:B------:R0:W-:Y:S01]  /*7560*/  STG.E.U8 desc[UR36][R2.64], R0 ;  /* 0x0000000002007986 */ /* 0x0001e2000c101124 */
[----:B------:R-:W-:Y:S05]  /*7570*/  BRA `(.L_x_4689) ;  /* 0x0000000000d07947 */ /* 0x000fea0003800000 */
.L_x_4705:
[----:B------:R-:W-:-:S09]  /*7580*/  UISETP.NE.AND UP0, UPT, UR4, 0x1c, UPT ;  /* 0x0000001c0400788c */ /* 0x000fd2000bf05270 */
[----:B------:R-:W-:Y:S05]  /*7590*/  BRA.U !UP0, `(.L_x_4716) ;  /* 0x0000000108c07547 */ /* 0x000fea000b800000 */
[----:B------:R-:W-:-:S09]  /*75a0*/  UISETP.NE.AND UP0, UPT, UR4, 0x1d, UPT ;  /* 0x0000001d0400788c */ /* 0x000fd2000bf05270 */
[----:B------:R-:W-:Y:S05]  /*75b0*/  BRA.U !UP0, `(.L_x_4717) ;  /* 0x0000000108ac7547 */ /* 0x000fea000b800000 */
[----:B------:R-:W-:-:S09]  /*75c0*/  UISETP.NE.AND UP0, UPT, UR4, 0x2c, UPT ;  /* 0x0000002c0400788c */ /* 0x000fd2000bf05270 */
[----:B------:R-:W-:Y:S05]  /*75d0*/  BRA.U !UP0, `(.L_x_4718) ;  /* 0x0000000108447547 */ /* 0x000fea000b800000 */
.L_x_4688:
        /* <DEDUP_REMOVED lines=11> */
[----:B------:R-:W-:Y:S01]  /*7690*/  IMAD.U32 R7, RZ, RZ, UR9 ;  /* 0x00000009ff077e24 */ /* 0x000fe2000f8e00ff */
[----:B----4-:R-:W-:Y:S01]  /*76a0*/  MOV R10, UR4 ;  /* 0x00000004000a7c02 */ /* 0x010fe20008000f00 */
[----:B-1----:R-:W-:-:S07]  /*76b0*/  IMAD.U32 R11, RZ, RZ, UR5 ;  /* 0x00000005ff0b7e24 */ /* 0x002fce000f8e00ff */
[----:B------:R-:W-:-:S07]  /*76c0*/  LEPC R20, `(.L_x_4719) ;  /* 0x000000001014794e */ /* 0x000fce0000000000 */
[----:B--2---:R-:W-:Y:S05]  /*76d0*/  CALL.ABS.NOINC R2 ;  /* 0x0000000002007343 */ /* 0x004fea0003c00000 */
.L_x_4719:
[----:B------:R-:W-:Y:S05]  /*76e0*/  BRA `(.L_x_4689) ;  /* 0x0000000000747947 */ /* 0x000fea0003800000 */
.L_x_4718:
        /* <DEDUP_REMOVED lines=24> */
.L_x_4717:
[----:B------:R-:W0:Y:S02]  /*7870*/  F2I.U64.F64.TRUNC R8, R8 ;  /* 0x0000000800087311 */ /* 0x000e24000030d800 */
[----:B0-----:R0:W-:Y:S01]  /*7880*/  STG.E.64 desc[UR36][R2.64], R8 ;  /* 0x0000000802007986 */ /* 0x0011e2000c101b24 */
[----:B------:R-:W-:Y:S05]  /*7890*/  BRA `(.L_x_4689) ;  /* 0x0000000000087947 */ /* 0x000fea0003800000 */
.L_x_4716:
[----:B------:R-:W0:Y:S02]  /*78a0*/  F2I.U32.F64.TRUNC R9, R8 ;  /* 0x0000000800097311 */ /* 0x000e24000030d000 */
[----:B0-----:R0:W-:Y:S02]  /*78b0*/  STG.E desc[UR36][R2.64], R9 ;  /* 0x0000000902007986 */ /* 0x0011e4000c101924 */
.L_x_4689:
[----:B------:R-:W-:-:S07]  /*78c0*/  VIADD R17, R17, 0x80 ;  /* 0x0000008011117836 */ /* 0x000fce0000000000 */
.L_x_4643:
[----:B------:R-:W-:Y:S05]  /*78d0*/  BSYNC.RECONVERGENT B6 ;  /* 0x0000000000067941 */ /* 0x000fea0003800200 */
.L_x_4642:
        /* <DEDUP_REMOVED lines=307> */
.L_x_4722:
[----:B------:R-:W1:Y:S01]  /*8c10*/  LDCU.64 UR6, c[0x0][0x588] ;  /* 0x0000b100ff0677ac */ /* 0x000e620008000a00 */
[----:B------:R-:W-:Y:S01]  /*8c20*/  BSSY.RECONVERGENT B7, `(.L_x_4723) ;  /* 0x000010c000077945 */ /* 0x000fe20003800200 */
        /* <DEDUP_REMOVED lines=15> */
[----:B--2---:R0:W1:Y:S02]  /*8d20*/  I2F.F64.S16 R8, R2 ;  /* 0x0000000200087312 */ /* 0x0040640000101c00 */
[----:B01----:R-:W-:Y:S05]  /*8d30*/  BRA `(.L_x_4729) ;  /* 0x0000000c00e87947 */ /* 0x003fea0003800000 */
.L_x_4727:
[----:B------:R-:W2:Y:S01]  /*8d40*/  LDG.E.U8 R2, desc[UR36][R2.64] ;  /* 0x0000002402027981 */ /* 0x000ea2000c1e1100 */
[----:B------:R-:W-:Y:S01]  /*8d50*/  CS2R R10, SRZ ;  /* 0x00000000000a7805 */ /* 0x000fe2000001ff00 */
[----:B--2---:R0:W1:Y:S02]  /*8d60*/  I2F.F64.U16 R8, R2 ;  /* 0x0000000200087312 */ /* 0x0040640000101800 */
[----:B01----:R-:W-:Y:S05]  /*8d70*/  BRA `(.L_x_4729) ;  /* 0x0000000c00d87947 */ /* 0x003fea0003800000 */
.L_x_4726:
        /* <DEDUP_REMOVED lines=8> */
[----:B--2---:R-:W0:Y:S02]  /*8e00*/  I2F.F64.S64 R8, R8 ;  /* 0x0000000800087312 */ /* 0x004e240000301c00 */
[----:B0-----:R-:W-:Y:S05]  /*8e10*/  BRA `(.L_x_4729) ;  /* 0x0000000c00b07947 */ /* 0x001fea0003800000 */
.L_x_4731:
[----:B------:R-:W2:Y:S01]  /*8e20*/  LDG.E R2, desc[UR36][R2.64] ;  /* 0x0000002402027981 */ /* 0x000ea2000c1e1900 */
[----:B------:R-:W-:Y:S01]  /*8e30*/  CS2R R10, SRZ ;  /* 0x00000000000a7805 */ /* 0x000fe2000001ff00 */
[----:B--2---:R0:W1:Y:S02]  /*8e40*/  I2F.F64 R8, R2 ;  /* 0x0000000200087312 */ /* 0x0040640000201c00 */
[----:B01----:R-:W-:Y:S05]  /*8e50*/  BRA `(.L_x_4729) ;  /* 0x0000000c00a07947 */ /* 0x003fea0003800000 */
.L_x_4730:
[----:B------:R-:W2:Y:S01]  /*8e60*/  LDG.E.U16 R2, desc[UR36][R2.64] ;  /* 0x0000002402027981 */ /* 0x000ea2000c1e1500 */
[----:B------:R-:W-:Y:S01]  /*8e70*/  CS2R R10, SRZ ;  /* 0x00000000000a7805 */ /* 0x000fe2000001ff00 */
[----:B--2---:R0:W1:Y:S02]  /*8e80*/  I2F.F64.S16 R8, R2 ;  /* 0x0000000200087312 */ /* 0x0040640000101c00 */
[----:B01----:R-:W-:Y:S05]  /*8e90*/  BRA `(.L_x_4729) ;  /* 0x0000000c00907947 */ /* 0x003fea0003800000 */
.L_x_4725:
        /* <DEDUP_REMOVED lines=9> */
[----:B------:R-:W1:Y:S02]  /*8f30*/  F2F.F64.F32 R8, R8 ;  /* 0x0000000800087310 */ /* 0x000e640000201800 */
[----:B-1----:R-:W-:Y:S05]  /*8f40*/  BRA `(.L_x_4729) ;  /* 0x0000000c00647947 */ /* 0x002fea0003800000 */
.L_x_4733:
[----:B------:R-:W2:Y:S01]  /*8f50*/  LDG.E.U16 R0, desc[UR36][R2.64] ;  /* 0x0000002402007981 */ /* 0x000ea2000c1e1500 */
[----:B------:R-:W-:Y:S01]  /*8f60*/  CS2R R10, SRZ ;  /* 0x00000000000a7805 */ /* 0x000fe2000001ff00 */
[----:B--2---:R-:W-:-:S05]  /*8f70*/  HADD2.F32 R0, -RZ, R0.H0_H0 ;  /* 0x20000000ff007230 */ /* 0x004fca0000004100 */
[----:B------:R-:W-:-:S04]  /*8f80*/  FMUL.FTZ R0, R0, 1 ;  /* 0x3f80000000007820 */ /* 0x000fc80000410000 */
[----:B------:R1:W2:Y:S02]  /*8f90*/  F2F.F64.F32 R8, R0 ;  /* 0x0000000000087310 */ /* 0x0002a40000201800 */
[----:B-12---:R-:W-:Y:S05]  /*8fa0*/  BRA `(.L_x_4729) ;  /* 0x0000000c004c7947 */ /* 0x006fea0003800000 */
.L_x_4732:
        /* <DEDUP_REMOVED lines=9> */
[----:B------:R-:W0:-:S15]  /*9040*/  F2F.F64.F32 R8, R8 ;  /* 0x0000000800087310 */ /* 0x000e1e0000201800 */
[----:B------:R-:W-:-:S15]  /*9050*/  NOP ;  /* 0x0000000000007918 */ /* 0x000fde0000000000 */
[----:B------:R-:W-:-:S15]  /*9060*/  NOP ;  /* 0x0000000000007918 */ /* 0x000fde0000000000 */
[----:B------:R-:W-:-:S15]  /*9070*/  NOP ;  /* 0x0000000000007918 */ /* 0x000fde0000000000 */
[----:B------:R-:W-:-:S04]  /*9080*/  NOP ;  /* 0x0000000000007918 */ /* 0x000fc80000000000 */
[----:B------:R-:W1:Y:S02]  /*9090*/  F2F.F64.F32 R10, R10 ;  /* 0x0000000a000a7310 */ /* 0x000e640000201800 */
[----:B01----:R-:W-:Y:S05]  /*90a0*/  BRA `(.L_x_4729) ;  /* 0x0000000c000c7947 */ /* 0x003fea0003800000 */
.L_x_4735:
[----:B------:R-:W2:Y:S02]  /*90b0*/  LDG.E R2, desc[UR36][R2.64] ;  /* 0x0000002402027981 */ /* 0x000ea4000c1e1900 */
[----:B--2---:R-:W-:-:S05]  /*90c0*/  HADD2.F32 R0, -RZ, R2.H0_H0 ;  /* 0x20000002ff007230 */ /* 0x004fca0000004100 */
[----:B------:R-:W-:Y:S01]  /*90d0*/  FMUL.FTZ R8, R0, 1 ;  /* 0x3f80000000087820 */ /* 0x000fe20000410000 */
[----:B------:R-:W-:-:S05]  /*90e0*/  HADD2.F32 R0, -RZ, R2.H1_H1 ;  /* 0x30000002ff007230 */ /* 0x000fca0000004100 */
[----:B------:R-:W-:Y:S01]  /*90f0*/  FMUL.FTZ R0, R0, 1 ;  /* 0x3f80000000007820 */ /* 0x000fe20000410000 */
[----:B------:R-:W0:-:S15]  /*9100*/  F2F.F64.F32 R8, R8 ;  /* 0x0000000800087310 */ /* 0x000e1e0000201800 */
[----:B------:R-:W-:-:S15]  /*9110*/  NOP ;  /* 0x0000000000007918 */ /* 0x000fde0000000000 */
[----:B------:R-:W-:-:S15]  /*9120*/  NOP ;  /* 0x0000000000007918 */ /* 0x000fde0000000000 */
[----:B------:R-:W-:-:S15]  /*9130*/  NOP ;  /* 0x0000000000007918 */ /* 0x000fde0000000000 */
[----:B------:R-:W-:-:S04]  /*9140*/  NOP ;  /* 0x0000000000007918 */ /* 0x000fc80000000000 */
[----:B------:R1:W2:Y:S02]  /*9150*/  F2F.F64.F32 R10, R0 ;  /* 0x00000000000a7310 */ /* 0x0002a40000201800 */
[----:B012---:R-:W-:Y:S05]  /*9160*/  BRA `(.L_x_4729) ;  /* 0x0000000800dc7947 */ /* 0x007fea0003800000 */
.L_x_4734:
[----:B------:R0:W5:Y:S01]  /*9170*/  LDG.E.64 R8, desc[UR36][R2.64] ;  /* 0x0000002402087981 */ /* 0x000162000c1e1b00 */
[----:B------:R-:W-:Y:S01]  /*9180*/  CS2R R10, SRZ ;  /* 0x00000000000a7805 */ /* 0x000fe2000001ff00 */
[----:B------:R-:W-:Y:S06]  /*9190*/  BRA `(.L_x_4729) ;  /* 0x0000000800d07947 */ /* 0x000fec0003800000 */
.L_x_4724:
        /* <DEDUP_REMOVED lines=14> */
.L_x_4738:
[----:B------:R3:W5:Y:S01]  /*9280*/  LDG.E.128 R8, desc[UR36][R2.64] ;  /* 0x0000002402087981 */ /* 0x000762000c1e1d00 */
[----:B------:R-:W-:Y:S05]  /*9290*/  BRA `(.L_x_4729) ;  /* 0x0000000800907947 */ /* 0x000fea0003800000 */
.L_x_4737:
[----:B------:R-:W-:-:S09]  /*92a0*/  UISETP.NE.AND UP0, UPT, UR4, 0xf, UPT ;  /* 0x0000000f0400788c */ /* 0x000fd2000bf05270 */
[----:B------:R-:W-:Y:S05]  /*92b0*/  BRA.U !UP0, `(.L_x_4739) ;  /* 0x0000000108a47547 */ /* 0x000fea000b800000 */
[----:B------:R-:W-:-:S09]  /*92c0*/  UISETP.NE.AND UP0, UPT, UR4, 0x17, UPT ;  /* 0x000000170400788c */ /* 0x000fd2000bf05270 */
[----:B------:R-:W-:Y:S05]  /*92d0*/  BRA.U !UP0, `(.L_x_4740) ;  /* 0x0000000108607547 */ /* 0x000fea000b800000 */
[----:B------:R-:W-:-:S09]  /*92e0*/  UISETP.NE.AND UP0, UPT, UR4, 0x18, UPT ;  /* 0x000000180400788c */ /* 0x000fd2000bf05270 */
[----:B------:R-:W-:Y:S05]  /*92f0*/  BRA.U UP0, `(.L_x_4728) ;  /* 0x0000000900107547 */ /* 0x000fea000b800000 */
[----:B------:R-:W2:Y:S01]  /*9300*/  LDG.E.U8 R0, desc[UR36][R2.64] ;  /* 0x0000002402007981 */ /* 0x000ea2000c1e1100 */
[----:B------:R-:W-:Y:S02]  /*9310*/  MOV R6, 0x1f ;  /* 0x0000001f00067802 */ /* 0x000fe40000000f00 */
[----:B------:R-:W-:Y:S01]  /*9320*/  CS2R R10, SRZ ;  /* 0x00000000000a7805 */ /* 0x000fe2000001ff00 */
        /* <DEDUP_REMOVED lines=15> */
[----:B------:R-:W-:-:S05]  /*9420*/  LOP3.LUT R5, R5, 0x80000000, R0, 0xf8, !PT ;  /* 0x8000000005057812 */ /* 0x000fca00078ef800 */
[----:B------:R-:W-:-:S04]  /*9430*/  FMUL.FTZ R5, R5, 1 ;  /* 0x3f80000005057820 */ /* 0x000fc80000410000 */
[----:B------:R4:W0:Y:S02]  /*9440*/  F2F.F64.F32 R8, R5 ;  /* 0x0000000500087310 */ /* 0x0008240000201800 */
[----:B0---4-:R-:W-:Y:S05]  /*9450*/  BRA `(.L_x_4729) ;  /* 0x0000000800207947 */ /* 0x011fea0003800000 */
.L_x_4740:
[----:B------:R-:W2:Y:S01]  /*9460*/  LDG.E.U8 R2, desc[UR36][R2.64] ;  /* 0x0000002402027981 */ /* 0x000ea2000c1e1100 */
[----:B------:R-:W-:Y:S01]  /*9470*/  CS2R R10, SRZ ;  /* 0x00000000000a7805 */ /* 0x000fe2000001ff00 */
        /* <DEDUP_REMOVED lines=11> */
[----:B------:R4:W0:Y:S02]  /*9530*/  F2F.F64.F32 R8, R0 ;  /* 0x0000000000087310 */ /* 0x0008240000201800 */
[----:B0---4-:R-:W-:Y:S05]  /*9540*/  BRA `(.L_x_4729) ;  /* 0x0000000400e47947 */ /* 0x011fea0003800000 */
.L_x_4739:
[----:B------:R-:W2:Y:S01]  /*9550*/  LDG.E.U16 R0, desc[UR36][R2.64] ;  /* 0x0000002402007981 */ /* 0x000ea2000c1e1500 */
[----:B------:R-:W-:Y:S01]  /*9560*/  CS2R R10, SRZ ;  /* 0x00000000000a7805 */ /* 0x000fe2000001ff00 */
[----:B--2---:R-:W-:-:S04]  /*9570*/  IMAD.U32 R0, R0, 0x10000, RZ ;  /* 0x0001000000007824 */ /* 0x004fc800078e00ff */
[----:B------:R-:W-:-:S04]  /*9580*/  FMUL.FTZ R0, R0, 1 ;  /* 0x3f80000000007820 */ /* 0x000fc80000410000 */
[----:B------:R4:W0:Y:S02]  /*9590*/  F2F.F64.F32 R8, R0 ;  /* 0x0000000000087310 */ /* 0x0008240000201800 */
[----:B0---4-:R-:W-:Y:S05]  /*95a0*/  BRA `(.L_x_4729) ;  /* 0x0000000400cc7947 */ /* 0x011fea0003800000 */
.L_x_4736:
        /* <DEDUP_REMOVED lines=10> */
[----:B--2---:R3:W4:Y:S02]  /*9650*/  I2F.F64.U16 R8, R2 ;  /* 0x0000000200087312 */ /* 0x0047240000101800 */
[----:B---34-:R-:W-:Y:S05]  /*9660*/  BRA `(.L_x_4729) ;  /* 0x00000004009c7947 */ /* 0x018fea0003800000 */
.L_x_4743:
[----:B------:R-:W2:Y:S01]  /*9670*/  LDG.E.U8 R3, desc[UR36][R2.64] ;  /* 0x0000002402037981 */ /* 0x000ea2000c1e1100 */
[----:B------:R-:W-:Y:S02]  /*9680*/  CS2R R10, SRZ ;  /* 0x00000000000a7805 */ /* 0x000fe4000001ff00 */
        /* <DEDUP_REMOVED lines=20> */
.L_x_4745:
[----:B------:R-:W-:Y:S05]  /*97d0*/  BSYNC.RECONVERGENT B0 ;  /* 0x0000000000007941 */ /* 0x000fea0003800200 */
.L_x_4744:
[----:B------:R-:W-:Y:S01]  /*97e0*/  IMAD.SHL.U32 R0, R0, 0x100000, RZ ;  /* 0x0010000000007824 */ /* 0x000fe200078e00ff */
[----:B------:R-:W-:-:S04]  /*97f0*/  LEA R2, R2, 0x3b800000, 0x17 ;  /* 0x3b80000002027811 */ /* 0x000fc800078eb8ff */
[----:B------:R-:W-:-:S05]  /*9800*/  LOP3.LUT R0, R2, R0, R7, 0xfe, !PT ;  /* 0x0000000002007212 */ /* 0x000fca00078efe07 */
[----:B------:R-:W-:-:S04]  /*9810*/  FMUL.FTZ R0, R0, 1 ;  /* 0x3f80000000007820 */ /* 0x000fc80000410000 */
[----:B------:R3:W4:Y:S02]  /*9820*/  F2F.F64.F32 R8, R0 ;  /* 0x0000000000087310 */ /* 0x0007240000201800 */
[----:B---34-:R-:W-:Y:S05]  /*9830*/  BRA `(.L_x_4729) ;  /* 0x0000000400287947 */ /* 0x018fea0003800000 */
.L_x_4742:
        /* <DEDUP_REMOVED lines=22> */
.L_x_4747:
[----:B------:R-:W-:Y:S05]  /*99a0*/  BSYNC.RECONVERGENT B0 ;  /* 0x0000000000007941 */ /* 0x000fea0003800200 */
.L_x_4746:
[----:B------:R-:W-:Y:S01]  /*99b0*/  IMAD.SHL.U32 R0, R0, 0x200000, RZ ;  /* 0x0020000000007824 */ /* 0x000fe200078e00ff */
[----:B------:R-:W-:-:S04]  /*99c0*/  LEA R2, R2, 0x37800000, 0x17 ;  /* 0x3780000002027811 */ /* 0x000fc800078eb8ff */
[----:B------:R-:W-:-:S05]  /*99d0*/  LOP3.LUT R0, R2, R0, R7, 0xfe, !PT ;  /* 0x0000000002007212 */ /* 0x000fca00078efe07 */
[----:B------:R-:W-:-:S04]  /*99e0*/  FMUL.FTZ R0, R0, 1 ;  /* 0x3f80000000007820 */ /* 0x000fc80000410000 */
[----:B------:R3:W4:Y:S02]  /*99f0*/  F2F.F64.F32 R8, R0 ;  /* 0x0000000000087310 */ /* 0x0007240000201800 */
[----:B---34-:R-:W-:Y:S05]  /*9a00*/  BRA `(.L_x_4729) ;  /* 0x0000000000b47947 */ /* 0x018fea0003800000 */
.L_x_4741:
[----:B------:R-:W-:-:S09]  /*9a10*/  UISETP.NE.AND UP0, UPT, UR4, 0x1c, UPT ;  /* 0x0000001c0400788c */ /* 0x000fd2000bf05270 */
[----:B------:R-:W-:Y:S05]  /*9a20*/  BRA.U !UP0, `(.L_x_4748) ;  /* 0x0000000108a07547 */ /* 0x000fea000b800000 */
[----:B------:R-:W-:-:S09]  /*9a30*/  UISETP.NE.AND UP0, UPT, UR4, 0x1d, UPT ;  /* 0x0000001d0400788c */ /* 0x000fd2000bf05270 */
[----:B------:R-:W-:Y:S05]  /*9a40*/  BRA.U !UP0, `(.L_x_4749) ;  /* 0x0000000108887547 */ /* 0x000fea000b800000 */
[----:B------:R-:W-:-:S09]  /*9a50*/  UISETP.NE.AND UP0, UPT, UR4, 0x2c, UPT ;  /* 0x0000002c0400788c */ /* 0x000fd2000bf05270 */
[----:B------:R-:W-:Y:S05]  /*9a60*/  BRA.U UP0, `(.L_x_4728) ;  /* 0x0000000100347547 */ /* 0x000fea000b800000 */
        /* <DEDUP_REMOVED lines=13> */
.L_x_4728:
[----:B------:R-:W-:Y:S01]  /*9b40*/  MOV R0, 0x0 ;  /* 0x0000000000007802 */ /* 0x000fe20000000f00 */
[----:B------:R-:W0:Y:S01]  /*9b50*/  LDCU.64 UR4, c[0x4][0x148] ;  /* 0x01002900ff0477ac */ /* 0x000e220008000a00 */
[----:B------:R-:W-:Y:S02]  /*9b60*/  HFMA2 R8, -RZ, RZ, 0, 4.64916229248046875e-06 ;  /* 0x0000004eff087431 */ /* 0x000fe400000001ff */
        /* <DEDUP_REMOVED lines=8> */
[----:B------:R-:W-:Y:S02]  /*9bf0*/  IMAD.U32 R7, RZ, RZ, UR7 ;  /* 0x00000007ff077e24 */ /* 0x000fe4000f8e00ff */
[----:B----4-:R-:W-:Y:S02]  /*9c00*/  IMAD.U32 R10, RZ, RZ, UR8 ;  /* 0x00000008ff0a7e24 */ /* 0x010fe4000f8e00ff */
[----:B-1----:R-:W-:-:S07]  /*9c10*/  IMAD.U32 R11, RZ, RZ, UR9 ;  /* 0x00000009ff0b7e24 */ /* 0x002fce000f8e00ff */
[----:B------:R-:W-:-:S07]  /*9c20*/  LEPC R20, `(.L_x_4750) ;  /* 0x000000001014794e */ /* 0x000fce0000000000 */
[----:B--2---:R-:W-:Y:S05]  /*9c30*/  CALL.ABS.NOINC R2 ;  /* 0x0000000002007343 */ /* 0x004fea0003c00000 */
.L_x_4750:
[----:B------:R-:W-:Y:S02]  /*9c40*/  CS2R R8, SRZ ;  /* 0x0000000000087805 */ /* 0x000fe4000001ff00 */
[----:B------:R-:W-:Y:S01]  /*9c50*/  CS2R R10, SRZ ;  /* 0x00000000000a7805 */ /* 0x000fe2000001ff00 */
[----:B------:R-:W-:Y:S06]  /*9c60*/  BRA `(.L_x_4729) ;  /* 0x00000000001c7947 */ /* 0x000fec0003800000 */
.L_x_4749:
[----:B------:R-:W2:Y:S01]  /*9c70*/  LDG.E.64 R8, desc[UR36][R2.64] ;  /* 0x0000002402087981 */ /* 0x000ea2000c1e1b00 */
[----:B------:R-:W-:Y:S01]  /*9c80*/  CS2R R10, SRZ ;  /* 0x00000000000a7805 */ /* 0x000fe2000001ff00 */
[----:B--2---:R-:W1:Y:S02]  /*9c90*/  I2F.F64.U64 R8, R8 ;  /* 0x0000000800087312 */ /* 0x004e640000301800 */
[----:B-1----:R-:W-:Y:S05]  /*9ca0*/  BRA `(.L_x_4729) ;  /* 0x00000000000c7947 */ /* 0x002fea0003800000 */
.L_x_4748:
[----:B------:R-:W2:Y:S01]  /*9cb0*/  LDG.E R2, desc[UR36][R2.64] ;  /* 0x0000002402027981 */ /* 0x000ea2000c1e1900 */
[----:B------:R-:W-:Y:S01]  /*9cc0*/  CS2R R10, SRZ ;  /* 0x00000000000a7805 */ /* 0x000fe2000001ff00 */
[----:B--2---:R1:W2:Y:S06]  /*9cd0*/  I2F.F64.U32 R8, R2 ;  /* 0x0000000200087312 */ /* 0x0042ac0000201800 */
.L_x_4729:
[----:B------:R-:W-:Y:S05]  /*9ce0*/  BSYNC.RECONVERGENT B7 ;  /* 0x0000000000077941 */ /* 0x000fea0003800200 */
.L_x_4723:
[----:B--2--5:R-:W2:Y:S01]  /*9cf0*/  DADD R6, R8, 1 ;  /* 0x3ff0000008067429 */ /* 0x024ea20000000000 */
        /* <DEDUP_REMOVED lines=11> */
[----:B--2---:R-:W-:-:S15]  /*9db0*/  DSETP.GT.AND P1, PT, |R10|, |R6|, PT ;  /* 0x400000060a00722a */ /* 0x004fde0003f24200 */
        /* <DEDUP_REMOVED lines=56> */
[----:B------:R-:W-:-:S07]  /*a140*/  MOV R0, 0xa160 ;  /* 0x0000a16000007802 */ /* 0x000fce0000000f00 */
[----:B------:R-:W-:Y:S05]  /*a150*/  CALL.REL.NOINC `($__internal_6_$__cuda_sm20_div_rn_f64_full) ;  /* 0x0000013c005c7944 */ /* 0x000fea0003c00000 */
[----:B------:R-:W-:Y:S02]  /*a160*/  IMAD.MOV.U32 R2, RZ, RZ, R18 ;  /* 0x000000ffff027224 */ /* 0x000fe400078e0012 */
[----:B------:R-:W-:-:S07]  /*a170*/  IMAD.MOV.U32 R3, RZ, RZ, R19 ;  /* 0x000000ffff037224 */ /* 0x000fce00078e0013 */
.L_x_4752:
[----:B------:R-:W-:Y:S05]  /*a180*/  BSYNC.RECONVERGENT B1 ;  /* 0x0000000000017941 */ /* 0x000fea0003800200 */
.L_x_4751:
[----:B------:R-:W-:Y:S01]  /*a190*/  IMAD.MOV.U32 R12, RZ, RZ, -0x2449a4b7 ;  /* 0xdbb65b49ff0c7424 */ /* 0x000fe200078e00ff */
[----:B------:R-:W-:Y:S01]  /*a1a0*/  MOV R13, 0x3f2d3b63 ;  /* 0x3f2d3b63000d7802 */ /* 0x000fe20000000f00 */
[----:B------:R-:W-:Y:S01]  /*a1b0*/  UMOV UR4, 0x2a25ff7e ;  /* 0x2a25ff7e00047882 */ /* 0x000fe20000000000 */
[----:B------:R-:W-:Y:S01]  /*a1c0*/  UMOV UR5, 0x3ef53e1d ;  /* 0x3ef53e1d00057882 */ /* 0x000fe20000000000 */
[----:B------:R-:W0:Y:S01]  /*a1d0*/  DMUL R4, R2, R2 ;  /* 0x0000000202047228 */ /* 0x000e220000000000 */
[----:B------:R-:W-:Y:S01]  /*a1e0*/  ISETP.GE.AND P2, PT, R7, RZ, PT ;  /* 0x000000ff0700720c */ /* 0x000fe20003f46270 */
[----:B------:R-:W-:Y:S03]  /*a1f0*/  BSSY.RECONVERGENT B0, `(.L_x_4753) ;  /* 0x00000ac000007945 */ /* 0x000fe60003800200 */
[----:B------:R-:W-:-:S15]  /*a200*/  @!P1 PLOP3.LUT P0, PT, P2, PT, PT, 0x80, 0x8 ;  /* 0x000000000008981c */ /* 0x000fde000170f070 */
[----:B------:R-:W-:-:S15]  /*a210*/  NOP ;  /* 0x0000000000007918 */ /* 0x000fde0000000000 */
[----:B------:R-:W-:-:S15]  /*a220*/  NOP ;  /* 0x0000000000007918 */ /* 0x000fde0000000000 */
[----:B------:R-:W-:-:S14]  /*a230*/  NOP ;  /* 0x0000000000007918 */ /* 0x000fdc0000000000 */
        /* <DEDUP_REMOVED lines=130> */
[----:B0-----:R-:W-:Y:S02]  /*aa60*/  @!P1 IMAD.MOV.U32 R2, RZ, RZ, 0x54442d18 ;  /* 0x54442d18ff029424 */ /* 0x001fe400078e00ff */
[----:B------:R-:W-:-:S15]  /*aa70*/  @!P1 IMAD.MOV.U32 R3, RZ, RZ, 0x400921fb ;  /* 0x400921fbff039424 */ /* 0x000fde00078e00ff */
[----:B------:R-:W-:-:S15]  /*aa80*/  NOP ;  /* 0x0000000000007918 */ /* 0x000fde0000000000 */
[----:B------:R-:W-:-:S15]  /*aa90*/  NOP ;  /* 0x0000000000007918 */ /* 0x000fde0000000000 */
[----:B------:R-:W-:-:S15]  /*aaa0*/  NOP ;  /* 0x0000000000007918 */ /* 0x000fde0000000000 */
[----:B-1----:R-:W0:Y:S02]  /*aab0*/  @!P1 DADD R2, -R12, R2 ;  /* 0x000000000c029229 */ /* 0x002e240000000102 */
[----:B0-----:R-:W-:Y:S02]  /*aac0*/  @!P1 FSEL R2, R2, R12, !P0 ;  /* 0x0000000c02029208 */ /* 0x001fe40004000000 */
[----:B------:R-:W-:Y:S02]  /*aad0*/  @!P1 FSEL R3, R3, R13, !P0 ;  /* 0x0000000d03039208 */ /* 0x000fe40004000000 */
[----:B------:R-:W-:-:S15]  /*aae0*/  @P1 PLOP3.LUT P0, PT, P2, PT, PT, 0x80, 0x8 ;  /* 0x000000000008181c */ /* 0x000fde000170f070 */
[----:B------:R-:W-:-:S15]  /*aaf0*/  NOP ;  /* 0x0000000000007918 */ /* 0x000fde0000000000 */
[----:B------:R-:W-:-:S15]  /*ab00*/  NOP ;  /* 0x0000000000007918 */ /* 0x000fde0000000000 */
[----:B------:R-:W-:-:S13]  /*ab10*/  NOP ;  /* 0x0000000000007918 */ /* 0x000fda0000000000 */
[----:B------:R-:W0:Y:S02]  /*ab20*/  @P1 DADD R4, -RZ, -R12 ;  /* 0x00000000ff041229 */ /* 0x000e24000000090c */
[----:B0-----:R-:W-:Y:S01]  /*ab30*/  @P1 FSEL R4, R12, R4, !P0 ;  /* 0x000000040c041208 */ /* 0x001fe20004000000 */
[----:B------:R-:W-:Y:S01]  /*ab40*/  @P1 IMAD.MOV.U32 R12, RZ, RZ, 0x54442d18 ;  /* 0x54442d18ff0c1424 */ /* 0x000fe200078e00ff */
[----:B------:R-:W-:Y:S01]  /*ab50*/  @P1 FSEL R5, R13, R5, !P0 ;  /* 0x000000050d051208 */ /* 0x000fe20004000000 */
[----:B------:R-:W-:-:S15]  /*ab60*/  @P1 IMAD.MOV.U32 R13, RZ, RZ, 0x3ff921fb ;  /* 0x3ff921fbff0d1424 */ /* 0x000fde00078e00ff */
[----:B------:R-:W-:-:S15]  /*ab70*/  NOP ;  /* 0x0000000000007918 */ /* 0x000fde0000000000 */
[----:B------:R-:W-:-:S15]  /*ab80*/  NOP ;  /* 0x0000000000007918 */ /* 0x000fde0000000000 */
[----:B------:R-:W-:-:S14]  /*ab90*/  NOP ;  /* 0x0000000000007918 */ /* 0x000fdc0000000000 */
[----:B------:R-:W0:-:S15]  /*aba0*/  DSETP.NEU.AND P3, PT, R32, RZ, PT ;  /* 0x000000ff2000722a */ /* 0x000e1e0003f6d000 */
[----:B------:R-:W-:-:S15]  /*abb0*/  NOP ;  /* 0x0000000000007918 */ /* 0x000fde0000000000 */
[----:B------:R-:W-:-:S15]  /*abc0*/  NOP ;  /* 0x0000000000007918 */ /* 0x000fde0000000000 */
[----:B------:R-:W-:-:S15]  /*abd0*/  NOP ;  /* 0x0000000000007918 */ /* 0x000fde0000000000 */
[----:B------:R-:W-:-:S04]  /*abe0*/  NOP ;  /* 0x0000000000007918 */ /* 0x000fc80000000000 */
[----:B------:R1:W2:Y:S02]  /*abf0*/  @P1 DADD R2, R4, R12 ;  /* 0x0000000004021229 */ /* 0x0002a4000000000c */
[----:B012---:R-:W-:Y:S05]  /*ac00*/  @!P3 BRA `(.L_x_4754) ;  /* 0x000000000020b947 */ /* 0x007fea0003800000 */
[----:B------:R-:W-:Y:S01]  /*ac10*/  MOV R13, 0x7f3321d2 ;  /* 0x7f3321d2000d7802 */ /* 0x000fe20000000f00 */
[----:B------:R-:W-:-:S03]  /*ac20*/  IMAD.MOV.U32 R5, RZ, RZ, 0x4002d97c ;  /* 0x4002d97cff057424 */ /* 0x000fc600078e00ff */
[----:B------:R-:W-:Y:S02]  /*ac30*/  FSEL R13, R13, 3.37028055040000000000e+12, !P0 ;  /* 0x54442d180d0d7808 */ /* 0x000fe40004000000 */
[----:B------:R-:W-:Y:S01]  /*ac40*/  FSEL R5, R5, 1.8213495016098022461, !P0 ;  /* 0x3fe921fb05057808 */ /* 0x000fe20004000000 */
[----:B------:R-:W0:Y:S02]  /*ac50*/  DSETP.NEU.AND P0, PT, |R6|, |R10|, PT ;  /* 0x4000000a0600722a */ /* 0x000e240003f0d200 */
[----:B0-----:R-:W-:Y:S02]  /*ac60*/  FSEL R12, R13, R2, !P0 ;  /* 0x000000020d0c7208 */ /* 0x001fe40004000000 */
[----:B------:R-:W-:Y:S01]  /*ac70*/  FSEL R13, R5, R3, !P0 ;  /* 0x00000003050d7208 */ /* 0x000fe20004000000 */
[----:B------:R-:W-:Y:S06]  /*ac80*/  BRA `(.L_x_4755) ;  /* 0x0000000000087947 */ /* 0x000fec0003800000 */
.L_x_4754:
[----:B------:R-:W-:Y:S02]  /*ac90*/  FSEL R12, RZ, 3.37028055040000000000e+12, P0 ;  /* 0x54442d18ff0c7808 */ /* 0x000fe40000000000 */
[----:B------:R-:W-:-:S07]  /*aca0*/  FSEL R13, RZ, 2.1426990032196044922, P0 ;  /* 0x400921fbff0d7808 */ /* 0x000fce0000000000 */
.L_x_4755:
[----:B------:R-:W-:Y:S05]  /*acb0*/  BSYNC.RECONVERGENT B0 ;  /* 0x0000000000007941 */ /* 0x000fea0003800200 */
.L_x_4753:
[----:B------:R-:W0:Y:S01]  /*acc0*/  DADD R2, -RZ, |R8| ;  /* 0x00000000ff027229 */ /* 0x000e220000000508 */
[----:B------:R-:W-:Y:S01]  /*acd0*/  IMAD.MOV.U32 R20, RZ, RZ, RZ ;  /* 0x000000ffff147224 */ /* 0x000fe200078e00ff */
[----:B0-----:R-:W-:Y:S01]  /*ace0*/  ISETP.LT.U32.AND P0, PT, R28, R2, PT ;  /* 0x000000021c00720c */ /* 0x001fe20003f01070 */
[----:B------:R-:W-:Y:S01]  /*acf0*/  BSSY.RECONVERGENT B1, `(.L_x_4756) ;  /* 0x00002e2000017945 */ /* 0x000fe20003800200 */
[----:B------:R-:W-:Y:S02]  /*ad00*/  LOP3.LUT R13, R13, 0x80000000, R11, 0xb8, !PT ;  /* 0x800000000d0d7812 */ /* 0x000fe400078eb80b */
[----:B------:R-:W-:-:S04]  /*ad10*/  ISETP.LT.U32.AND.EX P0, PT, R29, R3, PT, P0 ;  /* 0x000000031d00720c */ /* 0x000fc80003f01100 */
[----:B------:R-:W-:Y:S02]  /*ad20*/  SEL R32, R28, R2, P0 ;  /* 0x000000021c207207 */ /* 0x000fe40000000000 */
[----:B------:R-:W-:Y:S02]  /*ad30*/  SEL R33, R29, R3, P0 ;  /* 0x000000031d217207 */ /* 0x000fe40000000000 */
[----:B------:R-:W-:Y:S01]  /*ad40*/  ISETP.GT.U32.AND P0, PT, R2, R28, PT ;  /* 0x0000001c0200720c */ /* 0x000fe20003f04070 */
[----:B------:R-:W-:Y:S02]  /*ad50*/  IMAD.MOV.U32 R14, RZ, RZ, R32 ;  /* 0x000000ffff0e7224 */ /* 0x000fe400078e0020 */
[----:B------:R-:W-:Y:S01]  /*ad60*/  IMAD.MOV.U32 R15, RZ, RZ, R33 ;  /* 0x000000ffff0f7224 */ /* 0x000fe200078e0021 */
[----:B------:R-:W-:-:S04]  /*ad70*/  ISETP.GT.U32.AND.EX P0, PT, R3, R29, PT, P0 ;  /* 0x0000001d0300720c */ /* 0x000fc80003f04100 */
[----:B------:R-:W-:Y:S02]  /*ad80*/  SEL R27, R3, R29, P0 ;  /* 0x0000001d031b7207 */ /* 0x000fe40000000000 */
[----:B------:R-:W-:Y:S01]  /*ad90*/  SEL R26, R2, R28, P0 ;  /* 0x0000001c021a7207 */ /* 0x000fe20000000000 */
[----:B------:R-:W-:Y:S01]  /*ada0*/  IMAD.MOV.U32 R2, RZ, RZ, RZ ;  /* 0x000000ffff027224 */ /* 0x000fe200078e00ff */
[----:B------:R-:W-:-:S04]  /*adb0*/  LOP3.LUT R0, R27, 0xffc00000, RZ, 0xc0, !PT ;  /* 0xffc000001b007812 */ /* 0x000fc800078ec0ff */
[----:B------:R-:W-:-:S15]  /*adc0*/  LOP3.LUT R3, R0, 0x7fd00000, RZ, 0x3c, !PT ;  /* 0x7fd0000000037812 */ /* 0x000fde00078e3cff */
[----:B------:R-:W-:-:S15]  /*add0*/  NOP ;  /* 0x0000000000007918 */ /* 0x000fde0000000000 */
[----:B------:R-:W-:-:S04]  /*ade0*/  NOP ;  /* 0x0000000000007918 */ /* 0x000fc80000000000 */
        /* <DEDUP_REMOVED lines=10> */
[----:B------:R-:W-:-:S15]  /*ae90*/  DSETP.NEU.AND P2, PT, R14, RZ, PT ;  /* 0x000000ff0e00722a */ /* 0x000fde0003f4d000 */
        /* <DEDUP_REMOVED lines=10> */
[----:B0-----:R-:W-:Y:S01]  /*af40*/  IMAD.MOV.U32 R3, RZ, RZ, 0x7fefffff ;  /* 0x7fefffffff037424 */ /* 0x001fe200078e00ff */
[----:B------:R-:W-:Y:S01]  /*af50*/  MOV R2, 0xffffffff ;  /* 0xffffffff00027802 */ /* 0x000fe20000000f00 */
[----:B-1----:R-:W-:Y:S02]  /*af60*/  IMAD.MOV.U32 R4, RZ, RZ, R15 ;  /* 0x000000ffff047224 */ /* 0x002fe400078e000f */
[----:B------:R-:W-:Y:S02]  /*af70*/  IMAD.MOV.U32 R19, RZ, RZ, R3 ;  /* 0x000000ffff137224 */ /* 0x000fe400078e0003 */
[----:B------:R-:W-:-:S15]  /*af80*/  IMAD.MOV.U32 R5, RZ, RZ, R2 ;  /* 0x000000ffff057224 */ /* 0x000fde00078e0002 */
[----:B------:R-:W-:-:S15]  /*af90*/  NOP ;  /* 0x0000000000007918 */ /* 0x000fde0000000000 */
[----:B------:R-:W-:-:S15]  /*afa0*/  NOP ;  /* 0x0000000000007918 */ /* 0x000fde0000000000 */
[----:B------:R-:W-:-:S11]  /*afb0*/  NOP ;  /* 0x0000000000007918 */ /* 0x000fd60000000000 */
[----:B------:R-:W0:Y:S02]  /*afc0*/  DSETP.MIN.AND P1, P3, R14, R2, PT ;  /* 0x000000020e00722a */ /* 0x000e240003b20000 */
[----:B0-----:R-:W-:Y:S02]  /*afd0*/  FSEL R21, R4, R19, P1 ;  /* 0x0000001304157208 */ /* 0x001fe40000800000 */
[----:B------:R-:W-:Y:S02]  /*afe0*/  @P3 LOP3.LUT R21, R19, 0x80000, RZ, 0xfc, !PT ;  /* 0x0008000013153812 */ /* 0x000fe400078efcff */
[----:B------:R-:W-:-:S03]  /*aff0*/  MOV R4, R14 ;  /* 0x0000000e00047202 */ /* 0x000fc60000000f00 */
[----:B------:R-:W-:Y:S01]  /*b000*/  IMAD.MOV.U32 R19, RZ, RZ, R21 ;  /* 0x000000ffff137224 */ /* 0x000fe200078e0015 */
[----:B------:R-:W-:Y:S02]  /*b010*/  SEL R18, R4, R5, P1 ;  /* 0x0000000504127207 */ /* 0x000fe40000800000 */
[----:B------:R-:W-:Y:S01]  /*b020*/  ISETP.GE.U32.AND P1, PT, R33, 0x7ff00000, PT ;  /* 0x7ff000002100780c */ /* 0x000fe20003f26070 */
        /* <DEDUP_REMOVED lines=30> */
[----:B0-----:R0:W1:Y:S02]  /*b210*/  DMUL R22, R14, R22 ;  /* 0x000000160e167228 */ /* 0x0010640000000000 */
[----:B0-----:R-:W-:Y:S02]  /*b220*/  LOP3.LUT R15, R0, 0x100000, RZ, 0xfc, !PT ;  /* 0x00100000000f7812 */ /* 0x001fe400078efcff */
[----:B------:R-:W-:-:S15]  /*b230*/  MOV R14, RZ ;  /* 0x000000ff000e7202 */ /* 0x000fde0000000f00 */
[----:B------:R-:W-:-:S15]  /*b240*/  NOP ;  /* 0x0000000000007918 */ /* 0x000fde0000000000 */
[----:B------:R-:W-:-:S15]  /*b250*/  NOP ;  /* 0x0000000000007918 */ /* 0x000fde0000000000 */
[----:B------:R-:W-:-:S15]  /*b260*/  NOP ;  /* 0x0000000000007918 */ /* 0x000fde0000000000 */
[----:B-1----:R-:W0:Y:S02]  /*b270*/  DMUL R22, R14, R22 ;  /* 0x000000160e167228 */ /* 0x002e240000000000 */
[----:B0-----:R-:W-:Y:S02]  /*b280*/  @!P1 FSEL R32, R26, R22, !P2 ;  /* 0x000000161a209208 */ /* 0x001fe40005000000 */
[----:B------:R-:W-:-:S15]  /*b290*/  @!P1 FSEL R33, R27, R23, !P2 ;  /* 0x000000171b219208 */ /* 0x000fde0005000000 */
[----:B------:R-:W-:-:S15]  /*b2a0*/  NOP ;  /* 0x0000000000007918 */ /* 0x000fde0000000000 */
[----:B------:R-:W-:-:S15]  /*b2b0*/  NOP ;  /* 0x0000000000007918 */ /* 0x000fde0000000000 */
[----:B------:R-:W-:-:S15]  /*b2c0*/  NOP ;  /* 0x0000000000007918 */ /* 0x000fde0000000000 */
[----:B------:R-:W0:-:S15]  /*b2d0*/  DADD R6, |R6|, |R10| ;  /* 0x0000000006067229 */ /* 0x000e1e000000060a */
[----:B------:R-:W-:-:S15]  /*b2e0*/  NOP ;  /* 0x0000000000007918 */ /* 0x000fde0000000000 */
[----:B------:R-:W-:-:S15]  /*b2f0*/  NOP ;  /* 0x0000000000007918 */ /* 0x000fde0000000000 */
[----:B------:R-:W-:-:S15]  /*b300*/  NOP ;  /* 0x0000000000007918 */ /* 0x000fde0000000000 */
[----:B------:R-:W-:-:S04]  /*b310*/  NOP ;  /* 0x0000000000007918 */ /* 0x000fc80000000000 */
[----:B0-----:R-:W0:Y:S02]  /*b320*/  DSETP.NAN.AND P0, PT, R6, R6, PT ;  /* 0x000000060600722a */ /* 0x001e240003f08000 */
[----:B0-----:R-:W-:Y:S01]  /*b330*/  FSEL R6, R6, R12, P0 ;  /* 0x0000000c06067208 */ /* 0x001fe20000000000 */
[----:B------:R-:W-:Y:S01]  /*b340*/  IMAD.MOV.U32 R12, RZ, RZ, R32 ;  /* 0x000000ffff0c7224 */ /* 0x000fe200078e0020 */
[----:B------:R-:W-:Y:S01]  /*b350*/  FSEL R7, R7, R13, P0 ;  /* 0x0000000d07077208 */ /* 0x000fe20000000000 */
[----:B------:R-:W-:-:S15]  /*b360*/  IMAD.MOV.U32 R13, RZ, RZ, R33 ;  /* 0x000000ffff0d7224 */ /* 0x000fde00078e0021 */
[----:B------:R-:W-:-:S15]  /*b370*/  NOP ;  /* 0x0000000000007918 */ /* 0x000fde0000000000 */
[----:B------:R-:W-:-:S15]  /*b380*/  NOP ;  /* 0x0000000000007918 */ /* 0x000fde0000000000 */
[----:B------:R-:W-:-:S14]  /*b390*/  NOP ;  /* 0x0000000000007918 */ /* 0x000fdc0000000000 */
[----:B------:R-:W0:Y:S02]  /*b3a0*/  DSETP.GEU.AND P0, PT, R12, 0.5, PT ;  /* 0x3fe000000c00742a */ /* 0x000e240003f0e000 */
[----:B0-----:R-:W-:Y:S05]  /*b3b0*/  @!P0 BRA `(.L_x_4757) ;  /* 0x0000001000588947 */ /* 0x001fea0003800000 */
[----:B------:R-:W-:Y:S02]  /*b3c0*/  ISETP.LT.U32.AND P0, PT, R28, R30, PT ;  /* 0x0000001e1c00720c */ /* 0x000fe40003f01070 */
[----:B------:R-:W-:Y:S02]  /*b3d0*/  MOV R8, RZ ;  /* 0x000000ff00087202 */ /* 0x000fe40000000f00 */
        /* <DEDUP_REMOVED lines=21> */
[----:B0-----:R-:W-:-:S15]  /*b530*/  IMAD.MOV.U32 R13, RZ, RZ, R3 ;  /* 0x000000ffff0d7224 */ /* 0x001fde00078e0003 */
        /* <DEDUP_REMOVED lines=10> */
[----:B0-----:R-:W-:Y:S02]  /*b5e0*/  IMAD.MOV.U32 R10, RZ, RZ, R9 ;  /* 0x000000ffff0a7224 */ /* 0x001fe400078e0009 */
[----:B------:R-:W-:-:S15]  /*b5f0*/  IMAD.MOV.U32 R11, RZ, RZ, R2 ;  /* 0x000000ffff0b7224 */ /* 0x000fde00078e0002 */
[----:B------:R-:W-:-:S15]  /*b600*/  NOP ;  /* 0x0000000000007918 */ /* 0x000fde0000000000 */
[----:B------:R-:W-:-:S15]  /*b610*/  NOP ;  /* 0x0000000000007918 */ /* 0x000fde0000000000 */
[----:B------:R-:W-:-:S15]  /*b620*/  NOP ;  /* 0x0000000000007918 */ /* 0x000fde0000000000 */
[----:B------:R-:W0:Y:S02]  /*b630*/  DSETP.MIN.AND P0, P2, R8, R2, PT ;  /* 0x000000020800722a */ /* 0x000e240003a00000 */
[----:B0-----:R-:W-:Y:S01]  /*b640*/  FSEL R21, R10, R13, P0 ;  /* 0x0000000d0a157208 */ /* 0x001fe20000000000 */
[----:B------:R-:W-:Y:S01]  /*b650*/  IMAD.MOV.U32 R2, RZ, RZ, R8 ;  /* 0x000000ffff027224 */ /* 0x000fe200078e0008 */
[----:B------:R-:W-:Y:S01]  /*b660*/  @P2 LOP3.LUT R21, R13, 0x80000, RZ, 0xfc, !PT ;  /* 0x000800000d152812 */ /* 0x000fe200078efcff */
[----:B------:R-:W-:-:S03]  /*b670*/  IMAD.MOV.U32 R10, RZ, RZ, RZ ;  /* 0x000000ffff0a7224 */ /* 0x000fc600078e00ff */
[----:B------:R-:W-:Y:S02]  /*b680*/  MOV R3, R21 ;  /* 0x0000001500037202 */ /* 0x000fe40000000f00 */
[----:B------:R-:W-:Y:S02]  /*b690*/  SEL R2, R2, R11, P0 ;  /* 0x0000000b02027207 */ /* 0x000fe40000000000 */
[----:B------:R-:W0:Y:S01]  /*b6a0*/  MUFU.RSQ64H R11, R3 ;  /* 0x00000003000b7308 */ /* 0x000e220000001c00 */
[----:B------:R-:W-:-:S15]  /*b6b0*/  ISETP.GE.U32.AND P0, PT, R18, 0x7ff00000, PT ;  /* 0x7ff000001200780c */ /* 0x000fde0003f06070 */
        /* <DEDUP_REMOVED lines=24> */
[----:B0-----:R-:W-:-:S15]  /*b840*/  IMAD.MOV.U32 R11, RZ, RZ, -0x3ff ;  /* 0xfffffc01ff0b7424 */ /* 0x001fde00078e00ff */
[----:B------:R-:W-:-:S15]  /*b850*/  NOP ;  /* 0x0000000000007918 */ /* 0x000fde0000000000 */
[----:B------:R-:W-:-:S15]  /*b860*/  NOP ;  /* 0x0000000000007918 */ /* 0x000fde0000000000 */
[----:B------:R-:W-:-:S15]  /*b870*/  NOP ;  /* 0x0000000000007918 */ /* 0x000fde0000000000 */
[----:B------:R-:W-:-:S02]  /*b880*/  NOP ;  /* 0x0000000000007918 */ /* 0x000fc40000000000 */
[----:B-1----:R0:W1:Y:S02]  /*b890*/  DMUL R4, R8, R4 ;  /* 0x0000000408047228 */ /* 0x0020640000000000 */
[----:B0-----:R-:W-:Y:S01]  /*b8a0*/  LOP3.LUT R9, R0, 0x100000, RZ, 0xfc, !PT ;  /* 0x0010000000097812 */ /* 0x001fe200078efcff */
[----:B------:R-:W-:-:S15]  /*b8b0*/  IMAD.MOV.U32 R8, RZ, RZ, RZ ;  /* 0x000000ffff087224 */ /* 0x000fde00078e00ff */
[----:B------:R-:W-:-:S15]  /*b8c0*/  NOP ;  /* 0x0000000000007918 */ /* 0x000fde0000000000 */
[----:B------:R-:W-:-:S15]  /*b8d0*/  NOP ;  /* 0x0000000000007918 */ /* 0x000fde0000000000 */
[----:B------:R-:W-:-:S15]  /*b8e0*/  NOP ;  /* 0x0000000000007918 */ /* 0x000fde0000000000 */
[----:B------:R-:W-:-:S01]  /*b8f0*/  NOP ;  /* 0x0000000000007918 */ /* 0x000fc20000000000 */
        /* <DEDUP_REMOVED lines=10> */
[----:B0-----:R-:W-:Y:S02]  /*b9a0*/  @!P2 MOV R18, R3 ;  /* 0x000000030012a202 */ /* 0x001fe40000000f00 */
[----:B------:R-:W-:-:S03]  /*b9b0*/  @!P2 MOV R19, R2 ;  /* 0x000000020013a202 */ /* 0x000fc60000000f00 */
        /* <DEDUP_REMOVED lines=14> */
[----:B------:R-:W-:Y:S01]  /*baa0*/  IMAD.MOV.U32 R9, RZ, RZ, 0x43300000 ;  /* 0x43300000ff097424 */ /* 0x000fe200078e00ff */
[----:B------:R-:W-:Y:S01]  /*bab0*/  LOP3.LUT R3, R0, 0x3ff00000, RZ, 0xfc, !PT ;  /* 0x3ff0000000037812 */ /* 0x000fe200078efcff */
[----:B------:R-:W-:Y:S01]  /*bac0*/  UMOV UR4, 0x80000000 ;  /* 0x8000000000047882 */ /* 0x000fe20000000000 */
        /* <DEDUP_REMOVED lines=164> */
[----:B--23--:R-:W-:Y:S05]  /*c510*/  BRA `(.L_x_4758) ;  /* 0x00000014007c7947 */ /* 0x00cfea0003800000 */
.L_x_4757:
        /* <DEDUP_REMOVED lines=17> */
[C---:B------:R-:W-:Y:S01]  /*c630*/  FSETP.GEU.FTZ.AND P1, PT, R11.reuse, 1.7916666269302368164, PT ;  /* 0x3fe555550b00780b */ /* 0x040fe20003f3e000 */
[----:B------:R-:W-:Y:S01]  /*c640*/  BSSY.RECONVERGENT B2, `(.L_x_4759) ;  /* 0x000014b000027945 */ /* 0x000fe20003800200 */
[----:B------:R-:W-:-:S13]  /*c650*/  FSETP.GT.FTZ.AND P0, PT, R11, -1.6999999284744262695, PT ;  /* 0xbfd999990b00780b */ /* 0x000fda0003f14000 */
[----:B------:R-:W-:Y:S05]  /*c660*/  @P0 BRA !P1, `(.L_x_4760) ;  /* 0x0000000c000c0947 */ /* 0x000fea0004800000 */
        /* <DEDUP_REMOVED lines=11> */
[----:B------:R-:W-:Y:S01]  /*c720*/  ISETP.GE.U32.AND P1, PT, R0, 0x7fefffff, PT ;  /* 0x7fefffff0000780c */ /* 0x000fe20003f26070 */
[----:B------:R-:W-:Y:S02]  /*c730*/  IMAD.MOV.U32 R0, RZ, RZ, -0x3ff ;  /* 0xfffffc01ff007424 */ /* 0x000fe400078e00ff */
[----:B------:R-:W-:-:S10]  /*c740*/  @!P0 IMAD.MOV.U32 R0, RZ, RZ, -0x435 ;  /* 0xfffffbcbff008424 */ /* 0x000fd400078e00ff */
        /* <DEDUP_REMOVED lines=181> */
.L_x_4760:
        /* <DEDUP_REMOVED lines=55> */
.L_x_4763:
[----:B------:R-:W-:Y:S05]  /*d610*/  BSYNC.RECONVERGENT B3 ;  /* 0x0000000000037941 */ /* 0x000fea0003800200 */
.L_x_4762:
[----:B------:R-:W-:Y:S01]  /*d620*/  IMAD.MOV.U32 R12, RZ, RZ, -0x314d23bc ;  /* 0xceb2dc44ff0c7424 */ /* 0x000fe200078e00ff */
[----:B------:R-:W-:Y:S01]  /*d630*/  MOV R13, 0x3ed087ff ;  /* 0x3ed087ff000d7802 */ /* 0x000fe20000000f00 */
[----:B------:R-:W0:Y:S01]  /*d640*/  DMUL R2, R10, -R2 ;  /* 0x800000020a027228 */ /* 0x000e220000000000 */
[----:B------:R-:W-:Y:S01]  /*d650*/  UMOV UR4, 0x2fbe14b5 ;  /* 0x2fbe14b500047882 */ /* 0x000fe20000000000 */
[----:B------:R-:W-:-:S15]  /*d660*/  UMOV UR5, 0x3eb372fb ;  /* 0x3eb372fb00057882 */ /* 0x000fde0000000000 */
[----:B------:R-:W-:-:S15]  /*d670*/  NOP ;  /* 0x0000000000007918 */ /* 0x000fde0000000000 */
[----:B------:R-:W-:-:S15]  /*d680*/  NOP ;  /* 0x0000000000007918 */ /* 0x000fde0000000000 */
[----:B------:R-:W-:-:S15]  /*d690*/  NOP ;  /* 0x0000000000007918 */ /* 0x000fde0000000000 */
[----:B------:R-:W-:-:S02]  /*d6a0*/  NOP ;  /* 0x0000000000007918 */ /* 0x000fc40000000000 */
        /* <DEDUP_REMOVED lines=67> */
[----:B0-----:R0:W1:Y:S02]  /*dae0*/  DADD R8, R10, R12 ;  /* 0x000000000a087229 */ /* 0x001064000000000c */
.L_x_4761:
[----:B------:R-:W-:Y:S05]  /*daf0*/  BSYNC.RECONVERGENT B2 ;  /* 0x0000000000027941 */ /* 0x000fea0003800200 */
.L_x_4759:
[----:B-1----:R-:W1:Y:S02]  /*db00*/  DMUL R8, R8, 0.5 ;  /* 0x3fe0000008087828 */ /* 0x002e640000000000 */
.L_x_4758:
[----:B------:R-:W-:Y:S05]  /*db10*/  BSYNC.RECONVERGENT B1 ;  /* 0x0000000000017941 */ /* 0x000fea0003800200 */
.L_x_4756:
[----:B------:R-:W2:Y:S01]  /*db20*/  LDCU.64 UR6, c[0x0][0x580] ;  /* 0x0000b000ff0677ac */ /* 0x000ea20008000a00 */
[----:B------:R-:W-:-:S04]  /*db30*/  UPRMT UR4, UR42, 0x9910, URZ ;  /* 0x000099102a047896 */ /* 0x000fc800080000ff */
[----:B------:R-:W-:Y:S01]  /*db40*/  UISETP.GT.AND UP0, UPT, UR4, 0x9, UPT ;  /* 0x000000090400788c */ /* 0x000fe2000bf04270 */
[----:B--2---:R-:W-:-:S05]  /*db50*/  IADD3 R2, P0, PT, R16, UR6, RZ ;  /* 0x0000000610027c10 */ /* 0x004fca000ff1e0ff */
        /* <DEDUP_REMOVED lines=10> */
[----:B-1----:R-:W1:Y:S02]  /*dc00*/  F2I.F64.TRUNC R9, R8 ;  /* 0x0000000800097311 */ /* 0x002e64000030d100 */
[----:B-1----:R1:W-:Y:S01]  /*dc10*/  STG.E.U8 desc[UR36][R2.64], R9 ;  /* 0x0000000902007986 */ /* 0x0023e2000c101124 */
[----:B------:R-:W-:Y:S05]  /*dc20*/  BRA `(.L_x_4769) ;  /* 0x0000001000f87947 */ /* 0x000fea0003800000 */
.L_x_4767:
[----:B-1----:R-:W1:Y:S02]  /*dc30*/  F2I.S64.F64.TRUNC R8, R8 ;  /* 0x0000000800087311 */ /* 0x002e64000030d900 */
[----:B-1----:R-:W-:-:S05]  /*dc40*/  IMAD.MOV.U32 R5, RZ, RZ, R8 ;  /* 0x000000ffff057224 */ /* 0x002fca00078e0008 */
[----:B------:R1:W-:Y:S01]  /*dc50*/  STG.E.U8 desc[UR36][R2.64], R5 ;  /* 0x0000000502007986 */ /* 0x0003e2000c101124 */
[----:B------:R-:W-:Y:S05]  /*dc60*/  BRA `(.L_x_4769) ;  /* 0x0000001000e87947 */ /* 0x000fea0003800000 */
.L_x_4766:
[----:B------:R-:W-:-:S09]  /*dc70*/  UISETP.NE.AND UP0, UPT, UR4, 0x2, UPT ;  /* 0x000000020400788c */ /* 0x000fd2000bf05270 */
[----:B------:R-:W-:Y:S05]  /*dc80*/  BRA.U !UP0, `(.L_x_4770) ;  /* 0x0000000108287547 */ /* 0x000fea000b800000 */
[----:B------:R-:W-:-:S09]  /*dc90*/  UISETP.NE.AND UP0, UPT, UR4, 0x3, UPT ;  /* 0x000000030400788c */ /* 0x000fd2000bf05270 */
[----:B------:R-:W-:Y:S05]  /*dca0*/  BRA.U !UP0, `(.L_x_4771) ;  /* 0x0000000108147547 */ /* 0x000fea000b800000 */
[----:B------:R-:W-:-:S09]  /*dcb0*/  UISETP.NE.AND UP0, UPT, UR4, 0x4, UPT ;  /* 0x000000040400788c */ /* 0x000fd2000bf05270 */
[----:B------:R-:W-:Y:S05]  /*dcc0*/  BRA.U UP0, `(.L_x_4768) ;  /* 0x0000000d008c7547 */ /* 0x000fea000b800000 */
[----:B-1----:R-:W1:Y:S02]  /*dcd0*/  F2I.S64.F64.TRUNC R8, R8 ;  /* 0x0000000800087311 */ /* 0x002e64000030d900 */
[----:B-1----:R1:W-:Y:S01]  /*dce0*/  STG.E.64 desc[UR36][R2.64], R8 ;  /* 0x0000000802007986 */ /* 0x0023e2000c101b24 */
[----:B------:R-:W-:Y:S05]  /*dcf0*/  BRA `(.L_x_4769) ;  /* 0x0000001000c47947 */ /* 0x000fea0003800000 */
.L_x_4771:
[----:B-1----:R-:W1:Y:S02]  /*dd00*/  F2I.F64.TRUNC R9, R8 ;  /* 0x0000000800097311 */ /* 0x002e64000030d100 */
[----:B-1----:R1:W-:Y:S01]  /*dd10*/  STG.E desc[UR36][R2.64], R9 ;  /* 0x0000000902007986 */ /* 0x0023e2000c101924 */
[----:B------:R-:W-:Y:S05]  /*dd20*/  BRA `(.L_x_4769) ;  /* 0x0000001000b87947 */ /* 0x000fea0003800000 */
.L_x_4770:
[----:B-1----:R-:W1:Y:S02]  /*dd30*/  F2I.F64.TRUNC R9, R8 ;  /* 0x0000000800097311 */ /* 0x002e64000030d100 */
[----:B-1----:R1:W-:Y:S01]  /*dd40*/  STG.E.U16 desc[UR36][R2.64], R9 ;  /* 0x0000000902007986 */ /* 0x0023e2000c101524 */
[----:B------:R-:W-:Y:S05]  /*dd50*/  BRA `(.L_x_4769) ;  /* 0x0000001000ac7947 */ /* 0x000fea0003800000 */
.L_x_4765:
        /* <DEDUP_REMOVED lines=8> */
[----:B-1----:R-:W1:-:S15]  /*dde0*/  F2F.F32.F64 R5, R8 ;  /* 0x0000000800057310 */ /* 0x002e5e0000301000 */
[----:B------:R-:W-:-:S15]  /*ddf0*/  NOP ;  /* 0x0000000000007918 */ /* 0x000fde0000000000 */
[----:B------:R-:W-:-:S15]  /*de00*/  NOP ;  /* 0x0000000000007918 */ /* 0x000fde0000000000 */
[----:B------:R-:W-:-:S15]  /*de10*/  NOP ;  /* 0x0000000000007918 */ /* 0x000fde0000000000 */
[----:B------:R-:W-:-:S04]  /*de20*/  NOP ;  /* 0x0000000000007918 */ /* 0x000fc80000000000 */
[----:B------:R-:W1:Y:S02]  /*de30*/  DSETP.GEU.AND P0, PT, |R8|, UR4, PT ;  /* 0x0000000408007e2a */ /* 0x000e64000bf0e200 */
[----:B-1----:R-:W-:-:S05]  /*de40*/  @!P0 FMUL R5, R5, 1.175494350822287508e-38 ;  /* 0x0080000005058820 */ /* 0x002fca0000400000 */
[----:B------:R1:W-:Y:S01]  /*de50*/  STG.E desc[UR36][R2.64], R5 ;  /* 0x0000000502007986 */ /* 0x0003e2000c101924 */
[----:B------:R-:W-:Y:S05]  /*de60*/  BRA `(.L_x_4769) ;  /* 0x0000001000687947 */ /* 0x000fea0003800000 */
.L_x_4773:
        /* <DEDUP_REMOVED lines=9> */
[----:B------:R-:W-:-:S05]  /*df00*/  F2FP.F16.F32.PACK_AB R0, RZ, R0 ;  /* 0x00000000ff00723e */ /* 0x000fca00000000ff */
[----:B------:R1:W-:Y:S01]  /*df10*/  STG.E.U16 desc[UR36][R2.64], R0 ;  /* 0x0000000002007986 */ /* 0x0003e2000c101524 */
[----:B------:R-:W-:Y:S05]  /*df20*/  BRA `(.L_x_4769) ;  /* 0x0000001000387947 */ /* 0x000fea0003800000 */
.L_x_4772:
        /* <DEDUP_REMOVED lines=14> */
[----:B-1----:R-:W-:-:S15]  /*e010*/  @!P1 FMUL R4, R4, 1.175494350822287508e-38 ;  /* 0x0080000004049820 */ /* 0x002fde0000400000 */
[----:B------:R-:W-:-:S15]  /*e020*/  NOP ;  /* 0x0000000000007918 */ /* 0x000fde0000000000 */
[----:B------:R-:W-:-:S15]  /*e030*/  NOP ;  /* 0x0000000000007918 */ /* 0x000fde0000000000 */
[----:B------:R-:W-:-:S15]  /*e040*/  NOP ;  /* 0x0000000000007918 */ /* 0x000fde0000000000 */
[----:B------:R-:W-:-:S02]  /*e050*/  NOP ;  /* 0x0000000000007918 */ /* 0x000fc40000000000 */
[----:B------:R-:W1:-:S15]  /*e060*/  F2F.F32.F64 R5, R6 ;  /* 0x0000000600057310 */ /* 0x000e5e0000301000 */
[----:B------:R-:W-:-:S15]  /*e070*/  NOP ;  /* 0x0000000000007918 */ /* 0x000fde0000000000 */
[----:B------:R-:W-:-:S15]  /*e080*/  NOP ;  /* 0x0000000000007918 */ /* 0x000fde0000000000 */
[----:B------:R-:W-:-:S15]  /*e090*/  NOP ;  /* 0x0000000000007918 */ /* 0x000fde0000000000 */
[----:B------:R-:W-:-:S04]  /*e0a0*/  NOP ;  /* 0x0000000000007918 */ /* 0x000fc80000000000 */
[----:B------:R-:W1:Y:S02]  /*e0b0*/  DSETP.GEU.AND P0, PT, |R6|, UR4, PT ;  /* 0x0000000406007e2a */ /* 0x000e64000bf0e200 */
[----:B-1----:R-:W-:-:S05]  /*e0c0*/  @!P0 FMUL R5, R5, 1.175494350822287508e-38 ;  /* 0x0080000005058820 */ /* 0x002fca0000400000 */
[----:B------:R1:W-:Y:S01]  /*e0d0*/  STG.E.64 desc[UR36][R2.64], R4 ;  /* 0x0000000402007986 */ /* 0x0003e2000c101b24 */
[----:B------:R-:W-:Y:S05]  /*e0e0*/  BRA `(.L_x_4769) ;  /* 0x0000000c00c87947 */ /* 0x000fea0003800000 */
.L_x_4775:
        /* <DEDUP_REMOVED lines=20> */
[----:B------:R-:W-:-:S05]  /*e230*/  F2FP.F16.F32.PACK_AB R5, R0, R5 ;  /* 0x000000050005723e */ /* 0x000fca00000000ff */
[----:B------:R1:W-:Y:S01]  /*e240*/  STG.E desc[UR36][R2.64], R5 ;  /* 0x0000000502007986 */ /* 0x0003e2000c101924 */
[----:B------:R-:W-:Y:S05]  /*e250*/  BRA `(.L_x_4769) ;  /* 0x0000000c006c7947 */ /* 0x000fea0003800000 */
.L_x_4774:
[----:B-1----:R1:W-:Y:S01]  /*e260*/  STG.E.64 desc[UR36][R2.64], R8 ;  /* 0x0000000802007986 */ /* 0x0023e2000c101b24 */
[----:B------:R-:W-:Y:S05]  /*e270*/  BRA `(.L_x_4769) ;  /* 0x0000000c00647947 */ /* 0x000fea0003800000 */
.L_x_4764:
        /* <DEDUP_REMOVED lines=10> */
[----:B-1----:R-:W1:Y:S02]  /*e320*/  F2I.U32.F64.TRUNC R9, R8 ;  /* 0x0000000800097311 */ /* 0x002e64000030d000 */
[----:B-1----:R1:W-:Y:S01]  /*e330*/  STG.E.U16 desc[UR36][R2.64], R9 ;  /* 0x0000000902007986 */ /* 0x0023e2000c101524 */
[----:B------:R-:W-:Y:S05]  /*e340*/  BRA `(.L_x_4769) ;  /* 0x0000000c00307947 */ /* 0x000fea0003800000 */
.L_x_4779:
[----:B------:R-:W-:Y:S01]  /*e350*/  UMOV UR4, 0xf0000000 ;  /* 0xf000000000047882 */ /* 0x000fe20000000000 */
[----:B------:R-:W-:Y:S01]  /*e360*/  UMOV UR5, 0x380fffff ;  /* 0x380fffff00057882 */ /* 0x000fe20000000000 */
[----:B-1----:R-:W1:-:S15]  /*e370*/  F2F.F32.F64 R5, R8 ;  /* 0x0000000800057310 */ /* 0x002e5e0000301000 */
        /* <DEDUP_REMOVED lines=23> */
.L_x_4782:
[----:B------:R-:W-:-:S04]  /*e4f0*/  SHF.R.U32.HI R5, RZ, 0x18, R5 ;  /* 0x00000018ff057819 */ /* 0x000fc80000011605 */
[----:B------:R-:W-:-:S07]  /*e500*/  LOP3.LUT R0, R0, 0x80, R5, 0xf8, !PT ;  /* 0x0000008000007812 */ /* 0x000fce00078ef805 */
.L_x_4781:
[----:B------:R-:W-:Y:S05]  /*e510*/  BSYNC.RECONVERGENT B0 ;  /* 0x0000000000007941 */ /* 0x000fea0003800200 */
.L_x_4780:
[----:B------:R4:W-:Y:S01]  /*e520*/  STG.E.U8 desc[UR36][R2.64], R0 ;  /* 0x0000000002007986 */ /* 0x0009e2000c101124 */
[----:B------:R-:W-:Y:S05]  /*e530*/  BRA `(.L_x_4769) ;  /* 0x0000000800b47947 */ /* 0x000fea0003800000 */
.L_x_4778:
        /* <DEDUP_REMOVED lines=26> */
.L_x_4785:
[----:B------:R-:W-:-:S04]  /*e6e0*/  SHF.R.U32.HI R5, RZ, 0x18, R5 ;  /* 0x00000018ff057819 */ /* 0x000fc80000011605 */
[----:B------:R-:W-:-:S07]  /*e6f0*/  LOP3.LUT R0, R0, 0x80, R5, 0xf8, !PT ;  /* 0x0000008000007812 */ /* 0x000fce00078ef805 */
.L_x_4784:
[----:B------:R-:W-:Y:S05]  /*e700*/  BSYNC.RECONVERGENT B0 ;  /* 0x0000000000007941 */ /* 0x000fea0003800200 */
.L_x_4783:
[----:B------:R1:W-:Y:S01]  /*e710*/  STG.E.U8 desc[UR36][R2.64], R0 ;  /* 0x0000000002007986 */ /* 0x0003e2000c101124 */
[----:B------:R-:W-:Y:S05]  /*e720*/  BRA `(.L_x_4769) ;  /* 0x0000000800387947 */ /* 0x000fea0003800000 */
.L_x_4777:
        /* <DEDUP_REMOVED lines=30> */
.L_x_4787:
[----:B-1----:R-:W1:Y:S02]  /*e910*/  F2I.U64.F64.TRUNC R8, R8 ;  /* 0x0000000800087311 */ /* 0x002e64000030d800 */
[----:B-1----:R2:W-:Y:S01]  /*e920*/  STG.E.64 desc[UR36][R2.64], R8 ;  /* 0x0000000802007986 */ /* 0x0025e2000c101b24 */
[----:B------:R-:W-:Y:S05]  /*e930*/  BRA `(.L_x_4769) ;  /* 0x0000000400b47947 */ /* 0x000fea0003800000 */
.L_x_4786:
[----:B-1----:R-:W1:Y:S02]  /*e940*/  F2I.U32.F64.TRUNC R9, R8 ;  /* 0x0000000800097311 */ /* 0x002e64000030d000 */
[----:B-1----:R1:W-:Y:S01]  /*e950*/  STG.E desc[UR36][R2.64], R9 ;  /* 0x0000000902007986 */ /* 0x0023e2000c101924 */
[----:B------:R-:W-:Y:S05]  /*e960*/  BRA `(.L_x_4769) ;  /* 0x0000000400a87947 */ /* 0x000fea0003800000 */
.L_x_4776:
[----:B------:R-:W-:-:S09]  /*e970*/  UISETP.GT.AND UP0, UPT, UR4, 0xe, UPT ;  /* 0x0000000e0400788c */ /* 0x000fd2000bf04270 */
[----:B------:R-:W-:Y:S05]  /*e980*/  BRA.U UP0, `(.L_x_4788) ;  /* 0x0000000100447547 */ /* 0x000fea000b800000 */
[----:B------:R-:W-:-:S09]  /*e990*/  UISETP.NE.AND UP0, UPT, UR4, 0xa, UPT ;  /* 0x0000000a0400788c */ /* 0x000fd2000bf05270 */
[----:B------:R-:W-:Y:S05]  /*e9a0*/  BRA.U !UP0, `(.L_x_4789) ;  /* 0x00000001082c7547 */ /* 0x000fea000b800000 */
[----:B------:R-:W-:-:S09]  /*e9b0*/  UISETP.NE.AND UP0, UPT, UR4, 0xb, UPT ;  /* 0x0000000b0400788c */ /* 0x000fd2000bf05270 */
[----:B------:R-:W-:Y:S05]  /*e9c0*/  BRA.U UP0, `(.L_x_4768) ;  /* 0x00000001004c7547 */ /* 0x000fea000b800000 */
[----:B------:R-:W1:-:S15]  /*e9d0*/  DSETP.NEU.AND P0, PT, R6, RZ, PT ;  /* 0x000000ff0600722a */ /* 0x000e5e0003f0d000 */
[----:B------:R-:W-:-:S15]  /*e9e0*/  NOP ;  /* 0x0000000000007918 */ /* 0x000fde0000000000 */
[----:B------:R-:W-:-:S15]  /*e9f0*/  NOP ;  /* 0x0000000000007918 */ /* 0x000fde0000000000 */
[----:B------:R-:W-:-:S15]  /*ea00*/  NOP ;  /* 0x0000000000007918 */ /* 0x000fde0000000000 */
[----:B------:R-:W-:-:S04]  /*ea10*/  NOP ;  /* 0x0000000000007918 */ /* 0x000fc80000000000 */
[----:B-1----:R-:W1:Y:S02]  /*ea20*/  DSETP.NEU.OR P0, PT, R8, RZ, P0 ;  /* 0x000000ff0800722a */ /* 0x002e64000070d400 */
[----:B-1----:R-:W-:-:S05]  /*ea30*/  SEL R5, RZ, 0x1, !P0 ;  /* 0x00000001ff057807 */ /* 0x002fca0004000000 */
[----:B------:R1:W-:Y:S01]  /*ea40*/  STG.E.U8 desc[UR36][R2.64], R5 ;  /* 0x0000000502007986 */ /* 0x0003e2000c101124 */
[----:B------:R-:W-:Y:S05]  /*ea50*/  BRA `(.L_x_4769) ;  /* 0x00000004006c7947 */ /* 0x000fea0003800000 */
.L_x_4789:
[----:B-1----:R-:W-:Y:S02]  /*ea60*/  IMAD.MOV.U32 R4, RZ, RZ, R8 ;  /* 0x000000ffff047224 */ /* 0x002fe400078e0008 */
[----:B------:R-:W-:-:S05]  /*ea70*/  IMAD.MOV.U32 R5, RZ, RZ, R9 ;  /* 0x000000ffff057224 */ /* 0x000fca00078e0009 */
[----:B------:R1:W-:Y:S01]  /*ea80*/  STG.E.128 desc[UR36][R2.64], R4 ;  /* 0x0000000402007986 */ /* 0x0003e2000c101d24 */
[----:B------:R-:W-:Y:S05]  /*ea90*/  BRA `(.L_x_4769) ;  /* 0x00000004005c7947 */ /* 0x000fea0003800000 */
.L_x_4788:
[----:B------:R-:W-:-:S09]  /*eaa0*/  UISETP.NE.AND UP0, UPT, UR4, 0xf, UPT ;  /* 0x0000000f0400788c */ /* 0x000fd2000bf05270 */
[----:B------:R-:W-:Y:S05]  /*eab0*/  BRA.U !UP0, `(.L_x_4790) ;  /* 0x0000000508287547 */ /* 0x000fea000b800000 */
[----:B------:R-:W-:-:S09]  /*eac0*/  UISETP.NE.AND UP0, UPT, UR4, 0x17, UPT ;  /* 0x000000170400788c */ /* 0x000fd2000bf05270 */
[----:B------:R-:W-:Y:S05]  /*ead0*/  BRA.U !UP0, `(.L_x_4791) ;  /* 0x0000000108b07547 */ /* 0x000fea000b800000 */
[----:B------:R-:W-:-:S09]  /*eae0*/  UISETP.NE.AND UP0, UPT, UR4, 0x18, UPT ;  /* 0x000000180400788c */ /* 0x000fd2000bf05270 */
[----:B------:R-:W-:Y:S05]  /*eaf0*/  BRA.U !UP0, `(.L_x_4792) ;  /* 0x0000000108447547 */ /* 0x000fea000b800000 */
.L_x_4768:
[----:B------:R-:W-:Y:S01]  /*eb00*/  MOV R0, 0x0 ;  /* 0x0000000000007802 */ /* 0x000fe20000000f00 */
[----:B------:R-:W2:Y:S01]  /*eb10*/  LDCU.64 UR4, c[0x4][0x148] ;  /* 0x01002900ff0477ac */ /* 0x000ea20008000a00 */
[----:B0-----:R-:W-:Y:S02]  /*eb20*/  HFMA2 R12, -RZ, RZ, 0, 5.9604644775390625e-08 ;  /* 0x00000001ff0c7431 */ /* 0x001fe400000001ff */
[----:B-1----:R-:W-:Y:S01]  /*eb30*/  IMAD.MOV.U32 R8, RZ, RZ, 0x65 ;  /* 0x00000065ff087424 */ /* 0x002fe200078e00ff */
[----:B------:R0:W1:Y:S01]  /*eb40*/  LDC.64 R2, c[0x4][R0] ;  /* 0x0100000000027b82 */ /* 0x0000620000000a00 */
[----:B------:R-:W3:Y:S01]  /*eb50*/  LDCU.64 UR6, c[0x4][0x150] ;  /* 0x01002a00ff0677ac */ /* 0x000ee20008000a00 */
[----:B------:R-:W-:Y:S01]  /*eb60*/  IMAD.MOV.U32 R13, RZ, RZ, RZ ;  /* 0x000000ffff0d7224 */ /* 0x000fe200078e00ff */
[----:B------:R-:W4:Y:S01]  /*eb70*/  LDCU.64 UR8, c[0x4][0x50] ;  /* 0x01000a00ff0877ac */ /* 0x000f220008000a00 */
[----:B--2---:R-:W-:Y:S02]  /*eb80*/  IMAD.U32 R4, RZ, RZ, UR4 ;  /* 0x00000004ff047e24 */ /* 0x004fe4000f8e00ff */
[----:B------:R-:W-:Y:S01]  /*eb90*/  IMAD.U32 R5, RZ, RZ, UR5 ;  /* 0x00000005ff057e24 */ /* 0x000fe2000f8e00ff */
[----:B---3--:R-:W-:Y:S01]  /*eba0*/  MOV R6, UR6 ;  /* 0x0000000600067c02 */ /* 0x008fe20008000f00 */
[----:B------:R-:W-:-:S02]  /*ebb0*/  IMAD.U32 R7, RZ, RZ, UR7 ;  /* 0x00000007ff077e24 */ /* 0x000fc4000f8e00ff */
[----:B----4-:R-:W-:Y:S02]  /*ebc0*/  IMAD.U32 R10, RZ, RZ, UR8 ;  /* 0x00000008ff0a7e24 */ /* 0x010fe4000f8e00ff */
[----:B0-----:R-:W-:-:S07]  /*ebd0*/  IMAD.U32 R11, RZ, RZ, UR9 ;  /* 0x00000009ff0b7e24 */ /* 0x001fce000f8e00ff */
[----:B------:R-:W-:-:S07]  /*ebe0*/  LEPC R20, `(.L_x_4793) ;  /* 0x000000001014794e */ /* 0x000fce0000000000 */
[----:B-1----:R-:W-:Y:S05]  /*ebf0*/  CALL.ABS.NOINC R2 ;  /* 0x0000000002007343 */ /* 0x002fea0003c00000 */
.L_x_4793:
[----:B------:R-:W-:Y:S05]  /*ec00*/  BRA `(.L_x_4769) ;  /* 0x0000000400007947 */ /* 0x000fea0003800000 */
.L_x_4792:
        /* <DEDUP_REMOVED lines=21> */
.L_x_4795:
[----:B------:R-:W-:Y:S05]  /*ed60*/  BSYNC.RECONVERGENT B0 ;  /* 0x0000000000007941 */ /* 0x000fea0003800200 */
.L_x_4794:
[----:B------:R-:W-:-:S05]  /*ed70*/  LOP3.LUT R5, R0, 0x80, R5, 0xf8, !PT ;  /* 0x0000008000057812 */ /* 0x000fca00078ef805 */
[----:B------:R1:W-:Y:S01]  /*ed80*/  STG.E.U8 desc[UR36][R2.64], R5 ;  /* 0x0000000502007986 */ /* 0x0003e2000c101124 */
[----:B------:R-:W-:Y:S05]  /*ed90*/  BRA `(.L_x_4769) ;  /* 0x00000000009c7947 */ /* 0x000fea0003800000 */
.L_x_4791:
        /* <DEDUP_REMOVED lines=20> */
.L_x_4797:
[----:B------:R-:W-:Y:S01]  /*eee0*/  IMAD.MOV.U32 R0, RZ, RZ, 0x7f ;  /* 0x0000007fff007424 */ /* 0x000fe200078e00ff */
[----:B------:R-:W-:-:S04]  /*eef0*/  ISETP.GT.U32.AND P0, PT, R4, 0x7f800000, PT ;  /* 0x7f8000000400780c */ /* 0x000fc80003f04070 */
[----:B------:R-:W-:-:S09]  /*ef00*/  SEL R0, R0, 0x7c, P0 ;  /* 0x0000007c00007807 */ /* 0x000fd20000000000 */
.L_x_4798:
[----:B------:R-:W-:Y:S05]  /*ef10*/  BSYNC.RECONVERGENT B0 ;  /* 0x0000000000007941 */ /* 0x000fea0003800200 */
.L_x_4796:
[----:B------:R-:W-:-:S04]  /*ef20*/  SHF.R.U32.HI R5, RZ, 0x18, R5 ;  /* 0x00000018ff057819 */ /* 0x000fc80000011605 */
[----:B------:R-:W-:-:S05]  /*ef30*/  LOP3.LUT R5, R0, 0x80, R5, 0xf8, !PT ;  /* 0x0000008000057812 */ /* 0x000fca00078ef805 */
[----:B------:R1:W-:Y:S01]  /*ef40*/  STG.E.U8 desc[UR36][R2.64], R5 ;  /* 0x0000000502007986 */ /* 0x0003e2000c101124 */
[----:B------:R-:W-:Y:S05]  /*ef50*/  BRA `(.L_x_4769) ;  /* 0x00000000002c7947 */ /* 0x000fea0003800000 */
.L_x_4790:
        /* <DEDUP_REMOVED lines=9> */
[----:B------:R-:W-:-:S05]  /*eff0*/  F2FP.BF16.F32.PACK_AB R0, RZ, R0 ;  /* 0x00000000ff00723e */ /* 0x000fca00000010ff */
[----:B------:R1:W-:Y:S02]  /*f000*/  STG.E.U16 desc[UR36][R2.64], R0 ;  /* 0x0000000002007986 */ /* 0x0003e4000c101524 */
.L_x_4769:
[----:B------:R-:W-:-:S07]  /*f010*/  VIADD R17, R17, 0x80 ;  /* 0x0000008011117836 */ /* 0x000fce0000000000 */
.L_x_4721:
[----:B------:R-:W-:Y:S05]  /*f020*/  BSYNC.RECONVERGENT B6 ;  /* 0x0000000000067941 */ /* 0x000fea0003800200 */
.L_x_4720:
[----:B------:R-:W5:Y:S01]  /*f030*/  LDCU UR4, c[0x0][0x380] ;  /* 0x00007000ff0477ac */ /* 0x000f620008000800 */
[----:B------:R-:W-:Y:S01]  /*f040*/  BSSY.RECONVERGENT B6, `(.L_x_4799) ;  /* 0x0000775000067945 */ /* 0x000fe20003800200 */
[----:B-----5:R-:W-:-:S13]  /*f050*/  ISETP.GE.AND P0, PT, R17, UR4, PT ;  /* 0x0000000411007c0c */ /* 0x020fda000bf06270 */
[----:B------:R-:W-:Y:S05]  /*f060*/  @P0 BRA `(.L_x_4800) ;  /* 0x0000007400c80947 */ /* 0x000fea0003800000 */
[----:B------:R-:W5:Y:S01]  /*f070*/  LDCU UR4, c[0x0][0x388] ;  /* 0x00007100ff0477ac */ /* 0x000f620008000800 */
[----:B01--4-:R-:W-:Y:S01]  /*f080*/  MOV R0, RZ ;  /* 0x000000ff00007202 */ /* 0x013fe20000000f00 */
[----:B------:R-:W-:Y:S01]  /*f090*/  IMAD.MOV.U32 R16, RZ, RZ, RZ ;  /* 0x000000ffff107224 */ /* 0x000fe200078e00ff */
[----:B-----5:R-:W-:-:S09]  /*f0a0*/  UISETP.NE.AND UP0, UPT, UR4, URZ, UPT ;  /* 0x000000ff0400728c */ /* 0x020fd2000bf05270 */
[----:B------:R-:W-:Y:S05]  /*f0b0*/  BRA.U !UP0, `(.L_x_4801) ;  /* 0x0000001108a87547 */ /* 0x000fea000b800000 */
[----:B------:R-:W2:Y:S01]  /*f0c0*/  LDCU.64 UR4, c[0x0][0x390] ;  /* 0x00007200ff0477ac */ /* 0x000ea20008000a00 */
[----:B------:R-:W-:Y:S01]  /*f0d0*/  IMAD.MOV.U32 R16, RZ, RZ, RZ ;  /* 0x000000ffff107224 */ /* 0x000fe200078e00ff */
[----:B------:R-:W0:Y:S01]  /*f0e0*/  LDCU UR6, c[0x0][0x38c] ;  /* 0x00007180ff0677ac */ /* 0x000e220008000800 */
[----:B------:R-:W1:Y:S01]  /*f0f0*/  LDCU.64 UR8, c[0x0][0x4b8] ;  /* 0x00009700ff0877ac */ /* 0x000e620008000a00 */
[----:B------:R-:W-:Y:S01]  /*f100*/  UISETP.NE.AND UP0, UPT, UR40, URZ, UPT ;  /* 0x000000ff2800728c */ /* 0x000fe2000bf05270 */
[----:B--23--:R-:W-:-:S05]  /*f110*/  IMAD.HI.U32 R2, R17, UR4, R16 ;  /* 0x0000000411027c27 */ /* 0x00cfca000f8e0010 */
        /* <DEDUP_REMOVED lines=292> */
.L_x_4801:
[----:B------:R-:W2:Y:S01]  /*10360*/  LDCU.64 UR6, c[0x0][0x588] ;  /* 0x0000b100ff0677ac */ /* 0x000ea20008000a00 */
[----:B------:R-:W-:Y:S01]  /*10370*/  BSSY.RECONVERGENT B7, `(.L_x_4802) ;  /* 0x000010c000077945 */ /* 0x000fe20003800200 */
[----:B------:R-:W-:-:S04]  /*10380*/  UPRMT UR4, UR41, 0x9910, URZ ;  /* 0x0000991029047896 */ /* 0x000fc800080000ff */
[----:B------:R-:W-:Y:S01]  /*10390*/  UISETP.GT.AND UP0, UPT, UR4, 0x9, UPT ;  /* 0x000000090400788c */ /* 0x000fe2000bf04270 */
[----:B--23--:R-:W-:-:S05]  /*103a0*/  IADD3 R2, P0, PT, R0, UR6, RZ ;  /* 0x0000000600027c10 */ /* 0x00cfca000ff1e0ff */
        /* <DEDUP_REMOVED lines=14> */
.L_x_4806:
[----:B------:R-:W2:Y:S01]  /*10490*/  LDG.E.U8 R2, desc[UR36][R2.64] ;  /* 0x0000002402027981 */ /* 0x000ea2000c1e1100 */
[----:B------:R-:W-:Y:S01]  /*104a0*/  CS2R R10, SRZ ;  /* 0x00000000000a7805 */ /* 0x000fe2000001ff00 */
[----:B--2---:R0:W1:Y:S02]  /*104b0*/  I2F.F64.U16 R8, R2 ;  /* 0x0000000200087312 */ /* 0x0040640000101800 */
[----:B01----:R-:W-:Y:S05]  /*104c0*/  BRA `(.L_x_4808) ;  /* 0x0000000c00d87947 */ /* 0x003fea0003800000 */
.L_x_4805:
        /* <DEDUP_REMOVED lines=10> */
.L_x_4810:
[----:B------:R-:W2:Y:S01]  /*10570*/  LDG.E R2, desc[UR36][R2.64] ;  /* 0x0000002402027981 */ /* 0x000ea2000c1e1900 */
[----:B------:R-:W-:Y:S01]  /*10580*/  CS2R R10, SRZ ;  /* 0x00000000000a7805 */ /* 0x000fe2000001ff00 */
[----:B--2---:R0:W1:Y:S02]  /*10590*/  I2F.F64 R8, R2 ;  /* 0x0000000200087312 */ /* 0x0040640000201c00 */
[----:B01----:R-:W-:Y:S05]  /*105a0*/  BRA `(.L_x_4808) ;  /* 0x0000000c00a07947 */ /* 0x003fea0003800000 */
.L_x_4809:
[----:B------:R-:W2:Y:S01]  /*105b0*/  LDG.E.U16 R2, desc[UR36][R2.64] ;  /* 0x0000002402027981 */ /* 0x000ea2000c1e1500 */
[----:B------:R-:W-:Y:S01]  /*105c0*/  CS2R R10, SRZ ;  /* 0x00000000000a7805 */ /* 0x000fe2000001ff00 */
[----:B--2---:R0:W1:Y:S02]  /*105d0*/  I2F.F64.S16 R8, R2 ;  /* 0x0000000200087312 */ /* 0x0040640000101c00 */
[----:B01----:R-:W-:Y:S05]  /*105e0*/  BRA `(.L_x_4808) ;  /* 0x0000000c00907947 */ /* 0x003fea0003800000 */
.L_x_4804:
        /* <DEDUP_REMOVED lines=9> */
[----:B------:R-:W0:Y:S02]  /*10680*/  F2F.F64.F32 R8, R8 ;  /* 0x0000000800087310 */ /* 0x000e240000201800 */
[----:B0-----:R-:W-:Y:S05]  /*10690*/  BRA `(.L_x_4808) ;  /* 0x0000000c00647947 */ /* 0x001fea0003800000 */
.L_x_4812:
[----:B------:R-:W2:Y:S01]  /*106a0*/  LDG.E.U16 R0, desc[UR36][R2.64] ;  /* 0x0000002402007981 */ /* 0x000ea2000c1e1500 */
[----:B------:R-:W-:Y:S01]  /*106b0*/  CS2R R10, SRZ ;  /* 0x00000000000a7805 */ /* 0x000fe2000001ff00 */
[----:B--2---:R-:W-:-:S05]  /*106c0*/  HADD2.F32 R0, -RZ, R0.H0_H0 ;  /* 0x20000000ff007230 */ /* 0x004fca0000004100 */
[----:B------:R-:W-:-:S04]  /*106d0*/  FMUL.FTZ R0, R0, 1 ;  /* 0x3f80000000007820 */ /* 0x000fc80000410000 */
[----:B------:R0:W1:Y:S02]  /*106e0*/  F2F.F64.F32 R8, R0 ;  /* 0x0000000000087310 */ /* 0x0000640000201800 */
[----:B01----:R-:W-:Y:S05]  /*106f0*/  BRA `(.L_x_4808) ;  /* 0x0000000c004c7947 */ /* 0x003fea0003800000 */
.L_x_4811:
        /* <DEDUP_REMOVED lines=16> */
.L_x_4814:
        /* <DEDUP_REMOVED lines=12> */
.L_x_4813:
[----:B------:R0:W5:Y:S01]  /*108c0*/  LDG.E.64 R8, desc[UR36][R2.64] ;  /* 0x0000002402087981 */ /* 0x000162000c1e1b00 */
[----:B------:R-:W-:Y:S01]  /*108d0*/  CS2R R10, SRZ ;  /* 0x00000000000a7805 */ /* 0x000fe2000001ff00 */
[----:B------:R-:W-:Y:S06]  /*108e0*/  BRA `(.L_x_4808) ;  /* 0x0000000800d07947 */ /* 0x000fec0003800000 */
.L_x_4803:
        /* <DEDUP_REMOVED lines=14> */
.L_x_4817:
[----:B------:R1:W5:Y:S01]  /*109d0*/  LDG.E.128 R8, desc[UR36][R2.64] ;  /* 0x0000002402087981 */ /* 0x000362000c1e1d00 */
[----:B------:R-:W-:Y:S05]  /*109e0*/  BRA `(.L_x_4808) ;  /* 0x0000000800907947 */ /* 0x000fea0003800000 */
.L_x_4816:
        /* <DEDUP_REMOVED lines=26> */
[----:B------:R1:W2:Y:S02]  /*10b90*/  F2F.F64.F32 R8, R5 ;  /* 0x0000000500087310 */ /* 0x0002a40000201800 */
[----:B-12---:R-:W-:Y:S05]  /*10ba0*/  BRA `(.L_x_4808) ;  /* 0x0000000800207947 */ /* 0x006fea0003800000 */
.L_x_4819:
        /* <DEDUP_REMOVED lines=15> */
.L_x_4818:
[----:B------:R-:W2:Y:S01]  /*10ca0*/  LDG.E.U16 R0, desc[UR36][R2.64] ;  /* 0x0000002402007981 */ /* 0x000ea2000c1e1500 */
[----:B------:R-:W-:Y:S01]  /*10cb0*/  CS2R R10, SRZ ;  /* 0x00000000000a7805 */ /* 0x000fe2000001ff00 */
[----:B--2---:R-:W-:-:S04]  /*10cc0*/  IMAD.U32 R0, R0, 0x10000, RZ ;  /* 0x0001000000007824 */ /* 0x004fc800078e00ff */
[----:B------:R-:W-:-:S04]  /*10cd0*/  FMUL.FTZ R0, R0, 1 ;  /* 0x3f80000000007820 */ /* 0x000fc80000410000 */
[----:B------:R1:W2:Y:S02]  /*10ce0*/  F2F.F64.F32 R8, R0 ;  /* 0x0000000000087310 */ /* 0x0002a40000201800 */
[----:B-12---:R-:W-:Y:S05]  /*10cf0*/  BRA `(.L_x_4808) ;  /* 0x0000000400cc7947 */ /* 0x006fea0003800000 */
.L_x_4815:
        /* <DEDUP_REMOVED lines=10> */
[----:B--2---:R4:W0:Y:S02]  /*10da0*/  I2F.F64.U16 R8, R2 ;  /* 0x0000000200087312 */ /* 0x0048240000101800 */
[----:B0---4-:R-:W-:Y:S05]  /*10db0*/  BRA `(.L_x_4808) ;  /* 0x00000004009c7947 */ /* 0x011fea0003800000 */
.L_x_4822:
        /* <DEDUP_REMOVED lines=22> */
.L_x_4824:
[----:B------:R-:W-:Y:S05]  /*10f20*/  BSYNC.RECONVERGENT B0 ;  /* 0x0000000000007941 */ /* 0x000fea0003800200 */
.L_x_4823:
[----:B------:R-:W-:Y:S01]  /*10f30*/  IMAD.SHL.U32 R0, R0, 0x100000, RZ ;  /* 0x0010000000007824 */ /* 0x000fe200078e00ff */
[----:B------:R-:W-:-:S04]  /*10f40*/  LEA R2, R2, 0x3b800000, 0x17 ;  /* 0x3b80000002027811 */ /* 0x000fc800078eb8ff */
[----:B------:R-:W-:-:S05]  /*10f50*/  LOP3.LUT R0, R2, R0, R7, 0xfe, !PT ;  /* 0x0000000002007212 */ /* 0x000fca00078efe07 */
[----:B------:R-:W-:-:S04]  /*10f60*/  FMUL.FTZ R0, R0, 1 ;  /* 0x3f80000000007820 */ /* 0x000fc80000410000 */
[----:B------:R4:W0:Y:S02]  /*10f70*/  F2F.F64.F32 R8, R0 ;  /* 0x0000000000087310 */ /* 0x0008240000201800 */
[----:B0---4-:R-:W-:Y:S05]  /*10f80*/  BRA `(.L_x_4808) ;  /* 0x0000000400287947 */ /* 0x011fea0003800000 */
.L_x_4821:
        /* <DEDUP_REMOVED lines=22> */
.L_x_4826:
[----:B------:R-:W-:Y:S05]  /*110f0*/  BSYNC.RECONVERGENT B0 ;  /* 0x0000000000007941 */ /* 0x000fea0003800200 */
.L_x_4825:
[----:B------:R-:W-:Y:S01]  /*11100*/  IMAD.SHL.U32 R0, R0, 0x200000, RZ ;  /* 0x0020000000007824 */ /* 0x000fe200078e00ff */
[----:B------:R-:W-:-:S04]  /*11110*/  LEA R2, R2, 0x37800000, 0x17 ;  /* 0x3780000002027811 */ /* 0x000fc800078eb8ff */
[----:B------:R-:W-:-:S05]  /*11120*/  LOP3.LUT R0, R2, R0, R7, 0xfe, !PT ;  /* 0x0000000002007212 */ /* 0x000fca00078efe07 */
[----:B------:R-:W-:-:S04]  /*11130*/  FMUL.FTZ R0, R0, 1 ;  /* 0x3f80000000007820 */ /* 0x000fc80000410000 */
[----:B------:R4:W0:Y:S02]  /*11140*/  F2F.F64.F32 R8, R0 ;  /* 0x0000000000087310 */ /* 0x0008240000201800 */
[----:B0---4-:R-:W-:Y:S05]  /*11150*/  BRA `(.L_x_4808) ;  /* 0x0000000000b47947 */ /* 0x011fea0003800000 */
.L_x_4820:
[----:B------:R-:W-:-:S09]  /*11160*/  UISETP.NE.AND UP0, UPT, UR4, 0x1c, UPT ;  /* 0x0000001c0400788c */ /* 0x000fd2000bf05270 */
[----:B------:R-:W-:Y:S05]  /*11170*/  BRA.U !UP0, `(.L_x_4827) ;  /* 0x0000000108a07547 */ /* 0x000fea000b800000 */
[----:B------:R-:W-:-:S09]  /*11180*/  UISETP.NE.AND UP0, UPT, UR4, 0x1d, UPT ;  /* 0x0000001d0400788c */ /* 0x000fd2000bf05270 */
[----:B------:R-:W-:Y:S05]  /*11190*/  BRA.U !UP0, `(.L_x_4828) ;  /* 0x0000000108887547 */ /* 0x000fea000b800000 */
[----:B------:R-:W-:-:S09]  /*111a0*/  UISETP.NE.AND UP0, UPT, UR4, 0x2c, UPT ;  /* 0x0000002c0400788c */ /* 0x000fd2000bf05270 */
[----:B------:R-:W-:Y:S05]  /*111b0*/  BRA.U UP0, `(.L_x_4807) ;  /* 0x0000000100347547 */ /* 0x000fea000b800000 */
[----:B------:R-:W2:Y:S01]  /*111c0*/  LDG.E.U8 R0, desc[UR36][R2.64] ;  /* 0x0000002402007981 */ /* 0x000ea2000c1e1100 */
[----:B------:R-:W-:Y:S01]  /*111d0*/  HFMA2 R8, -RZ, RZ, 0, 0 ;  /* 0x00000000ff087431 */ /* 0x000fe200000001ff */
[----:B------:R-:W-:Y:S01]  /*111e0*/  CS2R R10, SRZ ;  /* 0x00000000000a7805 */ /* 0x000fe2000001ff00 */
        /* <DEDUP_REMOVED lines=8> */
[----:B------:R2:W3:Y:S02]  /*11270*/  @P0 F2F.F64.F32 R8, R0 ;  /* 0x0000000000080310 */ /* 0x0004e40000201800 */
[----:B--23--:R-:W-:Y:S05]  /*11280*/  BRA `(.L_x_4808) ;  /* 0x0000000000687947 */ /* 0x00cfea0003800000 */
.L_x_4807:
        /* <DEDUP_REMOVED lines=8> */
[----:B0-----:R-:W-:Y:S02]  /*11310*/  IMAD.U32 R4, RZ, RZ, UR4 ;  /* 0x00000004ff047e24 */ /* 0x001fe4000f8e00ff */
[----:B------:R-:W-:-:S02]  /*11320*/  IMAD.U32 R5, RZ, RZ, UR5 ;  /* 0x00000005ff057e24 */ /* 0x000fc4000f8e00ff */
[----:B---3--:R-:W-:Y:S01]  /*11330*/  IMAD.U32 R6, RZ, RZ, UR6 ;  /* 0x00000006ff067e24 */ /* 0x008fe2000f8e00ff */
[----:B------:R-:W-:Y:S01]  /*11340*/  MOV R7, UR7 ;  /* 0x0000000700077c02 */ /* 0x000fe20008000f00 */
[----:B----4-:R-:W-:Y:S02]  /*11350*/  IMAD.U32 R10, RZ, RZ, UR8 ;  /* 0x00000008ff0a7e24 */ /* 0x010fe4000f8e00ff */
[----:B-1----:R-:W-:-:S07]  /*11360*/  IMAD.U32 R11, RZ, RZ, UR9 ;  /* 0x00000009ff0b7e24 */ /* 0x002fce000f8e00ff */
[----:B------:R-:W-:-:S07]  /*11370*/  LEPC R20, `(.L_x_4829) ;  /* 0x000000001014794e */ /* 0x000fce0000000000 */
[----:B--2---:R-:W-:Y:S05]  /*11380*/  CALL.ABS.NOINC R2 ;  /* 0x0000000002007343 */ /* 0x004fea0003c00000 */
.L_x_4829:
[----:B------:R-:W-:Y:S02]  /*11390*/  CS2R R8, SRZ ;  /* 0x0000000000087805 */ /* 0x000fe4000001ff00 */
[----:B------:R-:W-:Y:S01]  /*113a0*/  CS2R R10, SRZ ;  /* 0x00000000000a7805 */ /* 0x000fe2000001ff00 */
[----:B------:R-:W-:Y:S06]  /*113b0*/  BRA `(.L_x_4808) ;  /* 0x00000000001c7947 */ /* 0x000fec0003800000 */
.L_x_4828:
[----:B------:R-:W2:Y:S01]  /*113c0*/  LDG.E.64 R8, desc[UR36][R2.64] ;  /* 0x0000002402087981 */ /* 0x000ea2000c1e1b00 */
[----:B------:R-:W-:Y:S01]  /*113d0*/  CS2R R10, SRZ ;  /* 0x00000000000a7805 */ /* 0x000fe2000001ff00 */
[----:B--2---:R-:W2:Y:S02]  /*113e0*/  I2F.F64.U64 R8, R8 ;  /* 0x0000000800087312 */ /* 0x004ea40000301800 */
[----:B--2---:R-:W-:Y:S05]  /*113f0*/  BRA `(.L_x_4808) ;  /* 0x00000000000c7947 */ /* 0x004fea0003800000 */
.L_x_4827:
[----:B------:R-:W2:Y:S01]  /*11400*/  LDG.E R2, desc[UR36][R2.64] ;  /* 0x0000002402027981 */ /* 0x000ea2000c1e1900 */
[----:B------:R-:W-:Y:S01]  /*11410*/  CS2R R10, SRZ ;  /* 0x00000000000a7805 */ /* 0x000fe2000001ff00 */
[----:B--2---:R2:W3:Y:S06]  /*11420*/  I2F.F64.U32 R8, R2 ;  /* 0x0000000200087312 */ /* 0x0044ec0000201800 */
.L_x_4808:
[----:B------:R-:W-:Y:S05]  /*11430*/  BSYNC.RECONVERGENT B7 ;  /* 0x0000000000077941 */ /* 0x000fea0003800200 */
.L_x_4802:
[----:B---3-5:R-:W3:Y:S01]  /*11440*/  DADD R6, R8, 1 ;  /* 0x3ff0000008067429 */ /* 0x028ee20000000000 */
[----:B012---:R-:W-:Y:S01]  /*11450*/  IMAD.MOV.U32 R2, RZ, RZ, 0x1 ;  /* 0x00000001ff027424 */ /* 0x007fe200078e00ff */
        /* <DEDUP_REMOVED lines=10> */
[----:B---3--:R-:W-:-:S15]  /*11500*/  DSETP.GT.AND P1, PT, |R10|, |R6|, PT ;  /* 0x400000060a00722a */ /* 0x008fde0003f24200 */
        /* <DEDUP_REMOVED lines=60> */
.L_x_4831:
[----:B------:R-:W-:Y:S05]  /*118d0*/  BSYNC.RECONVERGENT B1 ;  /* 0x0000000000017941 */ /* 0x000fea0003800200 */
.L_x_4830:
[----:B------:R-:W-:Y:S01]  /*118e0*/  MOV R12, 0xdbb65b49 ;  /* 0xdbb65b49000c7802 */ /* 0x000fe20000000f00 */
[----:B------:R-:W-:Y:S01]  /*118f0*/  IMAD.MOV.U32 R13, RZ, RZ, 0x3f2d3b63 ;  /* 0x3f2d3b63ff0d7424 */ /* 0x000fe200078e00ff */
        /* <DEDUP_REMOVED lines=152> */
[----:B0-----:R-:W-:Y:S02]  /*12280*/  @P1 FSEL R4, R12, R4, !P0 ;  /* 0x000000040c041208 */ /* 0x001fe40004000000 */
[----:B------:R-:W-:Y:S01]  /*12290*/  @P1 FSEL R5, R13, R5, !P0 ;  /* 0x000000050d051208 */ /* 0x000fe20004000000 */
[----:B------:R-:W-:Y:S01]  /*122a0*/  @P1 IMAD.MOV.U32 R13, RZ, RZ, 0x3ff921fb ;  /* 0x3ff921fbff0d1424 */ /* 0x000fe200078e00ff */
[----:B------:R-:W-:-:S15]  /*122b0*/  @P1 MOV R12, 0x54442d18 ;  /* 0x54442d18000c1802 */ /* 0x000fde0000000f00 */
[----:B------:R-:W-:-:S15]  /*122c0*/  NOP ;  /* 0x0000000000007918 */ /* 0x000fde0000000000 */
[----:B------:R-:W-:-:S15]  /*122d0*/  NOP ;  /* 0x0000000000007918 */ /* 0x000fde0000000000 */
[----:B------:R-:W-:-:S13]  /*122e0*/  NOP ;  /* 0x0000000000007918 */ /* 0x000fda0000000000 */
[----:B------:R-:W0:-:S15]  /*122f0*/  DSETP.NEU.AND P3, PT, R32, RZ, PT ;  /* 0x000000ff2000722a */ /* 0x000e1e0003f6d000 */
[----:B------:R-:W-:-:S15]  /*12300*/  NOP ;  /* 0x0000000000007918 */ /* 0x000fde0000000000 */
[----:B------:R-:W-:-:S15]  /*12310*/  NOP ;  /* 0x0000000000007918 */ /* 0x000fde0000000000 */
[----:B------:R-:W-:-:S15]  /*12320*/  NOP ;  /* 0x0000000000007918 */ /* 0x000fde0000000000 */
[----:B------:R-:W-:-:S04]  /*12330*/  NOP ;  /* 0x0000000000007918 */ /* 0x000fc80000000000 */
[----:B------:R1:W2:Y:S02]  /*12340*/  @P1 DADD R2, R4, R12 ;  /* 0x0000000004021229 */ /* 0x0002a4000000000c */
[----:B012---:R-:W-:Y:S05]  /*12350*/  @!P3 BRA `(.L_x_4833) ;  /* 0x000000000020b947 */ /* 0x007fea0003800000 */
[----:B------:R-:W-:Y:S02]  /*12360*/  IMAD.MOV.U32 R13, RZ, RZ, 0x7f3321d2 ;  /* 0x7f3321d2ff0d7424 */ /* 0x000fe400078e00ff */
[----:B------:R-:W-:-:S03]  /*12370*/  IMAD.MOV.U32 R5, RZ, RZ, 0x4002d97c ;  /* 0x4002d97cff057424 */ /* 0x000fc600078e00ff */
[----:B------:R-:W-:Y:S02]  /*12380*/  FSEL R13, R13, 3.37028055040000000000e+12, !P0 ;  /* 0x54442d180d0d7808 */ /* 0x000fe40004000000 */
[----:B------:R-:W-:Y:S01]  /*12390*/  FSEL R5, R5, 1.8213495016098022461, !P0 ;  /* 0x3fe921fb05057808 */ /* 0x000fe20004000000 */
[----:B------:R-:W0:Y:S02]  /*123a0*/  DSETP.NEU.AND P0, PT, |R6|, |R10|, PT ;  /* 0x4000000a0600722a */ /* 0x000e240003f0d200 */
[----:B0-----:R-:W-:Y:S02]  /*123b0*/  FSEL R12, R13, R2, !P0 ;  /* 0x000000020d0c7208 */ /* 0x001fe40004000000 */
[----:B------:R-:W-:Y:S01]  /*123c0*/  FSEL R13, R5, R3, !P0 ;  /* 0x00000003050d7208 */ /* 0x000fe20004000000 */
[----:B------:R-:W-:Y:S06]  /*123d0*/  BRA `(.L_x_4834) ;  /* 0x0000000000087947 */ /* 0x000fec0003800000 */
.L_x_4833:
[----:B------:R-:W-:Y:S02]  /*123e0*/  FSEL R12, RZ, 3.37028055040000000000e+12, P0 ;  /* 0x54442d18ff0c7808 */ /* 0x000fe40000000000 */
[----:B------:R-:W-:-:S07]  /*123f0*/  FSEL R13, RZ, 2.1426990032196044922, P0 ;  /* 0x400921fbff0d7808 */ /* 0x000fce0000000000 */
.L_x_4834:
[----:B------:R-:W-:Y:S05]  /*12400*/  BSYNC.RECONVERGENT B0 ;  /* 0x0000000000007941 */ /* 0x000fea0003800200 */
.L_x_4832:
        /* <DEDUP_REMOVED lines=8> */
[----:B------:R-:W-:Y:S02]  /*12490*/  ISETP.GT.U32.AND P0, PT, R2, R28, PT ;  /* 0x0000001c0200720c */ /* 0x000fe40003f04070 */
[----:B------:R-:W-:Y:S01]  /*124a0*/  MOV R14, R32 ;  /* 0x00000020000e7202 */ /* 0x000fe20000000f00 */
        /* <DEDUP_REMOVED lines=30> */
[----:B0-----:R-:W-:Y:S01]  /*12690*/  MOV R3, 0x7fefffff ;  /* 0x7fefffff00037802 */ /* 0x001fe20000000f00 */
[----:B------:R-:W-:Y:S02]  /*126a0*/  IMAD.MOV.U32 R2, RZ, RZ, -0x1 ;  /* 0xffffffffff027424 */ /* 0x000fe400078e00ff */
[----:B-1----:R-:W-:Y:S02]  /*126b0*/  IMAD.MOV.U32 R4, RZ, RZ, R15 ;  /* 0x000000ffff047224 */ /* 0x002fe400078e000f */
[----:B------:R-:W-:Y:S02]  /*126c0*/  IMAD.MOV.U32 R19, RZ, RZ, R3 ;  /* 0x000000ffff137224 */ /* 0x000fe400078e0003 */
[----:B------:R-:W-:-:S15]  /*126d0*/  IMAD.MOV.U32 R5, RZ, RZ, R2 ;  /* 0x000000ffff057224 */ /* 0x000fde00078e0002 */
[----:B------:R-:W-:-:S15]  /*126e0*/  NOP ;  /* 0x0000000000007918 */ /* 0x000fde0000000000 */
[----:B------:R-:W-:-:S15]  /*126f0*/  NOP ;  /* 0x0000000000007918 */ /* 0x000fde0000000000 */
[----:B------:R-:W-:-:S10]  /*12700*/  NOP ;  /* 0x0000000000007918 */ /* 0x000fd40000000000 */
        /* <DEDUP_REMOVED lines=17> */
[----:B0-----:R-:W-:Y:S01]  /*12820*/  IMAD.MOV.U32 R4, RZ, RZ, 0x0 ;  /* 0x00000000ff047424 */ /* 0x001fe200078e00ff */
        /* <DEDUP_REMOVED lines=48> */
[----:B------:R-:W-:Y:S01]  /*12b30*/  ISETP.LT.U32.AND P0, PT, R28, R30, PT ;  /* 0x0000001e1c00720c */ /* 0x000fe20003f01070 */
[----:B------:R-:W-:-:S03]  /*12b40*/  IMAD.MOV.U32 R8, RZ, RZ, RZ ;  /* 0x000000ffff087224 */ /* 0x000fc600078e00ff */
[----:B------:R-:W-:-:S04]  /*12b50*/  ISETP.LT.U32.AND.EX P0, PT, R29, R31, PT, P0 ;  /* 0x0000001f1d00720c */ /* 0x000fc80003f01100 */
[----:B------:R-:W-:Y:S02]  /*12b60*/  SEL R19, R28, R30, P0 ;  /* 0x0000001e1c137207 */ /* 0x000fe40000000000 */
[----:B------:R-:W-:Y:S02]  /*12b70*/  SEL R18, R29, R31, P0 ;  /* 0x0000001f1d127207 */ /* 0x000fe40000000000 */
[----:B------:R-:W-:Y:S02]  /*12b80*/  ISETP.GT.U32.AND P0, PT, R30, R28, PT ;  /* 0x0000001c1e00720c */ /* 0x000fe40003f04070 */
[----:B------:R-:W-:Y:S01]  /*12b90*/  MOV R12, R19 ;  /* 0x00000013000c7202 */ /* 0x000fe20000000f00 */
        /* <DEDUP_REMOVED lines=27> */
[----:B0-----:R-:W-:Y:S01]  /*12d50*/  MOV R10, R9 ;  /* 0x00000009000a7202 */ /* 0x001fe20000000f00 */
[----:B------:R-:W-:-:S15]  /*12d60*/  IMAD.MOV.U32 R11, RZ, RZ, R2 ;  /* 0x000000ffff0b7224 */ /* 0x000fde00078e0002 */
[----:B------:R-:W-:-:S15]  /*12d70*/  NOP ;  /* 0x0000000000007918 */ /* 0x000fde0000000000 */
[----:B------:R-:W-:-:S15]  /*12d80*/  NOP ;  /* 0x0000000000007918 */ /* 0x000fde0000000000 */
[----:B------:R-:W-:-:S15]  /*12d90*/  NOP ;  /* 0x0000000000007918 */ /* 0x000fde0000000000 */
[----:B------:R-:W-:-:S01]  /*12da0*/  NOP ;  /* 0x0000000000007918 */ /* 0x000fc20000000000 */
[----:B------:R-:W0:Y:S02]  /*12db0*/  DSETP.MIN.AND P0, P2, R8, R2, PT ;  /* 0x000000020800722a */ /* 0x000e240003a00000 */
[----:B0-----:R-:W-:Y:S01]  /*12dc0*/  FSEL R21, R10, R13, P0 ;  /* 0x0000000d0a157208 */ /* 0x001fe20000000000 */
[----:B------:R-:W-:Y:S01]  /*12dd0*/  IMAD.MOV.U32 R2, RZ, RZ, R8 ;  /* 0x000000ffff027224 */ /* 0x000fe200078e0008 */
[----:B------:R-:W-:Y:S02]  /*12de0*/  @P2 LOP3.LUT R21, R13, 0x80000, RZ, 0xfc, !PT ;  /* 0x000800000d152812 */ /* 0x000fe400078efcff */
[----:B------:R-:W-:Y:S02]  /*12df0*/  MOV R10, RZ ;  /* 0x000000ff000a7202 */ /* 0x000fe40000000f00 */
        /* <DEDUP_REMOVED lines=88> */
[----:B------:R-:W-:Y:S01]  /*13380*/  MOV R8, RZ ;  /* 0x000000ff00087202 */ /* 0x000fe20000000f00 */
        /* <DEDUP_REMOVED lines=145> */
.L_x_4836:
        /* <DEDUP_REMOVED lines=48> */
[----:B------:R-:W-:Y:S02]  /*13fa0*/  LOP3.LUT R3, R2, 0x3ff00000, RZ, 0xfc, !PT ;  /* 0x3ff0000002037812 */ /* 0x000fe400078efcff */
[----:B------:R-:W-:Y:S02]  /*13fb0*/  MOV R2, R10 ;  /* 0x0000000a00027202 */ /* 0x000fe40000000f00 */
[----:B------:R-:W-:Y:S02]  /*13fc0*/  ISETP.GE.U32.AND P0, PT, R3, 0x3ff6a09f, PT ;  /* 0x3ff6a09f0300780c */ /* 0x000fe40003f06070 */
[----:B------:R-:W-:-:S11]  /*13fd0*/  MOV R9, 0x43300000 ;  /* 0x4330000000097802 */ /* 0x000fd60000000f00 */
[----:B------:R-:W-:Y:S02]  /*13fe0*/  @P0 VIADD R5, R3, 0xfff00000 ;  /* 0xfff0000003050836 */ /* 0x000fe40000000000 */
[----:B------:R-:W-:Y:S02]  /*13ff0*/  @P0 VIADD R0, R0, 0x1 ;  /* 0x0000000100000836 */ /* 0x000fe40000000000 */
[----:B------:R-:W-:-:S03]  /*14000*/  @P0 IMAD.MOV.U32 R3, RZ, RZ, R5 ;  /* 0x000000ffff030224 */ /* 0x000fc600078e0005 */
[----:B------:R-:W-:-:S03]  /*14010*/  LOP3.LUT R8, R0, 0x80000000, RZ, 0x3c, !PT ;  /* 0x8000000000087812 */ /* 0x000fc600078e3cff */
        /* <DEDUP_REMOVED lines=159> */
.L_x_4839:
[----:B------:R-:W0:Y:S01]  /*14a10*/  DADD R12, R10, 2 ;  /* 0x400000000a0c7429 */ /* 0x000e220000000000 */
[----:B------:R-:W-:Y:S01]  /*14a20*/  MOV R2, 0x1 ;  /* 0x0000000100027802 */ /* 0x000fe20000000f00 */
        /* <DEDUP_REMOVED lines=53> */
.L_x_4842:
[----:B------:R-:W-:Y:S05]  /*14d80*/  BSYNC.RECONVERGENT B3 ;  /* 0x0000000000037941 */ /* 0x000fea0003800200 */
.L_x_4841:
        /* <DEDUP_REMOVED lines=77> */
.L_x_4840:
[----:B------:R-:W-:Y:S05]  /*15260*/  BSYNC.RECONVERGENT B2 ;  /* 0x0000000000027941 */ /* 0x000fea0003800200 */
.L_x_4838:
[----:B-1----:R-:W1:Y:S02]  /*15270*/  DMUL R8, R8, 0.5 ;  /* 0x3fe0000008087828 */ /* 0x002e640000000000 */
.L_x_4837:
[----:B------:R-:W-:Y:S05]  /*15280*/  BSYNC.RECONVERGENT B1 ;  /* 0x0000000000017941 */ /* 0x000fea0003800200 */
.L_x_4835:
        /* <DEDUP_REMOVED lines=17> */
.L_x_4846:
[----:B-1----:R-:W1:Y:S02]  /*153a0*/  F2I.S64.F64.TRUNC R8, R8 ;  /* 0x0000000800087311 */ /* 0x002e64000030d900 */
[----:B-1----:R-:W-:-:S05]  /*153b0*/  IMAD.MOV.U32 R5, RZ, RZ, R8 ;  /* 0x000000ffff057224 */ /* 0x002fca00078e0008 */
[----:B------:R1:W-:Y:S01]  /*153c0*/  STG.E.U8 desc[UR36][R2.64], R5 ;  /* 0x0000000502007986 */ /* 0x0003e2000c101124 */
[----:B------:R-:W-:Y:S05]  /*153d0*/  BRA `(.L_x_4848) ;  /* 0x0000001000e87947 */ /* 0x000fea0003800000 */
.L_x_4845:
        /* <DEDUP_REMOVED lines=9> */
.L_x_4850:
[----:B-1----:R-:W1:Y:S02]  /*15470*/  F2I.F64.TRUNC R9, R8 ;  /* 0x0000000800097311 */ /* 0x002e64000030d100 */
[----:B-1----:R1:W-:Y:S01]  /*15480*/  STG.E desc[UR36][R2.64], R9 ;  /* 0x0000000902007986 */ /* 0x0023e2000c101924 */
[----:B------:R-:W-:Y:S05]  /*15490*/  BRA `(.L_x_4848) ;  /* 0x0000001000b87947 */ /* 0x000fea0003800000 */
.L_x_4849:
[----:B-1----:R-:W1:Y:S02]  /*154a0*/  F2I.F64.TRUNC R9, R8 ;  /* 0x0000000800097311 */ /* 0x002e64000030d100 */
[----:B-1----:R1:W-:Y:S01]  /*154b0*/  STG.E.U16 desc[UR36][R2.64], R9 ;  /* 0x0000000902007986 */ /* 0x0023e2000c101524 */
[----:B------:R-:W-:Y:S05]  /*154c0*/  BRA `(.L_x_4848) ;  /* 0x0000001000ac7947 */ /* 0x000fea0003800000 */
.L_x_4844:
        /* <DEDUP_REMOVED lines=17> */
.L_x_4852:
        /* <DEDUP_REMOVED lines=12> */
.L_x_4851:
        /* <DEDUP_REMOVED lines=28> */
.L_x_4854:
        /* <DEDUP_REMOVED lines=23> */
.L_x_4853:
[----:B-1----:R1:W-:Y:S01]  /*159d0*/  STG.E.64 desc[UR36][R2.64], R8 ;  /* 0x0000000802007986 */ /* 0x0023e2000c101b24 */
[----:B------:R-:W-:Y:S05]  /*159e0*/  BRA `(.L_x_4848) ;  /* 0x0000000c00647947 */ /* 0x000fea0003800000 */
.L_x_4843:
        /* <DEDUP_REMOVED lines=13> */
.L_x_4858:
        /* <DEDUP_REMOVED lines=26> */
.L_x_4861:
[----:B------:R-:W-:-:S04]  /*15c60*/  SHF.R.U32.HI R5, RZ, 0x18, R5 ;  /* 0x00000018ff057819 */ /* 0x000fc80000011605 */
[----:B------:R-:W-:-:S07]  /*15c70*/  LOP3.LUT R0, R0, 0x80, R5, 0xf8, !PT ;  /* 0x0000008000007812 */ /* 0x000fce00078ef805 */
.L_x_4860:
[----:B------:R-:W-:Y:S05]  /*15c80*/  BSYNC.RECONVERGENT B0 ;  /* 0x0000000000007941 */ /* 0x000fea0003800200 */
.L_x_4859:
[----:B------:R1:W-:Y:S01]  /*15c90*/  STG.E.U8 desc[UR36][R2.64], R0 ;  /* 0x0000000002007986 */ /* 0x0003e2000c101124 */
[----:B------:R-:W-:Y:S05]  /*15ca0*/  BRA `(.L_x_4848) ;  /* 0x0000000800b47947 */ /* 0x000fea0003800000 */
.L_x_4857:
        /* <DEDUP_REMOVED lines=26> */
.L_x_4864:
[----:B------:R-:W-:-:S04]  /*15e50*/  SHF.R.U32.HI R5, RZ, 0x18, R5 ;  /* 0x00000018ff057819 */ /* 0x000fc80000011605 */
[----:B------:R-:W-:-:S07]  /*15e60*/  LOP3.LUT R0, R0, 0x80, R5, 0xf8, !PT ;  /* 0x0000008000007812 */ /* 0x000fce00078ef805 */
.L_x_4863:
[----:B------:R-:W-:Y:S05]  /*15e70*/  BSYNC.RECONVERGENT B0 ;  /* 0x0000000000007941 */ /* 0x000fea0003800200 */
.L_x_4862:
[----:B------:R1:W-:Y:S01]  /*15e80*/  STG.E.U8 desc[UR36][R2.64], R0 ;  /* 0x0000000002007986 */ /* 0x0003e2000c101124 */
[----:B------:R-:W-:Y:S05]  /*15e90*/  BRA `(.L_x_4848) ;  /* 0x0000000800387947 */ /* 0x000fea0003800000 */
.L_x_4856:
        /* <DEDUP_REMOVED lines=30> */
.L_x_4866:
[----:B-1----:R-:W1:Y:S02]  /*16080*/  F2I.U64.F64.TRUNC R8, R8 ;  /* 0x0000000800087311 */ /* 0x002e64000030d800 */
[----:B-1----:R1:W-:Y:S01]  /*16090*/  STG.E.64 desc[UR36][R2.64], R8 ;  /* 0x0000000802007986 */ /* 0x0023e2000c101b24 */
[----:B------:R-:W-:Y:S05]  /*160a0*/  BRA `(.L_x_4848) ;  /* 0x0000000400b47947 */ /* 0x000fea0003800000 */
.L_x_4865:
[----:B-1----:R-:W1:Y:S02]  /*160b0*/  F2I.U32.F64.TRUNC R9, R8 ;  /* 0x0000000800097311 */ /* 0x002e64000030d000 */
[----:B-1----:R1:W-:Y:S01]  /*160c0*/  STG.E desc[UR36][R2.64], R9 ;  /* 0x0000000902007986 */ /* 0x0023e2000c101924 */
[----:B------:R-:W-:Y:S05]  /*160d0*/  BRA `(.L_x_4848) ;  /* 0x0000000400a87947 */ /* 0x000fea0003800000 */
.L_x_4855:
        /* <DEDUP_REMOVED lines=15> */
.L_x_4868:
[----:B-1----:R-:W-:Y:S01]  /*161d0*/  IMAD.MOV.U32 R4, RZ, RZ, R8 ;  /* 0x000000ffff047224 */ /* 0x002fe200078e0008 */
[----:B------:R-:W-:-:S05]  /*161e0*/  MOV R5, R9 ;  /* 0x0000000900057202 */ /* 0x000fca0000000f00 */
[----:B------:R1:W-:Y:S01]  /*161f0*/  STG.E.128 desc[UR36][R2.64], R4 ;  /* 0x0000000402007986 */ /* 0x0003e2000c101d24 */
[----:B------:R-:W-:Y:S05]  /*16200*/  BRA `(.L_x_4848) ;  /* 0x00000004005c7947 */ /* 0x000fea0003800000 */
.L_x_4867:
[----:B------:R-:W-:-:S09]  /*16210*/  UISETP.NE.AND UP0, UPT, UR4, 0xf, UPT ;  /* 0x0000000f0400788c */ /* 0x000fd2000bf05270 */
[----:B------:R-:W-:Y:S05]  /*16220*/  BRA.U !UP0, `(.L_x_4869) ;  /* 0x0000000508287547 */ /* 0x000fea000b800000 */
[----:B------:R-:W-:-:S09]  /*16230*/  UISETP.NE.AND UP0, UPT, UR4, 0x17, UPT ;  /* 0x000000170400788c */ /* 0x000fd2000bf05270 */
[----:B------:R-:W-:Y:S05]  /*16240*/  BRA.U !UP0, `(.L_x_4870) ;  /* 0x0000000108b07547 */ /* 0x000fea000b800000 */
[----:B------:R-:W-:-:S09]  /*16250*/  UISETP.NE.AND UP0, UPT, UR4, 0x18, UPT ;  /* 0x000000180400788c */ /* 0x000fd2000bf05270 */
[----:B------:R-:W-:Y:S05]  /*16260*/  BRA.U !UP0, `(.L_x_4871) ;  /* 0x0000000108447547 */ /* 0x000fea000b800000 */
.L_x_4847:
        /* <DEDUP_REMOVED lines=9> */
[----:B------:R-:W-:-:S02]  /*16300*/  IMAD.U32 R5, RZ, RZ, UR5 ;  /* 0x00000005ff057e24 */ /* 0x000fc4000f8e00ff */
[----:B---3--:R-:W-:Y:S01]  /*16310*/  IMAD.U32 R6, RZ, RZ, UR6 ;  /* 0x00000006ff067e24 */ /* 0x008fe2000f8e00ff */
[----:B------:R-:W-:Y:S01]  /*16320*/  MOV R7, UR7 ;  /* 0x0000000700077c02 */ /* 0x000fe20008000f00 */
[----:B----4-:R-:W-:Y:S02]  /*16330*/  IMAD.U32 R10, RZ, RZ, UR8 ;  /* 0x00000008ff0a7e24 */ /* 0x010fe4000f8e00ff */
[----:B0-----:R-:W-:-:S07]  /*16340*/  IMAD.U32 R11, RZ, RZ, UR9 ;  /* 0x00000009ff0b7e24 */ /* 0x001fce000f8e00ff */
[----:B------:R-:W-:-:S07]  /*16350*/  LEPC R20, `(.L_x_4872) ;  /* 0x000000001014794e */ /* 0x000fce0000000000 */
[----:B-1----:R-:W-:Y:S05]  /*16360*/  CALL.ABS.NOINC R2 ;  /* 0x0000000002007343 */ /* 0x002fea0003c00000 */
.L_x_4872:
[----:B------:R-:W-:Y:S05]  /*16370*/  BRA `(.L_x_4848) ;  /* 0x0000000400007947 */ /* 0x000fea0003800000 */
.L_x_4871:
        /* <DEDUP_REMOVED lines=21> */
.L_x_4874:
[----:B------:R-:W-:Y:S05]  /*164d0*/  BSYNC.RECONVERGENT B0 ;  /* 0x0000000000007941 */ /* 0x000fea0003800200 */
.L_x_4873:
[----:B------:R-:W-:-:S05]  /*164e0*/  LOP3.LUT R5, R0, 0x80, R5, 0xf8, !PT ;  /* 0x0000008000057812 */ /* 0x000fca00078ef805 */
[----:B------:R2:W-:Y:S01]  /*164f0*/  STG.E.U8 desc[UR36][R2.64], R5 ;  /* 0x0000000502007986 */ /* 0x0005e2000c101124 */
[----:B------:R-:W-:Y:S05]  /*16500*/  BRA `(.L_x_4848) ;  /* 0x00000000009c7947 */ /* 0x000fea0003800000 */
.L_x_4870:
        /* <DEDUP_REMOVED lines=20> */
.L_x_4876:
[----:B------:R-:W-:Y:S01]  /*16650*/  IMAD.MOV.U32 R0, RZ, RZ, 0x7f ;  /* 0x0000007fff007424 */ /* 0x000fe200078e00ff */
[----:B------:R-:W-:-:S04]  /*16660*/  ISETP.GT.U32.AND P0, PT, R4, 0x7f800000, PT ;  /* 0x7f8000000400780c */ /* 0x000fc80003f04070 */
[----:B------:R-:W-:-:S09]  /*16670*/  SEL R0, R0, 0x7c, P0 ;  /* 0x0000007c00007807 */ /* 0x000fd20000000000 */
.L_x_4877:
[----:B------:R-:W-:Y:S05]  /*16680*/  BSYNC.RECONVERGENT B0 ;  /* 0x0000000000007941 */ /* 0x000fea0003800200 */
.L_x_4875:
[----:B------:R-:W-:-:S04]  /*16690*/  SHF.R.U32.HI R5, RZ, 0x18, R5 ;  /* 0x00000018ff057819 */ /* 0x000fc80000011605 */
[----:B------:R-:W-:-:S05]  /*166a0*/  LOP3.LUT R5, R0, 0x80, R5, 0xf8, !PT ;  /* 0x0000008000057812 */ /* 0x000fca00078ef805 */
[----:B------:R1:W-:Y:S01]  /*166b0*/  STG.E.U8 desc[UR36][R2.64], R5 ;  /* 0x0000000502007986 */ /* 0x0003e2000c101124 */
[----:B------:R-:W-:Y:S05]  /*166c0*/  BRA `(.L_x_4848) ;  /* 0x00000000002c7947 */ /* 0x000fea0003800000 */
.L_x_4869:
        /* <DEDUP_REMOVED lines=11> */
.L_x_4848:
[----:B------:R-:W-:-:S07]  /*16780*/  IADD3 R17, PT, PT, R17, 0x80, RZ ;  /* 0x0000008011117810 */ /* 0x000fce0007ffe0ff */
.L_x_4800:
[----:B------:R-:W-:Y:S05]  /*16790*/  BSYNC.RECONVERGENT B6 ;  /* 0x0000000000067941 */ /* 0x000fea0003800200 */
.L_x_4799:
[----:B------:R-:W5:Y:S02]  /*167a0*/  LDCU UR4, c[0x0][0x380] ;  /* 0x00007000ff0477ac */ /* 0x000f640008000800 */
[----:B-----5:R-:W-:-:S13]  /*167b0*/  ISETP.GE.AND P0, PT, R17, UR4, PT ;  /* 0x0000000411007c0c */ /* 0x020fda000bf06270 */
[----:B------:R-:W-:Y:S05]  /*167c0*/  @P0 EXIT ;  /* 0x000000000000094d */ /* 0x000fea0003800000 */
[----:B------:R-:W5:Y:S01]  /*167d0*/  LDCU UR4, c[0x0][0x388] ;  /* 0x00007100ff0477ac */ /* 0x000f620008000800 */
[----:B01-34-:R-:W-:Y:S02]  /*167e0*/  IMAD.MOV.U32 R0, RZ, RZ, RZ ;  /* 0x000000ffff007224 */ /* 0x01bfe400078e00ff */
        /* <DEDUP_REMOVED lines=8> */
[----:B--2---:R-:W-:-:S05]  /*16870*/  IMAD.HI.U32 R2, R17, UR4, R16 ;  /* 0x0000000411027c27 */ /* 0x004fca000f8e0010 */
[----:B------:R-:W-:-:S04]  /*16880*/  SHF.R.U32.HI R3, RZ, UR5, R2 ;  /* 0x00000005ff037c19 */ /* 0x000fc80008011602 */
[----:B------:R-:W-:-:S05]  /*16890*/  IADD3 R0, PT, PT, -R3, RZ, RZ ;  /* 0x000000ff03007210 */ /* 0x000fca0007ffe1ff */
        /* <DEDUP_REMOVED lines=290> */
.L_x_4878:
[----:B------:R-:W0:Y:S01]  /*17ac0*/  LDCU.128 UR8, c[0x0][0x580] ;  /* 0x0000b000ff0877ac */ /* 0x000e220008000c00 */
[----:B------:R-:W-:Y:S01]  /*17ad0*/  BSSY.RECONVERGENT B6, `(.L_x_4879) ;  /* 0x000010e000067945 */ /* 0x000fe20003800200 */
[----:B------:R-:W-:-:S04]  /*17ae0*/  UPRMT UR4, UR41, 0x9910, URZ ;  /* 0x0000991029047896 */ /* 0x000fc800080000ff */
[----:B------:R-:W-:Y:S01]  /*17af0*/  UISETP.GT.AND UP0, UPT, UR4, 0x9, UPT ;  /* 0x000000090400788c */ /* 0x000fe2000bf04270 */
[----:B0-----:R-:W-:Y:S02]  /*17b00*/  IADD3 R16, P0, PT, R16, UR8, RZ ;  /* 0x0000000810107c10 */ /* 0x001fe4000ff1e0ff */
[----:B--2---:R-:W-:-:S03]  /*17b10*/  IADD3 R2, P1, PT, R0, UR10, RZ ;  /* 0x0000000a00027c10 */ /* 0x004fc6000ff3e0ff */
[----:B------:R-:W-:Y:S02]  /*17b20*/  IMAD.X R17, RZ, RZ, UR9, P0 ;  /* 0x00000009ff117e24 */ /* 0x000fe400080e06ff */
        /* <DEDUP_REMOVED lines=14> */
.L_x_4883:
[----:B------:R-:W2:Y:S01]  /*17c10*/  LDG.E.U8 R2, desc[UR36][R2.64] ;  /* 0x0000002402027981 */ /* 0x000ea2000c1e1100 */
[----:B------:R-:W-:Y:S01]  /*17c20*/  CS2R R10, SRZ ;  /* 0x00000000000a7805 */ /* 0x000fe2000001ff00 */
[----:B--2---:R4:W0:Y:S02]  /*17c30*/  I2F.F64.U16 R8, R2 ;  /* 0x0000000200087312 */ /* 0x0048240000101800 */
[----:B0---4-:R-:W-:Y:S05]  /*17c40*/  BRA `(.L_x_4885) ;  /* 0x0000000c00d87947 */ /* 0x011fea0003800000 */
.L_x_4882:
        /* <DEDUP_REMOVED lines=10> */
.L_x_4887:
[----:B------:R-:W2:Y:S01]  /*17cf0*/  LDG.E R2, desc[UR36][R2.64] ;  /* 0x0000002402027981 */ /* 0x000ea2000c1e1900 */
[----:B------:R-:W-:Y:S01]  /*17d00*/  CS2R R10, SRZ ;  /* 0x00000000000a7805 */ /* 0x000fe2000001ff00 */
[----:B--2---:R4:W0:Y:S02]  /*17d10*/  I2F.F64 R8, R2 ;  /* 0x0000000200087312 */ /* 0x0048240000201c00 */
[----:B0---4-:R-:W-:Y:S05]  /*17d20*/  BRA `(.L_x_4885) ;  /* 0x0000000c00a07947 */ /* 0x011fea0003800000 */
.L_x_4886:
[----:B------:R-:W2:Y:S01]  /*17d30*/  LDG.E.U16 R2, desc[UR36][R2.64] ;  /* 0x0000002402027981 */ /* 0x000ea2000c1e1500 */
[----:B------:R-:W-:Y:S01]  /*17d40*/  CS2R R10, SRZ ;  /* 0x00000000000a7805 */ /* 0x000fe2000001ff00 */
[----:B--2---:R4:W0:Y:S02]  /*17d50*/  I2F.F64.S16 R8, R2 ;  /* 0x0000000200087312 */ /* 0x0048240000101c00 */
[----:B0---4-:R-:W-:Y:S05]  /*17d60*/  BRA `(.L_x_4885) ;  /* 0x0000000c00907947 */ /* 0x011fea0003800000 */
.L_x_4881:
        /* <DEDUP_REMOVED lines=9> */
[----:B------:R-:W4:Y:S02]  /*17e00*/  F2F.F64.F32 R8, R8 ;  /* 0x0000000800087310 */ /* 0x000f240000201800 */
[----:B----4-:R-:W-:Y:S05]  /*17e10*/  BRA `(.L_x_4885) ;  /* 0x0000000c00647947 */ /* 0x010fea0003800000 */
.L_x_4889:
[----:B------:R-:W2:Y:S01]  /*17e20*/  LDG.E.U16 R0, desc[UR36][R2.64] ;  /* 0x0000002402007981 */ /* 0x000ea2000c1e1500 */
[----:B------:R-:W-:Y:S01]  /*17e30*/  CS2R R10, SRZ ;  /* 0x00000000000a7805 */ /* 0x000fe2000001ff00 */
[----:B--2---:R-:W-:-:S05]  /*17e40*/  HADD2.F32 R0, -RZ, R0.H0_H0 ;  /* 0x20000000ff007230 */ /* 0x004fca0000004100 */
[----:B------:R-:W-:-:S04]  /*17e50*/  FMUL.FTZ R0, R0, 1 ;  /* 0x3f80000000007820 */ /* 0x000fc80000410000 */
[----:B------:R4:W0:Y:S02]  /*17e60*/  F2F.F64.F32 R8, R0 ;  /* 0x0000000000087310 */ /* 0x0008240000201800 */
[----:B0---4-:R-:W-:Y:S05]  /*17e70*/  BRA `(.L_x_4885) ;  /* 0x0000000c004c7947 */ /* 0x011fea0003800000 */
.L_x_4888:
        /* <DEDUP_REMOVED lines=9> */
[----:B------:R-:W3:-:S15]  /*17f10*/  F2F.F64.F32 R8, R8 ;  /* 0x0000000800087310 */ /* 0x000ede0000201800 */
[----:B------:R-:W-:-:S15]  /*17f20*/  NOP ;  /* 0x0000000000007918 */ /* 0x000fde0000000000 */
[----:B------:R-:W-:-:S15]  /*17f30*/  NOP ;  /* 0x0000000000007918 */ /* 0x000fde0000000000 */
[----:B------:R-:W-:-:S15]  /*17f40*/  NOP ;  /* 0x0000000000007918 */ /* 0x000fde0000000000 */
[----:B------:R-:W-:-:S04]  /*17f50*/  NOP ;  /* 0x0000000000007918 */ /* 0x000fc80000000000 */
[----:B------:R-:W4:Y:S02]  /*17f60*/  F2F.F64.F32 R10, R10 ;  /* 0x0000000a000a7310 */ /* 0x000f240000201800 */
[----:B---34-:R-:W-:Y:S05]  /*17f70*/  BRA `(.L_x_4885) ;  /* 0x0000000c000c7947 */ /* 0x018fea0003800000 */
.L_x_4891:
[----:B------:R-:W2:Y:S02]  /*17f80*/  LDG.E R2, desc[UR36][R2.64] ;  /* 0x0000002402027981 */ /* 0x000ea4000c1e1900 */
[----:B--2---:R-:W-:-:S05]  /*17f90*/  HADD2.F32 R0, -RZ, R2.H0_H0 ;  /* 0x20000002ff007230 */ /* 0x004fca0000004100 */
[----:B------:R-:W-:Y:S01]  /*17fa0*/  FMUL.FTZ R8, R0, 1 ;  /* 0x3f80000000087820 */ /* 0x000fe20000410000 */
[----:B------:R-:W-:-:S05]  /*17fb0*/  HADD2.F32 R0, -RZ, R2.H1_H1 ;  /* 0x30000002ff007230 */ /* 0x000fca0000004100 */
[----:B------:R-:W-:Y:S01]  /*17fc0*/  FMUL.FTZ R0, R0, 1 ;  /* 0x3f80000000007820 */ /* 0x000fe20000410000 */
[----:B------:R-:W3:-:S15]  /*17fd0*/  F2F.F64.F32 R8, R8 ;  /* 0x0000000800087310 */ /* 0x000ede0000201800 */
[----:B------:R-:W-:-:S15]  /*17fe0*/  NOP ;  /* 0x0000000000007918 */ /* 0x000fde0000000000 */
[----:B------:R-:W-:-:S15]  /*17ff0*/  NOP ;  /* 0x0000000000007918 */ /* 0x000fde0000000000 */
[----:B------:R-:W-:-:S15]  /*18000*/  NOP ;  /* 0x0000000000007918 */ /* 0x000fde0000000000 */
[----:B------:R-:W-:-:S04]  /*18010*/  NOP ;  /* 0x0000000000007918 */ /* 0x000fc80000000000 */
[----:B------:R4:W0:Y:S02]  /*18020*/  F2F.F64.F32 R10, R0 ;  /* 0x00000000000a7310 */ /* 0x0008240000201800 */
[----:B0--34-:R-:W-:Y:S05]  /*18030*/  BRA `(.L_x_4885) ;  /* 0x0000000800dc7947 */ /* 0x019fea0003800000 */
.L_x_4890:
[----:B------:R3:W5:Y:S01]  /*18040*/  LDG.E.64 R8, desc[UR36][R2.64] ;  /* 0x0000002402087981 */ /* 0x000762000c1e1b00 */
[----:B------:R-:W-:Y:S01]  /*18050*/  CS2R R10, SRZ ;  /* 0x00000000000a7805 */ /* 0x000fe2000001ff00 */
[----:B------:R-:W-:Y:S06]  /*18060*/  BRA `(.L_x_4885) ;  /* 0x0000000800d07947 */ /* 0x000fec0003800000 */
.L_x_4880:
        /* <DEDUP_REMOVED lines=14> */
.L_x_4894:
[----:B------:R2:W5:Y:S01]  /*18150*/  LDG.E.128 R8, desc[UR36][R2.64] ;  /* 0x0000002402087981 */ /* 0x000562000c1e1d00 */
[----:B------:R-:W-:Y:S05]  /*18160*/  BRA `(.L_x_4885) ;  /* 0x0000000800907947 */ /* 0x000fea0003800000 */
.L_x_4893:
        /* <DEDUP_REMOVED lines=26> */
[----:B------:R3:W4:Y:S02]  /*18310*/  F2F.F64.F32 R8, R5 ;  /* 0x0000000500087310 */ /* 0x0007240000201800 */
[----:B---34-:R-:W-:Y:S05]  /*18320*/  BRA `(.L_x_4885) ;  /* 0x0000000800207947 */ /* 0x018fea0003800000 */
.L_x_4896:
[----:B------:R-:W2:Y:S01]  /*18330*/  LDG.E.U8 R2, desc[UR36][R2.64] ;  /* 0x0000002402027981 */ /* 0x000ea2000c1e1100 */
[----:B------:R-:W-:Y:S01]  /*18340*/  CS2R R10, SRZ ;  /* 0x00000000000a7805 */ /* 0x000fe2000001ff00 */
        /* <DEDUP_REMOVED lines=11> */
[----:B------:R3:W4:Y:S02]  /*18400*/  F2F.F64.F32 R8, R0 ;  /* 0x0000000000087310 */ /* 0x0007240000201800 */
[----:B---34-:R-:W-:Y:S05]  /*18410*/  BRA `(.L_x_4885) ;  /* 0x0000000400e47947 */ /* 0x018fea0003800000 */
.L_x_4895:
[----:B------:R-:W2:Y:S01]  /*18420*/  LDG.E.U16 R0, desc[UR36][R2.64] ;  /* 0x0000002402007981 */ /* 0x000ea2000c1e1500 */
[----:B------:R-:W-:Y:S01]  /*18430*/  CS2R R10, SRZ ;  /* 0x00000000000a7805 */ /* 0x000fe2000001ff00 */
[----:B--2---:R-:W-:-:S04]  /*18440*/  IMAD.U32 R0, R0, 0x10000, RZ ;  /* 0x0001000000007824 */ /* 0x004fc800078e00ff */
[----:B------:R-:W-:-:S04]  /*18450*/  FMUL.FTZ R0, R0, 1 ;  /* 0x3f80000000007820 */ /* 0x000fc80000410000 */
[----:B------:R3:W4:Y:S02]  /*18460*/  F2F.F64.F32 R8, R0 ;  /* 0x0000000000087310 */ /* 0x0007240000201800 */
[----:B---34-:R-:W-:Y:S05]  /*18470*/  BRA `(.L_x_4885) ;  /* 0x0000000400cc7947 */ /* 0x018fea0003800000 */
.L_x_4892:
        /* <DEDUP_REMOVED lines=12> */
.L_x_4899:
[----:B------:R-:W2:Y:S01]  /*18540*/  LDG.E.U8 R3, desc[UR36][R2.64] ;  /* 0x0000002402037981 */ /* 0x000ea2000c1e1100 */
[----:B------:R-:W-:Y:S02]  /*18550*/  CS2R R10, SRZ ;  /* 0x00000000000a7805 */ /* 0x000fe4000001ff00 */
        /* <DEDUP_REMOVED lines=20> */
.L_x_4901:
[----:B------:R-:W-:Y:S05]  /*186a0*/  BSYNC.RECONVERGENT B0 ;  /* 0x0000000000007941 */ /* 0x000fea0003800200 */
.L_x_4900:
[----:B------:R-:W-:Y:S01]  /*186b0*/  IMAD.SHL.U32 R0, R0, 0x100000, RZ ;  /* 0x0010000000007824 */ /* 0x000fe200078e00ff */
[----:B------:R-:W-:-:S04]  /*186c0*/  LEA R2, R2, 0x3b800000, 0x17 ;  /* 0x3b80000002027811 */ /* 0x000fc800078eb8ff */
[----:B------:R-:W-:-:S05]  /*186d0*/  LOP3.LUT R0, R2, R0, R7, 0xfe, !PT ;  /* 0x0000000002007212 */ /* 0x000fca00078efe07 */
[----:B------:R-:W-:-:S04]  /*186e0*/  FMUL.FTZ R0, R0, 1 ;  /* 0x3f80000000007820 */ /* 0x000fc80000410000 */
[----:B------:R2:W3:Y:S02]  /*186f0*/  F2F.F64.F32 R8, R0 ;  /* 0x0000000000087310 */ /* 0x0004e40000201800 */
[----:B--23--:R-:W-:Y:S05]  /*18700*/  BRA `(.L_x_4885) ;  /* 0x0000000400287947 */ /* 0x00cfea0003800000 */
.L_x_4898:
        /* <DEDUP_REMOVED lines=22> */
.L_x_4903:
[----:B------:R-:W-:Y:S05]  /*18870*/  BSYNC.RECONVERGENT B0 ;  /* 0x0000000000007941 */ /* 0x000fea0003800200 */
.L_x_4902:
[----:B------:R-:W-:Y:S01]  /*18880*/  IMAD.SHL.U32 R0, R0, 0x200000, RZ ;  /* 0x0020000000007824 */ /* 0x000fe200078e00ff */
[----:B------:R-:W-:-:S04]  /*18890*/  LEA R2, R2, 0x37800000, 0x17 ;  /* 0x3780000002027811 */ /* 0x000fc800078eb8ff */
[----:B------:R-:W-:-:S05]  /*188a0*/  LOP3.LUT R0, R2, R0, R7, 0xfe, !PT ;  /* 0x0000000002007212 */ /* 0x000fca00078efe07 */
[----:B------:R-:W-:-:S04]  /*188b0*/  FMUL.FTZ R0, R0, 1 ;  /* 0x3f80000000007820 */ /* 0x000fc80000410000 */
[----:B------:R2:W3:Y:S02]  /*188c0*/  F2F.F64.F32 R8, R0 ;  /* 0x0000000000087310 */ /* 0x0004e40000201800 */
[----:B--23--:R-:W-:Y:S05]  /*188d0*/  BRA `(.L_x_4885) ;  /* 0x0000000000b47947 */ /* 0x00cfea0003800000 */
.L_x_4897:
        /* <DEDUP_REMOVED lines=19> */
.L_x_4884:
        /* <DEDUP_REMOVED lines=16> */
.L_x_4906:
[----:B------:R-:W-:Y:S02]  /*18b10*/  CS2R R8, SRZ ;  /* 0x0000000000087805 */ /* 0x000fe4000001ff00 */
[----:B------:R-:W-:Y:S01]  /*18b20*/  CS2R R10, SRZ ;  /* 0x00000000000a7805 */ /* 0x000fe2000001ff00 */
[----:B------:R-:W-:Y:S06]  /*18b30*/  BRA `(.L_x_4885) ;  /* 0x00000000001c7947 */ /* 0x000fec0003800000 */
.L_x_4905:
[----:B------:R-:W2:Y:S01]  /*18b40*/  LDG.E.64 R8, desc[UR36][R2.64] ;  /* 0x0000002402087981 */ /* 0x000ea2000c1e1b00 */
[----:B------:R-:W-:Y:S01]  /*18b50*/  CS2R R10, SRZ ;  /* 0x00000000000a7805 */ /* 0x000fe2000001ff00 */
[----:B--2---:R-:W2:Y:S02]  /*18b60*/  I2F.F64.U64 R8, R8 ;  /* 0x0000000800087312 */ /* 0x004ea40000301800 */
[----:B--2---:R-:W-:Y:S05]  /*18b70*/  BRA `(.L_x_4885) ;  /* 0x00000000000c7947 */ /* 0x004fea0003800000 */
.L_x_4904:
[----:B------:R-:W2:Y:S01]  /*18b80*/  LDG.E R2, desc[UR36][R2.64] ;  /* 0x0000002402027981 */ /* 0x000ea2000c1e1900 */
[----:B------:R-:W-:Y:S01]  /*18b90*/  CS2R R10, SRZ ;  /* 0x00000000000a7805 */ /* 0x000fe2000001ff00 */
[----:B--2---:R0:W1:Y:S06]  /*18ba0*/  I2F.F64.U32 R8, R2 ;  /* 0x0000000200087312 */ /* 0x00406c0000201800 */
.L_x_4885:
[----:B------:R-:W-:Y:S05]  /*18bb0*/  BSYNC.RECONVERGENT B6 ;  /* 0x0000000000067941 */ /* 0x000fea0003800200 */
.L_x_4879:
        /* <DEDUP_REMOVED lines=73> */
.L_x_4908:
[----:B------:R-:W-:Y:S05]  /*19050*/  BSYNC.RECONVERGENT B1 ;  /* 0x0000000000017941 */ /* 0x000fea0003800200 */
.L_x_4907:
        /* <DEDUP_REMOVED lines=176> */
.L_x_4910:
[----:B------:R-:W-:Y:S02]  /*19b60*/  FSEL R4, RZ, 3.37028055040000000000e+12, P0 ;  /* 0x54442d18ff047808 */ /* 0x000fe40000000000 */
[----:B------:R-:W-:-:S07]  /*19b70*/  FSEL R5, RZ, 2.1426990032196044922, P0 ;  /* 0x400921fbff057808 */ /* 0x000fce0000000000 */
.L_x_4911:
[----:B------:R-:W-:Y:S05]  /*19b80*/  BSYNC.RECONVERGENT B0 ;  /* 0x0000000000007941 */ /* 0x000fea0003800200 */
.L_x_4909:
[----:B------:R-:W0:Y:S01]  /*19b90*/  DADD R2, -RZ, |R8| ;  /* 0x00000000ff027229 */ /* 0x000e220000000508 */
[----:B------:R-:W-:Y:S01]  /*19ba0*/  IMAD.MOV.U32 R18, RZ, RZ, RZ ;  /* 0x000000ffff127224 */ /* 0x000fe200078e00ff */
[CC--:B0-----:R-:W-:Y:S01]  /*19bb0*/  ISETP.LT.U32.AND P0, PT, R28.reuse, R2.reuse, PT ;  /* 0x000000021c00720c */ /* 0x0c1fe20003f01070 */
[----:B------:R-:W-:Y:S01]  /*19bc0*/  IMAD.MOV.U32 R26, RZ, RZ, 0x0 ;  /* 0x00000000ff1a7424 */ /* 0x000fe200078e00ff */
[----:B------:R-:W-:Y:S01]  /*19bd0*/  MOV R27, 0x3fd80000 ;  /* 0x3fd80000001b7802 */ /* 0x000fe20000000f00 */
[----:B------:R-:W-:Y:S01]  /*19be0*/  BSSY.RECONVERGENT B1, `(.L_x_4912) ;  /* 0x00002e1000017945 */ /* 0x000fe20003800200 */
[----:B------:R-:W-:Y:S02]  /*19bf0*/  ISETP.LT.U32.AND.EX P0, PT, R29, R3, PT, P0 ;  /* 0x000000031d00720c */ /* 0x000fe40003f01100 */
[----:B------:R-:W-:Y:S02]  /*19c00*/  LOP3.LUT R5, R5, 0x80000000, R11, 0xb8, !PT ;  /* 0x8000000005057812 */ /* 0x000fe400078eb80b */
[----:B------:R-:W-:-:S02]  /*19c10*/  SEL R32, R28, R2, P0 ;  /* 0x000000021c207207 */ /* 0x000fc40000000000 */
        /* <DEDUP_REMOVED lines=29> */
[----:B------:R-:W-:-:S04]  /*19df0*/  IMAD.MOV.U32 R2, RZ, RZ, -0x1 ;  /* 0xffffffffff027424 */ /* 0x000fc800078e00ff */
[----:B------:R-:W-:-:S15]  /*19e00*/  IMAD.MOV.U32 R19, RZ, RZ, R3 ;  /* 0x000000ffff137224 */ /* 0x000fde00078e0003 */
[----:B------:R-:W-:-:S15]  /*19e10*/  NOP ;  /* 0x0000000000007918 */ /* 0x000fde0000000000 */
[----:B------:R-:W-:-:S15]  /*19e20*/  NOP ;  /* 0x0000000000007918 */ /* 0x000fde0000000000 */
[----:B------:R-:W-:-:S12]  /*19e30*/  NOP ;  /* 0x0000000000007918 */ /* 0x000fd80000000000 */
[----:B------:R1:W-:Y:S02]  /*19e40*/  DSETP.NEU.AND P2, PT, R14, RZ, PT ;  /* 0x000000ff0e00722a */ /* 0x0003e40003f4d000 */
[----:B-1----:R-:W-:Y:S02]  /*19e50*/  IMAD.MOV.U32 R14, RZ, RZ, R13 ;  /* 0x000000ffff0e7224 */ /* 0x002fe400078e000d */
[----:B------:R-:W-:-:S15]  /*19e60*/  IMAD.MOV.U32 R15, RZ, RZ, R2 ;  /* 0x000000ffff0f7224 */ /* 0x000fde00078e0002 */
[----:B------:R-:W-:-:S15]  /*19e70*/  NOP ;  /* 0x0000000000007918 */ /* 0x000fde0000000000 */
[----:B------:R-:W-:-:S15]  /*19e80*/  NOP ;  /* 0x0000000000007918 */ /* 0x000fde0000000000 */
[----:B------:R-:W-:-:S15]  /*19e90*/  NOP ;  /* 0x0000000000007918 */ /* 0x000fde0000000000 */
[----:B------:R-:W0:Y:S02]  /*19ea0*/  DSETP.MIN.AND P1, P3, R12, R2, PT ;  /* 0x000000020c00722a */ /* 0x000e240003b20000 */
[----:B0-----:R-:W-:Y:S02]  /*19eb0*/  FSEL R21, R14, R19, P1 ;  /* 0x000000130e157208 */ /* 0x001fe40000800000 */
[----:B------:R-:W-:Y:S02]  /*19ec0*/  MOV R14, R12 ;  /* 0x0000000c000e7202 */ /* 0x000fe40000000f00 */
[----:B------:R-:W-:Y:S02]  /*19ed0*/  @P3 LOP3.LUT R21, R19, 0x80000, RZ, 0xfc, !PT ;  /* 0x0008000013153812 */ /* 0x000fe400078efcff */
[----:B------:R-:W-:Y:S02]  /*19ee0*/  SEL R14, R14, R15, P1 ;  /* 0x0000000f0e0e7207 */ /* 0x000fe40000800000 */
[----:B------:R-:W-:Y:S01]  /*19ef0*/  ISETP.GE.U32.AND P1, PT, R33, 0x7ff00000, PT ;  /* 0x7ff000002100780c */ /* 0x000fe20003f26070 */
[----:B------:R-:W-:-:S04]  /*19f00*/  IMAD.MOV.U32 R15, RZ, RZ, R21 ;  /* 0x000000ffff0f7224 */ /* 0x000fc800078e0015 */
[----:B------:R-:W0:-:S15]  /*19f10*/  MUFU.RSQ64H R19, R15 ;  /* 0x0000000f00137308 */ /* 0x000e1e0000001c00 */
        /* <DEDUP_REMOVED lines=144> */
[----:B------:R-:W-:Y:S01]  /*1a820*/  IMAD.MOV.U32 R3, RZ, RZ, R18 ;  /* 0x000000ffff037224 */ /* 0x000fe200078e0012 */
[----:B------:R-:W-:Y:S01]  /*1a830*/  MOV R11, 0xfffffc01 ;  /* 0xfffffc01000b7802 */ /* 0x000fe20000000f00 */
        /* <DEDUP_REMOVED lines=189> */
.L_x_4913:
        /* <DEDUP_REMOVED lines=215> */
.L_x_4916:
        /* <DEDUP_REMOVED lines=55> */
.L_x_4919:
[----:B------:R-:W-:Y:S05]  /*1c4f0*/  BSYNC.RECONVERGENT B3 ;  /* 0x0000000000037941 */ /* 0x000fea0003800200 */
.L_x_4918:
        /* <DEDUP_REMOVED lines=77> */
.L_x_4917:
[----:B------:R-:W-:Y:S05]  /*1c9d0*/  BSYNC.RECONVERGENT B2 ;  /* 0x0000000000027941 */ /* 0x000fea0003800200 */
.L_x_4915:
[----:B-1----:R-:W1:Y:S02]  /*1c9e0*/  DMUL R8, R8, 0.5 ;  /* 0x3fe0000008087828 */ /* 0x002e640000000000 */
.L_x_4914:
[----:B------:R-:W-:Y:S05]  /*1c9f0*/  BSYNC.RECONVERGENT B1 ;  /* 0x0000000000017941 */ /* 0x000fea0003800200 */
.L_x_4912:
        /* <DEDUP_REMOVED lines=12> */
[----:B-1----:R-:W-:Y:S01]  /*1cac0*/  STG.E.U8 desc[UR36][R16.64], R9 ;  /* 0x0000000910007986 */ /* 0x002fe2000c101124 */
[----:B------:R-:W-:Y:S05]  /*1cad0*/  EXIT ;  /* 0x000000000000794d */ /* 0x000fea0003800000 */
.L_x_4923:
[----:B-1----:R-:W1:Y:S02]  /*1cae0*/  F2I.S64.F64.TRUNC R8, R8 ;  /* 0x0000000800087311 */ /* 0x002e64000030d900 */
[----:B-1----:R-:W-:-:S05]  /*1caf0*/  IMAD.MOV.U32 R3, RZ, RZ, R8 ;  /* 0x000000ffff037224 */ /* 0x002fca00078e0008 */
[----:B------:R-:W-:Y:S01]  /*1cb00*/  STG.E.U8 desc[UR36][R16.64], R3 ;  /* 0x0000000310007986 */ /* 0x000fe2000c101124 */
[----:B------:R-:W-:Y:S05]  /*1cb10*/  EXIT ;  /* 0x000000000000794d */ /* 0x000fea0003800000 */
.L_x_4922:
[----:B------:R-:W-:-:S09]  /*1cb20*/  UISETP.NE.AND UP0, UPT, UR4, 0x2, UPT ;  /* 0x000000020400788c */ /* 0x000fd2000bf05270 */
[----:B------:R-:W-:Y:S05]  /*1cb30*/  BRA.U !UP0, `(.L_x_4925) ;  /* 0x0000000108287547 */ /* 0x000fea000b800000 */
[----:B------:R-:W-:-:S09]  /*1cb40*/  UISETP.NE.AND UP0, UPT, UR4, 0x3, UPT ;  /* 0x000000030400788c */ /* 0x000fd2000bf05270 */
[----:B------:R-:W-:Y:S05]  /*1cb50*/  BRA.U !UP0, `(.L_x_4926) ;  /* 0x0000000108147547 */ /* 0x000fea000b800000 */
[----:B------:R-:W-:-:S09]  /*1cb60*/  UISETP.NE.AND UP0, UPT, UR4, 0x4, UPT ;  /* 0x000000040400788c */ /* 0x000fd2000bf05270 */
[----:B------:R-:W-:Y:S05]  /*1cb70*/  BRA.U UP0, `(.L_x_4924) ;  /* 0x0000000d008c7547 */ /* 0x000fea000b800000 */
[----:B-1----:R-:W1:Y:S02]  /*1cb80*/  F2I.S64.F64.TRUNC R8, R8 ;  /* 0x0000000800087311 */ /* 0x002e64000030d900 */
[----:B-1----:R-:W-:Y:S01]  /*1cb90*/  STG.E.64 desc[UR36][R16.64], R8 ;  /* 0x0000000810007986 */ /* 0x002fe2000c101b24 */
[----:B------:R-:W-:Y:S05]  /*1cba0*/  EXIT ;  /* 0x000000000000794d */ /* 0x000fea0003800000 */
.L_x_4926:
[----:B-1----:R-:W1:Y:S02]  /*1cbb0*/  F2I.F64.TRUNC R9, R8 ;  /* 0x0000000800097311 */ /* 0x002e64000030d100 */
[----:B-1----:R-:W-:Y:S01]  /*1cbc0*/  STG.E desc[UR36][R16.64], R9 ;  /* 0x0000000910007986 */ /* 0x002fe2000c101924 */
[----:B------:R-:W-:Y:S05]  /*1cbd0*/  EXIT ;  /* 0x000000000000794d */ /* 0x000fea0003800000 */
.L_x_4925:
[----:B-1----:R-:W1:Y:S02]  /*1cbe0*/  F2I.F64.TRUNC R9, R8 ;  /* 0x0000000800097311 */ /* 0x002e64000030d100 */
[----:B-1----:R-:W-:Y:S01]  /*1cbf0*/  STG.E.U16 desc[UR36][R16.64], R9 ;  /* 0x0000000910007986 */ /* 0x002fe2000c101524 */
[----:B------:R-:W-:Y:S05]  /*1cc00*/  EXIT ;  /* 0x000000000000794d */ /* 0x000fea0003800000 */
.L_x_4921:
        /* <DEDUP_REMOVED lines=17> */
.L_x_4928:
        /* <DEDUP_REMOVED lines=12> */
.L_x_4927:
        /* <DEDUP_REMOVED lines=26> */
[----:B------:R-:W-:Y:S01]  /*1cf80*/  STG.E.64 desc[UR36][R16.64], R2 ;  /* 0x0000000210007986 */ /* 0x000fe2000c101b24 */
[----:B------:R-:W-:Y:S05]  /*1cf90*/  EXIT ;  /* 0x000000000000794d */ /* 0x000fea0003800000 */
.L_x_4930:
        /* <DEDUP_REMOVED lines=21> */
[----:B------:R-:W-:Y:S01]  /*1d0f0*/  STG.E desc[UR36][R16.64], R3 ;  /* 0x0000000310007986 */ /* 0x000fe2000c101924 */
[----:B------:R-:W-:Y:S05]  /*1d100*/  EXIT ;  /* 0x000000000000794d */ /* 0x000fea0003800000 */
.L_x_4929:
[----:B-1----:R-:W-:Y:S01]  /*1d110*/  STG.E.64 desc[UR36][R16.64], R8 ;  /* 0x0000000810007986 */ /* 0x002fe2000c101b24 */
[----:B------:R-:W-:Y:S05]  /*1d120*/  EXIT ;  /* 0x000000000000794d */ /* 0x000fea0003800000 */
.L_x_4920:
        /* <DEDUP_REMOVED lines=11> */
[----:B-1----:R-:W-:Y:S01]  /*1d1e0*/  STG.E.U16 desc[UR36][R16.64], R9 ;  /* 0x0000000910007986 */ /* 0x002fe2000c101524 */
[----:B------:R-:W-:Y:S05]  /*1d1f0*/  EXIT ;  /* 0x000000000000794d */ /* 0x000fea0003800000 */
.L_x_4934:
        /* <DEDUP_REMOVED lines=26> */
.L_x_4937:
[----:B------:R-:W-:-:S04]  /*1d3a0*/  SHF.R.U32.HI R3, RZ, 0x18, R3 ;  /* 0x00000018ff037819 */ /* 0x000fc80000011603 */
[----:B------:R-:W-:-:S07]  /*1d3b0*/  LOP3.LUT R0, R0, 0x80, R3, 0xf8, !PT ;  /* 0x0000008000007812 */ /* 0x000fce00078ef803 */
.L_x_4936:
[----:B------:R-:W-:Y:S05]  /*1d3c0*/  BSYNC.RECONVERGENT B0 ;  /* 0x0000000000007941 */ /* 0x000fea0003800200 */
.L_x_4935:
[----:B------:R-:W-:Y:S01]  /*1d3d0*/  STG.E.U8 desc[UR36][R16.64], R0 ;  /* 0x0000000010007986 */ /* 0x000fe2000c101124 */
[----:B------:R-:W-:Y:S05]  /*1d3e0*/  EXIT ;  /* 0x000000000000794d */ /* 0x000fea0003800000 */
.L_x_4933:
        /* <DEDUP_REMOVED lines=26> */
.L_x_4940:
[----:B------:R-:W-:-:S04]  /*1d590*/  SHF.R.U32.HI R3, RZ, 0x18, R3 ;  /* 0x00000018ff037819 */ /* 0x000fc80000011603 */
[----:B------:R-:W-:-:S07]  /*1d5a0*/  LOP3.LUT R0, R0, 0x80, R3, 0xf8, !PT ;  /* 0x0000008000007812 */ /* 0x000fce00078ef803 */
.L_x_4939:
[----:B------:R-:W-:Y:S05]  /*1d5b0*/  BSYNC.RECONVERGENT B0 ;  /* 0x0000000000007941 */ /* 0x000fea0003800200 */
.L_x_4938:
[----:B------:R-:W-:Y:S01]  /*1d5c0*/  STG.E.U8 desc[UR36][R16.64], R0 ;  /* 0x0000000010007986 */ /* 0x000fe2000c101124 */
[----:B------:R-:W-:Y:S05]  /*1d5d0*/  EXIT ;  /* 0x000000000000794d */ /* 0x000fea0003800000 */
.L_x_4932:
        /* <DEDUP_REMOVED lines=30> */
.L_x_4942:
[----:B-1----:R-:W1:Y:S02]  /*1d7c0*/  F2I.U64.F64.TRUNC R8, R8 ;  /* 0x0000000800087311 */ /* 0x002e64000030d800 */
[----:B-1----:R-:W-:Y:S01]  /*1d7d0*/  STG.E.64 desc[UR36][R16.64], R8 ;  /* 0x0000000810007986 */ /* 0x002fe2000c101b24 */
[----:B------:R-:W-:Y:S05]  /*1d7e0*/  EXIT ;  /* 0x000000000000794d */ /* 0x000fea0003800000 */
.L_x_4941:
[----:B-1----:R-:W1:Y:S02]  /*1d7f0*/  F2I.U32.F64.TRUNC R9, R8 ;  /* 0x0000000800097311 */ /* 0x002e64000030d000 */
[----:B-1----:R-:W-:Y:S01]  /*1d800*/  STG.E desc[UR36][R16.64], R9 ;  /* 0x0000000910007986 */ /* 0x002fe2000c101924 */
[----:B------:R-:W-:Y:S05]  /*1d810*/  EXIT ;  /* 0x000000000000794d */ /* 0x000fea0003800000 */
.L_x_4931:
        /* <DEDUP_REMOVED lines=13> */
[----:B------:R-:W-:Y:S01]  /*1d8f0*/  STG.E.U8 desc[UR36][R16.64], R3 ;  /* 0x0000000310007986 */ /* 0x000fe2000c101124 */
[----:B------:R-:W-:Y:S05]  /*1d900*/  EXIT ;  /* 0x000000000000794d */ /* 0x000fea0003800000 */
.L_x_4944:
[----:B-1----:R-:W-:Y:S02]  /*1d910*/  IMAD.MOV.U32 R4, RZ, RZ, R8 ;  /* 0x000000ffff047224 */ /* 0x002fe400078e0008 */
[----:B------:R-:W-:-:S05]  /*1d920*/  IMAD.MOV.U32 R5, RZ, RZ, R9 ;  /* 0x000000ffff057224 */ /* 0x000fca00078e0009 */
[----:B------:R-:W-:Y:S01]  /*1d930*/  STG.E.128 desc[UR36][R16.64], R4 ;  /* 0x0000000410007986 */ /* 0x000fe2000c101d24 */
[----:B------:R-:W-:Y:S05]  /*1d940*/  EXIT ;  /* 0x000000000000794d */ /* 0x000fea0003800000 */
.L_x_4943:
[----:B------:R-:W-:-:S09]  /*1d950*/  UISETP.NE.AND UP0, UPT, UR4, 0xf, UPT ;  /* 0x0000000f0400788c */ /* 0x000fd2000bf05270 */
[----:B------:R-:W-:Y:S05]  /*1d960*/  BRA.U !UP0, `(.L_x_4945) ;  /* 0x0000000508287547 */ /* 0x000fea000b800000 */
[----:B------:R-:W-:-:S09]  /*1d970*/  UISETP.NE.AND UP0, UPT, UR4, 0x17, UPT ;  /* 0x000000170400788c */ /* 0x000fd2000bf05270 */
[----:B------:R-:W-:Y:S05]  /*1d980*/  BRA.U !UP0, `(.L_x_4946) ;  /* 0x0000000108b07547 */ /* 0x000fea000b800000 */
[----:B------:R-:W-:-:S09]  /*1d990*/  UISETP.NE.AND UP0, UPT, UR4, 0x18, UPT ;  /* 0x000000180400788c */ /* 0x000fd2000bf05270 */
[----:B------:R-:W-:Y:S05]  /*1d9a0*/  BRA.U !UP0, `(.L_x_4947) ;  /* 0x0000000108447547 */ /* 0x000fea000b800000 */
.L_x_4924:
[----:B------:R-:W-:Y:S01]  /*1d9b0*/  MOV R0, 0x0 ;  /* 0x0000000000007802 */ /* 0x000fe20000000f00 */
[----:B------:R-:W2:Y:S01]  /*1d9c0*/  LDCU.64 UR4, c[0x4][0x148] ;  /* 0x01002900ff0477ac */ /* 0x000ea20008000a00 */
[----:B0-----:R-:W-:Y:S02]  /*1d9d0*/  HFMA2 R13, -RZ, RZ, 0, 0 ;  /* 0x00000000ff0d7431 */ /* 0x001fe400000001ff */
[----:B-1----:R-:W-:Y:S01]  /*1d9e0*/  IMAD.MOV.U32 R8, RZ, RZ, 0x65 ;  /* 0x00000065ff087424 */ /* 0x002fe200078e00ff */
[----:B------:R0:W1:Y:S01]  /*1d9f0*/  LDC.64 R2, c[0x4][R0] ;  /* 0x0100000000027b82 */ /* 0x0000620000000a00 */
[----:B------:R-:W3:Y:S01]  /*1da00*/  LDCU.64 UR6, c[0x4][0x150] ;  /* 0x01002a00ff0677ac */ /* 0x000ee20008000a00 */
[----:B------:R-:W-:Y:S01]  /*1da10*/  IMAD.MOV.U32 R12, RZ, RZ, 0x1 ;  /* 0x00000001ff0c7424 */ /* 0x000fe200078e00ff */
[----:B------:R-:W4:Y:S01]  /*1da20*/  LDCU.64 UR8, c[0x4][0x50] ;  /* 0x01000a00ff0877ac */ /* 0x000f220008000a00 */
[----:B--2---:R-:W-:Y:S01]  /*1da30*/  MOV R4, UR4 ;  /* 0x0000000400047c02 */ /* 0x004fe20008000f00 */
[----:B------:R-:W-:-:S02]  /*1da40*/  IMAD.U32 R5, RZ, RZ, UR5 ;  /* 0x00000005ff057e24 */ /* 0x000fc4000f8e00ff */
[----:B---3--:R-:W-:Y:S02]  /*1da50*/  IMAD.U32 R6, RZ, RZ, UR6 ;  /* 0x00000006ff067e24 */ /* 0x008fe4000f8e00ff */
[----:B------:R-:W-:Y:S01]  /*1da60*/  IMAD.U32 R7, RZ, RZ, UR7 ;  /* 0x00000007ff077e24 */ /* 0x000fe2000f8e00ff */
[----:B----4-:R-:W-:Y:S01]  /*1da70*/  MOV R10, UR8 ;  /* 0x00000008000a7c02 */ /* 0x010fe20008000f00 */
[----:B0-----:R-:W-:-:S07]  /*1da80*/  IMAD.U32 R11, RZ, RZ, UR9 ;  /* 0x00000009ff0b7e24 */ /* 0x001fce000f8e00ff */
[----:B------:R-:W-:-:S07]  /*1da90*/  LEPC R20, `(.L_x_4948) ;  /* 0x000000001014794e */ /* 0x000fce0000000000 */
[----:B-1----:R-:W-:Y:S05]  /*1daa0*/  CALL.ABS.NOINC R2 ;  /* 0x0000000002007343 */ /* 0x002fea0003c00000 */
.L_x_4948:
[----:B------:R-:W-:Y:S05]  /*1dab0*/  EXIT ;  /* 0x000000000000794d */ /* 0x000fea0003800000 */
.L_x_4947:
        /* <DEDUP_REMOVED lines=21> */
.L_x_4950:
[----:B------:R-:W-:Y:S05]  /*1dc10*/  BSYNC.RECONVERGENT B0 ;  /* 0x0000000000007941 */ /* 0x000fea0003800200 */
.L_x_4949:
[----:B------:R-:W-:-:S05]  /*1dc20*/  LOP3.LUT R3, R0, 0x80, R3, 0xf8, !PT ;  /* 0x0000008000037812 */ /* 0x000fca00078ef803 */
[----:B------:R-:W-:Y:S01]  /*1dc30*/  STG.E.U8 desc[UR36][R16.64], R3 ;  /* 0x0000000310007986 */ /* 0x000fe2000c101124 */
[----:B------:R-:W-:Y:S05]  /*1dc40*/  EXIT ;  /* 0x000000000000794d */ /* 0x000fea0003800000 */
.L_x_4946:
        /* <DEDUP_REMOVED lines=20> */
.L_x_4952:
[----:B------:R-:W-:Y:S01]  /*1dd90*/  IMAD.MOV.U32 R0, RZ, RZ, 0x7f ;  /* 0x0000007fff007424 */ /* 0x000fe200078e00ff */
[----:B------:R-:W-:-:S04]  /*1dda0*/  ISETP.GT.U32.AND P0, PT, R2, 0x7f800000, PT ;  /* 0x7f8000000200780c */ /* 0x000fc80003f04070 */
[----:B------:R-:W-:-:S09]  /*1ddb0*/  SEL R0, R0, 0x7c, P0 ;  /* 0x0000007c00007807 */ /* 0x000fd20000000000 */
.L_x_4953:
[----:B------:R-:W-:Y:S05]  /*1ddc0*/  BSYNC.RECONVERGENT B0 ;  /* 0x0000000000007941 */ /* 0x000fea0003800200 */
.L_x_4951:
[----:B------:R-:W-:-:S04]  /*1ddd0*/  SHF.R.U32.HI R3, RZ, 0x18, R3 ;  /* 0x00000018ff037819 */ /* 0x000fc80000011603 */
[----:B------:R-:W-:-:S05]  /*1dde0*/  LOP3.LUT R3, R0, 0x80, R3, 0xf8, !PT ;  /* 0x0000008000037812 */ /* 0x000fca00078ef803 */
[----:B------:R-:W-:Y:S01]  /*1ddf0*/  STG.E.U8 desc[UR36][R16.64], R3 ;  /* 0x0000000310007986 */ /* 0x000fe2000c101124 */
[----:B------:R-:W-:Y:S05]  /*1de00*/  EXIT ;  /* 0x000000000000794d */ /* 0x000fea0003800000 */
.L_x_4945:
        /* <DEDUP_REMOVED lines=12> */
        .weak           $__internal_6_$__cuda_sm20_div_rn_f64_full
        .type           $__internal_6_$__cuda_sm20_div_rn_f64_full,@function
        .size           $__internal_6_$__cuda_sm20_div_rn_f64_full,(.L_x_12149 - $__internal_6_$__cuda_sm20_div_rn_f64_full)
$__internal_6_$__cuda_sm20_div_rn_f64_full:
[----:B------:R-:W-:Y:S01]  /*1ded0*/  IMAD.MOV.U32 R13, RZ, RZ, R15 ;  /* 0x000000ffff0d7224 */ /* 0x000fe200078e000f */
[C---:B------:R-:W-:Y:S01]  /*1dee0*/  LOP3.LUT R21, R5.reuse, 0x7ff00000, RZ, 0xc0, !PT ;  /* 0x7ff0000005157812 */ /* 0x040fe200078ec0ff */
[----:B------:R-:W-:Y:S01]  /*1def0*/  IMAD.MOV.U32 R19, RZ, RZ, 0x1ca00000 ;  /* 0x1ca00000ff137424 */ /* 0x000fe200078e00ff */
[----:B------:R-:W-:Y:S01]  /*1df00*/  FSETP.GEU.AND P0, PT, |R5|, 1.469367938527859385e-39, PT ;  /* 0x001000000500780b */ /* 0x000fe20003f0e200 */
[----:B------:R-:W-:Y:S01]  /*1df10*/  IMAD.MOV.U32 R14, RZ, RZ, R12 ;  /* 0x000000ffff0e7224 */ /* 0x000fe200078e000c */
[C---:B------:R-:W-:Y:S01]  /*1df20*/  FSETP.GEU.AND P2, PT, |R13|.reuse, 1.469367938527859385e-39, PT ;  /* 0x001000000d00780b */ /* 0x040fe20003f4e200 */
[----:B------:R-:W-:Y:S01]  /*1df30*/  BSSY.RECONVERGENT B0, `(.L_x_4954) ;  /* 0x0000078000007945 */ /* 0x000fe20003800200 */
[----:B------:R-:W-:Y:S02]  /*1df40*/  LOP3.LUT R18, R13, 0x7ff00000, RZ, 0xc0, !PT ;  /* 0x7ff000000d127812 */ /* 0x000fe400078ec0ff */
[----:B------:R-:W-:Y:S02]  /*1df50*/  LOP3.LUT R2, R5, 0x800fffff, RZ, 0xc0, !PT ;  /* 0x800fffff05027812 */ /* 0x000fe400078ec0ff */
[----:B------:R-:W-:Y:S01]  /*1df60*/  ISETP.GE.U32.AND P4, PT, R18, R21, PT ;  /* 0x000000151200720c */ /* 0x000fe20003f86070 */
[----:B------:R-:W-:Y:S01]  /*1df70*/  IMAD.MOV.U32 R20, RZ, RZ, R18 ;  /* 0x000000ffff147224 */ /* 0x000fe200078e0012 */
[----:B------:R-:W-:Y:S01]  /*1df80*/  LOP3.LUT R3, R2, 0x3ff00000, RZ, 0xfc, !PT ;  /* 0x3ff0000002037812 */ /* 0x000fe200078efcff */
[----:B------:R-:W-:Y:S01]  /*1df90*/  IMAD.MOV.U32 R2, RZ, RZ, R4 ;  /* 0x000000ffff027224 */ /* 0x000fe200078e0004 */
[----:B------:R-:W-:-:S03]  /*1dfa0*/  MOV R22, 0x1 ;  /* 0x0000000100167802 */ /* 0x000fc60000000f00 */
[----:B------:R-:W-:Y:S02]  /*1dfb0*/  @!P2 LOP3.LUT R15, R5, 0x7ff00000, RZ, 0xc0, !PT ;  /* 0x7ff00000050fa812 */ /* 0x000fe400078ec0ff */
[----:B------:R-:W-:Y:S01]  /*1dfc0*/  @!P2 MOV R26, RZ ;  /* 0x000000ff001aa202 */ /* 0x000fe20000000f00 */
[----:B------:R-:W0:Y:S01]  /*1dfd0*/  @!P0 DMUL R2, R4, 8.98846567431157953865e+307 ;  /* 0x7fe0000004028828 */ /* 0x000e220000000000 */
[----:B------:R-:W-:Y:S01]  /*1dfe0*/  @!P2 ISETP.GE.U32.AND P3, PT, R18, R15, PT ;  /* 0x0000000f1200a20c */ /* 0x000fe20003f66070 */
[----:B0-----:R-:W0:Y:S01]  /*1dff0*/  MUFU.RCP64H R23, R3 ;  /* 0x0000000300177308 */ /* 0x001e220000001800 */
[C---:B------:R-:W-:Y:S02]  /*1e000*/  SEL R15, R19.reuse, 0x63400000, !P4 ;  /* 0x63400000130f7807 */ /* 0x040fe40006000000 */
[----:B------:R-:W-:Y:S02]  /*1e010*/  @!P2 SEL R27, R19, 0x63400000, !P3 ;  /* 0x63400000131ba807 */ /* 0x000fe40005800000 */
[----:B------:R-:W-:-:S02]  /*1e020*/  LOP3.LUT R15, R15, 0x800fffff, R13, 0xf8, !PT ;  /* 0x800fffff0f0f7812 */ /* 0x000fc400078ef80d */
[----:B------:R-:W-:Y:S02]  /*1e030*/  @!P2 LOP3.LUT R27, R27, 0x80000000, R13, 0xf8, !PT ;  /* 0x800000001b1ba812 */ /* 0x000fe400078ef80d */
[----:B------:R-:W-:Y:S02]  /*1e040*/  @!P0 LOP3.LUT R21, R3, 0x7ff00000, RZ, 0xc0, !PT ;  /* 0x7ff0000003158812 */ /* 0x000fe400078ec0ff */
[----:B------:R-:W-:-:S03]  /*1e050*/  @!P2 LOP3.LUT R27, R27, 0x100000, RZ, 0xfc, !PT ;  /* 0x001000001b1ba812 */ /* 0x000fc600078efcff */
[----:B------:R-:W-:-:S15]  /*1e060*/  VIADD R35, R21, 0xffffffff ;  /* 0xffffffff15237836 */ /* 0x000fde0000000000 */
[----:B------:R-:W-:-:S15]  /*1e070*/  NOP ;  /* 0x0000000000007918 */ /* 0x000fde0000000000 */
[----:B------:R-:W-:-:S15]  /*1e080*/  NOP ;  /* 0x0000000000007918 */ /* 0x000fde0000000000 */
[----:B------:R-:W-:-:S03]  /*1e090*/  NOP ;  /* 0x0000000000007918 */ /* 0x000fc60000000000 */
[----:B------:R-:W1:Y:S02]  /*1e0a0*/  @!P2 DFMA R14, R14, 2, -R26 ;  /* 0x400000000e0ea82b */ /* 0x000e64000000081a */
[----:B-1----:R-:W-:-:S05]  /*1e0b0*/  @!P2 LOP3.LUT R20, R15, 0x7ff00000, RZ, 0xc0, !PT ;  /* 0x7ff000000f14a812 */ /* 0x002fca00078ec0ff */
[----:B------:R-:W-:-:S05]  /*1e0c0*/  VIADD R34, R20, 0xffffffff ;  /* 0xffffffff14227836 */ /* 0x000fca0000000000 */
[----:B------:R-:W-:-:S04]  /*1e0d0*/  ISETP.GT.U32.AND P0, PT, R34, 0x7feffffe, PT ;  /* 0x7feffffe2200780c */ /* 0x000fc80003f04070 */
[----:B------:R-:W-:-:S15]  /*1e0e0*/  ISETP.GT.U32.OR P0, PT, R35, 0x7feffffe, P0 ;  /* 0x7feffffe2300780c */ /* 0x000fde0000704470 */
[----:B------:R-:W-:-:S15]  /*1e0f0*/  NOP ;  /* 0x0000000000007918 */ /* 0x000fde0000000000 */
[----:B------:R-:W-:-:S15]  /*1e100*/  NOP ;  /* 0x0000000000007918 */ /* 0x000fde0000000000 */
[----:B------:R-:W-:-:S03]  /*1e110*/  NOP ;  /* 0x0000000000007918 */ /* 0x000fc60000000000 */
[----:B0-----:R-:W0:-:S15]  /*1e120*/  DFMA R24, R22, -R2, 1 ;  /* 0x3ff000001618742b */ /* 0x001e1e0000000802 */
        /* <DEDUP_REMOVED lines=34> */
[----:B0-----:R0:W1:Y:S02]  /*1e350*/  DFMA R26, R22, R26, R24 ;  /* 0x0000001a161a722b */ /* 0x0010640000000018 */
[----:B01----:R-:W-:Y:S05]  /*1e360*/  @P0 BRA `(.L_x_4955) ;  /* 0x00000000007c0947 */ /* 0x003fea0003800000 */
[----:B------:R-:W-:-:S04]  /*1e370*/  LOP3.LUT R13, R5, 0x7ff00000, RZ, 0xc0, !PT ;  /* 0x7ff00000050d7812 */ /* 0x000fc800078ec0ff */
[CC--:B------:R-:W-:Y:S02]  /*1e380*/  VIADDMNMX R12, R18.reuse, -R13.reuse, 0xb9600000, !PT ;  /* 0xb9600000120c7446 */ /* 0x0c0fe4000780090d */
[----:B------:R-:W-:Y:S02]  /*1e390*/  ISETP.GE.U32.AND P0, PT, R18, R13, PT ;  /* 0x0000000d1200720c */ /* 0x000fe40003f06070 */
[----:B------:R-:W-:Y:S02]  /*1e3a0*/  VIMNMX R12, PT, PT, R12, 0x46a00000, PT ;  /* 0x46a000000c0c7848 */ /* 0x000fe40003fe0100 */
[----:B------:R-:W-:-:S04]  /*1e3b0*/  SEL R19, R19, 0x63400000, !P0 ;  /* 0x6340000013137807 */ /* 0x000fc80004000000 */
[----:B------:R-:W-:Y:S01]  /*1e3c0*/  IADD3 R20, PT, PT, -R19, R12, RZ ;  /* 0x0000000c13147210 */ /* 0x000fe20007ffe1ff */
[----:B------:R-:W-:-:S04]  /*1e3d0*/  IMAD.MOV.U32 R12, RZ, RZ, RZ ;  /* 0x000000ffff0c7224 */ /* 0x000fc800078e00ff */
[----:B------:R-:W-:-:S06]  /*1e3e0*/  VIADD R13, R20, 0x7fe00000 ;  /* 0x7fe00000140d7836 */ /* 0x000fcc0000000000 */
[----:B------:R-:W0:Y:S02]  /*1e3f0*/  DMUL R18, R26, R12 ;  /* 0x0000000c1a127228 */ /* 0x000e240000000000 */
[----:B0-----:R-:W-:-:S13]  /*1e400*/  FSETP.GTU.AND P0, PT, |R19|, 1.469367938527859385e-39, PT ;  /* 0x001000001300780b */ /* 0x001fda0003f0c200 */
[----:B------:R-:W-:Y:S05]  /*1e410*/  @P0 BRA `(.L_x_4956) ;  /* 0x0000000000a40947 */ /* 0x000fea0003800000 */
[----:B------:R-:W0:Y:S01]  /*1e420*/  DFMA R2, R26, -R2, R14 ;  /* 0x800000021a02722b */ /* 0x000e22000000000e */
[----:B------:R-:W-:Y:S01]  /*1e430*/  IMAD.MOV.U32 R12, RZ, RZ, RZ ;  /* 0x000000ffff0c7224 */ /* 0x000fe200078e00ff */
[C---:B0-----:R-:W-:Y:S02]  /*1e440*/  FSETP.NEU.AND P0, PT, R3.reuse, RZ, PT ;  /* 0x000000ff0300720b */ /* 0x041fe40003f0d000 */
[----:B------:R-:W-:-:S04]  /*1e450*/  LOP3.LUT R5, R3, 0x80000000, R5, 0x48, !PT ;  /* 0x8000000003057812 */ /* 0x000fc800078e4805 */
[----:B------:R-:W-:-:S07]  /*1e460*/  LOP3.LUT R13, R5, R13, RZ, 0xfc, !PT ;  /* 0x0000000d050d7212 */ /* 0x000fce00078efcff */
[----:B------:R-:W-:Y:S05]  /*1e470*/  @!P0 BRA `(.L_x_4956) ;  /* 0x00000000008c8947 */ /* 0x000fea0003800000 */
[----:B------:R-:W-:Y:S01]  /*1e480*/  IADD3 R3, PT, PT, -R20, RZ, RZ ;  /* 0x000000ff14037210 */ /* 0x000fe20007ffe1ff */
[----:B------:R-:W-:Y:S01]  /*1e490*/  IMAD.MOV.U32 R2, RZ, RZ, RZ ;  /* 0x000000ffff027224 */ /* 0x000fe200078e00ff */
[----:B------:R-:W0:Y:S02]  /*1e4a0*/  DMUL.RP R12, R26, R12 ;  /* 0x0000000c1a0c7228 */ /* 0x000e240000008000 */
[----:B0-----:R-:W-:-:S15]  /*1e4b0*/  LOP3.LUT R5, R13, R5, RZ, 0x3c, !PT ;  /* 0x000000050d057212 */ /* 0x001fde00078e3cff */
[----:B------:R-:W-:-:S15]  /*1e4c0*/  NOP ;  /* 0x0000000000007918 */ /* 0x000fde0000000000 */
[----:B------:R-:W-:-:S15]  /*1e4d0*/  NOP ;  /* 0x0000000000007918 */ /* 0x000fde0000000000 */
[----:B------:R-:W-:-:S15]  /*1e4e0*/  NOP ;  /* 0x0000000000007918 */ /* 0x000fde0000000000 */
[----:B------:R-:W-:-:S02]  /*1e4f0*/  NOP ;  /* 0x0000000000007918 */ /* 0x000fc40000000000 */
[----:B------:R-:W0:Y:S02]  /*1e500*/  DFMA R2, R18, -R2, R26 ;  /* 0x800000021202722b */ /* 0x000e24000000001a */
[----:B0-----:R-:W-:-:S04]  /*1e510*/  IADD3 R2, PT, PT, -R20, -0x43300000, RZ ;  /* 0xbcd0000014027810 */ /* 0x001fc80007ffe1ff */
[----:B------:R-:W-:-:S04]  /*1e520*/  FSETP.NEU.AND P0, PT, |R3|, R2, PT ;  /* 0x000000020300720b */ /* 0x000fc80003f0d200 */
[----:B------:R-:W-:Y:S02]  /*1e530*/  FSEL R18, R12, R18, !P0 ;  /* 0x000000120c127208 */ /* 0x000fe40004000000 */
[----:B------:R-:W-:Y:S01]  /*1e540*/  FSEL R19, R5, R19, !P0 ;  /* 0x0000001305137208 */ /* 0x000fe20004000000 */
[----:B------:R-:W-:Y:S06]  /*1e550*/  BRA `(.L_x_4956) ;  /* 0x0000000000547947 */ /* 0x000fec0003800000 */
.L_x_4955:
[----:B------:R-:W0:Y:S02]  /*1e560*/  DSETP.NAN.AND P0, PT, R12, R12, PT ;  /* 0x0000000c0c00722a */ /* 0x000e240003f08000 */
[----:B0-----:R-:W-:Y:S05]  /*1e570*/  @P0 BRA `(.L_x_4957) ;  /* 0x0000000000440947 */ /* 0x001fea0003800000 */
[----:B------:R-:W0:Y:S02]  /*1e580*/  DSETP.NAN.AND P0, PT, R4, R4, PT ;  /* 0x000000040400722a */ /* 0x000e240003f08000 */
[----:B0-----:R-:W-:Y:S05]  /*1e590*/  @P0 BRA `(.L_x_4958) ;  /* 0x0000000000300947 */ /* 0x001fea0003800000 */
[----:B------:R-:W-:Y:S01]  /*1e5a0*/  ISETP.NE.AND P0, PT, R20, R21, PT ;  /* 0x000000151400720c */ /* 0x000fe20003f05270 */
[----:B------:R-:W-:Y:S02]  /*1e5b0*/  IMAD.MOV.U32 R18, RZ, RZ, 0x0 ;  /* 0x00000000ff127424 */ /* 0x000fe400078e00ff */
[----:B------:R-:W-:-:S10]  /*1e5c0*/  IMAD.MOV.U32 R19, RZ, RZ, -0x80000 ;  /* 0xfff80000ff137424 */ /* 0x000fd400078e00ff */
[----:B------:R-:W-:Y:S05]  /*1e5d0*/  @!P0 BRA `(.L_x_4956) ;  /* 0x0000000000348947 */ /* 0x000fea0003800000 */
[----:B------:R-:W-:Y:S02]  /*1e5e0*/  ISETP.NE.AND P0, PT, R20, 0x7ff00000, PT ;  /* 0x7ff000001400780c */ /* 0x000fe40003f05270 */
[----:B------:R-:W-:Y:S02]  /*1e5f0*/  LOP3.LUT R19, R13, 0x80000000, R5, 0x48, !PT ;  /* 0x800000000d137812 */ /* 0x000fe400078e4805 */
[----:B------:R-:W-:-:S13]  /*1e600*/  ISETP.EQ.OR P0, PT, R21, RZ, !P0 ;  /* 0x000000ff1500720c */ /* 0x000fda0004702670 */
[----:B------:R-:W-:Y:S02]  /*1e610*/  @P0 LOP3.LUT R2, R19, 0x7ff00000, RZ, 0xfc, !PT ;  /* 0x7ff0000013020812 */ /* 0x000fe400078efcff */
[----:B------:R-:W-:Y:S01]  /*1e620*/  @!P0 MOV R18, RZ ;  /* 0x000000ff00128202 */ /* 0x000fe20000000f00 */
[----:B------:R-:W-:Y:S02]  /*1e630*/  @P0 IMAD.MOV.U32 R18, RZ, RZ, RZ ;  /* 0x000000ffff120224 */ /* 0x000fe400078e00ff */
[----:B------:R-:W-:Y:S01]  /*1e640*/  @P0 IMAD.MOV.U32 R19, RZ, RZ, R2 ;  /* 0x000000ffff130224 */ /* 0x000fe200078e0002 */
[----:B------:R-:W-:Y:S06]  /*1e650*/  BRA `(.L_x_4956) ;  /* 0x0000000000147947 */ /* 0x000fec0003800000 */
.L_x_4958:
[----:B------:R-:W-:Y:S01]  /*1e660*/  LOP3.LUT R19, R5, 0x80000, RZ, 0xfc, !PT ;  /* 0x0008000005137812 */ /* 0x000fe200078efcff */
[----:B------:R-:W-:Y:S01]  /*1e670*/  IMAD.MOV.U32 R18, RZ, RZ, R4 ;  /* 0x000000ffff127224 */ /* 0x000fe200078e0004 */
[----:B------:R-:W-:Y:S06]  /*1e680*/  BRA `(.L_x_4956) ;  /* 0x0000000000087947 */ /* 0x000fec0003800000 */
.L_x_4957:
[----:B------:R-:W-:Y:S02]  /*1e690*/  LOP3.LUT R19, R13, 0x80000, RZ, 0xfc, !PT ;  /* 0x000800000d137812 */ /* 0x000fe400078efcff */
[----:B------:R-:W-:-:S07]  /*1e6a0*/  MOV R18, R12 ;  /* 0x0000000c00127202 */ /* 0x000fce0000000f00 */
.L_x_4956:
[----:B------:R-:W-:Y:S05]  /*1e6b0*/  BSYNC.RECONVERGENT B0 ;  /* 0x0000000000007941 */ /* 0x000fea0003800200 */
.L_x_4954:
[----:B------:R-:W-:Y:S02]  /*1e6c0*/  IMAD.MOV.U32 R2, RZ, RZ, R0 ;  /* 0x000000ffff027224 */ /* 0x000fe400078e0000 */
[----:B------:R-:W-:-:S04]  /*1e6d0*/  IMAD.MOV.U32 R3, RZ, RZ, 0x0 ;  /* 0x00000000ff037424 */ /* 0x000fc800078e00ff */
[----:B------:R-:W-:Y:S05]  /*1e6e0*/  RET.REL.NODEC R2 `(_ZN2at6native18elementwise_kernelILi128ELi4EZNS0_15gpu_kernel_implIZZZNS0_17log1p_kernel_cudaERNS_18TensorIteratorBaseEENKUlvE_clEvENKUlvE1_clEvEUlN3c107complexIdEEE_EEvS4_RKT_EUliE_EEviT1_) ;  /* 0xfffffe1802447950 */ /* 0x000fea0003c3ffff */
.L_x_4959:
        /* <DEDUP_REMOVED lines=9> */
.L_x_12149:


//--------------------- .text._ZN2at6native27unrolled_elementwise_kernelIZZZNS0_17log1p_kernel_cudaERNS_18TensorIteratorBaseEENKUlvE_clEvENKUlvE1_clEvEUlN3c107complexIdEEE_St5arrayIPcLm2EELi4E23TrivialOffsetCalculatorILi1EjESE_NS0_6memory12LoadWithCastILi1EEENSF_13StoreWithCastILi1EEEEEviT_T0_T2_T3_T4_T5_ --------------------------
	.section	.text._ZN2at6native27unrolled_elementwise_kernelIZZZNS0_17log1p_kernel_cudaERNS_18TensorIteratorBaseEENKUlvE_clEvENKUlvE1_clEvEUlN3c107complexIdEEE_St5arrayIPcLm2EELi4E23TrivialOffsetCalculatorILi1EjESE_NS0_6memory12LoadWithCastILi1EEENSF_13StoreWithCastILi1EEEEEviT_T0_T2_T3_T4_T5_,"ax",@progbits
	.align	128
        .global         _ZN2at6native27unrolled_elementwise_kernelIZZZNS0_17log1p_kernel_cudaERNS_18TensorIteratorBaseEENKUlvE_clEvENKUlvE1_clEvEUlN3c107complexIdEEE_St5arrayIPcLm2EELi4E23TrivialOffsetCalculatorILi1EjESE_NS0_6memory12LoadWithCastILi1EEENSF_13StoreWithCastILi1EEEEEviT_T0_T2_T3_T4_T5_
        .type           _ZN2at6native27unrolled_elementwise_kernelIZZZNS0_17log1p_kernel_cudaERNS_18TensorIteratorBaseEENKUlvE_clEvENKUlvE1_clEvEUlN3c107complexIdEEE_St5arrayIPcLm2EELi4E23TrivialOffsetCalculatorILi1EjESE_NS0_6memory12LoadWithCastILi1EEENSF_13StoreWithCastILi1EEEEEviT_T0_T2_T3_T4_T5_,@function
        .size           _ZN2at6native27unrolled_elementwise_kernelIZZZNS0_17log1p_kernel_cudaERNS_18TensorIteratorBaseEENKUlvE_clEvENKUlvE1_clEvEUlN3c107complexIdEEE_St5arrayIPcLm2EELi4E23TrivialOffsetCalculatorILi1EjESE_NS0_6memory12LoadWithCastILi1EEENSF_13StoreWithCastILi1EEEEEviT_T0_T2_T3_T4_T5_,(.L_x_12150 - _ZN2at6native27unrolled_elementwise_kernelIZZZNS0_17log1p_kernel_cudaERNS_18TensorIteratorBaseEENKUlvE_clEvENKUlvE1_clEvEUlN3c107complexIdEEE_St5arrayIPcLm2EELi4E23TrivialOffsetCalculatorILi1EjESE_NS0_6memory12LoadWithCastILi1EEENSF_13StoreWithCastILi1EEEEEviT_T0_T2_T3_T4_T5_)
        .other          _ZN2at6native27unrolled_elementwise_kernelIZZZNS0_17log1p_kernel_cudaERNS_18TensorIteratorBaseEENKUlvE_clEvENKUlvE1_clEvEUlN3c107complexIdEEE_St5arrayIPcLm2EELi4E23TrivialOffsetCalculatorILi1EjESE_NS0_6memory12LoadWithCastILi1EEENSF_13StoreWithCastILi1EEEEEviT_T0_T2_T3_T4_T5_,@"STO_CUDA_ENTRY STV_DEFAULT"
_ZN2at6native27unrolled_elementwise_kernelIZZZNS0_17log1p_kernel_cudaERNS_18TensorIteratorBaseEENKUlvE_clEvENKUlvE1_clEvEUlN3c107complexIdEEE_St5arrayIPcLm2EELi4E23TrivialOffsetCalculatorILi1EjESE_NS0_6memory12LoadWithCastILi1EEENSF_13StoreWithCastILi1EEEEEviT_T0_T2_T3_T4_T5_:
.text._ZN2at6native27unrolled_elementwise_kernelIZZZNS0_17log1p_kernel_cudaERNS_18TensorIteratorBaseEENKUlvE_clEvENKUlvE1_clEvEUlN3c107complexIdEEE_St5arrayIPcLm2EELi4E23TrivialOffsetCalculatorILi1EjESE_NS0_6memory12LoadWithCastILi1EEENSF_13StoreWithCastILi1EEEEEviT_T0_T2_T3_T4_T5_:
        /* <DEDUP_REMOVED lines=8> */
[----:B------:R-:W-:Y:S01]  /*0080*/  CS2R R28, SRZ ;  /* 0x00000000001c7805 */ /* 0x000fe2000001ff00 */
        /* <DEDUP_REMOVED lines=26> */
.L_x_4966:
[----:B------:R-:W2:Y:S01]  /*0230*/  LDG.E.U8 R2, desc[UR36][R2.64] ;  /* 0x0000002402027981 */ /* 0x000ea2000c1e1100 */
[----:B------:R-:W-:Y:S01]  /*0240*/  CS2R R30, SRZ ;  /* 0x00000000001e7805 */ /* 0x000fe2000001ff00 */
[----:B--2---:R0:W1:Y:S02]  /*0250*/  I2F.F64.U16 R28, R2 ;  /* 0x00000002001c7312 */ /* 0x0040640000101800 */
[----:B01----:R-:W-:Y:S05]  /*0260*/  BRA `(.L_x_4968) ;  /* 0x0000000c00d87947 */ /* 0x003fea0003800000 */
.L_x_4965:
        /* <DEDUP_REMOVED lines=8> */
[----:B--2---:R0:W1:Y:S02]  /*02f0*/  I2F.F64.S64 R28, R2 ;  /* 0x00000002001c7312 */ /* 0x0040640000301c00 */
[----:B01----:R-:W-:Y:S05]  /*0300*/  BRA `(.L_x_4968) ;  /* 0x0000000c00b07947 */ /* 0x003fea0003800000 */
.L_x_4970:
[----:B------:R-:W2:Y:S01]  /*0310*/  LDG.E R2, desc[UR36][R2.64] ;  /* 0x0000002402027981 */ /* 0x000ea2000c1e1900 */
[----:B------:R-:W-:Y:S01]  /*0320*/  CS2R R30, SRZ ;  /* 0x00000000001e7805 */ /* 0x000fe2000001ff00 */
[----:B--2---:R0:W1:Y:S02]  /*0330*/  I2F.F64 R28, R2 ;  /* 0x00000002001c7312 */ /* 0x0040640000201c00 */
[----:B01----:R-:W-:Y:S05]  /*0340*/  BRA `(.L_x_4968) ;  /* 0x0000000c00a07947 */ /* 0x003fea0003800000 */
.L_x_4969:
[----:B------:R-:W2:Y:S01]  /*0350*/  LDG.E.U16 R2, desc[UR36][R2.64] ;  /* 0x0000002402027981 */ /* 0x000ea2000c1e1500 */
[----:B------:R-:W-:Y:S01]  /*0360*/  CS2R R30, SRZ ;  /* 0x00000000001e7805 */ /* 0x000fe2000001ff00 */
[----:B--2---:R0:W1:Y:S02]  /*0370*/  I2F.F64.S16 R28, R2 ;  /* 0x00000002001c7312 */ /* 0x0040640000101c00 */
[----:B01----:R-:W-:Y:S05]  /*0380*/  BRA `(.L_x_4968) ;  /* 0x0000000c00907947 */ /* 0x003fea0003800000 */
.L_x_4964:
        /* <DEDUP_REMOVED lines=11> */
.L_x_4972:
[----:B------:R-:W2:Y:S01]  /*0440*/  LDG.E.U16 R0, desc[UR36][R2.64] ;  /* 0x0000002402007981 */ /* 0x000ea2000c1e1500 */
[----:B------:R-:W-:Y:S01]  /*0450*/  CS2R R30, SRZ ;  /* 0x00000000001e7805 */ /* 0x000fe2000001ff00 */
[----:B--2---:R-:W-:-:S05]  /*0460*/  HADD2.F32 R0, -RZ, R0.H0_H0 ;  /* 0x20000000ff007230 */ /* 0x004fca0000004100 */
[----:B------:R-:W-:-:S04]  /*0470*/  FMUL.FTZ R0, R0, 1 ;  /* 0x3f80000000007820 */ /* 0x000fc80000410000 */
[----:B------:R1:W2:Y:S02]  /*0480*/  F2F.F64.F32 R28, R0 ;  /* 0x00000000001c7310 */ /* 0x0002a40000201800 */
[----:B-12---:R-:W-:Y:S05]  /*0490*/  BRA `(.L_x_4968) ;  /* 0x0000000c004c7947 */ /* 0x006fea0003800000 */
.L_x_4971:
        /* <DEDUP_REMOVED lines=9> */
[----:B------:R-:W1:-:S15]  /*0530*/  F2F.F64.F32 R28, R28 ;  /* 0x0000001c001c7310 */ /* 0x000e5e0000201800 */
[----:B------:R-:W-:-:S15]  /*0540*/  NOP ;  /* 0x0000000000007918 */ /* 0x000fde0000000000 */
[----:B------:R-:W-:-:S15]  /*0550*/  NOP ;  /* 0x0000000000007918 */ /* 0x000fde0000000000 */
[----:B------:R-:W-:-:S15]  /*0560*/  NOP ;  /* 0x0000000000007918 */ /* 0x000fde0000000000 */
[----:B------:R-:W-:-:S04]  /*0570*/  NOP ;  /* 0x0000000000007918 */ /* 0x000fc80000000000 */
[----:B------:R-:W2:Y:S02]  /*0580*/  F2F.F64.F32 R30, R30 ;  /* 0x0000001e001e7310 */ /* 0x000ea40000201800 */
[----:B-12---:R-:W-:Y:S05]  /*0590*/  BRA `(.L_x_4968) ;  /* 0x0000000c000c7947 */ /* 0x006fea0003800000 */
.L_x_4974:
[----:B------:R-:W2:Y:S02]  /*05a0*/  LDG.E R2, desc[UR36][R2.64] ;  /* 0x0000002402027981 */ /* 0x000ea4000c1e1900 */
[----:B--2---:R-:W-:-:S05]  /*05b0*/  HADD2.F32 R0, -RZ, R2.H0_H0 ;  /* 0x20000002ff007230 */ /* 0x004fca0000004100 */
[----:B------:R-:W-:Y:S01]  /*05c0*/  FMUL.FTZ R28, R0, 1 ;  /* 0x3f800000001c7820 */ /* 0x000fe20000410000 */
[----:B------:R-:W-:-:S05]  /*05d0*/  HADD2.F32 R0, -RZ, R2.H1_H1 ;  /* 0x30000002ff007230 */ /* 0x000fca0000004100 */
[----:B------:R-:W-:Y:S01]  /*05e0*/  FMUL.FTZ R0, R0, 1 ;  /* 0x3f80000000007820 */ /* 0x000fe20000410000 */
[----:B------:R-:W1:-:S15]  /*05f0*/  F2F.F64.F32 R28, R28 ;  /* 0x0000001c001c7310 */ /* 0x000e5e0000201800 */
[----:B------:R-:W-:-:S15]  /*0600*/  NOP ;  /* 0x0000000000007918 */ /* 0x000fde0000000000 */
[----:B------:R-:W-:-:S15]  /*0610*/  NOP ;  /* 0x0000000000007918 */ /* 0x000fde0000000000 */
[----:B------:R-:W-:-:S15]  /*0620*/  NOP ;  /* 0x0000000000007918 */ /* 0x000fde0000000000 */
[----:B------:R-:W-:-:S04]  /*0630*/  NOP ;  /* 0x0000000000007918 */ /* 0x000fc80000000000 */
[----:B------:R2:W3:Y:S02]  /*0640*/  F2F.F64.F32 R30, R0 ;  /* 0x00000000001e7310 */ /* 0x0004e40000201800 */
[----:B-123--:R-:W-:Y:S05]  /*0650*/  BRA `(.L_x_4968) ;  /* 0x0000000800dc7947 */ /* 0x00efea0003800000 */
.L_x_4973:
[----:B------:R0:W5:Y:S01]  /*0660*/  LDG.E.64 R28, desc[UR36][R2.64] ;  /* 0x00000024021c7981 */ /* 0x000162000c1e1b00 */
[----:B------:R-:W-:Y:S01]  /*0670*/  CS2R R30, SRZ ;  /* 0x00000000001e7805 */ /* 0x000fe2000001ff00 */
[----:B------:R-:W-:Y:S06]  /*0680*/  BRA `(.L_x_4968) ;  /* 0x0000000800d07947 */ /* 0x000fec0003800000 */
.L_x_4963:
        /* <DEDUP_REMOVED lines=14> */
.L_x_4977:
[----:B------:R1:W5:Y:S01]  /*0770*/  LDG.E.128 R28, desc[UR36][R2.64] ;  /* 0x00000024021c7981 */ /* 0x000362000c1e1d00 */
[----:B------:R-:W-:Y:S05]  /*0780*/  BRA `(.L_x_4968) ;  /* 0x0000000800907947 */ /* 0x000fea0003800000 */
.L_x_4976:
        /* <DEDUP_REMOVED lines=28> */
.L_x_4979:
[----:B------:R-:W2:Y:S01]  /*0950*/  LDG.E.U8 R0, desc[UR36][R2.64] ;  /* 0x0000002402007981 */ /* 0x000ea2000c1e1100 */
[----:B------:R-:W-:Y:S01]  /*0960*/  CS2R R30, SRZ ;  /* 0x00000000001e7805 */ /* 0x000fe2000001ff00 */
        /* <DEDUP_REMOVED lines=13> */
.L_x_4978:
[----:B------:R-:W2:Y:S01]  /*0a40*/  LDG.E.U16 R0, desc[UR36][R2.64] ;  /* 0x0000002402007981 */ /* 0x000ea2000c1e1500 */
[----:B------:R-:W-:Y:S01]  /*0a50*/  CS2R R30, SRZ ;  /* 0x00000000001e7805 */ /* 0x000fe2000001ff00 */
[----:B--2---:R-:W-:-:S04]  /*0a60*/  IMAD.U32 R0, R0, 0x10000, RZ ;  /* 0x0001000000007824 */ /* 0x004fc800078e00ff */
[----:B------:R-:W-:-:S04]  /*0a70*/  FMUL.FTZ R0, R0, 1 ;  /* 0x3f80000000007820 */ /* 0x000fc80000410000 */
[----:B------:R2:W3:Y:S02]  /*0a80*/  F2F.F64.F32 R28, R0 ;  /* 0x00000000001c7310 */ /* 0x0004e40000201800 */
[----:B--23--:R-:W-:Y:S05]  /*0a90*/  BRA `(.L_x_4968) ;  /* 0x0000000400cc7947 */ /* 0x00cfea0003800000 */
.L_x_4975:
        /* <DEDUP_REMOVED lines=12> */
.L_x_4982:
        /* <DEDUP_REMOVED lines=22> */
.L_x_4984:
[----:B------:R-:W-:Y:S05]  /*0cc0*/  BSYNC.RECONVERGENT B0 ;  /* 0x0000000000007941 */ /* 0x000fea0003800200 */
.L_x_4983:
[----:B------:R-:W-:Y:S01]  /*0cd0*/  IMAD.SHL.U32 R0, R0, 0x100000, RZ ;  /* 0x0010000000007824 */ /* 0x000fe200078e00ff */
[----:B------:R-:W-:-:S04]  /*0ce0*/  LEA R2, R2, 0x3b800000, 0x17 ;  /* 0x3b80000002027811 */ /* 0x000fc800078eb8ff */
[----:B------:R-:W-:-:S05]  /*0cf0*/  LOP3.LUT R0, R2, R0, R7, 0xfe, !PT ;  /* 0x0000000002007212 */ /* 0x000fca00078efe07 */
[----:B------:R-:W-:-:S04]  /*0d00*/  FMUL.FTZ R0, R0, 1 ;  /* 0x3f80000000007820 */ /* 0x000fc80000410000 */
[----:B------:R4:W0:Y:S02]  /*0d10*/  F2F.F64.F32 R28, R0 ;  /* 0x00000000001c7310 */ /* 0x0008240000201800 */
[----:B0---4-:R-:W-:Y:S05]  /*0d20*/  BRA `(.L_x_4968) ;  /* 0x0000000400287947 */ /* 0x011fea0003800000 */
.L_x_4981:
        /* <DEDUP_REMOVED lines=22> */
.L_x_4986:
[----:B------:R-:W-:Y:S05]  /*0e90*/  BSYNC.RECONVERGENT B0 ;  /* 0x0000000000007941 */ /* 0x000fea0003800200 */
.L_x_4985:
[----:B------:R-:W-:Y:S01]  /*0ea0*/  IMAD.SHL.U32 R0, R0, 0x200000, RZ ;  /* 0x0020000000007824 */ /* 0x000fe200078e00ff */
[----:B------:R-:W-:-:S04]  /*0eb0*/  LEA R3, R2, 0x37800000, 0x17 ;  /* 0x3780000002037811 */ /* 0x000fc800078eb8ff */
[----:B------:R-:W-:-:S05]  /*0ec0*/  LOP3.LUT R0, R3, R0, R4, 0xfe, !PT ;  /* 0x0000000003007212 */ /* 0x000fca00078efe04 */
[----:B------:R-:W-:-:S04]  /*0ed0*/  FMUL.FTZ R0, R0, 1 ;  /* 0x3f80000000007820 */ /* 0x000fc80000410000 */
[----:B------:R4:W0:Y:S02]  /*0ee0*/  F2F.F64.F32 R28, R0 ;  /* 0x00000000001c7310 */ /* 0x0008240000201800 */
[----:B0---4-:R-:W-:Y:S05]  /*0ef0*/  BRA `(.L_x_4968) ;  /* 0x0000000000b47947 */ /* 0x011fea0003800000 */
.L_x_4980:
[----:B------:R-:W-:-:S09]  /*0f00*/  UISETP.NE.AND UP0, UPT, UR4, 0x1c, UPT ;  /* 0x0000001c0400788c */ /* 0x000fd2000bf05270 */
[----:B------:R-:W-:Y:S05]  /*0f10*/  BRA.U !UP0, `(.L_x_4987) ;  /* 0x0000000108a07547 */ /* 0x000fea000b800000 */
[----:B------:R-:W-:-:S09]  /*0f20*/  UISETP.NE.AND UP0, UPT, UR4, 0x1d, UPT ;  /* 0x0000001d0400788c */ /* 0x000fd2000bf05270 */
[----:B------:R-:W-:Y:S05]  /*0f30*/  BRA.U !UP0, `(.L_x_4988) ;  /* 0x0000000108887547 */ /* 0x000fea000b800000 */
[----:B------:R-:W-:-:S09]  /*0f40*/  UISETP.NE.AND UP0, UPT, UR4, 0x2c, UPT ;  /* 0x0000002c0400788c */ /* 0x000fd2000bf05270 */
[----:B------:R-:W-:Y:S05]  /*0f50*/  BRA.U !UP0, `(.L_x_4989) ;  /* 0x00000001084c7547 */ /* 0x000fea000b800000 */
.L_x_4967:
        /* <DEDUP_REMOVED lines=16> */
.L_x_4990:
[----:B------:R-:W-:Y:S02]  /*1060*/  CS2R R28, SRZ ;  /* 0x00000000001c7805 */ /* 0x000fe4000001ff00 */
[----:B------:R-:W-:Y:S01]  /*1070*/  CS2R R30, SRZ ;  /* 0x00000000001e7805 */ /* 0x000fe2000001ff00 */
[----:B------:R-:W-:Y:S06]  /*1080*/  BRA `(.L_x_4968) ;  /* 0x0000000000507947 */ /* 0x000fec0003800000 */
.L_x_4989:
[----:B------:R-:W2:Y:S01]  /*1090*/  LDG.E.U8 R2, desc[UR36][R2.64] ;  /* 0x0000002402027981 */ /* 0x000ea2000c1e1100 */
[----:B------:R-:W-:Y:S01]  /*10a0*/  CS2R R30, SRZ ;  /* 0x00000000001e7805 */ /* 0x000fe2000001ff00 */
        /* <DEDUP_REMOVED lines=11> */
.L_x_4988:
[----:B------:R-:W2:Y:S01]  /*1160*/  LDG.E.64 R2, desc[UR36][R2.64] ;  /* 0x0000002402027981 */ /* 0x000ea2000c1e1b00 */
[----:B------:R-:W-:Y:S01]  /*1170*/  CS2R R30, SRZ ;  /* 0x00000000001e7805 */ /* 0x000fe2000001ff00 */
[----:B--2---:R4:W0:Y:S02]  /*1180*/  I2F.F64.U64 R28, R2 ;  /* 0x00000002001c7312 */ /* 0x0048240000301800 */
[----:B0---4-:R-:W-:Y:S05]  /*1190*/  BRA `(.L_x_4968) ;  /* 0x00000000000c7947 */ /* 0x011fea0003800000 */
.L_x_4987:
[----:B------:R-:W2:Y:S01]  /*11a0*/  LDG.E R2, desc[UR36][R2.64] ;  /* 0x0000002402027981 */ /* 0x000ea2000c1e1900 */
[----:B------:R-:W-:Y:S01]  /*11b0*/  CS2R R30, SRZ ;  /* 0x00000000001e7805 */ /* 0x000fe2000001ff00 */
[----:B--2---:R2:W3:Y:S06]  /*11c0*/  I2F.F64.U32 R28, R2 ;  /* 0x00000002001c7312 */ /* 0x0044ec0000201800 */
.L_x_4968:
[----:B------:R-:W-:Y:S05]  /*11d0*/  BSYNC.RECONVERGENT B7 ;  /* 0x0000000000077941 */ /* 0x000fea0003800200 */
.L_x_4962:
[----:B------:R-:W-:-:S07]  /*11e0*/  VIADD R32, R42, 0x80 ;  /* 0x000000802a207836 */ /* 0x000fce0000000000 */
.L_x_4961:
[----:B------:R-:W-:Y:S05]  /*11f0*/  BSYNC.RECONVERGENT B6 ;  /* 0x0000000000067941 */ /* 0x000fea0003800200 */
.L_x_4960:
[----:B------:R-:W-:Y:S01]  /*1200*/  ISETP.GE.AND P0, PT, R32, R33, PT ;  /* 0x000000212000720c */ /* 0x000fe20003f06270 */
[----:B------:R-:W-:Y:S01]  /*1210*/  BSSY.RECONVERGENT B6, `(.L_x_4991) ;  /* 0x0000116000067945 */ /* 0x000fe20003800200 */
[----:B------:R-:W-:Y:S02]  /*1220*/  CS2R R26, SRZ ;  /* 0x00000000001a7805 */ /* 0x000fe4000001ff00 */
[----:B------:R-:W-:-:S09]  /*1230*/  CS2R R24, SRZ ;  /* 0x0000000000187805 */ /* 0x000fd2000001ff00 */
[----:B------:R-:W-:Y:S05]  /*1240*/  @P0 BRA `(.L_x_4992) ;  /* 0x0000001000480947 */ /* 0x000fea0003800000 */
[----:B012---:R-:W0:Y:S01]  /*1250*/  LDC.64 R2, c[0x0][0x390] ;  /* 0x0000e400ff027b82 */ /* 0x007e220000000a00 */
        /* <DEDUP_REMOVED lines=19> */
[----:B--2---:R1:W2:Y:S02]  /*1390*/  I2F.F64.S16 R24, R2 ;  /* 0x0000000200187312 */ /* 0x0042a40000101c00 */
[----:B-12---:R-:W-:Y:S05]  /*13a0*/  BRA `(.L_x_4999) ;  /* 0x0000000c00e87947 */ /* 0x006fea0003800000 */
.L_x_4997:
[----:B------:R-:W2:Y:S01]  /*13b0*/  LDG.E.U8 R2, desc[UR36][R2.64] ;  /* 0x0000002402027981 */ /* 0x000ea2000c1e1100 */
[----:B------:R-:W-:Y:S01]  /*13c0*/  CS2R R26, SRZ ;  /* 0x00000000001a7805 */ /* 0x000fe2000001ff00 */
[----:B--2---:R1:W2:Y:S02]  /*13d0*/  I2F.F64.U16 R24, R2 ;  /* 0x0000000200187312 */ /* 0x0042a40000101800 */
[----:B-12---:R-:W-:Y:S05]  /*13e0*/  BRA `(.L_x_4999) ;  /* 0x0000000c00d87947 */ /* 0x006fea0003800000 */
.L_x_4996:
        /* <DEDUP_REMOVED lines=8> */
[----:B--2---:R-:W1:Y:S02]  /*1470*/  I2F.F64.S64 R24, R24 ;  /* 0x0000001800187312 */ /* 0x004e640000301c00 */
[----:B-1----:R-:W-:Y:S05]  /*1480*/  BRA `(.L_x_4999) ;  /* 0x0000000c00b07947 */ /* 0x002fea0003800000 */
.L_x_5001:
[----:B------:R-:W2:Y:S01]  /*1490*/  LDG.E R2, desc[UR36][R2.64] ;  /* 0x0000002402027981 */ /* 0x000ea2000c1e1900 */
[----:B------:R-:W-:Y:S01]  /*14a0*/  CS2R R26, SRZ ;  /* 0x00000000001a7805 */ /* 0x000fe2000001ff00 */
[----:B--2---:R1:W2:Y:S02]  /*14b0*/  I2F.F64 R24, R2 ;  /* 0x0000000200187312 */ /* 0x0042a40000201c00 */
[----:B-12---:R-:W-:Y:S05]  /*14c0*/  BRA `(.L_x_4999) ;  /* 0x0000000c00a07947 */ /* 0x006fea0003800000 */
.L_x_5000:
[----:B------:R-:W2:Y:S01]  /*14d0*/  LDG.E.U16 R2, desc[UR36][R2.64] ;  /* 0x0000002402027981 */ /* 0x000ea2000c1e1500 */
[----:B------:R-:W-:Y:S01]  /*14e0*/  CS2R R26, SRZ ;  /* 0x00000000001a7805 */ /* 0x000fe2000001ff00 */
[----:B--2---:R1:W2:Y:S02]  /*14f0*/  I2F.F64.S16 R24, R2 ;  /* 0x0000000200187312 */ /* 0x0042a40000101c00 */
[----:B-12---:R-:W-:Y:S05]  /*1500*/  BRA `(.L_x_4999) ;  /* 0x0000000c00907947 */ /* 0x006fea0003800000 */
.L_x_4995:
        /* <DEDUP_REMOVED lines=11> */
.L_x_5003:
[----:B------:R-:W2:Y:S01]  /*15c0*/  LDG.E.U16 R0, desc[UR36][R2.64] ;  /* 0x0000002402007981 */ /* 0x000ea2000c1e1500 */
[----:B------:R-:W-:Y:S01]  /*15d0*/  CS2R R26, SRZ ;  /* 0x00000000001a7805 */ /* 0x000fe2000001ff00 */
[----:B--2---:R-:W-:-:S05]  /*15e0*/  HADD2.F32 R0, -RZ, R0.H0_H0 ;  /* 0x20000000ff007230 */ /* 0x004fca0000004100 */
[----:B------:R-:W-:-:S04]  /*15f0*/  FMUL.FTZ R0, R0, 1 ;  /* 0x3f80000000007820 */ /* 0x000fc80000410000 */
[----:B------:R0:W1:Y:S02]  /*1600*/  F2F.F64.F32 R24, R0 ;  /* 0x0000000000187310 */ /* 0x0000640000201800 */
[----:B01----:R-:W-:Y:S05]  /*1610*/  BRA `(.L_x_4999) ;  /* 0x0000000c004c7947 */ /* 0x003fea0003800000 */
.L_x_5002:
        /* <DEDUP_REMOVED lines=16> */
.L_x_5005:
        /* <DEDUP_REMOVED lines=12> */
.L_x_5004:
[----:B------:R0:W5:Y:S01]  /*17e0*/  LDG.E.64 R24, desc[UR36][R2.64] ;  /* 0x0000002402187981 */ /* 0x000162000c1e1b00 */
[----:B------:R-:W-:Y:S01]  /*17f0*/  CS2R R26, SRZ ;  /* 0x00000000001a7805 */ /* 0x000fe2000001ff00 */
[----:B------:R-:W-:Y:S06]  /*1800*/  BRA `(.L_x_4999) ;  /* 0x0000000800d07947 */ /* 0x000fec0003800000 */
.L_x_4994:
        /* <DEDUP_REMOVED lines=14> */
.L_x_5008:
[----:B------:R4:W5:Y:S01]  /*18f0*/  LDG.E.128 R24, desc[UR36][R2.64] ;  /* 0x0000002402187981 */ /* 0x000962000c1e1d00 */
[----:B------:R-:W-:Y:S05]  /*1900*/  BRA `(.L_x_4999) ;  /* 0x0000000800907947 */ /* 0x000fea0003800000 */
.L_x_5007:
        /* <DEDUP_REMOVED lines=28> */
.L_x_5010:
        /* <DEDUP_REMOVED lines=15> */
.L_x_5009:
[----:B------:R-:W2:Y:S01]  /*1bc0*/  LDG.E.U16 R0, desc[UR36][R2.64] ;  /* 0x0000002402007981 */ /* 0x000ea2000c1e1500 */
[----:B------:R-:W-:Y:S01]  /*1bd0*/  CS2R R26, SRZ ;  /* 0x00000000001a7805 */ /* 0x000fe2000001ff00 */
[----:B--2---:R-:W-:-:S04]  /*1be0*/  IMAD.U32 R0, R0, 0x10000, RZ ;  /* 0x0001000000007824 */ /* 0x004fc800078e00ff */
[----:B------:R-:W-:-:S04]  /*1bf0*/  FMUL.FTZ R0, R0, 1 ;  /* 0x3f80000000007820 */ /* 0x000fc80000410000 */
[----:B------:R4:W0:Y:S02]  /*1c00*/  F2F.F64.F32 R24, R0 ;  /* 0x0000000000187310 */ /* 0x0008240000201800 */
[----:B0---4-:R-:W-:Y:S05]  /*1c10*/  BRA `(.L_x_4999) ;  /* 0x0000000400cc7947 */ /* 0x011fea0003800000 */
.L_x_5006:
        /* <DEDUP_REMOVED lines=12> */
.L_x_5013:
        /* <DEDUP_REMOVED lines=22> */
.L_x_5015:
[----:B------:R-:W-:Y:S05]  /*1e40*/  BSYNC.RECONVERGENT B0 ;  /* 0x0000000000007941 */ /* 0x000fea0003800200 */
.L_x_5014:
[----:B------:R-:W-:Y:S01]  /*1e50*/  IMAD.SHL.U32 R0, R0, 0x100000, RZ ;  /* 0x0010000000007824 */ /* 0x000fe200078e00ff */
[----:B------:R-:W-:-:S04]  /*1e60*/  LEA R2, R2, 0x3b800000, 0x17 ;  /* 0x3b80000002027811 */ /* 0x000fc800078eb8ff */
[----:B------:R-:W-:-:S05]  /*1e70*/  LOP3.LUT R0, R2, R0, R7, 0xfe, !PT ;  /* 0x0000000002007212 */ /* 0x000fca00078efe07 */
[----:B------:R-:W-:-:S04]  /*1e80*/  FMUL.FTZ R0, R0, 1 ;  /* 0x3f80000000007820 */ /* 0x000fc80000410000 */
[----:B------:R4:W0:Y:S02]  /*1e90*/  F2F.F64.F32 R24, R0 ;  /* 0x0000000000187310 */ /* 0x0008240000201800 */
[----:B0---4-:R-:W-:Y:S05]  /*1ea0*/  BRA `(.L_x_4999) ;  /* 0x0000000400287947 */ /* 0x011fea0003800000 */
.L_x_5012:
        /* <DEDUP_REMOVED lines=22> */
.L_x_5017:
[----:B------:R-:W-:Y:S05]  /*2010*/  BSYNC.RECONVERGENT B0 ;  /* 0x0000000000007941 */ /* 0x000fea0003800200 */
.L_x_5016:
[----:B------:R-:W-:Y:S01]  /*2020*/  IMAD.SHL.U32 R0, R0, 0x200000, RZ ;  /* 0x0020000000007824 */ /* 0x000fe200078e00ff */
[----:B------:R-:W-:-:S04]  /*2030*/  LEA R2, R2, 0x37800000, 0x17 ;  /* 0x3780000002027811 */ /* 0x000fc800078eb8ff */
[----:B------:R-:W-:-:S05]  /*2040*/  LOP3.LUT R0, R2, R0, R7, 0xfe, !PT ;  /* 0x0000000002007212 */ /* 0x000fca00078efe07 */
[----:B------:R-:W-:-:S04]  /*2050*/  FMUL.FTZ R0, R0, 1 ;  /* 0x3f80000000007820 */ /* 0x000fc80000410000 */
[----:B------:R4:W0:Y:S02]  /*2060*/  F2F.F64.F32 R24, R0 ;  /* 0x0000000000187310 */ /* 0x0008240000201800 */
[----:B0---4-:R-:W-:Y:S05]  /*2070*/  BRA `(.L_x_4999) ;  /* 0x0000000000b47947 */ /* 0x011fea0003800000 */
.L_x_5011:
[----:B------:R-:W-:-:S09]  /*2080*/  UISETP.NE.AND UP0, UPT, UR4, 0x1c, UPT ;  /* 0x0000001c0400788c */ /* 0x000fd2000bf05270 */
[----:B------:R-:W-:Y:S05]  /*2090*/  BRA.U !UP0, `(.L_x_5018) ;  /* 0x0000000108a07547 */ /* 0x000fea000b800000 */
[----:B------:R-:W-:-:S09]  /*20a0*/  UISETP.NE.AND UP0, UPT, UR4, 0x1d, UPT ;  /* 0x0000001d0400788c */ /* 0x000fd2000bf05270 */
[----:B------:R-:W-:Y:S05]  /*20b0*/  BRA.U !UP0, `(.L_x_5019) ;  /* 0x0000000108887547 */ /* 0x000fea000b800000 */
[----:B------:R-:W-:-:S09]  /*20c0*/  UISETP.NE.AND UP0, UPT, UR4, 0x2c, UPT ;  /* 0x0000002c0400788c */ /* 0x000fd2000bf05270 */
[----:B------:R-:W-:Y:S05]  /*20d0*/  BRA.U UP0, `(.L_x_4998) ;  /* 0x0000000100347547 */ /* 0x000fea000b800000 */
        /* <DEDUP_REMOVED lines=13> */
.L_x_4998:
[----:B------:R-:W-:Y:S01]  /*21b0*/  MOV R0, 0x0 ;  /* 0x0000000000007802 */ /* 0x000fe20000000f00 */
[----:B------:R-:W0:Y:S01]  /*21c0*/  LDCU.64 UR4, c[0x4][0x148] ;  /* 0x01002900ff0477ac */ /* 0x000e220008000a00 */
[----:B------:R-:W-:Y:S02]  /*21d0*/  IMAD.MOV.U32 R8, RZ, RZ, 0x4e ;  /* 0x0000004eff087424 */ /* 0x000fe400078e00ff */
[----:B------:R1:W2:Y:S01]  /*21e0*/  LDC.64 R2, c[0x4][R0] ;  /* 0x0100000000027b82 */ /* 0x0002a20000000a00 */
[----:B------:R-:W4:Y:S01]  /*21f0*/  LDCU.64 UR6, c[0x4][0x150] ;  /* 0x01002a00ff0677ac */ /* 0x000f220008000a00 */
[----:B------:R-:W-:Y:S02]  /*2200*/  IMAD.MOV.U32 R12, RZ, RZ, 0x1 ;  /* 0x00000001ff0c7424 */ /* 0x000fe400078e00ff */
[----:B------:R-:W-:Y:S01]  /*2210*/  IMAD.MOV.U32 R13, RZ, RZ, RZ ;  /* 0x000000ffff0d7224 */ /* 0x000fe200078e00ff */
[----:B------:R-:W3:Y:S01]  /*2220*/  LDCU.64 UR8, c[0x4][0x48] ;  /* 0x01000900ff0877ac */ /* 0x000ee20008000a00 */
[----:B0-----:R-:W-:-:S02]  /*2230*/  IMAD.U32 R4, RZ, RZ, UR4 ;  /* 0x00000004ff047e24 */ /* 0x001fc4000f8e00ff */
[----:B------:R-:W-:Y:S02]  /*2240*/  IMAD.U32 R5, RZ, RZ, UR5 ;  /* 0x00000005ff057e24 */ /* 0x000fe4000f8e00ff */
[----:B----4-:R-:W-:Y:S02]  /*2250*/  IMAD.U32 R6, RZ, RZ, UR6 ;  /* 0x00000006ff067e24 */ /* 0x010fe4000f8e00ff */
[----:B------:R-:W-:Y:S02]  /*2260*/  IMAD.U32 R7, RZ, RZ, UR7 ;  /* 0x00000007ff077e24 */ /* 0x000fe4000f8e00ff */
[----:B---3--:R-:W-:Y:S02]  /*2270*/  IMAD.U32 R10, RZ, RZ, UR8 ;  /* 0x00000008ff0a7e24 */ /* 0x008fe4000f8e00ff */
[----:B-1----:R-:W-:-:S07]  /*2280*/  IMAD.U32 R11, RZ, RZ, UR9 ;  /* 0x00000009ff0b7e24 */ /* 0x002fce000f8e00ff */
[----:B------:R-:W-:-:S07]  /*2290*/  LEPC R20, `(.L_x_5020) ;  /* 0x000000001014794e */ /* 0x000fce0000000000 */
[----:B--2--5:R-:W-:Y:S05]  /*22a0*/  CALL.ABS.NOINC R2 ;  /* 0x0000000002007343 */ /* 0x024fea0003c00000 */
.L_x_5020:
[----:B------:R-:W-:Y:S02]  /*22b0*/  CS2R R24, SRZ ;  /* 0x0000000000187805 */ /* 0x000fe4000001ff00 */
[----:B------:R-:W-:Y:S01]  /*22c0*/  CS2R R26, SRZ ;  /* 0x00000000001a7805 */ /* 0x000fe2000001ff00 */
[----:B------:R-:W-:Y:S06]  /*22d0*/  BRA `(.L_x_4999) ;  /* 0x00000000001c7947 */ /* 0x000fec0003800000 */
.L_x_5019:
[----:B------:R-:W2:Y:S01]  /*22e0*/  LDG.E.64 R24, desc[UR36][R2.64] ;  /* 0x0000002402187981 */ /* 0x000ea2000c1e1b00 */
[----:B------:R-:W-:Y:S01]  /*22f0*/  CS2R R26, SRZ ;  /* 0x00000000001a7805 */ /* 0x000fe2000001ff00 */
[----:B--2---:R-:W1:Y:S02]  /*2300*/  I2F.F64.U64 R24, R24 ;  /* 0x0000001800187312 */ /* 0x004e640000301800 */
[----:B-1----:R-:W-:Y:S05]  /*2310*/  BRA `(.L_x_4999) ;  /* 0x00000000000c7947 */ /* 0x002fea0003800000 */
.L_x_5018:
[----:B------:R-:W2:Y:S01]  /*2320*/  LDG.E R2, desc[UR36][R2.64] ;  /* 0x0000002402027981 */ /* 0x000ea2000c1e1900 */
[----:B------:R-:W-:Y:S01]  /*2330*/  CS2R R26, SRZ ;  /* 0x00000000001a7805 */ /* 0x000fe2000001ff00 */
[----:B--2---:R1:W2:Y:S06]  /*2340*/  I2F.F64.U32 R24, R2 ;  /* 0x0000000200187312 */ /* 0x0042ac0000201800 */
.L_x_4999:
[----:B------:R-:W-:Y:S05]  /*2350*/  BSYNC.RECONVERGENT B7 ;  /* 0x0000000000077941 */ /* 0x000fea0003800200 */
.L_x_4993:
[----:B------:R-:W-:-:S07]  /*2360*/  VIADD R32, R32, 0x80 ;  /* 0x0000008020207836 */ /* 0x000fce0000000000 */
.L_x_4992:
[----:B------:R-:W-:Y:S05]  /*2370*/  BSYNC.RECONVERGENT B6 ;  /* 0x0000000000067941 */ /* 0x000fea0003800200 */
.L_x_4991:
[----:B------:R-:W-:Y:S01]  /*2380*/  ISETP.GE.AND P0, PT, R32, R33, PT ;  /* 0x000000212000720c */ /* 0x000fe20003f06270 */
[----:B------:R-:W-:Y:S01]  /*2390*/  BSSY.RECONVERGENT B6, `(.L_x_5021) ;  /* 0x0000116000067945 */ /* 0x000fe20003800200 */
[----:B------:R-:W-:Y:S02]  /*23a0*/  CS2R R18, SRZ ;  /* 0x0000000000127805 */ /* 0x000fe4000001ff00 */
[----:B------:R-:W-:-:S09]  /*23b0*/  CS2R R16, SRZ ;  /* 0x0000000000107805 */ /* 0x000fd2000001ff00 */
[----:B------:R-:W-:Y:S05]  /*23c0*/  @P0 BRA `(.L_x_5022) ;  /* 0x0000001000480947 */ /* 0x000fea0003800000 */
[----:B012-4-:R-:W0:Y:S01]  /*23d0*/  LDC.64 R2, c[0x0][0x390] ;  /* 0x0000e400ff027b82 */ /* 0x017e220000000a00 */
        /* <DEDUP_REMOVED lines=21> */
.L_x_5027:
[----:B------:R-:W2:Y:S01]  /*2530*/  LDG.E.U8 R2, desc[UR36][R2.64] ;  /* 0x0000002402027981 */ /* 0x000ea2000c1e1100 */
[----:B------:R-:W-:Y:S01]  /*2540*/  CS2R R18, SRZ ;  /* 0x0000000000127805 */ /* 0x000fe2000001ff00 */
[----:B--2---:R0:W1:Y:S02]  /*2550*/  I2F.F64.U16 R16, R2 ;  /* 0x0000000200107312 */ /* 0x0040640000101800 */
[----:B01----:R-:W-:Y:S05]  /*2560*/  BRA `(.L_x_5029) ;  /* 0x0000000c00d87947 */ /* 0x003fea0003800000 */
.L_x_5026:
        /* <DEDUP_REMOVED lines=10> */
.L_x_5031:
[----:B------:R-:W2:Y:S01]  /*2610*/  LDG.E R2, desc[UR36][R2.64] ;  /* 0x0000002402027981 */ /* 0x000ea2000c1e1900 */
[----:B------:R-:W-:Y:S01]  /*2620*/  CS2R R18, SRZ ;  /* 0x0000000000127805 */ /* 0x000fe2000001ff00 */
[----:B--2---:R0:W1:Y:S02]  /*2630*/  I2F.F64 R16, R2 ;  /* 0x0000000200107312 */ /* 0x0040640000201c00 */
[----:B01----:R-:W-:Y:S05]  /*2640*/  BRA `(.L_x_5029) ;  /* 0x0000000c00a07947 */ /* 0x003fea0003800000 */
.L_x_5030:
[----:B------:R-:W2:Y:S01]  /*2650*/  LDG.E.U16 R2, desc[UR36][R2.64] ;  /* 0x0000002402027981 */ /* 0x000ea2000c1e1500 */
[----:B------:R-:W-:Y:S01]  /*2660*/  CS2R R18, SRZ ;  /* 0x0000000000127805 */ /* 0x000fe2000001ff00 */
[----:B--2---:R0:W1:Y:S02]  /*2670*/  I2F.F64.S16 R16, R2 ;  /* 0x0000000200107312 */ /* 0x0040640000101c00 */
[----:B01----:R-:W-:Y:S05]  /*2680*/  BRA `(.L_x_5029) ;  /* 0x0000000c00907947 */ /* 0x003fea0003800000 */
.L_x_5025:
        /* <DEDUP_REMOVED lines=11> */
.L_x_5033:
[----:B------:R-:W2:Y:S01]  /*2740*/  LDG.E.U16 R0, desc[UR36][R2.64] ;  /* 0x0000002402007981 */ /* 0x000ea2000c1e1500 */
[----:B------:R-:W-:Y:S01]  /*2750*/  CS2R R18, SRZ ;  /* 0x0000000000127805 */ /* 0x000fe2000001ff00 */
[----:B--2---:R-:W-:-:S05]  /*2760*/  HADD2.F32 R0, -RZ, R0.H0_H0 ;  /* 0x20000000ff007230 */ /* 0x004fca0000004100 */
[----:B------:R-:W-:-:S04]  /*2770*/  FMUL.FTZ R0, R0, 1 ;  /* 0x3f80000000007820 */ /* 0x000fc80000410000 */
[----:B------:R1:W2:Y:S02]  /*2780*/  F2F.F64.F32 R16, R0 ;  /* 0x0000000000107310 */ /* 0x0002a40000201800 */
[----:B-12---:R-:W-:Y:S05]  /*2790*/  BRA `(.L_x_5029) ;  /* 0x0000000c004c7947 */ /* 0x006fea0003800000 */
.L_x_5032:
        /* <DEDUP_REMOVED lines=16> */
.L_x_5035:
        /* <DEDUP_REMOVED lines=10> */
[----:B------:R2:W4:Y:S02]  /*2940*/  F2F.F64.F32 R18, R0 ;  /* 0x0000000000127310 */ /* 0x0005240000201800 */
[----:B-12-4-:R-:W-:Y:S05]  /*2950*/  BRA `(.L_x_5029) ;  /* 0x0000000800dc7947 */ /* 0x016fea0003800000 */
.L_x_5034:
[----:B------:R0:W5:Y:S01]  /*2960*/  LDG.E.64 R16, desc[UR36][R2.64] ;  /* 0x0000002402107981 */ /* 0x000162000c1e1b00 */
[----:B------:R-:W-:Y:S01]  /*2970*/  CS2R R18, SRZ ;  /* 0x0000000000127805 */ /* 0x000fe2000001ff00 */
[----:B------:R-:W-:Y:S06]  /*2980*/  BRA `(.L_x_5029) ;  /* 0x0000000800d07947 */ /* 0x000fec0003800000 */
.L_x_5024:
        /* <DEDUP_REMOVED lines=14> */
.L_x_5038:
[----:B------:R1:W5:Y:S01]  /*2a70*/  LDG.E.128 R16, desc[UR36][R2.64] ;  /* 0x0000002402107981 */ /* 0x000362000c1e1d00 */
[----:B------:R-:W-:Y:S05]  /*2a80*/  BRA `(.L_x_5029) ;  /* 0x0000000800907947 */ /* 0x000fea0003800000 */
.L_x_5037:
        /* <DEDUP_REMOVED lines=27> */
[----:B--2-4-:R-:W-:Y:S05]  /*2c40*/  BRA `(.L_x_5029) ;  /* 0x0000000800207947 */ /* 0x014fea0003800000 */
.L_x_5040:
        /* <DEDUP_REMOVED lines=14> */
[----:B--2-4-:R-:W-:Y:S05]  /*2d30*/  BRA `(.L_x_5029) ;  /* 0x0000000400e47947 */ /* 0x014fea0003800000 */
.L_x_5039:
[----:B------:R-:W2:Y:S01]  /*2d40*/  LDG.E.U16 R0, desc[UR36][R2.64] ;  /* 0x0000002402007981 */ /* 0x000ea2000c1e1500 */
[----:B------:R-:W-:Y:S01]  /*2d50*/  CS2R R18, SRZ ;  /* 0x0000000000127805 */ /* 0x000fe2000001ff00 */
[----:B--2---:R-:W-:-:S04]  /*2d60*/  IMAD.U32 R0, R0, 0x10000, RZ ;  /* 0x0001000000007824 */ /* 0x004fc800078e00ff */
[----:B------:R-:W-:-:S04]  /*2d70*/  FMUL.FTZ R0, R0, 1 ;  /* 0x3f80000000007820 */ /* 0x000fc80000410000 */
[----:B------:R2:W4:Y:S02]  /*2d80*/  F2F.F64.F32 R16, R0 ;  /* 0x0000000000107310 */ /* 0x0005240000201800 */
[----:B--2-4-:R-:W-:Y:S05]  /*2d90*/  BRA `(.L_x_5029) ;  /* 0x0000000400cc7947 */ /* 0x014fea0003800000 */
.L_x_5036:
        /* <DEDUP_REMOVED lines=10> */
[----:B--2---:R0:W1:Y:S02]  /*2e40*/  I2F.F64.U16 R16, R2 ;  /* 0x0000000200107312 */ /* 0x0040640000101800 */
[----:B01----:R-:W-:Y:S05]  /*2e50*/  BRA `(.L_x_5029) ;  /* 0x00000004009c7947 */ /* 0x003fea0003800000 */
.L_x_5043:
        /* <DEDUP_REMOVED lines=22> */
.L_x_5045:
[----:B------:R-:W-:Y:S05]  /*2fc0*/  BSYNC.RECONVERGENT B0 ;  /* 0x0000000000007941 */ /* 0x000fea0003800200 */
.L_x_5044:
[----:B------:R-:W-:Y:S01]  /*2fd0*/  IMAD.SHL.U32 R0, R0, 0x100000, RZ ;  /* 0x0010000000007824 */ /* 0x000fe200078e00ff */
[----:B------:R-:W-:-:S04]  /*2fe0*/  LEA R2, R2, 0x3b800000, 0x17 ;  /* 0x3b80000002027811 */ /* 0x000fc800078eb8ff */
[----:B------:R-:W-:-:S05]  /*2ff0*/  LOP3.LUT R0, R2, R0, R7, 0xfe, !PT ;  /* 0x0000000002007212 */ /* 0x000fca00078efe07 */
[----:B------:R-:W-:-:S04]  /*3000*/  FMUL.FTZ R0, R0, 1 ;  /* 0x3f80000000007820 */ /* 0x000fc80000410000 */
[----:B------:R0:W1:Y:S02]  /*3010*/  F2F.F64.F32 R16, R0 ;  /* 0x0000000000107310 */ /* 0x0000640000201800 */
[----:B01----:R-:W-:Y:S05]  /*3020*/  BRA `(.L_x_5029) ;  /* 0x0000000400287947 */ /* 0x003fea0003800000 */
.L_x_5042:
        /* <DEDUP_REMOVED lines=22> */
.L_x_5047:
[----:B------:R-:W-:Y:S05]  /*3190*/  BSYNC.RECONVERGENT B0 ;  /* 0x0000000000007941 */ /* 0x000fea0003800200 */
.L_x_5046:
[----:B------:R-:W-:Y:S01]  /*31a0*/  IMAD.SHL.U32 R0, R0, 0x200000, RZ ;  /* 0x0020000000007824 */ /* 0x000fe200078e00ff */
[----:B------:R-:W-:-:S04]  /*31b0*/  LEA R2, R2, 0x37800000, 0x17 ;  /* 0x3780000002027811 */ /* 0x000fc800078eb8ff */
[----:B------:R-:W-:-:S05]  /*31c0*/  LOP3.LUT R0, R2, R0, R7, 0xfe, !PT ;  /* 0x0000000002007212 */ /* 0x000fca00078efe07 */
[----:B------:R-:W-:-:S04]  /*31d0*/  FMUL.FTZ R0, R0, 1 ;  /* 0x3f80000000007820 */ /* 0x000fc80000410000 */
[----:B------:R0:W1:Y:S02]  /*31e0*/  F2F.F64.F32 R16, R0 ;  /* 0x0000000000107310 */ /* 0x0000640000201800 */
[----:B01----:R-:W-:Y:S05]  /*31f0*/  BRA `(.L_x_5029) ;  /* 0x0000000000b47947 */ /* 0x003fea0003800000 */
.L_x_5041:
        /* <DEDUP_REMOVED lines=19> */
.L_x_5028:
        /* <DEDUP_REMOVED lines=16> */
.L_x_5050:
[----:B------:R-:W-:Y:S02]  /*3430*/  CS2R R16, SRZ ;  /* 0x0000000000107805 */ /* 0x000fe4000001ff00 */
[----:B------:R-:W-:Y:S01]  /*3440*/  CS2R R18, SRZ ;  /* 0x0000000000127805 */ /* 0x000fe2000001ff00 */
[----:B------:R-:W-:Y:S06]  /*3450*/  BRA `(.L_x_5029) ;  /* 0x00000000001c7947 */ /* 0x000fec0003800000 */
.L_x_5049:
[----:B------:R-:W2:Y:S01]  /*3460*/  LDG.E.64 R16, desc[UR36][R2.64] ;  /* 0x0000002402107981 */ /* 0x000ea2000c1e1b00 */
[----:B------:R-:W-:Y:S01]  /*3470*/  CS2R R18, SRZ ;  /* 0x0000000000127805 */ /* 0x000fe2000001ff00 */
[----:B--2---:R-:W0:Y:S02]  /*3480*/  I2F.F64.U64 R16, R16 ;  /* 0x0000001000107312 */ /* 0x004e240000301800 */
[----:B0-----:R-:W-:Y:S05]  /*3490*/  BRA `(.L_x_5029) ;  /* 0x00000000000c7947 */ /* 0x001fea0003800000 */
.L_x_5048:
[----:B------:R-:W2:Y:S01]  /*34a0*/  LDG.E R2, desc[UR36][R2.64] ;  /* 0x0000002402027981 */ /* 0x000ea2000c1e1900 */
[----:B------:R-:W-:Y:S01]  /*34b0*/  CS2R R18, SRZ ;  /* 0x0000000000127805 */ /* 0x000fe2000001ff00 */
[----:B--2---:R2:W4:Y:S06]  /*34c0*/  I2F.F64.U32 R16, R2 ;  /* 0x0000000200107312 */ /* 0x00452c0000201800 */
.L_x_5029:
[----:B------:R-:W-:Y:S05]  /*34d0*/  BSYNC.RECONVERGENT B7 ;  /* 0x0000000000077941 */ /* 0x000fea0003800200 */
.L_x_5023:
[----:B------:R-:W-:-:S07]  /*34e0*/  VIADD R32, R32, 0x80 ;  /* 0x0000008020207836 */ /* 0x000fce0000000000 */
.L_x_5022:
[----:B------:R-:W-:Y:S05]  /*34f0*/  BSYNC.RECONVERGENT B6 ;  /* 0x0000000000067941 */ /* 0x000fea0003800200 */
.L_x_5021:
        /* <DEDUP_REMOVED lines=25> */
.L_x_5056:
[----:B------:R-:W2:Y:S02]  /*3690*/  LDG.E.U8 R2, desc[UR36][R2.64] ;  /* 0x0000002402027981 */ /* 0x000ea4000c1e1100 */
[----:B--2---:R0:W1:Y:S02]  /*36a0*/  I2F.F64.U16 R20, R2 ;  /* 0x0000000200147312 */ /* 0x0040640000101800 */
[----:B01----:R-:W-:Y:S05]  /*36b0*/  BRA `(.L_x_5052) ;  /* 0x0000000c00947947 */ /* 0x003fea0003800000 */
.L_x_5055:
        /* <DEDUP_REMOVED lines=9> */
.L_x_5059:
[----:B------:R-:W2:Y:S02]  /*3750*/  LDG.E R2, desc[UR36][R2.64] ;  /* 0x0000002402027981 */ /* 0x000ea4000c1e1900 */
[----:B--2---:R0:W1:Y:S02]  /*3760*/  I2F.F64 R20, R2 ;  /* 0x0000000200147312 */ /* 0x0040640000201c00 */
[----:B01----:R-:W-:Y:S05]  /*3770*/  BRA `(.L_x_5052) ;  /* 0x0000000c00647947 */ /* 0x003fea0003800000 */
.L_x_5058:
[----:B------:R-:W2:Y:S02]  /*3780*/  LDG.E.U16 R2, desc[UR36][R2.64] ;  /* 0x0000002402027981 */ /* 0x000ea4000c1e1500 */
[----:B--2---:R0:W1:Y:S02]  /*3790*/  I2F.F64.S16 R20, R2 ;  /* 0x0000000200147312 */ /* 0x0040640000101c00 */
[----:B01----:R-:W-:Y:S05]  /*37a0*/  BRA `(.L_x_5052) ;  /* 0x0000000c00587947 */ /* 0x003fea0003800000 */
.L_x_5054:
        /* <DEDUP_REMOVED lines=10> */
.L_x_5061:
[----:B------:R-:W2:Y:S02]  /*3850*/  LDG.E.U16 R0, desc[UR36][R2.64] ;  /* 0x0000002402007981 */ /* 0x000ea4000c1e1500 */
[----:B--2---:R-:W-:-:S05]  /*3860*/  HADD2.F32 R0, -RZ, R0.H0_H0 ;  /* 0x20000000ff007230 */ /* 0x004fca0000004100 */
[----:B------:R-:W-:-:S04]  /*3870*/  FMUL.FTZ R0, R0, 1 ;  /* 0x3f80000000007820 */ /* 0x000fc80000410000 */
[----:B------:R0:W1:Y:S02]  /*3880*/  F2F.F64.F32 R20, R0 ;  /* 0x0000000000147310 */ /* 0x0000640000201800 */
[----:B01----:R-:W-:Y:S05]  /*3890*/  BRA `(.L_x_5052) ;  /* 0x0000000c001c7947 */ /* 0x003fea0003800000 */
.L_x_5060:
        /* <DEDUP_REMOVED lines=16> */
.L_x_5063:
        /* <DEDUP_REMOVED lines=12> */
.L_x_5062:
[----:B------:R0:W5:Y:S01]  /*3a60*/  LDG.E.64 R20, desc[UR36][R2.64] ;  /* 0x0000002402147981 */ /* 0x000162000c1e1b00 */
[----:B------:R-:W-:Y:S05]  /*3a70*/  BRA `(.L_x_5052) ;  /* 0x0000000800a47947 */ /* 0x000fea0003800000 */
.L_x_5053:
        /* <DEDUP_REMOVED lines=13> */
.L_x_5066:
[----:B------:R0:W5:Y:S01]  /*3b50*/  LDG.E.128 R20, desc[UR36][R2.64] ;  /* 0x0000002402147981 */ /* 0x000162000c1e1d00 */
[----:B------:R-:W-:Y:S05]  /*3b60*/  BRA `(.L_x_5052) ;  /* 0x0000000800687947 */ /* 0x000fea0003800000 */
.L_x_5065:
        /* <DEDUP_REMOVED lines=27> */
.L_x_5068:
        /* <DEDUP_REMOVED lines=14> */
.L_x_5067:
[----:B------:R-:W2:Y:S02]  /*3e00*/  LDG.E.U16 R0, desc[UR36][R2.64] ;  /* 0x0000002402007981 */ /* 0x000ea4000c1e1500 */
[----:B--2---:R-:W-:-:S04]  /*3e10*/  IMAD.U32 R0, R0, 0x10000, RZ ;  /* 0x0001000000007824 */ /* 0x004fc800078e00ff */
[----:B------:R-:W-:-:S04]  /*3e20*/  FMUL.FTZ R0, R0, 1 ;  /* 0x3f80000000007820 */ /* 0x000fc80000410000 */
[----:B------:R0:W1:Y:S02]  /*3e30*/  F2F.F64.F32 R20, R0 ;  /* 0x0000000000147310 */ /* 0x0000640000201800 */
[----:B01----:R-:W-:Y:S05]  /*3e40*/  BRA `(.L_x_5052) ;  /* 0x0000000400b07947 */ /* 0x003fea0003800000 */
.L_x_5064:
        /* <DEDUP_REMOVED lines=9> */
[----:B--2---:R0:W1:Y:S02]  /*3ee0*/  I2F.F64.U16 R20, R2 ;  /* 0x0000000200147312 */ /* 0x0040640000101800 */
[----:B01----:R-:W-:Y:S05]  /*3ef0*/  BRA `(.L_x_5052) ;  /* 0x0000000400847947 */ /* 0x003fea0003800000 */
.L_x_5071:
        /* <DEDUP_REMOVED lines=21> */
.L_x_5073:
[----:B------:R-:W-:Y:S05]  /*4050*/  BSYNC.RECONVERGENT B0 ;  /* 0x0000000000007941 */ /* 0x000fea0003800200 */
.L_x_5072:
[----:B------:R-:W-:Y:S01]  /*4060*/  IMAD.SHL.U32 R0, R0, 0x100000, RZ ;  /* 0x0010000000007824 */ /* 0x000fe200078e00ff */
[----:B------:R-:W-:-:S04]  /*4070*/  LEA R2, R2, 0x3b800000, 0x17 ;  /* 0x3b80000002027811 */ /* 0x000fc800078eb8ff */
[----:B------:R-:W-:-:S05]  /*4080*/  LOP3.LUT R0, R2, R0, R7, 0xfe, !PT ;  /* 0x0000000002007212 */ /* 0x000fca00078efe07 */
[----:B------:R-:W-:-:S04]  /*4090*/  FMUL.FTZ R0, R0, 1 ;  /* 0x3f80000000007820 */ /* 0x000fc80000410000 */
[----:B------:R0:W1:Y:S02]  /*40a0*/  F2F.F64.F32 R20, R0 ;  /* 0x0000000000147310 */ /* 0x0000640000201800 */
[----:B01----:R-:W-:Y:S05]  /*40b0*/  BRA `(.L_x_5052) ;  /* 0x0000000400147947 */ /* 0x003fea0003800000 */
.L_x_5070:
        /* <DEDUP_REMOVED lines=21> */
.L_x_5075:
[----:B------:R-:W-:Y:S05]  /*4210*/  BSYNC.RECONVERGENT B0 ;  /* 0x0000000000007941 */ /* 0x000fea0003800200 */
.L_x_5074:
[----:B------:R-:W-:Y:S01]  /*4220*/  IMAD.SHL.U32 R0, R0, 0x200000, RZ ;  /* 0x0020000000007824 */ /* 0x000fe200078e00ff */
[----:B------:R-:W-:-:S04]  /*4230*/  LEA R2, R2, 0x37800000, 0x17 ;  /* 0x3780000002027811 */ /* 0x000fc800078eb8ff */
[----:B------:R-:W-:-:S05]  /*4240*/  LOP3.LUT R0, R2, R0, R7, 0xfe, !PT ;  /* 0x0000000002007212 */ /* 0x000fca00078efe07 */
[----:B------:R-:W-:-:S04]  /*4250*/  FMUL.FTZ R0, R0, 1 ;  /* 0x3f80000000007820 */ /* 0x000fc80000410000 */
[----:B------:R0:W1:Y:S02]  /*4260*/  F2F.F64.F32 R20, R0 ;  /* 0x0000000000147310 */ /* 0x0000640000201800 */
[----:B01----:R-:W-:Y:S05]  /*4270*/  BRA `(.L_x_5052) ;  /* 0x0000000000a47947 */ /* 0x003fea0003800000 */
.L_x_5069:
        /* <DEDUP_REMOVED lines=18> */
.L_x_5057:
        /* <DEDUP_REMOVED lines=16> */
.L_x_5078:
[----:B------:R-:W-:Y:S01]  /*44a0*/  CS2R R20, SRZ ;  /* 0x0000000000147805 */ /* 0x000fe2000001ff00 */
[----:B------:R-:W-:Y:S06]  /*44b0*/  BRA `(.L_x_5052) ;  /* 0x0000000000147947 */ /* 0x000fec0003800000 */
.L_x_5077:
[----:B------:R-:W2:Y:S02]  /*44c0*/  LDG.E.64 R20, desc[UR36][R2.64] ;  /* 0x0000002402147981 */ /* 0x000ea4000c1e1b00 */
[----:B--2---:R-:W0:Y:S02]  /*44d0*/  I2F.F64.U64 R20, R20 ;  /* 0x0000001400147312 */ /* 0x004e240000301800 */
[----:B0-----:R-:W-:Y:S05]  /*44e0*/  BRA `(.L_x_5052) ;  /* 0x0000000000087947 */ /* 0x001fea0003800000 */
.L_x_5076:
[----:B------:R-:W2:Y:S02]  /*44f0*/  LDG.E R2, desc[UR36][R2.64] ;  /* 0x0000002402027981 */ /* 0x000ea4000c1e1900 */
[----:B--2---:R0:W1:Y:S02]  /*4500*/  I2F.F64.U32 R20, R2 ;  /* 0x0000000200147312 */ /* 0x0040640000201800 */
.L_x_5052:
[----:B------:R-:W-:Y:S05]  /*4510*/  BSYNC.RECONVERGENT B6 ;  /* 0x0000000000067941 */ /* 0x000fea0003800200 */
.L_x_5051:
[----:B------:R-:W-:Y:S01]  /*4520*/  ISETP.GE.AND P0, PT, R42, R33, PT ;  /* 0x000000212a00720c */ /* 0x000fe20003f06270 */
[----:B------:R-:W-:Y:S01]  /*4530*/  BSSY.RECONVERGENT B1, `(.L_x_5079) ;  /* 0x0000402000017945 */ /* 0x000fe20003800200 */
[----:B------:R-:W-:Y:S02]  /*4540*/  CS2R R6, SRZ ;  /* 0x0000000000067805 */ /* 0x000fe4000001ff00 */
[----:B------:R-:W-:-:S09]  /*4550*/  CS2R R4, SRZ ;  /* 0x0000000000047805 */ /* 0x000fd2000001ff00 */
[----:B------:R-:W-:Y:S05]  /*4560*/  @P0 BRA `(.L_x_5080) ;  /* 0x0000003c00f80947 */ /* 0x000fea0003800000 */
[----:B---3-5:R-:W3:Y:S01]  /*4570*/  DADD R6, R28, 1 ;  /* 0x3ff000001c067429 */ /* 0x028ee20000000000 */
[----:B------:R-:W-:Y:S01]  /*4580*/  IMAD.MOV.U32 R8, RZ, RZ, 0x1 ;  /* 0x00000001ff087424 */ /* 0x000fe200078e00ff */
        /* <DEDUP_REMOVED lines=16> */
[----:B01--4-:R-:W-:Y:S02]  /*4690*/  FSEL R3, R5, R33, P1 ;  /* 0x0000002105037208 */ /* 0x013fe40000800000 */
[----:B--2---:R-:W-:Y:S02]  /*46a0*/  FSEL R2, R4, R32, P1 ;  /* 0x0000002004027208 */ /* 0x004fe40000800000 */
        /* <DEDUP_REMOVED lines=47> */
[----:B------:R-:W-:Y:S01]  /*49a0*/  MOV R36, 0x49e0 ;  /* 0x000049e000247802 */ /* 0x000fe20000000f00 */
[----:B------:R-:W-:Y:S02]  /*49b0*/  IMAD.MOV.U32 R10, RZ, RZ, R15 ;  /* 0x000000ffff0a7224 */ /* 0x000fe400078e000f */
[----:B------:R-:W-:-:S07]  /*49c0*/  IMAD.MOV.U32 R0, RZ, RZ, R3 ;  /* 0x000000ffff007224 */ /* 0x000fce00078e0003 */
[----:B------:R-:W-:Y:S05]  /*49d0*/  CALL.REL.NOINC `($__internal_7_$__cuda_sm20_div_rn_f64_full) ;  /* 0x0000015000747944 */ /* 0x000fea0003c00000 */
[----:B------:R-:W-:-:S07]  /*49e0*/  IMAD.MOV.U32 R9, RZ, RZ, R0 ;  /* 0x000000ffff097224 */ /* 0x000fce00078e0000 */
.L_x_5082:
[----:B------:R-:W-:Y:S05]  /*49f0*/  BSYNC.RECONVERGENT B2 ;  /* 0x0000000000027941 */ /* 0x000fea0003800200 */
.L_x_5081:
[----:B------:R-:W-:Y:S01]  /*4a00*/  DSETP.GT.AND P0, PT, |R30|, |R6|, PT ;  /* 0x400000061e00722a */ /* 0x000fe20003f04200 */
[----:B------:R-:W-:Y:S01]  /*4a10*/  UMOV UR4, 0x2a25ff7e ;  /* 0x2a25ff7e00047882 */ /* 0x000fe20000000000 */
[----:B------:R-:W-:Y:S01]  /*4a20*/  UMOV UR5, 0x3ef53e1d ;  /* 0x3ef53e1d00057882 */ /* 0x000fe20000000000 */
[----:B------:R-:W-:Y:S01]  /*4a30*/  ISETP.GE.AND P3, PT, R7, RZ, PT ;  /* 0x000000ff0700720c */ /* 0x000fe20003f66270 */
[----:B------:R-:W-:Y:S02]  /*4a40*/  @!P1 IMAD.MOV.U32 R38, RZ, RZ, 0x54442d18 ;  /* 0x54442d18ff269424 */ /* 0x000fe400078e00ff */
[----:B------:R-:W-:-:S15]  /*4a50*/  @!P1 IMAD.MOV.U32 R39, RZ, RZ, 0x400921fb ;  /* 0x400921fbff279424 */ /* 0x000fde00078e00ff */
[----:B------:R-:W-:-:S15]  /*4a60*/  NOP ;  /* 0x0000000000007918 */ /* 0x000fde0000000000 */
[----:B------:R-:W-:-:S15]  /*4a70*/  NOP ;  /* 0x0000000000007918 */ /* 0x000fde0000000000 */
[----:B------:R-:W-:-:S13]  /*4a80*/  NOP ;  /* 0x0000000000007918 */ /* 0x000fda0000000000 */
[----:B------:R-:W-:-:S15]  /*4a90*/  DADD R2, -RZ, |R30| ;  /* 0x00000000ff027229 */ /* 0x000fde000000051e */
[----:B------:R-:W-:-:S15]  /*4aa0*/  NOP ;  /* 0x0000000000007918 */ /* 0x000fde0000000000 */
[----:B------:R-:W-:-:S15]  /*4ab0*/  NOP ;  /* 0x0000000000007918 */ /* 0x000fde0000000000 */
[----:B------:R-:W-:-:S15]  /*4ac0*/  NOP ;  /* 0x0000000000007918 */ /* 0x000fde0000000000 */
[----:B------:R-:W-:-:S04]  /*4ad0*/  NOP ;  /* 0x0000000000007918 */ /* 0x000fc80000000000 */
[----:B------:R-:W0:Y:S02]  /*4ae0*/  DADD R12, -RZ, |R6| ;  /* 0x00000000ff0c7229 */ /* 0x000e240000000506 */
[----:B0-----:R-:W-:Y:S02]  /*4af0*/  FSEL R2, R2, R12, P0 ;  /* 0x0000000c02027208 */ /* 0x001fe40000000000 */
[----:B------:R-:W-:-:S15]  /*4b00*/  FSEL R3, R3, R13, P0 ;  /* 0x0000000d03037208 */ /* 0x000fde0000000000 */
[----:B------:R-:W-:-:S15]  /*4b10*/  NOP ;  /* 0x0000000000007918 */ /* 0x000fde0000000000 */
[----:B------:R-:W-:-:S15]  /*4b20*/  NOP ;  /* 0x0000000000007918 */ /* 0x000fde0000000000 */
[----:B------:R-:W-:-:S15]  /*4b30*/  NOP ;  /* 0x0000000000007918 */ /* 0x000fde0000000000 */
[----:B------:R-:W0:Y:S02]  /*4b40*/  DADD R10, -RZ, |R28| ;  /* 0x00000000ff0a7229 */ /* 0x000e24000000051c */
[----:B0-----:R-:W-:-:S04]  /*4b50*/  ISETP.LT.U32.AND P0, PT, R4, R10, PT ;  /* 0x0000000a0400720c */ /* 0x001fc80003f01070 */
[----:B------:R-:W-:-:S04]  /*4b60*/  ISETP.LT.U32.AND.EX P0, PT, R5, R11, PT, P0 ;  /* 0x0000000b0500720c */ /* 0x000fc80003f01100 */
[----:B------:R-:W-:-:S05]  /*4b70*/  SEL R0, R5, R11, P0 ;  /* 0x0000000b05007207 */ /* 0x000fca0000000000 */
[----:B------:R-:W-:-:S15]  /*4b80*/  IMAD.MOV.U32 R15, RZ, RZ, R0 ;  /* 0x000000ffff0f7224 */ /* 0x000fde00078e0000 */
[----:B------:R-:W-:-:S15]  /*4b90*/  NOP ;  /* 0x0000000000007918 */ /* 0x000fde0000000000 */
[----:B------:R-:W-:-:S15]  /*4ba0*/  NOP ;  /* 0x0000000000007918 */ /* 0x000fde0000000000 */
[----:B------:R-:W-:-:S04]  /*4bb0*/  NOP ;  /* 0x0000000000007918 */ /* 0x000fc80000000000 */
[----:B------:R0:W1:Y:S02]  /*4bc0*/  DSETP.NEU.AND P2, PT, R2, RZ, PT ;  /* 0x000000ff0200722a */ /* 0x0000640003f4d000 */
[----:B0-----:R-:W-:Y:S01]  /*4bd0*/  SEL R2, R4, R10, P0 ;  /* 0x0000000a04027207 */ /* 0x001fe20000000000 */
[----:B-1----:R-:W-:Y:S01]  /*4be0*/  @P2 IMAD.MOV.U32 R43, RZ, RZ, 0x4002d97c ;  /* 0x4002d97cff2b2424 */ /* 0x002fe200078e00ff */
[----:B------:R-:W-:-:S03]  /*4bf0*/  ISETP.GT.U32.AND P0, PT, R10, R4, PT ;  /* 0x000000040a00720c */ /* 0x000fc60003f04070 */
[----:B------:R-:W-:Y:S01]  /*4c00*/  IMAD.MOV.U32 R14, RZ, RZ, R2 ;  /* 0x000000ffff0e7224 */ /* 0x000fe200078e0002 */
[----:B------:R-:W-:-:S04]  /*4c10*/  ISETP.GT.U32.AND.EX P0, PT, R11, R5, PT, P0 ;  /* 0x000000050b00720c */ /* 0x000fc80003f04100 */
[----:B------:R-:W-:Y:S02]  /*4c20*/  SEL R35, R11, R5, P0 ;  /* 0x000000050b237207 */ /* 0x000fe40000000000 */
[----:B------:R-:W-:Y:S01]  /*4c30*/  SEL R34, R10, R4, P0 ;  /* 0x000000040a227207 */ /* 0x000fe20000000000 */
[----:B------:R-:W-:Y:S01]  /*4c40*/  IMAD.MOV.U32 R10, RZ, RZ, RZ ;  /* 0x000000ffff0a7224 */ /* 0x000fe200078e00ff */
[----:B------:R-:W-:Y:S02]  /*4c50*/  LOP3.LUT R3, R35, 0xffc00000, RZ, 0xc0, !PT ;  /* 0xffc0000023037812 */ /* 0x000fe400078ec0ff */
[----:B------:R-:W-:Y:S02]  /*4c60*/  @P1 PLOP3.LUT P0, PT, P3, PT, PT, 0x80, 0x8 ;  /* 0x000000000008181c */ /* 0x000fe40001f0f070 */
[----:B------:R-:W-:-:S15]  /*4c70*/  LOP3.LUT R11, R3, 0x7fd00000, RZ, 0x3c, !PT ;  /* 0x7fd00000030b7812 */ /* 0x000fde00078e3cff */
[----:B------:R-:W-:-:S15]  /*4c80*/  NOP ;  /* 0x0000000000007918 */ /* 0x000fde0000000000 */
[----:B------:R-:W-:-:S14]  /*4c90*/  NOP ;  /* 0x0000000000007918 */ /* 0x000fdc0000000000 */
[----:B------:R-:W-:-:S15]  /*4ca0*/  DMUL R12, R10, R34 ;  /* 0x000000220a0c7228 */ /* 0x000fde0000000000 */
        /* <DEDUP_REMOVED lines=9> */
[----:B------:R0:W1:Y:S02]  /*4d40*/  DMUL R10, R10, R14 ;  /* 0x0000000e0a0a7228 */ /* 0x0000640000000000 */
[----:B0-----:R-:W-:Y:S02]  /*4d50*/  IMAD.MOV.U32 R14, RZ, RZ, -0x2449a4b7 ;  /* 0xdbb65b49ff0e7424 */ /* 0x001fe400078e00ff */
[----:B------:R-:W-:-:S15]  /*4d60*/  IMAD.MOV.U32 R15, RZ, RZ, 0x3f2d3b63 ;  /* 0x3f2d3b63ff0f7424 */ /* 0x000fde00078e00ff */
[----:B------:R-:W-:-:S15]  /*4d70*/  NOP ;  /* 0x0000000000007918 */ /* 0x000fde0000000000 */
[----:B------:R-:W-:-:S15]  /*4d80*/  NOP ;  /* 0x0000000000007918 */ /* 0x000fde0000000000 */
[----:B------:R-:W-:-:S15]  /*4d90*/  NOP ;  /* 0x0000000000007918 */ /* 0x000fde0000000000 */
[----:B-1----:R-:W0:-:S15]  /*4da0*/  DMUL R10, R10, R10 ;  /* 0x0000000a0a0a7228 */ /* 0x002e1e0000000000 */
        /* <DEDUP_REMOVED lines=139> */
[----:B0-----:R-:W-:-:S15]  /*5660*/  IMAD.MOV.U32 R10, RZ, RZ, R13 ;  /* 0x000000ffff0a7224 */ /* 0x001fde00078e000d */
[----:B------:R-:W-:-:S15]  /*5670*/  NOP ;  /* 0x0000000000007918 */ /* 0x000fde0000000000 */
[----:B------:R-:W-:-:S15]  /*5680*/  NOP ;  /* 0x0000000000007918 */ /* 0x000fde0000000000 */
[----:B------:R-:W-:-:S15]  /*5690*/  NOP ;  /* 0x0000000000007918 */ /* 0x000fde0000000000 */
[----:B------:R-:W-:-:S02]  /*56a0*/  NOP ;  /* 0x0000000000007918 */ /* 0x000fc40000000000 */
[----:B-1----:R-:W0:-:S15]  /*56b0*/  DFMA R36, R14, R8, R8 ;  /* 0x000000080e24722b */ /* 0x002e1e0000000008 */
[----:B------:R-:W-:-:S15]  /*56c0*/  NOP ;  /* 0x0000000000007918 */ /* 0x000fde0000000000 */
[----:B------:R-:W-:-:S15]  /*56d0*/  NOP ;  /* 0x0000000000007918 */ /* 0x000fde0000000000 */
[----:B------:R-:W-:-:S15]  /*56e0*/  NOP ;  /* 0x0000000000007918 */ /* 0x000fde0000000000 */
[----:B------:R-:W-:-:S04]  /*56f0*/  NOP ;  /* 0x0000000000007918 */ /* 0x000fc80000000000 */
[----:B0-----:R-:W0:Y:S02]  /*5700*/  @P1 DADD R8, -RZ, -R36 ;  /* 0x00000000ff081229 */ /* 0x001e240000000924 */
[----:B0-----:R-:W-:Y:S01]  /*5710*/  @P1 FSEL R14, R36, R8, !P0 ;  /* 0x00000008240e1208 */ /* 0x001fe20004000000 */
[----:B------:R-:W-:Y:S01]  /*5720*/  @P1 IMAD.MOV.U32 R8, RZ, RZ, 0x54442d18 ;  /* 0x54442d18ff081424 */ /* 0x000fe200078e00ff */
[----:B------:R-:W-:Y:S01]  /*5730*/  @P1 FSEL R15, R37, R9, !P0 ;  /* 0x00000009250f1208 */ /* 0x000fe20004000000 */
[----:B------:R-:W-:Y:S01]  /*5740*/  @P1 IMAD.MOV.U32 R9, RZ, RZ, 0x3ff921fb ;  /* 0x3ff921fbff091424 */ /* 0x000fe200078e00ff */
[----:B------:R-:W-:-:S04]  /*5750*/  @!P1 PLOP3.LUT P0, PT, P3, PT, PT, 0x80, 0x8 ;  /* 0x000000000008981c */ /* 0x000fc80001f0f070 */
[----:B------:R-:W-:-:S15]  /*5760*/  @P2 FSEL R43, R43, 1.8213495016098022461, !P0 ;  /* 0x3fe921fb2b2b2808 */ /* 0x000fde0004000000 */
[----:B------:R-:W-:-:S15]  /*5770*/  NOP ;  /* 0x0000000000007918 */ /* 0x000fde0000000000 */
[----:B------:R-:W-:-:S15]  /*5780*/  NOP ;  /* 0x0000000000007918 */ /* 0x000fde0000000000 */
[----:B------:R-:W-:-:S09]  /*5790*/  NOP ;  /* 0x0000000000007918 */ /* 0x000fd20000000000 */
[----:B------:R0:W-:Y:S02]  /*57a0*/  @P1 DADD R14, R14, R8 ;  /* 0x000000000e0e1229 */ /* 0x0001e40000000008 */
[----:B0-----:R-:W-:Y:S02]  /*57b0*/  IMAD.MOV.U32 R9, RZ, RZ, 0x7fefffff ;  /* 0x7fefffffff097424 */ /* 0x001fe400078e00ff */
[----:B------:R-:W-:Y:S02]  /*57c0*/  IMAD.MOV.U32 R8, RZ, RZ, -0x1 ;  /* 0xffffffffff087424 */ /* 0x000fe400078e00ff */
[----:B------:R-:W-:-:S15]  /*57d0*/  IMAD.MOV.U32 R11, RZ, RZ, R9 ;  /* 0x000000ffff0b7224 */ /* 0x000fde00078e0009 */
[----:B------:R-:W-:-:S15]  /*57e0*/  NOP ;  /* 0x0000000000007918 */ /* 0x000fde0000000000 */
[----:B------:R-:W-:-:S15]  /*57f0*/  NOP ;  /* 0x0000000000007918 */ /* 0x000fde0000000000 */
[----:B------:R-:W-:-:S13]  /*5800*/  NOP ;  /* 0x0000000000007918 */ /* 0x000fda0000000000 */
[----:B------:R-:W0:Y:S02]  /*5810*/  DSETP.MIN.AND P5, P6, R12, R8, PT ;  /* 0x000000080c00722a */ /* 0x000e240003ea0000 */
[----:B0-----:R-:W-:Y:S01]  /*5820*/  FSEL R41, R10, R11, P5 ;  /* 0x0000000b0a297208 */ /* 0x001fe20002800000 */
[----:B------:R-:W-:Y:S01]  /*5830*/  IMAD.MOV.U32 R10, RZ, RZ, R12 ;  /* 0x000000ffff0a7224 */ /* 0x000fe200078e000c */
[----:B------:R-:W-:Y:S01]  /*5840*/  @P6 LOP3.LUT R41, R11, 0x80000, RZ, 0xfc, !PT ;  /* 0x000800000b296812 */ /* 0x000fe200078efcff */
[----:B------:R-:W-:-:S05]  /*5850*/  IMAD.MOV.U32 R11, RZ, RZ, R8 ;  /* 0x000000ffff0b7224 */ /* 0x000fca00078e0008 */
[----:B------:R-:W-:Y:S01]  /*5860*/  SEL R40, R10, R11, P5 ;  /* 0x0000000b0a287207 */ /* 0x000fe20002800000 */
[----:B------:R-:W-:Y:S01]  /*5870*/  IMAD.MOV.U32 R10, RZ, RZ, RZ ;  /* 0x000000ffff0a7224 */ /* 0x000fe200078e00ff */
[----:B------:R-:W0:-:S15]  /*5880*/  MUFU.RSQ64H R11, R41 ;  /* 0x00000029000b7308 */ /* 0x000e1e0000001c00 */
[----:B------:R-:W-:-:S15]  /*5890*/  NOP ;  /* 0x0000000000007918 */ /* 0x000fde0000000000 */
[----:B------:R-:W-:-:S15]  /*58a0*/  NOP ;  /* 0x0000000000007918 */ /* 0x000fde0000000000 */
[----:B------:R-:W-:-:S07]  /*58b0*/  NOP ;  /* 0x0000000000007918 */ /* 0x000fce0000000000 */
[----:B------:R-:W1:Y:S02]  /*58c0*/  @!P1 DADD R38, -R36, R38 ;  /* 0x0000000024269229 */ /* 0x000e640000000126 */
[----:B-1----:R-:W-:Y:S01]  /*58d0*/  @!P1 FSEL R15, R39, R37, !P0 ;  /* 0x00000025270f9208 */ /* 0x002fe20004000000 */
[----:B------:R-:W-:Y:S01]  /*58e0*/  @P2 IMAD.MOV.U32 R39, RZ, RZ, 0x7f3321d2 ;  /* 0x7f3321d2ff272424 */ /* 0x000fe200078e00ff */
[----:B------:R-:W-:-:S04]  /*58f0*/  @!P1 FSEL R14, R38, R36, !P0 ;  /* 0x00000024260e9208 */ /* 0x000fc80004000000 */
[----:B------:R-:W-:-:S15]  /*5900*/  @P2 FSEL R39, R39, 3.37028055040000000000e+12, !P0 ;  /* 0x54442d1827272808 */ /* 0x000fde0004000000 */
[----:B------:R-:W-:-:S15]  /*5910*/  NOP ;  /* 0x0000000000007918 */ /* 0x000fde0000000000 */
[----:B------:R-:W-:-:S15]  /*5920*/  NOP ;  /* 0x0000000000007918 */ /* 0x000fde0000000000 */
[----:B------:R-:W-:-:S11]  /*5930*/  NOP ;  /* 0x0000000000007918 */ /* 0x000fd60000000000 */
[----:B------:R-:W1:Y:S02]  /*5940*/  @P2 DSETP.NEU.AND P3, PT, |R6|, |R30|, PT ;  /* 0x4000001e0600222a */ /* 0x000e640003f6d200 */
[----:B-1----:R-:W-:Y:S02]  /*5950*/  @P2 FSEL R38, R39, R14, !P3 ;  /* 0x0000000e27262208 */ /* 0x002fe40005800000 */
[----:B------:R-:W-:Y:S02]  /*5960*/  @P2 FSEL R39, R43, R15, !P3 ;  /* 0x0000000f2b272208 */ /* 0x000fe40005800000 */
[----:B------:R-:W-:Y:S01]  /*5970*/  @!P2 FSEL R14, RZ, 3.37028055040000000000e+12, P0 ;  /* 0x54442d18ff0ea808 */ /* 0x000fe20000000000 */
[----:B------:R-:W-:Y:S01]  /*5980*/  @P2 IMAD.MOV.U32 R14, RZ, RZ, R38 ;  /* 0x000000ffff0e2224 */ /* 0x000fe200078e0026 */
[----:B------:R-:W-:Y:S01]  /*5990*/  @!P2 FSEL R15, RZ, 2.1426990032196044922, P0 ;  /* 0x400921fbff0fa808 */ /* 0x000fe20000000000 */
[----:B------:R-:W-:Y:S01]  /*59a0*/  @P2 IMAD.MOV.U32 R15, RZ, RZ, R39 ;  /* 0x000000ffff0f2224 */ /* 0x000fe200078e0027 */
[----:B------:R-:W-:-:S04]  /*59b0*/  ISETP.GE.U32.AND P0, PT, R0, 0x7ff00000, PT ;  /* 0x7ff000000000780c */ /* 0x000fc80003f06070 */
[----:B------:R-:W-:Y:S01]  /*59c0*/  LOP3.LUT R39, R15, 0x80000000, R31, 0xb8, !PT ;  /* 0x800000000f277812 */ /* 0x000fe200078eb81f */
[----:B------:R-:W-:-:S15]  /*59d0*/  IMAD.MOV.U32 R15, RZ, RZ, 0x3fd80000 ;  /* 0x3fd80000ff0f7424 */ /* 0x000fde00078e00ff */
[----:B------:R-:W-:-:S15]  /*59e0*/  NOP ;  /* 0x0000000000007918 */ /* 0x000fde0000000000 */
[----:B------:R-:W-:-:S15]  /*59f0*/  NOP ;  /* 0x0000000000007918 */ /* 0x000fde0000000000 */
[----:B------:R-:W-:-:S04]  /*5a00*/  NOP ;  /* 0x0000000000007918 */ /* 0x000fc80000000000 */
[----:B------:R-:W1:-:S15]  /*5a10*/  DADD R6, |R6|, |R30| ;  /* 0x0000000006067229 */ /* 0x000e5e000000061e */
[----:B------:R-:W-:-:S15]  /*5a20*/  NOP ;  /* 0x0000000000007918 */ /* 0x000fde0000000000 */
[----:B------:R-:W-:-:S15]  /*5a30*/  NOP ;  /* 0x0000000000007918 */ /* 0x000fde0000000000 */
[----:B------:R-:W-:-:S15]  /*5a40*/  NOP ;  /* 0x0000000000007918 */ /* 0x000fde0000000000 */
[----:B------:R-:W-:-:S04]  /*5a50*/  NOP ;  /* 0x0000000000007918 */ /* 0x000fc80000000000 */
[----:B-1----:R-:W1:Y:S02]  /*5a60*/  DSETP.NAN.AND P1, PT, R6, R6, PT ;  /* 0x000000060600722a */ /* 0x002e640003f28000 */
[----:B-1----:R-:W-:Y:S01]  /*5a70*/  FSEL R6, R6, R14, P1 ;  /* 0x0000000e06067208 */ /* 0x002fe20000800000 */
[----:B------:R-:W-:Y:S01]  /*5a80*/  IMAD.MOV.U32 R14, RZ, RZ, 0x0 ;  /* 0x00000000ff0e7424 */ /* 0x000fe200078e00ff */
[----:B------:R-:W-:-:S15]  /*5a90*/  FSEL R7, R7, R39, P1 ;  /* 0x0000002707077208 */ /* 0x000fde0000800000 */
[----:B------:R-:W-:-:S15]  /*5aa0*/  NOP ;  /* 0x0000000000007918 */ /* 0x000fde0000000000 */
[----:B------:R-:W-:-:S15]  /*5ab0*/  NOP ;  /* 0x0000000000007918 */ /* 0x000fde0000000000 */
[----:B------:R-:W-:-:S15]  /*5ac0*/  NOP ;  /* 0x0000000000007918 */ /* 0x000fde0000000000 */
        /* <DEDUP_REMOVED lines=20> */
[----:B0-----:R0:W1:Y:S02]  /*5c10*/  DFMA R36, R36, R40, R10 ;  /* 0x000000282424722b */ /* 0x001064000000000a */
[----:B0-----:R-:W-:-:S15]  /*5c20*/  LOP3.LUT R11, R3, 0x100000, RZ, 0xfc, !PT ;  /* 0x00100000030b7812 */ /* 0x001fde00078efcff */
        /* <DEDUP_REMOVED lines=9> */
[----:B0-----:R-:W0:Y:S02]  /*5cc0*/  DMUL R36, R10, R36 ;  /* 0x000000240a247228 */ /* 0x001e240000000000 */
[----:B0-----:R-:W-:Y:S02]  /*5cd0*/  @!P0 FSEL R0, R35, R37, !P4 ;  /* 0x0000002523008208 */ /* 0x001fe40006000000 */
[----:B------:R-:W-:-:S03]  /*5ce0*/  @!P0 FSEL R2, R34, R36, !P4 ;  /* 0x0000002422028208 */ /* 0x000fc60006000000 */
[----:B------:R-:W-:-:S15]  /*5cf0*/  IMAD.MOV.U32 R3, RZ, RZ, R0 ;  /* 0x000000ffff037224 */ /* 0x000fde00078e0000 */
[----:B------:R-:W-:-:S15]  /*5d00*/  NOP ;  /* 0x0000000000007918 */ /* 0x000fde0000000000 */
[----:B------:R-:W-:-:S15]  /*5d10*/  NOP ;  /* 0x0000000000007918 */ /* 0x000fde0000000000 */
[----:B------:R-:W-:-:S12]  /*5d20*/  NOP ;  /* 0x0000000000007918 */ /* 0x000fd80000000000 */
[----:B------:R-:W0:Y:S02]  /*5d30*/  DSETP.GEU.AND P0, PT, R2, 0.5, PT ;  /* 0x3fe000000200742a */ /* 0x000e240003f0e000 */
[----:B0-----:R-:W-:Y:S05]  /*5d40*/  @P0 BRA `(.L_x_5083) ;  /* 0x0000001400b00947 */ /* 0x001fea0003800000 */
[----:B------:R-:W-:Y:S01]  /*5d50*/  DMUL R2, R30, R30 ;  /* 0x0000001e1e027228 */ /* 0x000fe20000000000 */
[----:B------:R-:W-:Y:S02]  /*5d60*/  IMAD.MOV.U32 R4, RZ, RZ, R28 ;  /* 0x000000ffff047224 */ /* 0x000fe400078e001c */
[----:B------:R-:W-:-:S15]  /*5d70*/  IMAD.MOV.U32 R5, RZ, RZ, R29 ;  /* 0x000000ffff057224 */ /* 0x000fde00078e001d */
[----:B------:R-:W-:-:S15]  /*5d80*/  NOP ;  /* 0x0000000000007918 */ /* 0x000fde0000000000 */
[----:B------:R-:W-:-:S15]  /*5d90*/  NOP ;  /* 0x0000000000007918 */ /* 0x000fde0000000000 */
[----:B------:R-:W-:-:S15]  /*5da0*/  NOP ;  /* 0x0000000000007918 */ /* 0x000fde0000000000 */
[----:B------:R-:W-:-:S01]  /*5db0*/  NOP ;  /* 0x0000000000007918 */ /* 0x000fc20000000000 */
        /* <DEDUP_REMOVED lines=66> */
[----:B------:R-:W-:Y:S02]  /*61e0*/  IMAD.MOV.U32 R11, RZ, RZ, R30 ;  /* 0x000000ffff0b7224 */ /* 0x000fe400078e001e */
[----:B------:R-:W-:-:S07]  /*61f0*/  IMAD.MOV.U32 R10, RZ, RZ, R31 ;  /* 0x000000ffff0a7224 */ /* 0x000fce00078e001f */
[----:B------:R-:W-:Y:S05]  /*6200*/  CALL.REL.NOINC `($__internal_7_$__cuda_sm20_div_rn_f64_full) ;  /* 0x0000013800687944 */ /* 0x000fea0003c00000 */
[----:B------:R-:W-:-:S07]  /*6210*/  IMAD.MOV.U32 R9, RZ, RZ, R0 ;  /* 0x000000ffff097224 */ /* 0x000fce00078e0000 */
.L_x_5086:
[----:B------:R-:W-:Y:S05]  /*6220*/  BSYNC.RECONVERGENT B2 ;  /* 0x0000000000027941 */ /* 0x000fea0003800200 */
.L_x_5085:
        /* <DEDUP_REMOVED lines=83> */
.L_x_5084:
[----:B------:R-:W0:Y:S02]  /*6760*/  DADD R30, R30, 1 ;  /* 0x3ff000001e1e7429 */ /* 0x000e240000000000 */
[----:B0-----:R-:W-:Y:S01]  /*6770*/  ISETP.GT.AND P0, PT, R31, 0xfffff, PT ;  /* 0x000fffff1f00780c */ /* 0x001fe20003f04270 */
[----:B------:R-:W-:Y:S02]  /*6780*/  IMAD.MOV.U32 R2, RZ, RZ, R30 ;  /* 0x000000ffff027224 */ /* 0x000fe400078e001e */
[----:B------:R-:W-:-:S15]  /*6790*/  IMAD.MOV.U32 R3, RZ, RZ, R31 ;  /* 0x000000ffff037224 */ /* 0x000fde00078e001f */
[----:B------:R-:W-:-:S15]  /*67a0*/  NOP ;  /* 0x0000000000007918 */ /* 0x000fde0000000000 */
[----:B------:R-:W-:-:S15]  /*67b0*/  NOP ;  /* 0x0000000000007918 */ /* 0x000fde0000000000 */
[----:B------:R-:W-:-:S14]  /*67c0*/  NOP ;  /* 0x0000000000007918 */ /* 0x000fdc0000000000 */
[----:B------:R-:W0:Y:S02]  /*67d0*/  @!P0 DMUL R2, R2, 1.80143985094819840000e+16 ;  /* 0x4350000002028828 */ /* 0x000e240000000000 */
[----:B0-----:R-:W-:Y:S02]  /*67e0*/  @!P0 IMAD.MOV.U32 R31, RZ, RZ, R3 ;  /* 0x000000ffff1f8224 */ /* 0x001fe400078e0003 */
[----:B------:R-:W-:Y:S02]  /*67f0*/  @!P0 IMAD.MOV.U32 R30, RZ, RZ, R2 ;  /* 0x000000ffff1e8224 */ /* 0x000fe400078e0002 */
[----:B------:R-:W-:-:S05]  /*6800*/  VIADD R0, R31, 0xffffffff ;  /* 0xffffffff1f007836 */ /* 0x000fca0000000000 */
[----:B------:R-:W-:Y:S01]  /*6810*/  ISETP.GT.U32.AND P1, PT, R0, 0x7feffffe, PT ;  /* 0x7feffffe0000780c */ /* 0x000fe20003f24070 */
[----:B------:R-:W-:Y:S02]  /*6820*/  IMAD.MOV.U32 R0, RZ, RZ, -0x3ff ;  /* 0xfffffc01ff007424 */ /* 0x000fe400078e00ff */
[----:B------:R-:W-:-:S10]  /*6830*/  @!P0 IMAD.MOV.U32 R0, RZ, RZ, -0x435 ;  /* 0xfffffbcbff008424 */ /* 0x000fd400078e00ff */
[----:B------:R-:W-:Y:S05]  /*6840*/  @P1 BRA `(.L_x_5087) ;  /* 0x0000000800c41947 */ /* 0x000fea0003800000 */
        /* <DEDUP_REMOVED lines=177> */
.L_x_5087:
[----:B------:R-:W-:Y:S01]  /*7360*/  IMAD.MOV.U32 R4, RZ, RZ, 0x0 ;  /* 0x00000000ff047424 */ /* 0x000fe200078e00ff */
[----:B------:R-:W-:Y:S01]  /*7370*/  LOP3.LUT P0, RZ, R3, 0x7fffffff, RZ, 0xc0, !PT ;  /* 0x7fffffff03ff7812 */ /* 0x000fe2000780c0ff */
[----:B------:R-:W-:-:S06]  /*7380*/  IMAD.MOV.U32 R5, RZ, RZ, 0x7ff00000 ;  /* 0x7ff00000ff057424 */ /* 0x000fcc00078e00ff */
        /* <DEDUP_REMOVED lines=8> */
.L_x_5083:
[----:B------:R-:W-:Y:S01]  /*7410*/  ISETP.LT.U32.AND P0, PT, R4, R32, PT ;  /* 0x000000200400720c */ /* 0x000fe20003f01070 */
[----:B------:R-:W-:Y:S02]  /*7420*/  IMAD.MOV.U32 R10, RZ, RZ, RZ ;  /* 0x000000ffff0a7224 */ /* 0x000fe400078e00ff */
[----:B------:R-:W-:Y:S01]  /*7430*/  IMAD.MOV.U32 R29, RZ, RZ, R9 ;  /* 0x000000ffff1d7224 */ /* 0x000fe200078e0009 */
[----:B------:R-:W-:-:S04]  /*7440*/  ISETP.LT.U32.AND.EX P0, PT, R5, R33, PT, P0 ;  /* 0x000000210500720c */ /* 0x000fc80003f01100 */
[----:B------:R-:W-:Y:S02]  /*7450*/  SEL R2, R4, R32, P0 ;  /* 0x0000002004027207 */ /* 0x000fe40000000000 */
[----:B------:R-:W-:Y:S02]  /*7460*/  SEL R3, R5, R33, P0 ;  /* 0x0000002105037207 */ /* 0x000fe40000000000 */
[----:B------:R-:W-:-:S04]  /*7470*/  ISETP.GT.U32.AND P0, PT, R32, R4, PT ;  /* 0x000000042000720c */ /* 0x000fc80003f04070 */
[CC--:B------:R-:W-:Y:S01]  /*7480*/  ISETP.GT.U32.AND.EX P0, PT, R33.reuse, R5.reuse, PT, P0 ;  /* 0x000000052100720c */ /* 0x0c0fe20003f04100 */
[----:B------:R-:W-:Y:S03]  /*7490*/  DSETP.NEU.AND P1, PT, R2, RZ, PT ;  /* 0x000000ff0200722a */ /* 0x000fe60003f2d000 */
[----:B------:R-:W-:Y:S02]  /*74a0*/  SEL R5, R33, R5, P0 ;  /* 0x0000000521057207 */ /* 0x000fe40000000000 */
[----:B------:R-:W-:Y:S02]  /*74b0*/  SEL R4, R32, R4, P0 ;  /* 0x0000000420047207 */ /* 0x000fe40000000000 */
[----:B------:R-:W-:-:S04]  /*74c0*/  LOP3.LUT R0, R5, 0xffc00000, RZ, 0xc0, !PT ;  /* 0xffc0000005007812 */ /* 0x000fc800078ec0ff */
[----:B------:R-:W-:-:S15]  /*74d0*/  LOP3.LUT R11, R0, 0x7fd00000, RZ, 0x3c, !PT ;  /* 0x7fd00000000b7812 */ /* 0x000fde00078e3cff */
[----:B------:R-:W-:-:S15]  /*74e0*/  NOP ;  /* 0x0000000000007918 */ /* 0x000fde0000000000 */
[----:B------:R-:W-:-:S15]  /*74f0*/  NOP ;  /* 0x0000000000007918 */ /* 0x000fde0000000000 */
[----:B------:R-:W-:-:S08]  /*7500*/  NOP ;  /* 0x0000000000007918 */ /* 0x000fd00000000000 */
        /* <DEDUP_REMOVED lines=70> */
[----:B------:R-:W-:-:S15]  /*7970*/  IMAD.MOV.U32 R4, RZ, RZ, R2 ;  /* 0x000000ffff047224 */ /* 0x000fde00078e0002 */
[----:B------:R-:W-:-:S15]  /*7980*/  NOP ;  /* 0x0000000000007918 */ /* 0x000fde0000000000 */
[----:B------:R-:W-:-:S15]  /*7990*/  NOP ;  /* 0x0000000000007918 */ /* 0x000fde0000000000 */
[----:B------:R-:W-:-:S10]  /*79a0*/  NOP ;  /* 0x0000000000007918 */ /* 0x000fd40000000000 */
        /* <DEDUP_REMOVED lines=180> */
.L_x_5088:
[----:B------:R-:W-:Y:S01]  /*84f0*/  IMAD.MOV.U32 R2, RZ, RZ, 0x0 ;  /* 0x00000000ff027424 */ /* 0x000fe200078e00ff */
[----:B------:R-:W-:Y:S01]  /*8500*/  LOP3.LUT P0, RZ, R5, 0x7fffffff, RZ, 0xc0, !PT ;  /* 0x7fffffff05ff7812 */ /* 0x000fe2000780c0ff */
[----:B------:R-:W-:-:S06]  /*8510*/  IMAD.MOV.U32 R3, RZ, RZ, 0x7ff00000 ;  /* 0x7ff00000ff037424 */ /* 0x000fcc00078e00ff */
[----:B------:R-:W0:Y:S02]  /*8520*/  DFMA R4, R4, R2, +INF ;  /* 0x7ff000000404742b */ /* 0x000e240000000002 */
[----:B0-----:R-:W-:Y:S02]  /*8530*/  FSEL R4, R4, RZ, P0 ;  /* 0x000000ff04047208 */ /* 0x001fe40000000000 */
[----:B------:R-:W-:-:S07]  /*8540*/  FSEL R5, R5, -QNAN , P0 ;  /* 0xfff0000005057808 */ /* 0x000fce0000000000 */
.L_x_5080:
[----:B------:R-:W-:Y:S05]  /*8550*/  BSYNC.RECONVERGENT B1 ;  /* 0x0000000000017941 */ /* 0x000fea0003800200 */
.L_x_5079:
[----:B------:R-:W0:Y:S01]  /*8560*/  S2UR UR4, SR_CTAID.X ;  /* 0x00000000000479c3 */ /* 0x000e220000002500 */
[----:B------:R-:W0:Y:S01]  /*8570*/  LDCU UR5, c[0x0][0x380] ;  /* 0x00007000ff0577ac */ /* 0x000e220008000800 */
[----:B------:R-:W-:Y:S01]  /*8580*/  VIADD R41, R42, 0x80 ;  /* 0x000000802a297836 */ /* 0x000fe20000000000 */
[----:B------:R-:W-:Y:S01]  /*8590*/  BSSY.RECONVERGENT B1, `(.L_x_5089) ;  /* 0x00003fb000017945 */ /* 0x000fe20003800200 */
[----:B-----5:R-:W-:Y:S02]  /*85a0*/  CS2R R30, SRZ ;  /* 0x00000000001e7805 */ /* 0x020fe4000001ff00 */
[----:B---3--:R-:W-:Y:S01]  /*85b0*/  CS2R R28, SRZ ;  /* 0x00000000001c7805 */ /* 0x008fe2000001ff00 */
[----:B0-----:R-:W-:-:S06]  /*85c0*/  UIMAD UR4, UR4, -0x200, UR5 ;  /* 0xfffffe00040478a4 */ /* 0x001fcc000f8e0205 */
[----:B------:R-:W-:-:S13]  /*85d0*/  ISETP.GE.AND P0, PT, R41, UR4, PT ;  /* 0x0000000429007c0c */ /* 0x000fda000bf06270 */
[----:B------:R-:W-:Y:S05]  /*85e0*/  @P0 BRA `(.L_x_5090) ;  /* 0x0000003c00d40947 */ /* 0x000fea0003800000 */
[----:B--2---:R-:W0:Y:S01]  /*85f0*/  DADD R30, R24, 1 ;  /* 0x3ff00000181e7429 */ /* 0x004e220000000000 */
        /* <DEDUP_REMOVED lines=11> */
[----:B0-----:R-:W-:-:S15]  /*86b0*/  DSETP.GT.AND P1, PT, |R26|, |R30|, PT ;  /* 0x4000001e1a00722a */ /* 0x001fde0003f24200 */
[----:B------:R-:W-:-:S15]  /*86c0*/  NOP ;  /* 0x0000000000007918 */ /* 0x000fde0000000000 */
[----:B------:R-:W-:-:S15]  /*86d0*/  NOP ;  /* 0x0000000000007918 */ /* 0x000fde0000000000 */
[----:B------:R-:W-:-:S15]  /*86e0*/  NOP ;  /* 0x0000000000007918 */ /* 0x000fde0000000000 */
[----:B------:R-:W-:-:S04]  /*86f0*/  NOP ;  /* 0x0000000000007918 */ /* 0x000fc80000000000 */
[----:B------:R-:W1:Y:S02]  /*8700*/  DADD R32, -RZ, |R30| ;  /* 0x00000000ff207229 */ /* 0x000e64000000051e */
[----:B-1--4-:R-:W-:Y:S02]  /*8710*/  FSEL R3, R29, R33, P1 ;  /* 0x000000211d037208 */ /* 0x012fe40000800000 */
        /* <DEDUP_REMOVED lines=53> */
.L_x_5092:
[----:B------:R-:W-:Y:S05]  /*8a70*/  BSYNC.RECONVERGENT B2 ;  /* 0x0000000000027941 */ /* 0x000fea0003800200 */
.L_x_5091:
[----:B------:R-:W-:Y:S01]  /*8a80*/  IMAD.MOV.U32 R10, RZ, RZ, -0x2449a4b7 ;  /* 0xdbb65b49ff0a7424 */ /* 0x000fe200078e00ff */
[----:B------:R-:W-:Y:S01]  /*8a90*/  UMOV UR4, 0x2a25ff7e ;  /* 0x2a25ff7e00047882 */ /* 0x000fe20000000000 */
[----:B------:R-:W-:Y:S01]  /*8aa0*/  IMAD.MOV.U32 R11, RZ, RZ, 0x3f2d3b63 ;  /* 0x3f2d3b63ff0b7424 */ /* 0x000fe200078e00ff */
[----:B------:R-:W-:Y:S01]  /*8ab0*/  UMOV UR5, 0x3ef53e1d ;  /* 0x3ef53e1d00057882 */ /* 0x000fe20000000000 */
[----:B------:R-:W0:Y:S01]  /*8ac0*/  DMUL R2, R8, R8 ;  /* 0x0000000808027228 */ /* 0x000e220000000000 */
[----:B------:R-:W-:Y:S01]  /*8ad0*/  ISETP.GE.AND P2, PT, R31, RZ, PT ;  /* 0x000000ff1f00720c */ /* 0x000fe20003f46270 */
[----:B------:R-:W-:-:S15]  /*8ae0*/  BSSY.RECONVERGENT B0, `(.L_x_5093) ;  /* 0x00000bd000007945 */ /* 0x000fde0003800200 */
[----:B------:R-:W-:-:S15]  /*8af0*/  NOP ;  /* 0x0000000000007918 */ /* 0x000fde0000000000 */
[----:B------:R-:W-:-:S15]  /*8b00*/  NOP ;  /* 0x0000000000007918 */ /* 0x000fde0000000000 */
[----:B------:R-:W-:-:S15]  /*8b10*/  NOP ;  /* 0x0000000000007918 */ /* 0x000fde0000000000 */
[----:B------:R-:W-:-:S02]  /*8b20*/  NOP ;  /* 0x0000000000007918 */ /* 0x000fc40000000000 */
        /* <DEDUP_REMOVED lines=124> */
[----:B0-----:R0:W-:Y:S02]  /*92f0*/  DMUL R10, R2, R10 ;  /* 0x0000000a020a7228 */ /* 0x0011e40000000000 */
[----:B0-----:R-:W-:Y:S02]  /*9300*/  @!P1 IMAD.MOV.U32 R2, RZ, RZ, 0x54442d18 ;  /* 0x54442d18ff029424 */ /* 0x001fe400078e00ff */
[----:B------:R-:W-:-:S15]  /*9310*/  @!P1 IMAD.MOV.U32 R3, RZ, RZ, 0x400921fb ;  /* 0x400921fbff039424 */ /* 0x000fde00078e00ff */
[----:B------:R-:W-:-:S15]  /*9320*/  NOP ;  /* 0x0000000000007918 */ /* 0x000fde0000000000 */
[----:B------:R-:W-:-:S15]  /*9330*/  NOP ;  /* 0x0000000000007918 */ /* 0x000fde0000000000 */
[----:B------:R-:W-:-:S15]  /*9340*/  NOP ;  /* 0x0000000000007918 */ /* 0x000fde0000000000 */
[----:B------:R-:W-:-:S15]  /*9350*/  DSETP.GT.AND P0, PT, |R26|, |R30|, PT ;  /* 0x4000001e1a00722a */ /* 0x000fde0003f04200 */
[----:B------:R-:W-:-:S15]  /*9360*/  NOP ;  /* 0x0000000000007918 */ /* 0x000fde0000000000 */
[----:B------:R-:W-:-:S15]  /*9370*/  NOP ;  /* 0x0000000000007918 */ /* 0x000fde0000000000 */
[----:B------:R-:W-:-:S15]  /*9380*/  NOP ;  /* 0x0000000000007918 */ /* 0x000fde0000000000 */
[----:B------:R-:W-:-:S04]  /*9390*/  NOP ;  /* 0x0000000000007918 */ /* 0x000fc80000000000 */
[----:B------:R-:W-:-:S15]  /*93a0*/  DADD R12, -RZ, |R26| ;  /* 0x00000000ff0c7229 */ /* 0x000fde000000051a */
[----:B------:R-:W-:-:S15]  /*93b0*/  NOP ;  /* 0x0000000000007918 */ /* 0x000fde0000000000 */
[----:B------:R-:W-:-:S15]  /*93c0*/  NOP ;  /* 0x0000000000007918 */ /* 0x000fde0000000000 */
[----:B------:R-:W-:-:S15]  /*93d0*/  NOP ;  /* 0x0000000000007918 */ /* 0x000fde0000000000 */
[----:B------:R-:W-:-:S04]  /*93e0*/  NOP ;  /* 0x0000000000007918 */ /* 0x000fc80000000000 */
[----:B------:R-:W0:Y:S02]  /*93f0*/  DADD R14, -RZ, |R30| ;  /* 0x00000000ff0e7229 */ /* 0x000e24000000051e */
[----:B0-----:R-:W-:Y:S02]  /*9400*/  FSEL R12, R12, R14, P0 ;  /* 0x0000000e0c0c7208 */ /* 0x001fe40000000000 */
[----:B------:R-:W-:Y:S02]  /*9410*/  FSEL R13, R13, R15, P0 ;  /* 0x0000000f0d0d7208 */ /* 0x000fe40000000000 */
[----:B------:R-:W-:-:S15]  /*9420*/  @!P1 PLOP3.LUT P0, PT, P2, PT, PT, 0x80, 0x8 ;  /* 0x000000000008981c */ /* 0x000fde000170f070 */
[----:B------:R-:W-:-:S15]  /*9430*/  NOP ;  /* 0x0000000000007918 */ /* 0x000fde0000000000 */
[----:B------:R-:W-:-:S15]  /*9440*/  NOP ;  /* 0x0000000000007918 */ /* 0x000fde0000000000 */
[----:B------:R-:W-:-:S13]  /*9450*/  NOP ;  /* 0x0000000000007918 */ /* 0x000fda0000000000 */
[----:B------:R-:W0:-:S15]  /*9460*/  DFMA R10, R10, R8, R8 ;  /* 0x000000080a0a722b */ /* 0x000e1e0000000008 */
[----:B------:R-:W-:-:S15]  /*9470*/  NOP ;  /* 0x0000000000007918 */ /* 0x000fde0000000000 */
[----:B------:R-:W-:-:S15]  /*9480*/  NOP ;  /* 0x0000000000007918 */ /* 0x000fde0000000000 */
[----:B------:R-:W-:-:S15]  /*9490*/  NOP ;  /* 0x0000000000007918 */ /* 0x000fde0000000000 */
[----:B------:R-:W-:-:S04]  /*94a0*/  NOP ;  /* 0x0000000000007918 */ /* 0x000fc80000000000 */
[----:B0-----:R-:W0:Y:S02]  /*94b0*/  @!P1 DADD R2, -R10, R2 ;  /* 0x000000000a029229 */ /* 0x001e240000000102 */
        /* <DEDUP_REMOVED lines=29> */
.L_x_5094:
[----:B------:R-:W-:Y:S02]  /*9690*/  FSEL R36, RZ, 3.37028055040000000000e+12, P0 ;  /* 0x54442d18ff247808 */ /* 0x000fe40000000000 */
[----:B------:R-:W-:-:S07]  /*96a0*/  FSEL R37, RZ, 2.1426990032196044922, P0 ;  /* 0x400921fbff257808 */ /* 0x000fce0000000000 */
.L_x_5095:
[----:B------:R-:W-:Y:S05]  /*96b0*/  BSYNC.RECONVERGENT B0 ;  /* 0x0000000000007941 */ /* 0x000fea0003800200 */
.L_x_5093:
[----:B------:R-:W0:Y:S01]  /*96c0*/  DADD R8, -RZ, |R24| ;  /* 0x00000000ff087229 */ /* 0x000e220000000518 */
[----:B------:R-:W-:Y:S02]  /*96d0*/  LOP3.LUT R37, R37, 0x80000000, R27, 0xb8, !PT ;  /* 0x8000000025257812 */ /* 0x000fe400078eb81b */
[----:B0-----:R-:W-:-:S04]  /*96e0*/  ISETP.LT.U32.AND P0, PT, R28, R8, PT ;  /* 0x000000081c00720c */ /* 0x001fc80003f01070 */
        /* <DEDUP_REMOVED lines=32> */
[----:B------:R-:W-:-:S15]  /*98f0*/  IMAD.MOV.U32 R35, RZ, RZ, R9 ;  /* 0x000000ffff237224 */ /* 0x000fde00078e0009 */
[----:B------:R-:W-:-:S15]  /*9900*/  NOP ;  /* 0x0000000000007918 */ /* 0x000fde0000000000 */
[----:B------:R-:W-:-:S15]  /*9910*/  NOP ;  /* 0x0000000000007918 */ /* 0x000fde0000000000 */
[----:B------:R-:W-:-:S13]  /*9920*/  NOP ;  /* 0x0000000000007918 */ /* 0x000fda0000000000 */
[----:B------:R1:W-:Y:S02]  /*9930*/  DSETP.NEU.AND P1, PT, R14, RZ, PT ;  /* 0x000000ff0e00722a */ /* 0x0003e40003f2d000 */
[----:B-1----:R-:W-:Y:S02]  /*9940*/  IMAD.MOV.U32 R14, RZ, RZ, R13 ;  /* 0x000000ffff0e7224 */ /* 0x002fe400078e000d */
[----:B------:R-:W-:-:S15]  /*9950*/  IMAD.MOV.U32 R15, RZ, RZ, R8 ;  /* 0x000000ffff0f7224 */ /* 0x000fde00078e0008 */
[----:B------:R-:W-:-:S15]  /*9960*/  NOP ;  /* 0x0000000000007918 */ /* 0x000fde0000000000 */
[----:B------:R-:W-:-:S15]  /*9970*/  NOP ;  /* 0x0000000000007918 */ /* 0x000fde0000000000 */
[----:B------:R-:W-:-:S15]  /*9980*/  NOP ;  /* 0x0000000000007918 */ /* 0x000fde0000000000 */
[----:B------:R-:W0:Y:S02]  /*9990*/  DSETP.MIN.AND P0, P2, R12, R8, PT ;  /* 0x000000080c00722a */ /* 0x000e240003a00000 */
[----:B0-----:R-:W-:Y:S01]  /*99a0*/  FSEL R39, R14, R35, P0 ;  /* 0x000000230e277208 */ /* 0x001fe20000000000 */
[----:B------:R-:W-:Y:S01]  /*99b0*/  IMAD.MOV.U32 R14, RZ, RZ, R12 ;  /* 0x000000ffff0e7224 */ /* 0x000fe200078e000c */
[----:B------:R-:W-:-:S04]  /*99c0*/  @P2 LOP3.LUT R39, R35, 0x80000, RZ, 0xfc, !PT ;  /* 0x0008000023272812 */ /* 0x000fc800078efcff */
[----:B------:R-:W-:Y:S01]  /*99d0*/  SEL R34, R14, R15, P0 ;  /* 0x0000000f0e227207 */ /* 0x000fe20000000000 */
[----:B------:R-:W-:Y:S02]  /*99e0*/  IMAD.MOV.U32 R35, RZ, RZ, R39 ;  /* 0x000000ffff237224 */ /* 0x000fe400078e0027 */
[----:B------:R-:W-:Y:S02]  /*99f0*/  IMAD.MOV.U32 R14, RZ, RZ, RZ ;  /* 0x000000ffff0e7224 */ /* 0x000fe400078e00ff */
        /* <DEDUP_REMOVED lines=9> */
[----:B0-----:R-:W-:-:S15]  /*9a90*/  DFMA R34, R34, -R38, 1 ;  /* 0x3ff000002222742b */ /* 0x001fde0000000826 */
[----:B------:R-:W-:-:S15]  /*9aa0*/  NOP ;  /* 0x0000000000007918 */ /* 0x000fde0000000000 */
[----:B------:R-:W-:-:S15]  /*9ab0*/  NOP ;  /* 0x0000000000007918 */ /* 0x000fde0000000000 */
[----:B------:R-:W-:-:S15]  /*9ac0*/  NOP ;  /* 0x0000000000007918 */ /* 0x000fde0000000000 */
[----:B------:R-:W-:-:S04]  /*9ad0*/  NOP ;  /* 0x0000000000007918 */ /* 0x000fc80000000000 */
[----:B------:R-:W0:-:S15]  /*9ae0*/  DADD R38, |R30|, |R26| ;  /* 0x000000001e267229 */ /* 0x000e1e000000061a */
[----:B------:R-:W-:-:S15]  /*9af0*/  NOP ;  /* 0x0000000000007918 */ /* 0x000fde0000000000 */
[----:B------:R-:W-:-:S15]  /*9b00*/  NOP ;  /* 0x0000000000007918 */ /* 0x000fde0000000000 */
[----:B------:R-:W-:-:S15]  /*9b10*/  NOP ;  /* 0x0000000000007918 */ /* 0x000fde0000000000 */
[----:B------:R-:W-:-:S04]  /*9b20*/  NOP ;  /* 0x0000000000007918 */ /* 0x000fc80000000000 */
[----:B0-----:R-:W0:Y:S02]  /*9b30*/  DSETP.NAN.AND P0, PT, R38, R38, PT ;  /* 0x000000262600722a */ /* 0x001e240003f08000 */
[----:B0-----:R-:W-:Y:S01]  /*9b40*/  FSEL R38, R38, R36, P0 ;  /* 0x0000002426267208 */ /* 0x001fe20000000000 */
[----:B------:R-:W-:Y:S01]  /*9b50*/  IMAD.MOV.U32 R36, RZ, RZ, 0x0 ;  /* 0x00000000ff247424 */ /* 0x000fe200078e00ff */
[----:B------:R-:W-:Y:S01]  /*9b60*/  FSEL R39, R39, R37, P0 ;  /* 0x0000002527277208 */ /* 0x000fe20000000000 */
[----:B------:R-:W-:Y:S01]  /*9b70*/  IMAD.MOV.U32 R37, RZ, RZ, 0x3fd80000 ;  /* 0x3fd80000ff257424 */ /* 0x000fe200078e00ff */
[----:B------:R-:W-:-:S15]  /*9b80*/  ISETP.GE.U32.AND P0, PT, R0, 0x7ff00000, PT ;  /* 0x7ff000000000780c */ /* 0x000fde0003f06070 */
[----:B------:R-:W-:-:S15]  /*9b90*/  NOP ;  /* 0x0000000000007918 */ /* 0x000fde0000000000 */
[----:B------:R-:W-:-:S15]  /*9ba0*/  NOP ;  /* 0x0000000000007918 */ /* 0x000fde0000000000 */
[----:B------:R-:W-:-:S13]  /*9bb0*/  NOP ;  /* 0x0000000000007918 */ /* 0x000fda0000000000 */
[----:B------:R-:W-:-:S15]  /*9bc0*/  DMUL R30, R14, R34 ;  /* 0x000000220e1e7228 */ /* 0x000fde0000000000 */
        /* <DEDUP_REMOVED lines=22> */
[----:B0-----:R-:W-:Y:S01]  /*9d30*/  @!P0 FSEL R0, R11, R31, !P1 ;  /* 0x0000001f0b008208 */ /* 0x001fe20004800000 */
[----:B------:R-:W-:Y:S01]  /*9d40*/  IMAD.MOV.U32 R31, RZ, RZ, R39 ;  /* 0x000000ffff1f7224 */ /* 0x000fe200078e0027 */
[----:B------:R-:W-:Y:S01]  /*9d50*/  @!P0 FSEL R2, R10, R30, !P1 ;  /* 0x0000001e0a028208 */ /* 0x000fe20004800000 */
[----:B------:R-:W-:Y:S02]  /*9d60*/  IMAD.MOV.U32 R30, RZ, RZ, R38 ;  /* 0x000000ffff1e7224 */ /* 0x000fe400078e0026 */
[----:B------:R-:W-:-:S15]  /*9d70*/  IMAD.MOV.U32 R3, RZ, RZ, R0 ;  /* 0x000000ffff037224 */ /* 0x000fde00078e0000 */
[----:B------:R-:W-:-:S15]  /*9d80*/  NOP ;  /* 0x0000000000007918 */ /* 0x000fde0000000000 */
[----:B------:R-:W-:-:S15]  /*9d90*/  NOP ;  /* 0x0000000000007918 */ /* 0x000fde0000000000 */
[----:B------:R-:W-:-:S12]  /*9da0*/  NOP ;  /* 0x0000000000007918 */ /* 0x000fd80000000000 */
[----:B------:R-:W0:Y:S02]  /*9db0*/  DSETP.GEU.AND P0, PT, R2, 0.5, PT ;  /* 0x3fe000000200742a */ /* 0x000e240003f0e000 */
[----:B0-----:R-:W-:Y:S05]  /*9dc0*/  @!P0 BRA `(.L_x_5096) ;  /* 0x0000001000588947 */ /* 0x001fea0003800000 */
        /* <DEDUP_REMOVED lines=278> */
.L_x_5096:
        /* <DEDUP_REMOVED lines=23> */
[----:B------:R-:W0:Y:S01]  /*b0a0*/  DADD R26, R26, 1 ;  /* 0x3ff000001a1a7429 */ /* 0x000e220000000000 */
[----:B------:R-:W-:Y:S01]  /*b0b0*/  IMAD.MOV.U32 R11, RZ, RZ, -0x3ff ;  /* 0xfffffc01ff0b7424 */ /* 0x000fe200078e00ff */
[----:B0-----:R-:W-:Y:S01]  /*b0c0*/  ISETP.GT.AND P0, PT, R27, 0xfffff, PT ;  /* 0x000fffff1b00780c */ /* 0x001fe20003f04270 */
[----:B------:R-:W-:Y:S02]  /*b0d0*/  IMAD.MOV.U32 R2, RZ, RZ, R26 ;  /* 0x000000ffff027224 */ /* 0x000fe400078e001a */
[--C-:B------:R-:W-:Y:S02]  /*b0e0*/  IMAD.MOV.U32 R3, RZ, RZ, R27.reuse ;  /* 0x000000ffff037224 */ /* 0x100fe400078e001b */
[----:B------:R-:W-:-:S08]  /*b0f0*/  IMAD.MOV.U32 R0, RZ, RZ, R27 ;  /* 0x000000ffff007224 */ /* 0x000fd000078e001b */
[----:B------:R-:W-:-:S15]  /*b100*/  @!P0 IMAD.MOV.U32 R11, RZ, RZ, -0x435 ;  /* 0xfffffbcbff0b8424 */ /* 0x000fde00078e00ff */
[----:B------:R-:W-:-:S15]  /*b110*/  NOP ;  /* 0x0000000000007918 */ /* 0x000fde0000000000 */
[----:B------:R-:W-:-:S15]  /*b120*/  NOP ;  /* 0x0000000000007918 */ /* 0x000fde0000000000 */
[----:B------:R-:W-:-:S04]  /*b130*/  NOP ;  /* 0x0000000000007918 */ /* 0x000fc80000000000 */
[----:B------:R-:W0:Y:S02]  /*b140*/  @!P0 DMUL R2, R2, 1.80143985094819840000e+16 ;  /* 0x4350000002028828 */ /* 0x000e240000000000 */
        /* <DEDUP_REMOVED lines=185> */
.L_x_5098:
        /* <DEDUP_REMOVED lines=54> */
.L_x_5101:
[----:B------:R-:W-:Y:S05]  /*c040*/  BSYNC.RECONVERGENT B3 ;  /* 0x0000000000037941 */ /* 0x000fea0003800200 */
.L_x_5100:
        /* <DEDUP_REMOVED lines=77> */
.L_x_5099:
[----:B------:R-:W-:Y:S05]  /*c520*/  BSYNC.RECONVERGENT B2 ;  /* 0x0000000000027941 */ /* 0x000fea0003800200 */
.L_x_5097:
[----:B-1----:R3:W1:Y:S02]  /*c530*/  DMUL R28, R8, 0.5 ;  /* 0x3fe00000081c7828 */ /* 0x0026640000000000 */
.L_x_5090:
[----:B------:R-:W-:Y:S05]  /*c540*/  BSYNC.RECONVERGENT B1 ;  /* 0x0000000000017941 */ /* 0x000fea0003800200 */
.L_x_5089:
[----:B------:R-:W5:Y:S01]  /*c550*/  S2UR UR4, SR_CTAID.X ;  /* 0x00000000000479c3 */ /* 0x000f620000002500 */
[----:B------:R-:W5:Y:S01]  /*c560*/  LDCU UR5, c[0x0][0x380] ;  /* 0x00007000ff0577ac */ /* 0x000f620008000800 */
[----:B------:R-:W-:Y:S01]  /*c570*/  VIADD R0, R42, 0x100 ;  /* 0x000001002a007836 */ /* 0x000fe20000000000 */
[----:B------:R-:W-:Y:S01]  /*c580*/  BSSY.RECONVERGENT B1, `(.L_x_5102) ;  /* 0x00003fb000017945 */ /* 0x000fe20003800200 */
[----:B0-----:R-:W-:Y:S02]  /*c590*/  CS2R R26, SRZ ;  /* 0x00000000001a7805 */ /* 0x001fe4000001ff00 */
[----:B--2---:R-:W-:Y:S01]  /*c5a0*/  CS2R R24, SRZ ;  /* 0x0000000000187805 */ /* 0x004fe2000001ff00 */
[----:B-----5:R-:W-:-:S06]  /*c5b0*/  UIMAD UR4, UR4, -0x200, UR5 ;  /* 0xfffffe00040478a4 */ /* 0x020fcc000f8e0205 */
[----:B------:R-:W-:-:S13]  /*c5c0*/  ISETP.GE.AND P0, PT, R0, UR4, PT ;  /* 0x0000000400007c0c */ /* 0x000fda000bf06270 */
[----:B------:R-:W-:Y:S05]  /*c5d0*/  @P0 BRA `(.L_x_5103) ;  /* 0x0000003c00d40947 */ /* 0x000fea0003800000 */
[----:B----4-:R-:W0:Y:S01]  /*c5e0*/  DADD R26, R16, 1 ;  /* 0x3ff00000101a7429 */ /* 0x010e220000000000 */
[----:B---3--:R-:W-:Y:S01]  /*c5f0*/  IMAD.MOV.U32 R8, RZ, RZ, 0x1 ;  /* 0x00000001ff087424 */ /* 0x008fe200078e00ff */
        /* <DEDUP_REMOVED lines=16> */
[----:B-1----:R-:W-:Y:S02]  /*c700*/  FSEL R3, R25, R33, P1 ;  /* 0x0000002119037208 */ /* 0x002fe40000800000 */
        /* <DEDUP_REMOVED lines=53> */
.L_x_5105:
[----:B------:R-:W-:Y:S05]  /*ca60*/  BSYNC.RECONVERGENT B2 ;  /* 0x0000000000027941 */ /* 0x000fea0003800200 */
.L_x_5104:
        /* <DEDUP_REMOVED lines=193> */
.L_x_5107:
[----:B------:R-:W-:Y:S02]  /*d680*/  FSEL R36, RZ, 3.37028055040000000000e+12, P0 ;  /* 0x54442d18ff247808 */ /* 0x000fe40000000000 */
[----:B------:R-:W-:-:S07]  /*d690*/  FSEL R37, RZ, 2.1426990032196044922, P0 ;  /* 0x400921fbff257808 */ /* 0x000fce0000000000 */
.L_x_5108:
[----:B------:R-:W-:Y:S05]  /*d6a0*/  BSYNC.RECONVERGENT B0 ;  /* 0x0000000000007941 */ /* 0x000fea0003800200 */
.L_x_5106:
        /* <DEDUP_REMOVED lines=390> */
[----:B0-2---:R-:W-:Y:S05]  /*ef10*/  BRA `(.L_x_5103) ;  /* 0x0000001400847947 */ /* 0x005fea0003800000 */
.L_x_5109:
        /* <DEDUP_REMOVED lines=219> */
.L_x_5111:
        /* <DEDUP_REMOVED lines=54> */
.L_x_5114:
[----:B------:R-:W-:Y:S05]  /*10030*/  BSYNC.RECONVERGENT B3 ;  /* 0x0000000000037941 */ /* 0x000fea0003800200 */
.L_x_5113:
        /* <DEDUP_REMOVED lines=77> */
.L_x_5112:
[----:B------:R-:W-:Y:S05]  /*10510*/  BSYNC.RECONVERGENT B2 ;  /* 0x0000000000027941 */ /* 0x000fea0003800200 */
.L_x_5110:
[----:B-1----:R2:W1:Y:S02]  /*10520*/  DMUL R24, R8, 0.5 ;  /* 0x3fe0000008187828 */ /* 0x0024640000000000 */
.L_x_5103:
[----:B------:R-:W-:Y:S05]  /*10530*/  BSYNC.RECONVERGENT B1 ;  /* 0x0000000000017941 */ /* 0x000fea0003800200 */
.L_x_5102:
[----:B------:R-:W5:Y:S01]  /*10540*/  S2UR UR4, SR_CTAID.X ;  /* 0x00000000000479c3 */ /* 0x000f620000002500 */
[----:B------:R-:W5:Y:S01]  /*10550*/  LDCU UR5, c[0x0][0x380] ;  /* 0x00007000ff0577ac */ /* 0x000f620008000800 */
[----:B------:R-:W-:Y:S01]  /*10560*/  VIADD R42, R42, 0x180 ;  /* 0x000001802a2a7836 */ /* 0x000fe20000000000 */
[----:B------:R-:W-:Y:S01]  /*10570*/  BSSY.RECONVERGENT B1, `(.L_x_5115) ;  /* 0x00003f5000017945 */ /* 0x000fe20003800200 */
[----:B0-----:R-:W-:Y:S02]  /*10580*/  CS2R R18, SRZ ;  /* 0x0000000000127805 */ /* 0x001fe4000001ff00 */
[----:B----4-:R-:W-:Y:S01]  /*10590*/  CS2R R16, SRZ ;  /* 0x0000000000107805 */ /* 0x010fe2000001ff00 */
[----:B-----5:R-:W-:-:S06]  /*105a0*/  UIMAD UR4, UR4, -0x200, UR5 ;  /* 0xfffffe00040478a4 */ /* 0x020fcc000f8e0205 */
[----:B------:R-:W-:-:S13]  /*105b0*/  ISETP.GE.AND P0, PT, R42, UR4, PT ;  /* 0x000000042a007c0c */ /* 0x000fda000bf06270 */
[----:B------:R-:W-:Y:S05]  /*105c0*/  @P0 BRA `(.L_x_5116) ;  /* 0x0000003c00bc0947 */ /* 0x000fea0003800000 */
[----:B-1----:R-:W0:Y:S01]  /*105d0*/  DADD R18, R20, 1 ;  /* 0x3ff0000014127429 */ /* 0x002e220000000000 */
[----:B--23--:R-:W-:Y:S01]  /*105e0*/  IMAD.MOV.U32 R8, RZ, RZ, 0x1 ;  /* 0x00000001ff087424 */ /* 0x00cfe200078e00ff */
        /* <DEDUP_REMOVED lines=70> */
.L_x_5118:
[----:B------:R-:W-:Y:S05]  /*10a50*/  BSYNC.RECONVERGENT B2 ;  /* 0x0000000000027941 */ /* 0x000fea0003800200 */
.L_x_5117:
        /* <DEDUP_REMOVED lines=193> */
.L_x_5120:
[----:B------:R-:W-:Y:S02]  /*11670*/  FSEL R34, RZ, 3.37028055040000000000e+12, P0 ;  /* 0x54442d18ff227808 */ /* 0x000fe40000000000 */
[----:B------:R-:W-:-:S07]  /*11680*/  FSEL R35, RZ, 2.1426990032196044922, P0 ;  /* 0x400921fbff237808 */ /* 0x000fce0000000000 */
.L_x_5121:
[----:B------:R-:W-:Y:S05]  /*11690*/  BSYNC.RECONVERGENT B0 ;  /* 0x0000000000007941 */ /* 0x000fea0003800200 */
.L_x_5119:
[----:B------:R-:W0:Y:S01]  /*116a0*/  DADD R2, -RZ, |R20| ;  /* 0x00000000ff027229 */ /* 0x000e220000000514 */
[----:B------:R-:W-:Y:S01]  /*116b0*/  IMAD.MOV.U32 R10, RZ, RZ, RZ ;  /* 0x000000ffff0a7224 */ /* 0x000fe200078e00ff */
[----:B0-----:R-:W-:Y:S02]  /*116c0*/  ISETP.LT.U32.AND P0, PT, R16, R2, PT ;  /* 0x000000021000720c */ /* 0x001fe40003f01070 */
[----:B------:R-:W-:Y:S01]  /*116d0*/  LOP3.LUT R43, R35, 0x80000000, R23, 0xb8, !PT ;  /* 0x80000000232b7812 */ /* 0x000fe200078eb817 */
[----:B------:R-:W-:Y:S01]  /*116e0*/  IMAD.MOV.U32 R35, RZ, RZ, 0x3fd80000 ;  /* 0x3fd80000ff237424 */ /* 0x000fe200078e00ff */
[----:B------:R-:W-:-:S04]  /*116f0*/  ISETP.LT.U32.AND.EX P0, PT, R17, R3, PT, P0 ;  /* 0x000000031100720c */ /* 0x000fc80003f01100 */
[----:B------:R-:W-:Y:S02]  /*11700*/  SEL R36, R16, R2, P0 ;  /* 0x0000000210247207 */ /* 0x000fe40000000000 */
[----:B------:R-:W-:Y:S02]  /*11710*/  SEL R37, R17, R3, P0 ;  /* 0x0000000311257207 */ /* 0x000fe40000000000 */
[----:B------:R-:W-:-:S04]  /*11720*/  ISETP.GT.U32.AND P0, PT, R2, R16, PT ;  /* 0x000000100200720c */ /* 0x000fc80003f04070 */
        /* <DEDUP_REMOVED lines=27> */
[----:B-1----:R-:W-:Y:S02]  /*118e0*/  IMAD.MOV.U32 R8, RZ, RZ, R15 ;  /* 0x000000ffff087224 */ /* 0x002fe400078e000f */
[----:B------:R-:W-:-:S15]  /*118f0*/  IMAD.MOV.U32 R9, RZ, RZ, R2 ;  /* 0x000000ffff097224 */ /* 0x000fde00078e0002 */
[----:B------:R-:W-:-:S15]  /*11900*/  NOP ;  /* 0x0000000000007918 */ /* 0x000fde0000000000 */
[----:B------:R-:W-:-:S15]  /*11910*/  NOP ;  /* 0x0000000000007918 */ /* 0x000fde0000000000 */
[----:B------:R-:W-:-:S09]  /*11920*/  NOP ;  /* 0x0000000000007918 */ /* 0x000fd20000000000 */
[----:B------:R-:W0:Y:S02]  /*11930*/  DSETP.MIN.AND P0, P1, R14, R2, PT ;  /* 0x000000020e00722a */ /* 0x000e240003900000 */
[----:B0-----:R-:W-:Y:S01]  /*11940*/  FSEL R45, R8, R11, P0 ;  /* 0x0000000b082d7208 */ /* 0x001fe20000000000 */
[----:B------:R-:W-:Y:S01]  /*11950*/  IMAD.MOV.U32 R8, RZ, RZ, R14 ;  /* 0x000000ffff087224 */ /* 0x000fe200078e000e */
[----:B------:R-:W-:Y:S02]  /*11960*/  @P1 LOP3.LUT R45, R11, 0x80000, RZ, 0xfc, !PT ;  /* 0x000800000b2d1812 */ /* 0x000fe400078efcff */
[----:B------:R-:W-:Y:S02]  /*11970*/  ISETP.GE.U32.AND P1, PT, R37, 0x7ff00000, PT ;  /* 0x7ff000002500780c */ /* 0x000fe40003f26070 */
[----:B------:R-:W0:Y:S01]  /*11980*/  MUFU.RSQ64H R11, R45 ;  /* 0x0000002d000b7308 */ /* 0x000e220000001c00 */
[----:B------:R-:W-:-:S15]  /*11990*/  SEL R44, R8, R9, P0 ;  /* 0x00000009082c7207 */ /* 0x000fde0000000000 */
[----:B------:R-:W-:-:S15]  /*119a0*/  NOP ;  /* 0x0000000000007918 */ /* 0x000fde0000000000 */
[----:B------:R-:W-:-:S15]  /*119b0*/  NOP ;  /* 0x0000000000007918 */ /* 0x000fde0000000000 */
[----:B------:R-:W-:-:S10]  /*119c0*/  NOP ;  /* 0x0000000000007918 */ /* 0x000fd40000000000 */
        /* <DEDUP_REMOVED lines=44> */
[----:B------:R-:W-:-:S15]  /*11c90*/  DSETP.NEU.AND P2, PT, R36, RZ, PT ;  /* 0x000000ff2400722a */ /* 0x000fde0003f4d000 */
[----:B------:R-:W-:-:S15]  /*11ca0*/  NOP ;  /* 0x0000000000007918 */ /* 0x000fde0000000000 */
[----:B------:R-:W-:-:S15]  /*11cb0*/  NOP ;  /* 0x0000000000007918 */ /* 0x000fde0000000000 */
[----:B------:R-:W-:-:S15]  /*11cc0*/  NOP ;  /* 0x0000000000007918 */ /* 0x000fde0000000000 */
[----:B------:R-:W-:-:S04]  /*11cd0*/  NOP ;  /* 0x0000000000007918 */ /* 0x000fc80000000000 */
[----:B-1----:R-:W0:Y:S02]  /*11ce0*/  DMUL R14, R8, R14 ;  /* 0x0000000e080e7228 */ /* 0x002e240000000000 */
[----:B0-----:R-:W-:Y:S02]  /*11cf0*/  @!P1 FSEL R36, R12, R14, !P2 ;  /* 0x0000000e0c249208 */ /* 0x001fe40005000000 */
[----:B------:R-:W-:-:S15]  /*11d00*/  @!P1 FSEL R37, R13, R15, !P2 ;  /* 0x0000000f0d259208 */ /* 0x000fde0005000000 */
[----:B------:R-:W-:-:S15]  /*11d10*/  NOP ;  /* 0x0000000000007918 */ /* 0x000fde0000000000 */
[----:B------:R-:W-:-:S15]  /*11d20*/  NOP ;  /* 0x0000000000007918 */ /* 0x000fde0000000000 */
[----:B------:R-:W-:-:S15]  /*11d30*/  NOP ;  /* 0x0000000000007918 */ /* 0x000fde0000000000 */
[----:B------:R-:W0:Y:S02]  /*11d40*/  DSETP.GEU.AND P0, PT, R36, 0.5, PT ;  /* 0x3fe000002400742a */ /* 0x000e240003f0e000 */
[----:B0-----:R-:W-:Y:S05]  /*11d50*/  @!P0 BRA `(.L_x_5122) ;  /* 0x0000001000588947 */ /* 0x001fea0003800000 */
[----:B------:R-:W-:Y:S01]  /*11d60*/  ISETP.LT.U32.AND P0, PT, R16, R32, PT ;  /* 0x000000201000720c */ /* 0x000fe20003f01070 */
[----:B------:R-:W-:-:S03]  /*11d70*/  IMAD.MOV.U32 R12, RZ, RZ, RZ ;  /* 0x000000ffff0c7224 */ /* 0x000fc600078e00ff */
[----:B------:R-:W-:-:S04]  /*11d80*/  ISETP.LT.U32.AND.EX P0, PT, R17, R33, PT, P0 ;  /* 0x000000211100720c */ /* 0x000fc80003f01100 */
[----:B------:R-:W-:Y:S02]  /*11d90*/  SEL R8, R16, R32, P0 ;  /* 0x0000002010087207 */ /* 0x000fe40000000000 */
[----:B------:R-:W-:Y:S02]  /*11da0*/  SEL R9, R17, R33, P0 ;  /* 0x0000002111097207 */ /* 0x000fe40000000000 */
[----:B------:R-:W-:-:S04]  /*11db0*/  ISETP.GT.U32.AND P0, PT, R32, R16, PT ;  /* 0x000000102000720c */ /* 0x000fc80003f04070 */
[CC--:B------:R-:W-:Y:S01]  /*11dc0*/  ISETP.GT.U32.AND.EX P0, PT, R33.reuse, R17.reuse, PT, P0 ;  /* 0x000000112100720c */ /* 0x0c0fe20003f04100 */
[----:B------:R-:W-:Y:S03]  /*11dd0*/  DSETP.NEU.AND P1, PT, R8, RZ, PT ;  /* 0x000000ff0800722a */ /* 0x000fe60003f2d000 */
[----:B------:R-:W-:Y:S01]  /*11de0*/  SEL R11, R33, R17, P0 ;  /* 0x00000011210b7207 */ /* 0x000fe20000000000 */
[----:B------:R-:W-:Y:S01]  /*11df0*/  IMAD.MOV.U32 R17, RZ, RZ, R3 ;  /* 0x000000ffff117224 */ /* 0x000fe200078e0003 */
        /* <DEDUP_REMOVED lines=268> */
.L_x_5122:
        /* <DEDUP_REMOVED lines=218> */
.L_x_5124:
        /* <DEDUP_REMOVED lines=54> */
.L_x_5127:
[----:B------:R-:W-:Y:S05]  /*13fc0*/  BSYNC.RECONVERGENT B3 ;  /* 0x0000000000037941 */ /* 0x000fea0003800200 */
.L_x_5126:
        /* <DEDUP_REMOVED lines=77> */
.L_x_5125:
[----:B------:R-:W-:Y:S05]  /*144a0*/  BSYNC.RECONVERGENT B2 ;  /* 0x0000000000027941 */ /* 0x000fea0003800200 */
.L_x_5123:
[----:B-1----:R4:W1:Y:S02]  /*144b0*/  DMUL R16, R12, 0.5 ;  /* 0x3fe000000c107828 */ /* 0x0028640000000000 */
.L_x_5116:
[----:B------:R-:W-:Y:S05]  /*144c0*/  BSYNC.RECONVERGENT B1 ;  /* 0x0000000000017941 */ /* 0x000fea0003800200 */
.L_x_5115:
[----:B0-----:R-:W0:Y:S01]  /*144d0*/  S2R R23, SR_CTAID.X ;  /* 0x0000000000177919 */ /* 0x001e220000002500 */
[----:B------:R-:W0:Y:S01]  /*144e0*/  LDC R22, c[0x0][0x380] ;  /* 0x0000e000ff167b82 */ /* 0x000e220000000800 */
[----:B------:R-:W-:Y:S01]  /*144f0*/  BSSY.RECONVERGENT B6, `(.L_x_5128) ;  /* 0x000016e000067945 */ /* 0x000fe20003800200 */
[----:B------:R-:W5:Y:S06]  /*14500*/  S2R R33, SR_TID.X ;  /* 0x0000000000217919 */ /* 0x000f6c0000002100 */
[----:B------:R-:W1:Y:S01]  /*14510*/  LDC.U8 R32, c[0x0][0x3a4] ;  /* 0x0000e900ff207b82 */ /* 0x000e620000000000 */
[----:B0-----:R-:W-:-:S05]  /*14520*/  IMAD R22, R23, -0x200, R22 ;  /* 0xfffffe0017167824 */ /* 0x001fca00078e0216 */
[----:B-----5:R-:W-:-:S13]  /*14530*/  ISETP.GE.AND P0, PT, R33, R22, PT ;  /* 0x000000162100720c */ /* 0x020fda0003f06270 */
[----:B-1----:R-:W-:Y:S05]  /*14540*/  @P0 BRA `(.L_x_5129) ;  /* 0x0000001400a00947 */ /* 0x002fea0003800000 */
[----:B------:R-:W0:Y:S01]  /*14550*/  LDCU UR4, c[0x0][0x3a8] ;  /* 0x00007500ff0477ac */ /* 0x000e220008000800 */
[----:B------:R-:W1:Y:S01]  /*14560*/  LDC.64 R2, c[0x0][0x388] ;  /* 0x0000e200ff027b82 */ /* 0x000e620000000a00 */
[----:B------:R-:W-:Y:S01]  /*14570*/  IMAD R0, R23, 0x200, R33 ;  /* 0x0000020017007824 */ /* 0x000fe200078e0221 */
[----:B--23--:R-:W-:-:S03]  /*14580*/  PRMT R8, R32, 0x9910, RZ ;  /* 0x0000991020087816 */ /* 0x00cfc600000000ff */
        /* <DEDUP_REMOVED lines=14> */
[----:B------:R-:W0:Y:S01]  /*14670*/  F2I.F64.TRUNC R5, R4 ;  /* 0x0000000400057311 */ /* 0x000e22000030d100 */
[----:B------:R-:W-:Y:S01]  /*14680*/  IMAD.MOV.U32 R33, RZ, RZ, R41 ;  /* 0x000000ffff217224 */ /* 0x000fe200078e0029 */
[----:B0-----:R0:W-:Y:S01]  /*14690*/  STG.E.U8 desc[UR36][R2.64], R5 ;  /* 0x0000000502007986 */ /* 0x0011e2000c101124 */
[----:B------:R-:W-:Y:S05]  /*146a0*/  BRA `(.L_x_5129) ;  /* 0x0000001400487947 */ /* 0x000fea0003800000 */
.L_x_5133:
[----:B------:R-:W0:Y:S01]  /*146b0*/  F2I.S64.F64.TRUNC R4, R4 ;  /* 0x0000000400047311 */ /* 0x000e22000030d900 */
[----:B------:R-:W-:Y:S02]  /*146c0*/  IMAD.MOV.U32 R33, RZ, RZ, R41 ;  /* 0x000000ffff217224 */ /* 0x000fe400078e0029 */
[----:B0-----:R-:W-:-:S05]  /*146d0*/  IMAD.MOV.U32 R7, RZ, RZ, R4 ;  /* 0x000000ffff077224 */ /* 0x001fca00078e0004 */
[----:B------:R0:W-:Y:S01]  /*146e0*/  STG.E.U8 desc[UR36][R2.64], R7 ;  /* 0x0000000702007986 */ /* 0x0001e2000c101124 */
[----:B------:R-:W-:Y:S05]  /*146f0*/  BRA `(.L_x_5129) ;  /* 0x0000001400347947 */ /* 0x000fea0003800000 */
.L_x_5132:
[----:B------:R-:W-:-:S13]  /*14700*/  ISETP.NE.AND P0, PT, R0, 0x2, PT ;  /* 0x000000020000780c */ /* 0x000fda0003f05270 */
[----:B------:R-:W-:Y:S05]  /*14710*/  @!P0 BRA `(.L_x_5135) ;  /* 0x0000000000308947 */ /* 0x000fea0003800000 */
[----:B------:R-:W-:-:S13]  /*14720*/  ISETP.NE.AND P0, PT, R0, 0x3, PT ;  /* 0x000000030000780c */ /* 0x000fda0003f05270 */
[----:B------:R-:W-:Y:S05]  /*14730*/  @!P0 BRA `(.L_x_5136) ;  /* 0x0000000000188947 */ /* 0x000fea0003800000 */
[----:B------:R-:W-:-:S13]  /*14740*/  ISETP.NE.AND P0, PT, R0, 0x4, PT ;  /* 0x000000040000780c */ /* 0x000fda0003f05270 */
[----:B------:R-:W-:Y:S05]  /*14750*/  @P0 BRA `(.L_x_5134) ;  /* 0x0000001000540947 */ /* 0x000fea0003800000 */
[----:B------:R-:W0:Y:S01]  /*14760*/  F2I.S64.F64.TRUNC R4, R4 ;  /* 0x0000000400047311 */ /* 0x000e22000030d900 */
[----:B------:R-:W-:Y:S01]  /*14770*/  IMAD.MOV.U32 R33, RZ, RZ, R41 ;  /* 0x000000ffff217224 */ /* 0x000fe200078e0029 */
[----:B0-----:R1:W-:Y:S01]  /*14780*/  STG.E.64 desc[UR36][R2.64], R4 ;  /* 0x0000000402007986 */ /* 0x0013e2000c101b24 */
[----:B------:R-:W-:Y:S05]  /*14790*/  BRA `(.L_x_5129) ;  /* 0x00000014000c7947 */ /* 0x000fea0003800000 */
.L_x_5136:
[----:B------:R-:W0:Y:S01]  /*147a0*/  F2I.F64.TRUNC R5, R4 ;  /* 0x0000000400057311 */ /* 0x000e22000030d100 */
[----:B------:R-:W-:Y:S01]  /*147b0*/  IMAD.MOV.U32 R33, RZ, RZ, R41 ;  /* 0x000000ffff217224 */ /* 0x000fe200078e0029 */
[----:B0-----:R0:W-:Y:S01]  /*147c0*/  STG.E desc[UR36][R2.64], R5 ;  /* 0x0000000502007986 */ /* 0x0011e2000c101924 */
[----:B------:R-:W-:Y:S05]  /*147d0*/  BRA `(.L_x_5129) ;  /* 0x0000001000fc7947 */ /* 0x000fea0003800000 */
.L_x_5135:
[----:B------:R-:W0:Y:S01]  /*147e0*/  F2I.F64.TRUNC R5, R4 ;  /* 0x0000000400057311 */ /* 0x000e22000030d100 */
[----:B------:R-:W-:Y:S01]  /*147f0*/  IMAD.MOV.U32 R33, RZ, RZ, R41 ;  /* 0x000000ffff217224 */ /* 0x000fe200078e0029 */
[----:B0-----:R0:W-:Y:S01]  /*14800*/  STG.E.U16 desc[UR36][R2.64], R5 ;  /* 0x0000000502007986 */ /* 0x0011e2000c101524 */
[----:B------:R-:W-:Y:S05]  /*14810*/  BRA `(.L_x_5129) ;  /* 0x0000001000ec7947 */ /* 0x000fea0003800000 */
.L_x_5131:
        /* <DEDUP_REMOVED lines=18> */
.L_x_5138:
        /* <DEDUP_REMOVED lines=13> */
.L_x_5137:
        /* <DEDUP_REMOVED lines=15> */
[----:B0-----:R-:W-:-:S15]  /*14b00*/  @!P1 FMUL R8, R8, 1.175494350822287508e-38 ;  /* 0x0080000008089820 */ /* 0x001fde0000400000 */
[----:B------:R-:W-:-:S15]  /*14b10*/  NOP ;  /* 0x0000000000007918 */ /* 0x000fde0000000000 */
[----:B------:R-:W-:-:S15]  /*14b20*/  NOP ;  /* 0x0000000000007918 */ /* 0x000fde0000000000 */
[----:B------:R-:W-:-:S15]  /*14b30*/  NOP ;  /* 0x0000000000007918 */ /* 0x000fde0000000000 */
[----:B------:R-:W-:-:S01]  /*14b40*/  NOP ;  /* 0x0000000000007918 */ /* 0x000fc20000000000 */
        /* <DEDUP_REMOVED lines=9> */
.L_x_5140:
        /* <DEDUP_REMOVED lines=24> */
.L_x_5139:
[----:B------:R0:W-:Y:S01]  /*14d60*/  STG.E.64 desc[UR36][R2.64], R4 ;  /* 0x0000000402007986 */ /* 0x0001e2000c101b24 */
[----:B------:R-:W-:Y:S01]  /*14d70*/  IMAD.MOV.U32 R33, RZ, RZ, R41 ;  /* 0x000000ffff217224 */ /* 0x000fe200078e0029 */
[----:B------:R-:W-:Y:S06]  /*14d80*/  BRA `(.L_x_5129) ;  /* 0x0000000c00907947 */ /* 0x000fec0003800000 */
.L_x_5130:
        /* <DEDUP_REMOVED lines=9> */
[----:B------:R-:W-:-:S15]  /*14e20*/  IMAD.MOV.U32 R33, RZ, RZ, R41 ;  /* 0x000000ffff217224 */ /* 0x000fde00078e0029 */
[----:B------:R-:W-:-:S15]  /*14e30*/  NOP ;  /* 0x0000000000007918 */ /* 0x000fde0000000000 */
[----:B------:R-:W-:-:S15]  /*14e40*/  NOP ;  /* 0x0000000000007918 */ /* 0x000fde0000000000 */
[----:B------:R-:W-:-:S15]  /*14e50*/  NOP ;  /* 0x0000000000007918 */ /* 0x000fde0000000000 */
[----:B------:R-:W-:-:S03]  /*14e60*/  NOP ;  /* 0x0000000000007918 */ /* 0x000fc60000000000 */
[----:B0-----:R-:W0:Y:S02]  /*14e70*/  DSETP.NEU.OR P0, PT, R4, RZ, P0 ;  /* 0x000000ff0400722a */ /* 0x001e24000070d400 */
[----:B0-----:R-:W-:-:S05]  /*14e80*/  SEL R5, RZ, 0x1, !P0 ;  /* 0x00000001ff057807 */ /* 0x001fca0004000000 */
[----:B------:R0:W-:Y:S01]  /*14e90*/  STG.E.U8 desc[UR36][R2.64], R5 ;  /* 0x0000000502007986 */ /* 0x0001e2000c101124 */
[----:B------:R-:W-:Y:S05]  /*14ea0*/  BRA `(.L_x_5129) ;  /* 0x0000000c00487947 */ /* 0x000fea0003800000 */
.L_x_5143:
[----:B------:R0:W-:Y:S01]  /*14eb0*/  STG.E.128 desc[UR36][R2.64], R4 ;  /* 0x0000000402007986 */ /* 0x0001e2000c101d24 */
[----:B------:R-:W-:Y:S01]  /*14ec0*/  IMAD.MOV.U32 R33, RZ, RZ, R41 ;  /* 0x000000ffff217224 */ /* 0x000fe200078e0029 */
[----:B------:R-:W-:Y:S06]  /*14ed0*/  BRA `(.L_x_5129) ;  /* 0x0000000c003c7947 */ /* 0x000fec0003800000 */
.L_x_5142:
        /* <DEDUP_REMOVED lines=27> */
.L_x_5147:
[----:B------:R-:W-:Y:S05]  /*15090*/  BSYNC.RECONVERGENT B0 ;  /* 0x0000000000007941 */ /* 0x000fea0003800200 */
.L_x_5146:
[----:B------:R-:W-:Y:S01]  /*150a0*/  LOP3.LUT R7, R0, 0x80, R7, 0xf8, !PT ;  /* 0x0000008000077812 */ /* 0x000fe200078ef807 */
[----:B------:R-:W-:-:S04]  /*150b0*/  IMAD.MOV.U32 R33, RZ, RZ, R41 ;  /* 0x000000ffff217224 */ /* 0x000fc800078e0029 */
[----:B------:R0:W-:Y:S01]  /*150c0*/  STG.E.U8 desc[UR36][R2.64], R7 ;  /* 0x0000000702007986 */ /* 0x0001e2000c101124 */
[----:B------:R-:W-:Y:S05]  /*150d0*/  BRA `(.L_x_5129) ;  /* 0x0000000800bc7947 */ /* 0x000fea0003800000 */
.L_x_5145:
        /* <DEDUP_REMOVED lines=23> */
.L_x_5149:
[----:B------:R-:W-:Y:S05]  /*15250*/  BSYNC.RECONVERGENT B0 ;  /* 0x0000000000007941 */ /* 0x000fea0003800200 */
.L_x_5148:
[----:B------:R-:W-:Y:S01]  /*15260*/  LOP3.LUT R7, R0, 0x80, R7, 0xf8, !PT ;  /* 0x0000008000077812 */ /* 0x000fe200078ef807 */
[----:B------:R-:W-:-:S04]  /*15270*/  IMAD.MOV.U32 R33, RZ, RZ, R41 ;  /* 0x000000ffff217224 */ /* 0x000fc800078e0029 */
[----:B------:R0:W-:Y:S01]  /*15280*/  STG.E.U8 desc[UR36][R2.64], R7 ;  /* 0x0000000702007986 */ /* 0x0001e2000c101124 */
[----:B------:R-:W-:Y:S05]  /*15290*/  BRA `(.L_x_5129) ;  /* 0x00000008004c7947 */ /* 0x000fea0003800000 */
.L_x_5144:
        /* <DEDUP_REMOVED lines=13> */
.L_x_5141:
        /* <DEDUP_REMOVED lines=8> */
[----:B------:R-:W0:Y:S01]  /*153f0*/  F2I.U32.F64.TRUNC R5, R4 ;  /* 0x0000000400057311 */ /* 0x000e22000030d000 */
[----:B------:R-:W-:Y:S01]  /*15400*/  IMAD.MOV.U32 R33, RZ, RZ, R41 ;  /* 0x000000ffff217224 */ /* 0x000fe200078e0029 */
[----:B0-----:R0:W-:Y:S01]  /*15410*/  STG.E.U16 desc[UR36][R2.64], R5 ;  /* 0x0000000502007986 */ /* 0x0011e2000c101524 */
[----:B------:R-:W-:Y:S05]  /*15420*/  BRA `(.L_x_5129) ;  /* 0x0000000400e87947 */ /* 0x000fea0003800000 */
.L_x_5152:
        /* <DEDUP_REMOVED lines=21> */
.L_x_5155:
[----:B------:R-:W-:-:S04]  /*15580*/  SHF.R.U32.HI R0, RZ, 0x14, R7 ;  /* 0x00000014ff007819 */ /* 0x000fc80000011607 */
[----:B------:R-:W-:-:S04]  /*15590*/  LOP3.LUT R0, R0, 0x1, RZ, 0xc0, !PT ;  /* 0x0000000100007812 */ /* 0x000fc800078ec0ff */
[----:B------:R-:W-:-:S04]  /*155a0*/  IADD3 R0, PT, PT, R7, 0x487ffff, R0 ;  /* 0x0487ffff07007810 */ /* 0x000fc80007ffe000 */
[----:B------:R-:W-:-:S04]  /*155b0*/  SHF.R.U32.HI R0, RZ, 0x14, R0 ;  /* 0x00000014ff007819 */ /* 0x000fc80000011600 */
[----:B------:R-:W-:-:S07]  /*155c0*/  LOP3.LUT R4, R0, 0xff, RZ, 0xc0, !PT ;  /* 0x000000ff00047812 */ /* 0x000fce00078ec0ff */
.L_x_5156:
[----:B------:R-:W-:-:S04]  /*155d0*/  SHF.R.U32.HI R5, RZ, 0x18, R7 ;  /* 0x00000018ff057819 */ /* 0x000fc80000011607 */
[----:B------:R-:W-:-:S04]  /*155e0*/  LOP3.LUT R4, R4, 0x80, R5, 0xf8, !PT ;  /* 0x0000008004047812 */ /* 0x000fc800078ef805 */
[----:B------:R-:W-:-:S07]  /*155f0*/  PRMT R0, R4, 0x7610, R0 ;  /* 0x0000761004007816 */ /* 0x000fce0000000000 */
.L_x_5154:
[----:B------:R-:W-:Y:S05]  /*15600*/  BSYNC.RECONVERGENT B0 ;  /* 0x0000000000007941 */ /* 0x000fea0003800200 */
.L_x_5153:
[----:B------:R0:W-:Y:S01]  /*15610*/  STG.E.U8 desc[UR36][R2.64], R0 ;  /* 0x0000000002007986 */ /* 0x0001e2000c101124 */
[----:B------:R-:W-:Y:S01]  /*15620*/  IMAD.MOV.U32 R33, RZ, RZ, R41 ;  /* 0x000000ffff217224 */ /* 0x000fe200078e0029 */
[----:B------:R-:W-:Y:S06]  /*15630*/  BRA `(.L_x_5129) ;  /* 0x0000000400647947 */ /* 0x000fec0003800000 */
.L_x_5151:
        /* <DEDUP_REMOVED lines=21> */
.L_x_5159:
[----:B------:R-:W-:-:S04]  /*15790*/  SHF.R.U32.HI R0, RZ, 0x15, R7 ;  /* 0x00000015ff007819 */ /* 0x000fc80000011607 */
[----:B------:R-:W-:-:S04]  /*157a0*/  LOP3.LUT R0, R0, 0x1, RZ, 0xc0, !PT ;  /* 0x0000000100007812 */ /* 0x000fc800078ec0ff */
[----:B------:R-:W-:-:S04]  /*157b0*/  IADD3 R0, PT, PT, R7, 0x88fffff, R0 ;  /* 0x088fffff07007810 */ /* 0x000fc80007ffe000 */
[----:B------:R-:W-:-:S04]  /*157c0*/  SHF.R.U32.HI R0, RZ, 0x15, R0 ;  /* 0x00000015ff007819 */ /* 0x000fc80000011600 */
[----:B------:R-:W-:-:S07]  /*157d0*/  LOP3.LUT R4, R0, 0xff, RZ, 0xc0, !PT ;  /* 0x000000ff00047812 */ /* 0x000fce00078ec0ff */
.L_x_5160:
[----:B------:R-:W-:-:S04]  /*157e0*/  SHF.R.U32.HI R5, RZ, 0x18, R7 ;  /* 0x00000018ff057819 */ /* 0x000fc80000011607 */
[----:B------:R-:W-:-:S04]  /*157f0*/  LOP3.LUT R4, R4, 0x80, R5, 0xf8, !PT ;  /* 0x0000008004047812 */ /* 0x000fc800078ef805 */
[----:B------:R-:W-:-:S07]  /*15800*/  PRMT R0, R4, 0x7610, R0 ;  /* 0x0000761004007816 */ /* 0x000fce0000000000 */
.L_x_5158:
[----:B------:R-:W-:Y:S05]  /*15810*/  BSYNC.RECONVERGENT B0 ;  /* 0x0000000000007941 */ /* 0x000fea0003800200 */
.L_x_5157:
[----:B------:R0:W-:Y:S01]  /*15820*/  STG.E.U8 desc[UR36][R2.64], R0 ;  /* 0x0000000002007986 */ /* 0x0001e2000c101124 */
[----:B------:R-:W-:Y:S01]  /*15830*/  IMAD.MOV.U32 R33, RZ, RZ, R41 ;  /* 0x000000ffff217224 */ /* 0x000fe200078e0029 */
[----:B------:R-:W-:Y:S06]  /*15840*/  BRA `(.L_x_5129) ;  /* 0x0000000000e07947 */ /* 0x000fec0003800000 */
.L_x_5150:
[----:B------:R-:W-:-:S13]  /*15850*/  ISETP.NE.AND P0, PT, R0, 0x1c, PT ;  /* 0x0000001c0000780c */ /* 0x000fda0003f05270 */
[----:B------:R-:W-:Y:S05]  /*15860*/  @!P0 BRA `(.L_x_5161) ;  /* 0x0000000000cc8947 */ /* 0x000fea0003800000 */
[----:B------:R-:W-:-:S13]  /*15870*/  ISETP.NE.AND P0, PT, R0, 0x1d, PT ;  /* 0x0000001d0000780c */ /* 0x000fda0003f05270 */
[----:B------:R-:W-:Y:S05]  /*15880*/  @!P0 BRA `(.L_x_5162) ;  /* 0x0000000000b48947 */ /* 0x000fea0003800000 */
[----:B------:R-:W-:-:S13]  /*15890*/  ISETP.NE.AND P0, PT, R0, 0x2c, PT ;  /* 0x0000002c0000780c */ /* 0x000fda0003f05270 */
[----:B------:R-:W-:Y:S05]  /*158a0*/  @!P0 BRA `(.L_x_5163) ;  /* 0x0000000000488947 */ /* 0x000fea0003800000 */
.L_x_5134:
[----:B------:R-:W-:Y:S01]  /*158b0*/  MOV R2, 0x0 ;  /* 0x0000000000027802 */ /* 0x000fe20000000f00 */
[----:B------:R-:W0:Y:S01]  /*158c0*/  LDCU.64 UR6, c[0x4][0x148] ;  /* 0x01002900ff0677ac */ /* 0x000e220008000a00 */
[----:B------:R-:W-:Y:S02]  /*158d0*/  IMAD.MOV.U32 R8, RZ, RZ, 0x65 ;  /* 0x00000065ff087424 */ /* 0x000fe400078e00ff */
[----:B----4-:R-:W-:Y:S01]  /*158e0*/  IMAD.MOV.U32 R12, RZ, RZ, 0x1 ;  /* 0x00000001ff0c7424 */ /* 0x010fe200078e00ff */
        /* <DEDUP_REMOVED lines=12> */
.L_x_5164:
[----:B------:R-:W-:Y:S01]  /*159b0*/  IMAD.MOV.U32 R33, RZ, RZ, R41 ;  /* 0x000000ffff217224 */ /* 0x000fe200078e0029 */
[----:B------:R-:W-:Y:S06]  /*159c0*/  BRA `(.L_x_5129) ;  /* 0x0000000000807947 */ /* 0x000fec0003800000 */
.L_x_5163:
        /* <DEDUP_REMOVED lines=25> */
.L_x_5162:
[----:B------:R-:W0:Y:S01]  /*15b60*/  F2I.U64.F64.TRUNC R4, R4 ;  /* 0x0000000400047311 */ /* 0x000e22000030d800 */
[----:B------:R-:W-:Y:S01]  /*15b70*/  IMAD.MOV.U32 R33, RZ, RZ, R41 ;  /* 0x000000ffff217224 */ /* 0x000fe200078e0029 */
[----:B0-----:R0:W-:Y:S01]  /*15b80*/  STG.E.64 desc[UR36][R2.64], R4 ;  /* 0x0000000402007986 */ /* 0x0011e2000c101b24 */
[----:B------:R-:W-:Y:S05]  /*15b90*/  BRA `(.L_x_5129) ;  /* 0x00000000000c7947 */ /* 0x000fea0003800000 */
.L_x_5161:
[----:B------:R-:W0:Y:S01]  /*15ba0*/  F2I.U32.F64.TRUNC R5, R4 ;  /* 0x0000000400057311 */ /* 0x000e22000030d000 */
[----:B------:R-:W-:Y:S01]  /*15bb0*/  IMAD.MOV.U32 R33, RZ, RZ, R41 ;  /* 0x000000ffff217224 */ /* 0x000fe200078e0029 */
[----:B0-----:R0:W-:Y:S06]  /*15bc0*/  STG.E desc[UR36][R2.64], R5 ;  /* 0x0000000502007986 */ /* 0x0011ec000c101924 */
.L_x_5129:
[----:B------:R-:W-:Y:S05]  /*15bd0*/  BSYNC.RECONVERGENT B6 ;  /* 0x0000000000067941 */ /* 0x000fea0003800200 */
.L_x_5128:
[----:B------:R-:W-:Y:S01]  /*15be0*/  ISETP.GE.AND P0, PT, R33, R22, PT ;  /* 0x000000162100720c */ /* 0x000fe20003f06270 */
[----:B------:R-:W-:-:S12]  /*15bf0*/  BSSY.RECONVERGENT B6, `(.L_x_5165) ;  /* 0x00002a8000067945 */ /* 0x000fd80003800200 */
[----:B------:R-:W-:Y:S05]  /*15c00*/  @P0 BRA `(.L_x_5166) ;  /* 0x0000002800980947 */ /* 0x000fea0003800000 */
[----:B------:R-:W5:Y:S01]  /*15c10*/  LDCU UR4, c[0x0][0x3a8] ;  /* 0x00007500ff0477ac */ /* 0x000f620008000800 */
[----:B01----:R-:W0:Y:S01]  /*15c20*/  LDC.64 R2, c[0x0][0x388] ;  /* 0x0000e200ff027b82 */ /* 0x003e220000000a00 */
        /* <DEDUP_REMOVED lines=19> */
.L_x_5170:
[----:B------:R-:W0:Y:S02]  /*15d60*/  F2I.S64.F64.TRUNC R28, R28 ;  /* 0x0000001c001c7311 */ /* 0x000e24000030d900 */
[----:B0-----:R-:W-:-:S05]  /*15d70*/  IMAD.MOV.U32 R5, RZ, RZ, R28 ;  /* 0x000000ffff057224 */ /* 0x001fca00078e001c */
[----:B------:R0:W-:Y:S01]  /*15d80*/  STG.E.U8 desc[UR36][R2.64], R5 ;  /* 0x0000000502007986 */ /* 0x0001e2000c101124 */
[----:B------:R-:W-:Y:S05]  /*15d90*/  BRA `(.L_x_5172) ;  /* 0x0000001000e07947 */ /* 0x000fea0003800000 */
.L_x_5169:
        /* <DEDUP_REMOVED lines=9> */
.L_x_5174:
[----:B------:R-:W0:Y:S02]  /*15e30*/  F2I.F64.TRUNC R29, R28 ;  /* 0x0000001c001d7311 */ /* 0x000e24000030d100 */
[----:B0-----:R0:W-:Y:S01]  /*15e40*/  STG.E desc[UR36][R2.64], R29 ;  /* 0x0000001d02007986 */ /* 0x0011e2000c101924 */
[----:B------:R-:W-:Y:S05]  /*15e50*/  BRA `(.L_x_5172) ;  /* 0x0000001000b07947 */ /* 0x000fea0003800000 */
.L_x_5173:
[----:B------:R-:W0:Y:S02]  /*15e60*/  F2I.F64.TRUNC R29, R28 ;  /* 0x0000001c001d7311 */ /* 0x000e24000030d100 */
[----:B0-----:R0:W-:Y:S01]  /*15e70*/  STG.E.U16 desc[UR36][R2.64], R29 ;  /* 0x0000001d02007986 */ /* 0x0011e2000c101524 */
[----:B------:R-:W-:Y:S05]  /*15e80*/  BRA `(.L_x_5172) ;  /* 0x0000001000a47947 */ /* 0x000fea0003800000 */
.L_x_5168:
        /* <DEDUP_REMOVED lines=17> */
.L_x_5176:
        /* <DEDUP_REMOVED lines=12> */
.L_x_5175:
        /* <DEDUP_REMOVED lines=28> */
.L_x_5178:
        /* <DEDUP_REMOVED lines=23> */
.L_x_5177:
[----:B------:R0:W-:Y:S01]  /*16390*/  STG.E.64 desc[UR36][R2.64], R28 ;  /* 0x0000001c02007986 */ /* 0x0001e2000c101b24 */
[----:B------:R-:W-:Y:S05]  /*163a0*/  BRA `(.L_x_5172) ;  /* 0x0000000c005c7947 */ /* 0x000fea0003800000 */
.L_x_5167:
        /* <DEDUP_REMOVED lines=13> */
.L_x_5182:
        /* <DEDUP_REMOVED lines=26> */
.L_x_5185:
[----:B------:R-:W-:-:S04]  /*16620*/  SHF.R.U32.HI R5, RZ, 0x18, R5 ;  /* 0x00000018ff057819 */ /* 0x000fc80000011605 */
[----:B------:R-:W-:-:S07]  /*16630*/  LOP3.LUT R0, R0, 0x80, R5, 0xf8, !PT ;  /* 0x0000008000007812 */ /* 0x000fce00078ef805 */
.L_x_5184:
[----:B------:R-:W-:Y:S05]  /*16640*/  BSYNC.RECONVERGENT B0 ;  /* 0x0000000000007941 */ /* 0x000fea0003800200 */
.L_x_5183:
[----:B------:R0:W-:Y:S01]  /*16650*/  STG.E.U8 desc[UR36][R2.64], R0 ;  /* 0x0000000002007986 */ /* 0x0001e2000c101124 */
[----:B------:R-:W-:Y:S05]  /*16660*/  BRA `(.L_x_5172) ;  /* 0x0000000800ac7947 */ /* 0x000fea0003800000 */
.L_x_5181:
        /* <DEDUP_REMOVED lines=26> */
.L_x_5188:
[----:B------:R-:W-:-:S04]  /*16810*/  SHF.R.U32.HI R5, RZ, 0x18, R5 ;  /* 0x00000018ff057819 */ /* 0x000fc80000011605 */
[----:B------:R-:W-:-:S07]  /*16820*/  LOP3.LUT R0, R0, 0x80, R5, 0xf8, !PT ;  /* 0x0000008000007812 */ /* 0x000fce00078ef805 */
.L_x_5187:
[----:B------:R-:W-:Y:S05]  /*16830*/  BSYNC.RECONVERGENT B0 ;  /* 0x0000000000007941 */ /* 0x000fea0003800200 */
.L_x_5186:
[----:B------:R0:W-:Y:S01]  /*16840*/  STG.E.U8 desc[UR36][R2.64], R0 ;  /* 0x0000000002007986 */ /* 0x0001e2000c101124 */
[----:B------:R-:W-:Y:S05]  /*16850*/  BRA `(.L_x_5172) ;  /* 0x0000000800307947 */ /* 0x000fea0003800000 */
.L_x_5180:
        /* <DEDUP_REMOVED lines=30> */
.L_x_5190:
[----:B------:R-:W0:Y:S02]  /*16a40*/  F2I.U64.F64.TRUNC R28, R28 ;  /* 0x0000001c001c7311 */ /* 0x000e24000030d800 */
[----:B0-----:R0:W-:Y:S01]  /*16a50*/  STG.E.64 desc[UR36][R2.64], R28 ;  /* 0x0000001c02007986 */ /* 0x0011e2000c101b24 */
[----:B------:R-:W-:Y:S05]  /*16a60*/  BRA `(.L_x_5172) ;  /* 0x0000000400ac7947 */ /* 0x000fea0003800000 */
.L_x_5189:
[----:B------:R-:W0:Y:S02]  /*16a70*/  F2I.U32.F64.TRUNC R29, R28 ;  /* 0x0000001c001d7311 */ /* 0x000e24000030d000 */
[----:B0-----:R0:W-:Y:S01]  /*16a80*/  STG.E desc[UR36][R2.64], R29 ;  /* 0x0000001d02007986 */ /* 0x0011e2000c101924 */
[----:B------:R-:W-:Y:S05]  /*16a90*/  BRA `(.L_x_5172) ;  /* 0x0000000400a07947 */ /* 0x000fea0003800000 */
.L_x_5179:
[----:B------:R-:W-:-:S13]  /*16aa0*/  ISETP.GT.AND P0, PT, R0, 0xe, PT ;  /* 0x0000000e0000780c */ /* 0x000fda0003f04270 */
[----:B------:R-:W-:Y:S05]  /*16ab0*/  @P0 BRA `(.L_x_5191) ;  /* 0x00000000003c0947 */ /* 0x000fea0003800000 */
[----:B------:R-:W-:-:S13]  /*16ac0*/  ISETP.NE.AND P0, PT, R0, 0xa, PT ;  /* 0x0000000a0000780c */ /* 0x000fda0003f05270 */
[----:B------:R-:W-:Y:S05]  /*16ad0*/  @!P0 BRA `(.L_x_5192) ;  /* 0x00000000002c8947 */ /* 0x000fea0003800000 */
[----:B------:R-:W-:-:S13]  /*16ae0*/  ISETP.NE.AND P0, PT, R0, 0xb, PT ;  /* 0x0000000b0000780c */ /* 0x000fda0003f05270 */
[----:B------:R-:W-:Y:S05]  /*16af0*/  @P0 BRA `(.L_x_5171) ;  /* 0x0000000000440947 */ /* 0x000fea0003800000 */
        /* <DEDUP_REMOVED lines=9> */
.L_x_5192:
[----:B------:R0:W-:Y:S01]  /*16b90*/  STG.E.128 desc[UR36][R2.64], R28 ;  /* 0x0000001c02007986 */ /* 0x0001e2000c101d24 */
[----:B------:R-:W-:Y:S05]  /*16ba0*/  BRA `(.L_x_5172) ;  /* 0x00000004005c7947 */ /* 0x000fea0003800000 */
.L_x_5191:
[----:B------:R-:W-:-:S13]  /*16bb0*/  ISETP.NE.AND P0, PT, R0, 0xf, PT ;  /* 0x0000000f0000780c */ /* 0x000fda0003f05270 */
[----:B------:R-:W-:Y:S05]  /*16bc0*/  @!P0 BRA `(.L_x_5193) ;  /* 0x0000000400288947 */ /* 0x000fea0003800000 */
[----:B------:R-:W-:-:S13]  /*16bd0*/  ISETP.NE.AND P0, PT, R0, 0x17, PT ;  /* 0x000000170000780c */ /* 0x000fda0003f05270 */
[----:B------:R-:W-:Y:S05]  /*16be0*/  @!P0 BRA `(.L_x_5194) ;  /* 0x0000000000b08947 */ /* 0x000fea0003800000 */
[----:B------:R-:W-:-:S13]  /*16bf0*/  ISETP.NE.AND P0, PT, R0, 0x18, PT ;  /* 0x000000180000780c */ /* 0x000fda0003f05270 */
[----:B------:R-:W-:Y:S05]  /*16c00*/  @!P0 BRA `(.L_x_5195) ;  /* 0x0000000000448947 */ /* 0x000fea0003800000 */
.L_x_5171:
[----:B------:R-:W-:Y:S01]  /*16c10*/  MOV R0, 0x0 ;  /* 0x0000000000007802 */ /* 0x000fe20000000f00 */
[----:B------:R-:W0:Y:S01]  /*16c20*/  LDCU.64 UR4, c[0x4][0x148] ;  /* 0x01002900ff0477ac */ /* 0x000e220008000a00 */
[----:B--23--:R-:W-:Y:S02]  /*16c30*/  IMAD.MOV.U32 R8, RZ, RZ, 0x65 ;  /* 0x00000065ff087424 */ /* 0x00cfe400078e00ff */
[----:B------:R1:W2:Y:S01]  /*16c40*/  LDC.64 R2, c[0x4][R0] ;  /* 0x0100000000027b82 */ /* 0x0002a20000000a00 */
[----:B------:R-:W3:Y:S01]  /*16c50*/  LDCU.64 UR6, c[0x4][0x150] ;  /* 0x01002a00ff0677ac */ /* 0x000ee20008000a00 */
[----:B----4-:R-:W-:Y:S02]  /*16c60*/  IMAD.MOV.U32 R12, RZ, RZ, 0x1 ;  /* 0x00000001ff0c7424 */ /* 0x010fe400078e00ff */
        /* <DEDUP_REMOVED lines=10> */
.L_x_5196:
[----:B------:R-:W-:Y:S05]  /*16d10*/  BRA `(.L_x_5172) ;  /* 0x0000000400007947 */ /* 0x000fea0003800000 */
.L_x_5195:
        /* <DEDUP_REMOVED lines=21> */
.L_x_5198:
[----:B------:R-:W-:Y:S05]  /*16e70*/  BSYNC.RECONVERGENT B0 ;  /* 0x0000000000007941 */ /* 0x000fea0003800200 */
.L_x_5197:
[----:B------:R-:W-:-:S05]  /*16e80*/  LOP3.LUT R5, R0, 0x80, R5, 0xf8, !PT ;  /* 0x0000008000057812 */ /* 0x000fca00078ef805 */
[----:B------:R0:W-:Y:S01]  /*16e90*/  STG.E.U8 desc[UR36][R2.64], R5 ;  /* 0x0000000502007986 */ /* 0x0001e2000c101124 */
[----:B------:R-:W-:Y:S05]  /*16ea0*/  BRA `(.L_x_5172) ;  /* 0x00000000009c7947 */ /* 0x000fea0003800000 */
.L_x_5194:
        /* <DEDUP_REMOVED lines=20> */
.L_x_5200:
[----:B------:R-:W-:Y:S01]  /*16ff0*/  IMAD.MOV.U32 R0, RZ, RZ, 0x7f ;  /* 0x0000007fff007424 */ /* 0x000fe200078e00ff */
[----:B------:R-:W-:-:S04]  /*17000*/  ISETP.GT.U32.AND P0, PT, R4, 0x7f800000, PT ;  /* 0x7f8000000400780c */ /* 0x000fc80003f04070 */
[----:B------:R-:W-:-:S09]  /*17010*/  SEL R0, R0, 0x7c, P0 ;  /* 0x0000007c00007807 */ /* 0x000fd20000000000 */
.L_x_5201:
[----:B------:R-:W-:Y:S05]  /*17020*/  BSYNC.RECONVERGENT B0 ;  /* 0x0000000000007941 */ /* 0x000fea0003800200 */
.L_x_5199:
[----:B------:R-:W-:-:S04]  /*17030*/  SHF.R.U32.HI R5, RZ, 0x18, R5 ;  /* 0x00000018ff057819 */ /* 0x000fc80000011605 */
[----:B------:R-:W-:-:S05]  /*17040*/  LOP3.LUT R5, R0, 0x80, R5, 0xf8, !PT ;  /* 0x0000008000057812 */ /* 0x000fca00078ef805 */
[----:B------:R0:W-:Y:S01]  /*17050*/  STG.E.U8 desc[UR36][R2.64], R5 ;  /* 0x0000000502007986 */ /* 0x0001e2000c101124 */
[----:B------:R-:W-:Y:S05]  /*17060*/  BRA `(.L_x_5172) ;  /* 0x00000000002c7947 */ /* 0x000fea0003800000 */
.L_x_5193:
        /* <DEDUP_REMOVED lines=11> */
.L_x_5172:
[----:B------:R-:W-:-:S05]  /*17120*/  VIADD R33, R33, 0x80 ;  /* 0x0000008021217836 */ /* 0x000fca0000000000 */
[----:B------:R-:W-:-:S13]  /*17130*/  ISETP.GE.AND P0, PT, R33, R22, PT ;  /* 0x000000162100720c */ /* 0x000fda0003f06270 */
        /* <DEDUP_REMOVED lines=22> */
.L_x_5205:
[----:B------:R-:W0:Y:S02]  /*172a0*/  F2I.S64.F64.TRUNC R24, R24 ;  /* 0x0000001800187311 */ /* 0x000e24000030d900 */
[----:B0-----:R-:W-:-:S05]  /*172b0*/  IMAD.MOV.U32 R5, RZ, RZ, R24 ;  /* 0x000000ffff057224 */ /* 0x001fca00078e0018 */
[----:B------:R0:W-:Y:S01]  /*172c0*/  STG.E.U8 desc[UR36][R2.64], R5 ;  /* 0x0000000502007986 */ /* 0x0001e2000c101124 */
[----:B------:R-:W-:Y:S05]  /*172d0*/  BRA `(.L_x_5207) ;  /* 0x0000001000e07947 */ /* 0x000fea0003800000 */
.L_x_5204:
        /* <DEDUP_REMOVED lines=9> */
.L_x_5209:
[----:B------:R-:W0:Y:S02]  /*17370*/  F2I.F64.TRUNC R25, R24 ;  /* 0x0000001800197311 */ /* 0x000e24000030d100 */
[----:B0-----:R0:W-:Y:S01]  /*17380*/  STG.E desc[UR36][R2.64], R25 ;  /* 0x0000001902007986 */ /* 0x0011e2000c101924 */
[----:B------:R-:W-:Y:S05]  /*17390*/  BRA `(.L_x_5207) ;  /* 0x0000001000b07947 */ /* 0x000fea0003800000 */
.L_x_5208:
[----:B------:R-:W0:Y:S02]  /*173a0*/  F2I.F64.TRUNC R25, R24 ;  /* 0x0000001800197311 */ /* 0x000e24000030d100 */
[----:B0-----:R0:W-:Y:S01]  /*173b0*/  STG.E.U16 desc[UR36][R2.64], R25 ;  /* 0x0000001902007986 */ /* 0x0011e2000c101524 */
[----:B------:R-:W-:Y:S05]  /*173c0*/  BRA `(.L_x_5207) ;  /* 0x0000001000a47947 */ /* 0x000fea0003800000 */
.L_x_5203:
        /* <DEDUP_REMOVED lines=17> */
.L_x_5211:
        /* <DEDUP_REMOVED lines=12> */
.L_x_5210:
        /* <DEDUP_REMOVED lines=28> */
.L_x_5213:
        /* <DEDUP_REMOVED lines=23> */
.L_x_5212:
[----:B------:R0:W-:Y:S01]  /*178d0*/  STG.E.64 desc[UR36][R2.64], R24 ;  /* 0x0000001802007986 */ /* 0x0001e2000c101b24 */
[----:B------:R-:W-:Y:S05]  /*178e0*/  BRA `(.L_x_5207) ;  /* 0x0000000c005c7947 */ /* 0x000fea0003800000 */
.L_x_5202:
        /* <DEDUP_REMOVED lines=13> */
.L_x_5217:
        /* <DEDUP_REMOVED lines=26> */
.L_x_5220:
[----:B------:R-:W-:-:S04]  /*17b60*/  SHF.R.U32.HI R5, RZ, 0x18, R5 ;  /* 0x00000018ff057819 */ /* 0x000fc80000011605 */
[----:B------:R-:W-:-:S07]  /*17b70*/  LOP3.LUT R0, R0, 0x80, R5, 0xf8, !PT ;  /* 0x0000008000007812 */ /* 0x000fce00078ef805 */
.L_x_5219:
[----:B------:R-:W-:Y:S05]  /*17b80*/  BSYNC.RECONVERGENT B0 ;  /* 0x0000000000007941 */ /* 0x000fea0003800200 */
.L_x_5218:
[----:B------:R0:W-:Y:S01]  /*17b90*/  STG.E.U8 desc[UR36][R2.64], R0 ;  /* 0x0000000002007986 */ /* 0x0001e2000c101124 */
[----:B------:R-:W-:Y:S05]  /*17ba0*/  BRA `(.L_x_5207) ;  /* 0x0000000800ac7947 */ /* 0x000fea0003800000 */
.L_x_5216:
        /* <DEDUP_REMOVED lines=26> */
.L_x_5223:
[----:B------:R-:W-:-:S04]  /*17d50*/  SHF.R.U32.HI R5, RZ, 0x18, R5 ;  /* 0x00000018ff057819 */ /* 0x000fc80000011605 */
[----:B------:R-:W-:-:S07]  /*17d60*/  LOP3.LUT R0, R0, 0x80, R5, 0xf8, !PT ;  /* 0x0000008000007812 */ /* 0x000fce00078ef805 */
.L_x_5222:
[----:B------:R-:W-:Y:S05]  /*17d70*/  BSYNC.RECONVERGENT B0 ;  /* 0x0000000000007941 */ /* 0x000fea0003800200 */
.L_x_5221:
[----:B------:R0:W-:Y:S01]  /*17d80*/  STG.E.U8 desc[UR36][R2.64], R0 ;  /* 0x0000000002007986 */ /* 0x0001e2000c101124 */
[----:B------:R-:W-:Y:S05]  /*17d90*/  BRA `(.L_x_5207) ;  /* 0x0000000800307947 */ /* 0x000fea0003800000 */
.L_x_5215:
        /* <DEDUP_REMOVED lines=30> */
.L_x_5225:
[----:B------:R-:W0:Y:S02]  /*17f80*/  F2I.U64.F64.TRUNC R24, R24 ;  /* 0x0000001800187311 */ /* 0x000e24000030d800 */
[----:B0-----:R0:W-:Y:S01]  /*17f90*/  STG.E.64 desc[UR36][R2.64], R24 ;  /* 0x0000001802007986 */ /* 0x0011e2000c101b24 */
[----:B------:R-:W-:Y:S05]  /*17fa0*/  BRA `(.L_x_5207) ;  /* 0x0000000400ac7947 */ /* 0x000fea0003800000 */
.L_x_5224:
[----:B------:R-:W0:Y:S02]  /*17fb0*/  F2I.U32.F64.TRUNC R25, R24 ;  /* 0x0000001800197311 */ /* 0x000e24000030d000 */
[----:B0-----:R0:W-:Y:S01]  /*17fc0*/  STG.E desc[UR36][R2.64], R25 ;  /* 0x0000001902007986 */ /* 0x0011e2000c101924 */
[----:B------:R-:W-:Y:S05]  /*17fd0*/  BRA `(.L_x_5207) ;  /* 0x0000000400a07947 */ /* 0x000fea0003800000 */
.L_x_5214:
        /* <DEDUP_REMOVED lines=15> */
.L_x_5227:
[----:B------:R0:W-:Y:S01]  /*180d0*/  STG.E.128 desc[UR36][R2.64], R24 ;  /* 0x0000001802007986 */ /* 0x0001e2000c101d24 */
[----:B------:R-:W-:Y:S05]  /*180e0*/  BRA `(.L_x_5207) ;  /* 0x00000004005c7947 */ /* 0x000fea0003800000 */
.L_x_5226:
[----:B------:R-:W-:-:S13]  /*180f0*/  ISETP.NE.AND P0, PT, R0, 0xf, PT ;  /* 0x0000000f0000780c */ /* 0x000fda0003f05270 */
[----:B------:R-:W-:Y:S05]  /*18100*/  @!P0 BRA `(.L_x_5228) ;  /* 0x0000000400288947 */ /* 0x000fea0003800000 */
[----:B------:R-:W-:-:S13]  /*18110*/  ISETP.NE.AND P0, PT, R0, 0x17, PT ;  /* 0x000000170000780c */ /* 0x000fda0003f05270 */
[----:B------:R-:W-:Y:S05]  /*18120*/  @!P0 BRA `(.L_x_5229) ;  /* 0x0000000000b08947 */ /* 0x000fea0003800000 */
[----:B------:R-:W-:-:S13]  /*18130*/  ISETP.NE.AND P0, PT, R0, 0x18, PT ;  /* 0x000000180000780c */ /* 0x000fda0003f05270 */
[----:B------:R-:W-:Y:S05]  /*18140*/  @!P0 BRA `(.L_x_5230) ;  /* 0x0000000000448947 */ /* 0x000fea0003800000 */
.L_x_5206:
        /* <DEDUP_REMOVED lines=16> */
.L_x_5231:
[----:B------:R-:W-:Y:S05]  /*18250*/  BRA `(.L_x_5207) ;  /* 0x0000000400007947 */ /* 0x000fea0003800000 */
.L_x_5230:
        /* <DEDUP_REMOVED lines=21> */
.L_x_5233:
[----:B------:R-:W-:Y:S05]  /*183b0*/  BSYNC.RECONVERGENT B0 ;  /* 0x0000000000007941 */ /* 0x000fea0003800200 */
.L_x_5232:
[----:B------:R-:W-:-:S05]  /*183c0*/  LOP3.LUT R5, R0, 0x80, R5, 0xf8, !PT ;  /* 0x0000008000057812 */ /* 0x000fca00078ef805 */
[----:B------:R0:W-:Y:S01]  /*183d0*/  STG.E.U8 desc[UR36][R2.64], R5 ;  /* 0x0000000502007986 */ /* 0x0001e2000c101124 */
[----:B------:R-:W-:Y:S05]  /*183e0*/  BRA `(.L_x_5207) ;  /* 0x00000000009c7947 */ /* 0x000fea0003800000 */
.L_x_5229:
        /* <DEDUP_REMOVED lines=20> */
.L_x_5235:
[----:B------:R-:W-:Y:S01]  /*18530*/  IMAD.MOV.U32 R0, RZ, RZ, 0x7f ;  /* 0x0000007fff007424 */ /* 0x000fe200078e00ff */
[----:B------:R-:W-:-:S04]  /*18540*/  ISETP.GT.U32.AND P0, PT, R4, 0x7f800000, PT ;  /* 0x7f8000000400780c */ /* 0x000fc80003f04070 */
[----:B------:R-:W-:-:S09]  /*18550*/  SEL R0, R0, 0x7c, P0 ;  /* 0x0000007c00007807 */ /* 0x000fd20000000000 */
.L_x_5236:
[----:B------:R-:W-:Y:S05]  /*18560*/  BSYNC.RECONVERGENT B0 ;  /* 0x0000000000007941 */ /* 0x000fea0003800200 */
.L_x_5234:
[----:B------:R-:W-:-:S04]  /*18570*/  SHF.R.U32.HI R5, RZ, 0x18, R5 ;  /* 0x00000018ff057819 */ /* 0x000fc80000011605 */
[----:B------:R-:W-:-:S05]  /*18580*/  LOP3.LUT R5, R0, 0x80, R5, 0xf8, !PT ;  /* 0x0000008000057812 */ /* 0x000fca00078ef805 */
[----:B------:R0:W-:Y:S01]  /*18590*/  STG.E.U8 desc[UR36][R2.64], R5 ;  /* 0x0000000502007986 */ /* 0x0001e2000c101124 */
[----:B------:R-:W-:Y:S05]  /*185a0*/  BRA `(.L_x_5207) ;  /* 0x00000000002c7947 */ /* 0x000fea0003800000 */
.L_x_5228:
        /* <DEDUP_REMOVED lines=11> */
.L_x_5207:
[----:B------:R-:W-:-:S07]  /*18660*/  VIADD R33, R33, 0x80 ;  /* 0x0000008021217836 */ /* 0x000fce0000000000 */
.L_x_5166:
[----:B------:R-:W-:Y:S05]  /*18670*/  BSYNC.RECONVERGENT B6 ;  /* 0x0000000000067941 */ /* 0x000fea0003800200 */
.L_x_5165:
[----:B------:R-:W-:-:S13]  /*18680*/  ISETP.GE.AND P0, PT, R33, R22, PT ;  /* 0x000000162100720c */ /* 0x000fda0003f06270 */
[----:B------:R-:W-:Y:S05]  /*18690*/  @P0 EXIT ;  /* 0x000000000000094d */ /* 0x000fea0003800000 */
[----:B01----:R-:W0:Y:S01]  /*186a0*/  LDC.64 R2, c[0x0][0x388] ;  /* 0x0000e200ff027b82 */ /* 0x003e220000000a00 */
        /* <DEDUP_REMOVED lines=17> */
[----:B0-----:R-:W-:Y:S01]  /*187c0*/  STG.E.U8 desc[UR36][R2.64], R17 ;  /* 0x0000001102007986 */ /* 0x001fe2000c101124 */
[----:B------:R-:W-:Y:S05]  /*187d0*/  EXIT ;  /* 0x000000000000794d */ /* 0x000fea0003800000 */
.L_x_5240:
[----:B------:R-:W0:Y:S02]  /*187e0*/  F2I.S64.F64.TRUNC R16, R16 ;  /* 0x0000001000107311 */ /* 0x000e24000030d900 */
[----:B0-----:R-:W-:-:S05]  /*187f0*/  IMAD.MOV.U32 R5, RZ, RZ, R16 ;  /* 0x000000ffff057224 */ /* 0x001fca00078e0010 */
[----:B------:R-:W-:Y:S01]  /*18800*/  STG.E.U8 desc[UR36][R2.64], R5 ;  /* 0x0000000502007986 */ /* 0x000fe2000c101124 */
[----:B------:R-:W-:Y:S05]  /*18810*/  EXIT ;  /* 0x000000000000794d */ /* 0x000fea0003800000 */
.L_x_5239:
[----:B------:R-:W-:-:S13]  /*18820*/  ISETP.NE.AND P0, PT, R0, 0x2, PT ;  /* 0x000000020000780c */ /* 0x000fda0003f05270 */
[----:B------:R-:W-:Y:S05]  /*18830*/  @!P0 BRA `(.L_x_5242) ;  /* 0x0000000000288947 */ /* 0x000fea0003800000 */
[----:B------:R-:W-:-:S13]  /*18840*/  ISETP.NE.AND P0, PT, R0, 0x3, PT ;  /* 0x000000030000780c */ /* 0x000fda0003f05270 */
[----:B------:R-:W-:Y:S05]  /*18850*/  @!P0 BRA `(.L_x_5243) ;  /* 0x0000000000148947 */ /* 0x000fea0003800000 */
[----:B------:R-:W-:-:S13]  /*18860*/  ISETP.NE.AND P0, PT, R0, 0x4, PT ;  /* 0x000000040000780c */ /* 0x000fda0003f05270 */
[----:B------:R-:W-:Y:S05]  /*18870*/  @P0 BRA `(.L_x_5241) ;  /* 0x0000000c00840947 */ /* 0x000fea0003800000 */
[----:B------:R-:W0:Y:S02]  /*18880*/  F2I.S64.F64.TRUNC R16, R16 ;  /* 0x0000001000107311 */ /* 0x000e24000030d900 */
[----:B0-----:R-:W-:Y:S01]  /*18890*/  STG.E.64 desc[UR36][R2.64], R16 ;  /* 0x0000001002007986 */ /* 0x001fe2000c101b24 */
[----:B------:R-:W-:Y:S05]  /*188a0*/  EXIT ;  /* 0x000000000000794d */ /* 0x000fea0003800000 */
.L_x_5243:
[----:B------:R-:W0:Y:S02]  /*188b0*/  F2I.F64.TRUNC R17, R16 ;  /* 0x0000001000117311 */ /* 0x000e24000030d100 */
[----:B0-----:R-:W-:Y:S01]  /*188c0*/  STG.E desc[UR36][R2.64], R17 ;  /* 0x0000001102007986 */ /* 0x001fe2000c101924 */
[----:B------:R-:W-:Y:S05]  /*188d0*/  EXIT ;  /* 0x000000000000794d */ /* 0x000fea0003800000 */
.L_x_5242:
[----:B------:R-:W0:Y:S02]  /*188e0*/  F2I.F64.TRUNC R17, R16 ;  /* 0x0000001000117311 */ /* 0x000e24000030d100 */
[----:B0-----:R-:W-:Y:S01]  /*188f0*/  STG.E.U16 desc[UR36][R2.64], R17 ;  /* 0x0000001102007986 */ /* 0x001fe2000c101524 */
[----:B------:R-:W-:Y:S05]  /*18900*/  EXIT ;  /* 0x000000000000794d */ /* 0x000fea0003800000 */
.L_x_5238:
        /* <DEDUP_REMOVED lines=17> */
.L_x_5245:
        /* <DEDUP_REMOVED lines=12> */
.L_x_5244:
        /* <DEDUP_REMOVED lines=26> */
[----:B------:R-:W-:Y:S01]  /*18c80*/  STG.E.64 desc[UR36][R2.64], R4 ;  /* 0x0000000402007986 */ /* 0x000fe2000c101b24 */
[----:B------:R-:W-:Y:S05]  /*18c90*/  EXIT ;  /* 0x000000000000794d */ /* 0x000fea0003800000 */
.L_x_5247:
        /* <DEDUP_REMOVED lines=21> */
[----:B------:R-:W-:Y:S01]  /*18df0*/  STG.E desc[UR36][R2.64], R5 ;  /* 0x0000000502007986 */ /* 0x000fe2000c101924 */
[----:B------:R-:W-:Y:S05]  /*18e00*/  EXIT ;  /* 0x000000000000794d */ /* 0x000fea0003800000 */
.L_x_5246:
[----:B------:R-:W-:Y:S01]  /*18e10*/  STG.E.64 desc[UR36][R2.64], R16 ;  /* 0x0000001002007986 */ /* 0x000fe2000c101b24 */
[----:B------:R-:W-:Y:S05]  /*18e20*/  EXIT ;  /* 0x000000000000794d */ /* 0x000fea0003800000 */
.L_x_5237:
        /* <DEDUP_REMOVED lines=11> */
[----:B0-----:R-:W-:Y:S01]  /*18ee0*/  STG.E.U16 desc[UR36][R2.64], R17 ;  /* 0x0000001102007986 */ /* 0x001fe2000c101524 */
[----:B------:R-:W-:Y:S05]  /*18ef0*/  EXIT ;  /* 0x000000000000794d */ /* 0x000fea0003800000 */
.L_x_5251:
        /* <DEDUP_REMOVED lines=26> */
.L_x_5254:
[----:B------:R-:W-:-:S04]  /*190a0*/  SHF.R.U32.HI R5, RZ, 0x18, R5 ;  /* 0x00000018ff057819 */ /* 0x000fc80000011605 */
[----:B------:R-:W-:-:S07]  /*190b0*/  LOP3.LUT R0, R0, 0x80, R5, 0xf8, !PT ;  /* 0x0000008000007812 */ /* 0x000fce00078ef805 */
.L_x_5253:
[----:B------:R-:W-:Y:S05]  /*190c0*/  BSYNC.RECONVERGENT B0 ;  /* 0x0000000000007941 */ /* 0x000fea0003800200 */
.L_x_5252:
[----:B------:R-:W-:Y:S01]  /*190d0*/  STG.E.U8 desc[UR36][R2.64], R0 ;  /* 0x0000000002007986 */ /* 0x000fe2000c101124 */
[----:B------:R-:W-:Y:S05]  /*190e0*/  EXIT ;  /* 0x000000000000794d */ /* 0x000fea0003800000 */
.L_x_5250:
        /* <DEDUP_REMOVED lines=26> */
.L_x_5257:
[----:B------:R-:W-:-:S04]  /*19290*/  SHF.R.U32.HI R5, RZ, 0x18, R5 ;  /* 0x00000018ff057819 */ /* 0x000fc80000011605 */
[----:B------:R-:W-:-:S07]  /*192a0*/  LOP3.LUT R0, R0, 0x80, R5, 0xf8, !PT ;  /* 0x0000008000007812 */ /* 0x000fce00078ef805 */
.L_x_5256:
[----:B------:R-:W-:Y:S05]  /*192b0*/  BSYNC.RECONVERGENT B0 ;  /* 0x0000000000007941 */ /* 0x000fea0003800200 */
.L_x_5255:
[----:B------:R-:W-:Y:S01]  /*192c0*/  STG.E.U8 desc[UR36][R2.64], R0 ;  /* 0x0000000002007986 */ /* 0x000fe2000c101124 */
[----:B------:R-:W-:Y:S05]  /*192d0*/  EXIT ;  /* 0x000000000000794d */ /* 0x000fea0003800000 */
.L_x_5249:
        /* <DEDUP_REMOVED lines=30> */
.L_x_5259:
[----:B------:R-:W0:Y:S02]  /*194c0*/  F2I.U64.F64.TRUNC R16, R16 ;  /* 0x0000001000107311 */ /* 0x000e24000030d800 */
[----:B0-----:R-:W-:Y:S01]  /*194d0*/  STG.E.64 desc[UR36][R2.64], R16 ;  /* 0x0000001002007986 */ /* 0x001fe2000c101b24 */
[----:B------:R-:W-:Y:S05]  /*194e0*/  EXIT ;  /* 0x000000000000794d */ /* 0x000fea0003800000 */
.L_x_5258:
[----:B------:R-:W0:Y:S02]  /*194f0*/  F2I.U32.F64.TRUNC R17, R16 ;  /* 0x0000001000117311 */ /* 0x000e24000030d000 */
[----:B0-----:R-:W-:Y:S01]  /*19500*/  STG.E desc[UR36][R2.64], R17 ;  /* 0x0000001102007986 */ /* 0x001fe2000c101924 */
[----:B------:R-:W-:Y:S05]  /*19510*/  EXIT ;  /* 0x000000000000794d */ /* 0x000fea0003800000 */
.L_x_5248:
        /* <DEDUP_REMOVED lines=13> */
[----:B------:R-:W-:Y:S01]  /*195f0*/  STG.E.U8 desc[UR36][R2.64], R5 ;  /* 0x0000000502007986 */ /* 0x000fe2000c101124 */
[----:B------:R-:W-:Y:S05]  /*19600*/  EXIT ;  /* 0x000000000000794d */ /* 0x000fea0003800000 */
.L_x_5261:
[----:B------:R-:W-:Y:S01]  /*19610*/  STG.E.128 desc[UR36][R2.64], R16 ;  /* 0x0000001002007986 */ /* 0x000fe2000c101d24 */
[----:B------:R-:W-:Y:S05]  /*19620*/  EXIT ;  /* 0x000000000000794d */ /* 0x000fea0003800000 */
.L_x_5260:
[----:B------:R-:W-:-:S13]  /*19630*/  ISETP.NE.AND P0, PT, R0, 0xf, PT ;  /* 0x0000000f0000780c */ /* 0x000fda0003f05270 */
[----:B------:R-:W-:Y:S05]  /*19640*/  @!P0 BRA `(.L_x_5262) ;  /* 0x0000000400288947 */ /* 0x000fea0003800000 */
[----:B------:R-:W-:-:S13]  /*19650*/  ISETP.NE.AND P0, PT, R0, 0x17, PT ;  /* 0x000000170000780c */ /* 0x000fda0003f05270 */
[----:B------:R-:W-:Y:S05]  /*19660*/  @!P0 BRA `(.L_x_5263) ;  /* 0x0000000000b08947 */ /* 0x000fea0003800000 */
[----:B------:R-:W-:-:S13]  /*19670*/  ISETP.NE.AND P0, PT, R0, 0x18, PT ;  /* 0x000000180000780c */ /* 0x000fda0003f05270 */
[----:B------:R-:W-:Y:S05]  /*19680*/  @!P0 BRA `(.L_x_5264) ;  /* 0x0000000000448947 */ /* 0x000fea0003800000 */
.L_x_5241:
        /* <DEDUP_REMOVED lines=16> */
.L_x_5265:
[----:B------:R-:W-:Y:S05]  /*19790*/  EXIT ;  /* 0x000000000000794d */ /* 0x000fea0003800000 */
.L_x_5264:
        /* <DEDUP_REMOVED lines=21> */
.L_x_5267:
[----:B------:R-:W-:Y:S05]  /*198f0*/  BSYNC.RECONVERGENT B0 ;  /* 0x0000000000007941 */ /* 0x000fea0003800200 */
.L_x_5266:
[----:B------:R-:W-:-:S05]  /*19900*/  LOP3.LUT R5, R0, 0x80, R5, 0xf8, !PT ;  /* 0x0000008000057812 */ /* 0x000fca00078ef805 */
[----:B------:R-:W-:Y:S01]  /*19910*/  STG.E.U8 desc[UR36][R2.64], R5 ;  /* 0x0000000502007986 */ /* 0x000fe2000c101124 */
[----:B------:R-:W-:Y:S05]  /*19920*/  EXIT ;  /* 0x000000000000794d */ /* 0x000fea0003800000 */
.L_x_5263:
        /* <DEDUP_REMOVED lines=20> */
.L_x_5269:
[----:B------:R-:W-:Y:S01]  /*19a70*/  IMAD.MOV.U32 R0, RZ, RZ, 0x7f ;  /* 0x0000007fff007424 */ /* 0x000fe200078e00ff */
[----:B------:R-:W-:-:S04]  /*19a80*/  ISETP.GT.U32.AND P0, PT, R4, 0x7f800000, PT ;  /* 0x7f8000000400780c */ /* 0x000fc80003f04070 */
[----:B------:R-:W-:-:S09]  /*19a90*/  SEL R0, R0, 0x7c, P0 ;  /* 0x0000007c00007807 */ /* 0x000fd20000000000 */
.L_x_5270:
[----:B------:R-:W-:Y:S05]  /*19aa0*/  BSYNC.RECONVERGENT B0 ;  /* 0x0000000000007941 */ /* 0x000fea0003800200 */
.L_x_5268:
[----:B------:R-:W-:-:S04]  /*19ab0*/  SHF.R.U32.HI R5, RZ, 0x18, R5 ;  /* 0x00000018ff057819 */ /* 0x000fc80000011605 */
[----:B------:R-:W-:-:S05]  /*19ac0*/  LOP3.LUT R5, R0, 0x80, R5, 0xf8, !PT ;  /* 0x0000008000057812 */ /* 0x000fca00078ef805 */
[----:B------:R-:W-:Y:S01]  /*19ad0*/  STG.E.U8 desc[UR36][R2.64], R5 ;  /* 0x0000000502007986 */ /* 0x000fe2000c101124 */
[----:B------:R-:W-:Y:S05]  /*19ae0*/  EXIT ;  /* 0x000000000000794d */ /* 0x000fea0003800000 */
.L_x_5262:
        /* <DEDUP_REMOVED lines=12> */
        .weak           $__internal_7_$__cuda_sm20_div_rn_f64_full
        .type           $__internal_7_$__cuda_sm20_div_rn_f64_full,@function
        .size           $__internal_7_$__cuda_sm20_div_rn_f64_full,(.L_x_12150 - $__internal_7_$__cuda_sm20_div_rn_f64_full)
$__internal_7_$__cuda_sm20_div_rn_f64_full:
[-C--:B------:R-:W-:Y:S01]  /*19bb0*/  LOP3.LUT R11, R11, R10.reuse, RZ, 0x3c, !PT ;  /* 0x0000000a0b0b7212 */ /* 0x080fe200078e3cff */
[----:B------:R-:W-:Y:S01]  /*19bc0*/  IMAD.MOV.U32 R3, RZ, RZ, R0 ;  /* 0x000000ffff037224 */ /* 0x000fe200078e0000 */
[C---:B------:R-:W-:Y:S01]  /*19bd0*/  LOP3.LUT R37, R0.reuse, 0x7ff00000, RZ, 0xc0, !PT ;  /* 0x7ff0000000257812 */ /* 0x040fe200078ec0ff */
[----:B------:R-:W-:Y:S01]  /*19be0*/  IMAD.MOV.U32 R43, RZ, RZ, 0x1ca00000 ;  /* 0x1ca00000ff2b7424 */ /* 0x000fe200078e00ff */
[C---:B------:R-:W-:Y:S01]  /*19bf0*/  LOP3.LUT R10, R11.reuse, R10, RZ, 0x3c, !PT ;  /* 0x0000000a0b0a7212 */ /* 0x040fe200078e3cff */
[----:B------:R-:W-:Y:S01]  /*19c00*/  BSSY.RECONVERGENT B0, `(.L_x_5271) ;  /* 0x0000080000007945 */ /* 0x000fe20003800200 */
[C---:B------:R-:W-:Y:S02]  /*19c10*/  FSETP.GEU.AND P0, PT, |R0|.reuse, 1.469367938527859385e-39, PT ;  /* 0x001000000000780b */ /* 0x040fe40003f0e200 */
[----:B------:R-:W-:Y:S02]  /*19c20*/  LOP3.LUT R11, R11, R10, RZ, 0x3c, !PT ;  /* 0x0000000a0b0b7212 */ /* 0x000fe400078e3cff */
[----:B------:R-:W-:-:S02]  /*19c30*/  LOP3.LUT R8, R0, 0x800fffff, RZ, 0xc0, !PT ;  /* 0x800fffff00087812 */ /* 0x000fc400078ec0ff */
[C---:B------:R-:W-:Y:S02]  /*19c40*/  FSETP.GEU.AND P2, PT, |R11|.reuse, 1.469367938527859385e-39, PT ;  /* 0x001000000b00780b */ /* 0x040fe40003f4e200 */
[----:B------:R-:W-:Y:S02]  /*19c50*/  LOP3.LUT R40, R11, 0x7ff00000, RZ, 0xc0, !PT ;  /* 0x7ff000000b287812 */ /* 0x000fe400078ec0ff */
[----:B------:R-:W-:Y:S01]  /*19c60*/  LOP3.LUT R9, R8, 0x3ff00000, RZ, 0xfc, !PT ;  /* 0x3ff0000008097812 */ /* 0x000fe200078efcff */
[----:B------:R-:W-:Y:S01]  /*19c70*/  IMAD.MOV.U32 R8, RZ, RZ, R2 ;  /* 0x000000ffff087224 */ /* 0x000fe200078e0002 */
[----:B------:R-:W-:-:S05]  /*19c80*/  ISETP.GE.U32.AND P4, PT, R40, R37, PT ;  /* 0x000000252800720c */ /* 0x000fca0003f86070 */
[----:B------:R-:W0:Y:S02]  /*19c90*/  @!P0 DMUL R8, R2, 8.98846567431157953865e+307 ;  /* 0x7fe0000002088828 */ /* 0x000e240000000000 */
[----:B------:R-:W-:Y:S01]  /*19ca0*/  @!P2 LOP3.LUT R12, R3, 0x7ff00000, RZ, 0xc0, !PT ;  /* 0x7ff00000030ca812 */ /* 0x000fe200078ec0ff */
[----:B------:R-:W-:Y:S01]  /*19cb0*/  @!P2 IMAD.MOV.U32 R14, RZ, RZ, RZ ;  /* 0x000000ffff0ea224 */ /* 0x000fe200078e00ff */
[----:B0-----:R-:W-:Y:S02]  /*19cc0*/  @!P0 LOP3.LUT R37, R9, 0x7ff00000, RZ, 0xc0, !PT ;  /* 0x7ff0000009258812 */ /* 0x001fe400078ec0ff */
[----:B------:R-:W-:Y:S02]  /*19cd0*/  @!P2 ISETP.GE.U32.AND P3, PT, R40, R12, PT ;  /* 0x0000000c2800a20c */ /* 0x000fe40003f66070 */
[C---:B------:R-:W-:Y:S02]  /*19ce0*/  SEL R12, R43.reuse, 0x63400000, !P4 ;  /* 0x634000002b0c7807 */ /* 0x040fe40006000000 */
[----:B------:R-:W-:-:S02]  /*19cf0*/  @!P2 SEL R0, R43, 0x63400000, !P3 ;  /* 0x634000002b00a807 */ /* 0x000fc40005800000 */
[--C-:B------:R-:W-:Y:S01]  /*19d00*/  LOP3.LUT R13, R12, 0x800fffff, R11.reuse, 0xf8, !PT ;  /* 0x800fffff0c0d7812 */ /* 0x100fe200078ef80b */
[----:B------:R-:W-:Y:S01]  /*19d10*/  IMAD.MOV.U32 R12, RZ, RZ, R10 ;  /* 0x000000ffff0c7224 */ /* 0x000fe200078e000a */
[----:B------:R-:W-:-:S04]  /*19d20*/  @!P2 LOP3.LUT R0, R0, 0x80000000, R11, 0xf8, !PT ;  /* 0x800000000000a812 */ /* 0x000fc800078ef80b */
[----:B------:R-:W-:Y:S01]  /*19d30*/  @!P2 LOP3.LUT R15, R0, 0x100000, RZ, 0xfc, !PT ;  /* 0x00100000000fa812 */ /* 0x000fe200078efcff */
[----:B------:R-:W-:-:S15]  /*19d40*/  IMAD.MOV.U32 R0, RZ, RZ, R40 ;  /* 0x000000ffff007224 */ /* 0x000fde00078e0028 */
[----:B------:R-:W-:-:S15]  /*19d50*/  NOP ;  /* 0x0000000000007918 */ /* 0x000fde0000000000 */
[----:B------:R-:W-:-:S15]  /*19d60*/  NOP ;  /* 0x0000000000007918 */ /* 0x000fde0000000000 */
[----:B------:R0:W1:Y:S02]  /*19d70*/  @!P2 DFMA R12, R12, 2, -R14 ;  /* 0x400000000c0ca82b */ /* 0x000064000000080e */
[----:B0-----:R-:W0:Y:S01]  /*19d80*/  MUFU.RCP64H R15, R9 ;  /* 0x00000009000f7308 */ /* 0x001e220000001800 */
[----:B------:R-:W-:Y:S01]  /*19d90*/  IMAD.MOV.U32 R14, RZ, RZ, 0x1 ;  /* 0x00000001ff0e7424 */ /* 0x000fe200078e00ff */
[----:B-1----:R-:W-:-:S15]  /*19da0*/  @!P2 LOP3.LUT R0, R13, 0x7ff00000, RZ, 0xc0, !PT ;  /* 0x7ff000000d00a812 */ /* 0x002fde00078ec0ff */
[----:B------:R-:W-:-:S15]  /*19db0*/  NOP ;  /* 0x0000000000007918 */ /* 0x000fde0000000000 */
[----:B------:R-:W-:-:S15]  /*19dc0*/  NOP ;  /* 0x0000000000007918 */ /* 0x000fde0000000000 */
[----:B------:R-:W-:-:S15]  /*19dd0*/  NOP ;  /* 0x0000000000007918 */ /* 0x000fde0000000000 */
        /* <DEDUP_REMOVED lines=36> */
[----:B0-----:R-:W-:-:S05]  /*1a020*/  VIADD R14, R0, 0xffffffff ;  /* 0xffffffff000e7836 */ /* 0x001fca0000000000 */
[----:B------:R-:W-:Y:S01]  /*1a030*/  ISETP.GT.U32.AND P0, PT, R14, 0x7feffffe, PT ;  /* 0x7feffffe0e00780c */ /* 0x000fe20003f04070 */
[----:B------:R-:W-:-:S05]  /*1a040*/  VIADD R14, R37, 0xffffffff ;  /* 0xffffffff250e7836 */ /* 0x000fca0000000000 */
[----:B------:R-:W-:-:S13]  /*1a050*/  ISETP.GT.U32.OR P0, PT, R14, 0x7feffffe, P0 ;  /* 0x7feffffe0e00780c */ /* 0x000fda0000704470 */
[----:B-1----:R-:W-:Y:S05]  /*1a060*/  @P0 BRA `(.L_x_5272) ;  /* 0x0000000000840947 */ /* 0x002fea0003800000 */
[----:B------:R-:W-:-:S04]  /*1a070*/  LOP3.LUT R0, R3, 0x7ff00000, RZ, 0xc0, !PT ;  /* 0x7ff0000003007812 */ /* 0x000fc800078ec0ff */
[CC--:B------:R-:W-:Y:S02]  /*1a080*/  VIADDMNMX R10, R40.reuse, -R0.reuse, 0xb9600000, !PT ;  /* 0xb9600000280a7446 */ /* 0x0c0fe40007800900 */
[----:B------:R-:W-:Y:S02]  /*1a090*/  ISETP.GE.U32.AND P0, PT, R40, R0, PT ;  /* 0x000000002800720c */ /* 0x000fe40003f06070 */
[----:B------:R-:W-:Y:S02]  /*1a0a0*/  VIMNMX R10, PT, PT, R10, 0x46a00000, PT ;  /* 0x46a000000a0a7848 */ /* 0x000fe40003fe0100 */
[----:B------:R-:W-:-:S05]  /*1a0b0*/  SEL R0, R43, 0x63400000, !P0 ;  /* 0x634000002b007807 */ /* 0x000fca0004000000 */
[----:B------:R-:W-:Y:S02]  /*1a0c0*/  IMAD.IADD R0, R10, 0x1, -R0 ;  /* 0x000000010a007824 */ /* 0x000fe400078e0a00 */
[----:B------:R-:W-:Y:S02]  /*1a0d0*/  IMAD.MOV.U32 R10, RZ, RZ, RZ ;  /* 0x000000ffff0a7224 */ /* 0x000fe400078e00ff */
        /* <DEDUP_REMOVED lines=10> */
[----:B------:R-:W-:Y:S01]  /*1a180*/  IMAD.MOV R3, RZ, RZ, -R0 ;  /* 0x000000ffff037224 */ /* 0x000fe200078e0a00 */
[----:B------:R-:W-:Y:S01]  /*1a190*/  IADD3 R0, PT, PT, -R0, -0x43300000, RZ ;  /* 0xbcd0000000007810 */ /* 0x000fe20007ffe1ff */
        /* <DEDUP_REMOVED lines=8> */
[----:B0-----:R-:W-:-:S04]  /*1a220*/  FSETP.NEU.AND P0, PT, |R3|, R0, PT ;  /* 0x000000000300720b */ /* 0x001fc80003f0d200 */
[----:B------:R-:W-:Y:S02]  /*1a230*/  FSEL R10, R10, R14, !P0 ;  /* 0x0000000e0a0a7208 */ /* 0x000fe40004000000 */
[----:B------:R-:W-:-:S05]  /*1a240*/  FSEL R14, R8, R15, !P0 ;  /* 0x0000000f080e7208 */ /* 0x000fca0004000000 */
[----:B------:R-:W-:Y:S02]  /*1a250*/  IMAD.MOV.U32 R15, RZ, RZ, R14 ;  /* 0x000000ffff0f7224 */ /* 0x000fe400078e000e */
[----:B------:R-:W-:Y:S01]  /*1a260*/  IMAD.MOV.U32 R14, RZ, RZ, R10 ;  /* 0x000000ffff0e7224 */ /* 0x000fe200078e000a */
[----:B------:R-:W-:Y:S06]  /*1a270*/  BRA `(.L_x_5273) ;  /* 0x0000000000607947 */ /* 0x000fec0003800000 */
.L_x_5272:
        /* <DEDUP_REMOVED lines=11> */
[----:B------:R-:W-:Y:S01]  /*1a330*/  @P0 LOP3.LUT R0, R2, 0x7ff00000, RZ, 0xfc, !PT ;  /* 0x7ff0000002000812 */ /* 0x000fe200078efcff */
[----:B------:R-:W-:Y:S02]  /*1a340*/  @!P0 IMAD.MOV.U32 R14, RZ, RZ, RZ ;  /* 0x000000ffff0e8224 */ /* 0x000fe400078e00ff */
[----:B------:R-:W-:Y:S02]  /*1a350*/  @!P0 IMAD.MOV.U32 R15, RZ, RZ, R2 ;  /* 0x000000ffff0f8224 */ /* 0x000fe400078e0002 */
[----:B------:R-:W-:Y:S02]  /*1a360*/  @P0 IMAD.MOV.U32 R14, RZ, RZ, RZ ;  /* 0x000000ffff0e0224 */ /* 0x000fe400078e00ff */
[----:B------:R-:W-:Y:S01]  /*1a370*/  @P0 IMAD.MOV.U32 R15, RZ, RZ, R0 ;  /* 0x000000ffff0f0224 */ /* 0x000fe200078e0000 */
[----:B------:R-:W-:Y:S06]  /*1a380*/  BRA `(.L_x_5273) ;  /* 0x00000000001c7947 */ /* 0x000fec0003800000 */
.L_x_5275:
[----:B------:R-:W-:-:S05]  /*1a390*/  LOP3.LUT R14, R3, 0x80000, RZ, 0xfc, !PT ;  /* 0x00080000030e7812 */ /* 0x000fca00078efcff */
[----:B------:R-:W-:Y:S02]  /*1a3a0*/  IMAD.MOV.U32 R15, RZ, RZ, R14 ;  /* 0x000000ffff0f7224 */ /* 0x000fe400078e000e */
[----:B------:R-:W-:Y:S01]  /*1a3b0*/  IMAD.MOV.U32 R14, RZ, RZ, R2 ;  /* 0x000000ffff0e7224 */ /* 0x000fe200078e0002 */
[----:B------:R-:W-:Y:S06]  /*1a3c0*/  BRA `(.L_x_5273) ;  /* 0x00000000000c7947 */ /* 0x000fec0003800000 */
.L_x_5274:
[----:B------:R-:W-:-:S05]  /*1a3d0*/  LOP3.LUT R14, R11, 0x80000, RZ, 0xfc, !PT ;  /* 0x000800000b0e7812 */ /* 0x000fca00078efcff */
[----:B------:R-:W-:Y:S02]  /*1a3e0*/  IMAD.MOV.U32 R15, RZ, RZ, R14 ;  /* 0x000000ffff0f7224 */ /* 0x000fe400078e000e */
[----:B------:R-:W-:-:S07]  /*1a3f0*/  IMAD.MOV.U32 R14, RZ, RZ, R10 ;  /* 0x000000ffff0e7224 */ /* 0x000fce00078e000a */
.L_x_5273:
[----:B------:R-:W-:Y:S05]  /*1a400*/  BSYNC.RECONVERGENT B0 ;  /* 0x0000000000007941 */ /* 0x000fea0003800200 */
.L_x_5271:
[----:B------:R-:W-:Y:S02]  /*1a410*/  IMAD.MOV.U32 R37, RZ, RZ, 0x0 ;  /* 0x00000000ff257424 */ /* 0x000fe400078e00ff */
[----:B------:R-:W-:Y:S02]  /*1a420*/  IMAD.MOV.U32 R8, RZ, RZ, R14 ;  /* 0x000000ffff087224 */ /* 0x000fe400078e000e */
[----:B------:R-:W-:Y:S01]  /*1a430*/  IMAD.MOV.U32 R0, RZ, RZ, R15 ;  /* 0x000000ffff007224 */ /* 0x000fe200078e000f */
[----:B------:R-:W-:Y:S06]  /*1a440*/  RET.REL.NODEC R36 `(_ZN2at6native27unrolled_elementwise_kernelIZZZNS0_17log1p_kernel_cudaERNS_18TensorIteratorBaseEENKUlvE_clEvENKUlvE1_clEvEUlN3c107complexIdEEE_St5arrayIPcLm2EELi4E23TrivialOffsetCalculatorILi1EjESE_NS0_6memory12LoadWithCastILi1EEENSF_13StoreWithCastILi1EEEEEviT_T0_T2_T3_T4_T5_) ;  /* 0xfffffe5824ec7950 */ /* 0x000fec0003c3ffff */
.L_x_5276:
        /* <DEDUP_REMOVED lines=11> */
.L_x_12150:


//--------------------- .text._ZN2at6native18elementwise_kernelILi128ELi2EZNS0_22gpu_kernel_impl_nocastIZZZNS0_17log1p_kernel_cudaERNS_18TensorIteratorBaseEENKUlvE_clEvENKUlvE1_clEvEUlN3c107complexIdEEE_EEvS4_RKT_EUliE_EEviT1_ --------------------------
	.section	.text._ZN2at6native18elementwise_kernelILi128ELi2EZNS0_22gpu_kernel_impl_nocastIZZZNS0_17log1p_kernel_cudaERNS_18TensorIteratorBaseEENKUlvE_clEvENKUlvE1_clEvEUlN3c107complexIdEEE_EEvS4_RKT_EUliE_EEviT1_,"ax",@progbits
	.align	128
        .global         _ZN2at6native18elementwise_kernelILi128ELi2EZNS0_22gpu_kernel_impl_nocastIZZZNS0_17log1p_kernel_cudaERNS_18TensorIteratorBaseEENKUlvE_clEvENKUlvE1_clEvEUlN3c107complexIdEEE_EEvS4_RKT_EUliE_EEviT1_
        .type           _ZN2at6native18elementwise_kernelILi128ELi2EZNS0_22gpu_kernel_impl_nocastIZZZNS0_17log1p_kernel_cudaERNS_18TensorIteratorBaseEENKUlvE_clEvENKUlvE1_clEvEUlN3c107complexIdEEE_EEvS4_RKT_EUliE_EEviT1_,@function
        .size           _ZN2at6native18elementwise_kernelILi128ELi2EZNS0_22gpu_kernel_impl_nocastIZZZNS0_17log1p_kernel_cudaERNS_18TensorIteratorBaseEENKUlvE_clEvENKUlvE1_clEvEUlN3c107complexIdEEE_EEvS4_RKT_EUliE_EEviT1_,(.L_x_12151 - _ZN2at6native18elementwise_kernelILi128ELi2EZNS0_22gpu_kernel_impl_nocastIZZZNS0_17log1p_kernel_cudaERNS_18TensorIteratorBaseEENKUlvE_clEvENKUlvE1_clEvEUlN3c107complexIdEEE_EEvS4_RKT_EUliE_EEviT1_)
        .other          _ZN2at6native18elementwise_kernelILi128ELi2EZNS0_22gpu_kernel_impl_nocastIZZZNS0_17log1p_kernel_cudaERNS_18TensorIteratorBaseEENKUlvE_clEvENKUlvE1_clEvEUlN3c107complexIdEEE_EEvS4_RKT_EUliE_EEviT1_,@"STO_CUDA_ENTRY STV_DEFAULT"
_ZN2at6native18elementwise_kernelILi128ELi2EZNS0_22gpu_kernel_impl_nocastIZZZNS0_17log1p_kernel_cudaERNS_18TensorIteratorBaseEENKUlvE_clEvENKUlvE1_clEvEUlN3c107complexIdEEE_EEvS4_RKT_EUliE_EEviT1_:
.text._ZN2at6native18elementwise_kernelILi128ELi2EZNS0_22gpu_kernel_impl_nocastIZZZNS0_17log1p_kernel_cudaERNS_18TensorIteratorBaseEENKUlvE_clEvENKUlvE1_clEvEUlN3c107complexIdEEE_EEvS4_RKT_EUliE_EEviT1_:
[----:B------:R-:W-:Y:S01]  /*0000*/  LDC R1, c[0x0][0x37c] ;  /* 0x0000df00ff017b82 */ /* 0x000fe20000000800 */
[----:B------:R-:W0:Y:S07]  /*0010*/  S2R R5, SR_TID.X ;  /* 0x0000000000057919 */ /* 0x000e2e0000002100 */
[----:B------:R-:W1:Y:S01]  /*0020*/  S2UR UR4, SR_CTAID.X ;  /* 0x00000000000479c3 */ /* 0x000e620000002500 */
[----:B------:R-:W2:Y:S01]  /*0030*/  LDCU UR5, c[0x0][0x380] ;  /* 0x00007000ff0577ac */ /* 0x000ea20008000800 */
[----:B------:R-:W-:Y:S01]  /*0040*/  BSSY.RECONVERGENT B0, `(.L_x_5277) ;  /* 0x000053d000007945 */ /* 0x000fe20003800200 */
[----:B------:R-:W3:Y:S05]  /*0050*/  LDCU.64 UR8, c[0x0][0x358] ;  /* 0x00006b00ff0877ac */ /* 0x000eea0008000a00 */
[----:B------:R-:W4:Y:S01]  /*0060*/  LDC R0, c[0x0][0x388] ;  /* 0x0000e200ff007b82 */ /* 0x000f220000000800 */
[----:B-1----:R-:W-:-:S06]  /*0070*/  USHF.L.U32 UR4, UR4, 0x8, URZ ;  /* 0x0000000804047899 */ /* 0x002fcc00080006ff */
[----:B0-----:R-:W-:Y:S01]  /*0080*/  LOP3.LUT R5, R5, UR4, RZ, 0xfc, !PT ;  /* 0x0000000405057c12 */ /* 0x001fe2000f8efcff */
[----:B----4-:R-:W-:-:S03]  /*0090*/  VIADD R6, R0, 0xffffffff ;  /* 0xffffffff00067836 */ /* 0x010fc60000000000 */
[----:B--2---:R-:W-:Y:S02]  /*00a0*/  ISETP.GE.AND P0, PT, R5, UR5, PT ;  /* 0x0000000505007c0c */ /* 0x004fe4000bf06270 */
[----:B------:R-:W-:-:S05]  /*00b0*/  VIMNMX.U32 R7, PT, PT, R6, 0x18, PT ;  /* 0x0000001806077848 */ /* 0x000fca0003fe0000 */
[----:B------:R-:W-:-:S06]  /*00c0*/  VIADD R7, R7, 0x1 ;  /* 0x0000000107077836 */ /* 0x000fcc0000000000 */
[----:B---3--:R-:W-:Y:S05]  /*00d0*/  @P0 BRA `(.L_x_5278) ;  /* 0x0000005000cc0947 */ /* 0x008fea0003800000 */
[----:B------:R-:W-:Y:S01]  /*00e0*/  ISETP.NE.AND P0, PT, R0, RZ, PT ;  /* 0x000000ff0000720c */ /* 0x000fe20003f05270 */
[----:B------:R-:W-:Y:S02]  /*00f0*/  HFMA2 R29, -RZ, RZ, 0, 0 ;  /* 0x00000000ff1d7431 */ /* 0x000fe400000001ff */
[----:B------:R-:W-:-:S10]  /*0100*/  IMAD.MOV.U32 R0, RZ, RZ, RZ ;  /* 0x000000ffff007224 */ /* 0x000fd400078e00ff */
[----:B------:R-:W-:Y:S05]  /*0110*/  @!P0 BRA `(.L_x_5279) ;  /* 0x0000001000a48947 */ /* 0x000fea0003800000 */
[----:B------:R-:W0:Y:S01]  /*0120*/  LDCU.64 UR4, c[0x0][0x390] ;  /* 0x00007200ff0477ac */ /* 0x000e220008000a00 */
[----:B------:R-:W-:Y:S01]  /*0130*/  IMAD.MOV.U32 R4, RZ, RZ, RZ ;  /* 0x000000ffff047224 */ /* 0x000fe200078e00ff */
[----:B------:R-:W-:Y:S01]  /*0140*/  ISETP.NE.AND P0, PT, R6, RZ, PT ;  /* 0x000000ff0600720c */ /* 0x000fe20003f05270 */
[----:B------:R-:W1:Y:S01]  /*0150*/  LDCU UR6, c[0x0][0x38c] ;  /* 0x00007180ff0677ac */ /* 0x000e620008000800 */
        /* <DEDUP_REMOVED lines=274> */
[----:B------:R-:W-:Y:S01]  /*1280*/  IMAD.MOV.U32 R2, RZ, RZ, RZ ;  /* 0x000000ffff027224 */ /* 0x000fe200078e00ff */
[----:B------:R-:W1:Y:S10]  /*1290*/  LDCU UR4, c[0x0][0x4a8] ;  /* 0x00009500ff0477ac */ /* 0x000e740008000800 */
[----:B------:R-:W2:Y:S01]  /*12a0*/  @P0 LDC.64 R12, c[0x0][0x4b0] ;  /* 0x00012c00ff0c0b82 */ /* 0x000ea20000000a00 */
[----:B0-----:R-:W-:-:S07]  /*12b0*/  IMAD.HI.U32 R8, R3, UR7, R2 ;  /* 0x0000000703087c27 */ /* 0x001fce000f8e0002 */
[----:B------:R-:W0:Y:S01]  /*12c0*/  @P0 LDC R15, c[0x0][0x4ac] ;  /* 0x00012b00ff0f0b82 */ /* 0x000e220000000800 */
[----:B-1----:R-:W-:Y:S01]  /*12d0*/  SHF.R.U32.HI R9, RZ, UR4, R8 ;  /* 0x00000004ff097c19 */ /* 0x002fe20008011608 */
[----:B------:R-:W1:Y:S01]  /*12e0*/  LDCU.64 UR4, c[0x0][0x570] ;  /* 0x0000ae00ff0477ac */ /* 0x000e620008000a00 */
[----:B------:R-:W-:-:S05]  /*12f0*/  @P0 MOV R8, RZ ;  /* 0x000000ff00080202 */ /* 0x000fca0000000f00 */
[----:B------:R-:W3:Y:S01]  /*1300*/  @P0 LDC.64 R16, c[0x0][0x578] ;  /* 0x00015e00ff100b82 */ /* 0x000ee20000000a00 */
[--C-:B------:R-:W-:Y:S02]  /*1310*/  IMAD.MOV R11, RZ, RZ, -R9.reuse ;  /* 0x000000ffff0b7224 */ /* 0x100fe400078e0a09 */
[----:B--2---:R-:W-:-:S05]  /*1320*/  @P0 IMAD.HI.U32 R2, R9, R12, R8 ;  /* 0x0000000c09020227 */ /* 0x004fca00078e0008 */
[----:B------:R-:W-:Y:S01]  /*1330*/  @P0 SHF.R.U32.HI R4, RZ, R13, R2 ;  /* 0x0000000dff040219 */ /* 0x000fe20000011602 */
[----:B------:R-:W-:-:S04]  /*1340*/  IMAD R2, R11, UR6, R3 ;  /* 0x000000060b027c24 */ /* 0x000fc8000f8e0203 */
[----:B------:R-:W-:Y:S02]  /*1350*/  @P0 IMAD.MOV R8, RZ, RZ, -R4 ;  /* 0x000000ffff080224 */ /* 0x000fe400078e0a04 */
[----:B-1----:R-:W-:Y:S02]  /*1360*/  IMAD R29, R2, UR4, R29 ;  /* 0x00000004021d7c24 */ /* 0x002fe4000f8e021d */
[----:B0-----:R-:W-:Y:S02]  /*1370*/  @P0 IMAD R8, R8, R15, R9 ;  /* 0x0000000f08080224 */ /* 0x001fe400078e0209 */
[----:B------:R-:W-:Y:S02]  /*1380*/  IMAD R0, R2, UR5, R0 ;  /* 0x0000000502007c24 */ /* 0x000fe4000f8e0200 */
[C---:B---3--:R-:W-:Y:S02]  /*1390*/  @P0 IMAD R29, R8.reuse, R16, R29 ;  /* 0x00000010081d0224 */ /* 0x048fe400078e021d */
[----:B------:R-:W-:-:S07]  /*13a0*/  @P0 IMAD R0, R8, R17, R0 ;  /* 0x0000001108000224 */ /* 0x000fce00078e0200 */
.L_x_5279:
[----:B------:R-:W0:Y:S02]  /*13b0*/  LDCU.64 UR4, c[0x0][0x588] ;  /* 0x0000b100ff0477ac */ /* 0x000e240008000a00 */
[----:B0-----:R-:W-:-:S05]  /*13c0*/  IADD3 R8, P0, PT, R0, UR4, RZ ;  /* 0x0000000400087c10 */ /* 0x001fca000ff1e0ff */
[----:B------:R-:W-:-:S06]  /*13d0*/  IMAD.X R9, RZ, RZ, UR5, P0 ;  /* 0x00000005ff097e24 */ /* 0x000fcc00080e06ff */
[----:B------:R-:W2:Y:S01]  /*13e0*/  LDG.E.128 R8, desc[UR8][R8.64] ;  /* 0x0000000808087981 */ /* 0x000ea2000c1e1d00 */
[----:B------:R-:W-:Y:S01]  /*13f0*/  MOV R2, 0x1 ;  /* 0x0000000100027802 */ /* 0x000fe20000000f00 */
[----:B------:R-:W-:Y:S01]  /*1400*/  BSSY.RECONVERGENT B1, `(.L_x_5280) ;  /* 0x0000046000017945 */ /* 0x000fe20003800200 */
[----:B--2---:R-:W0:-:S15]  /*1410*/  DADD R24, R8, 1 ;  /* 0x3ff0000008187429 */ /* 0x004e1e0000000000 */
        /* <DEDUP_REMOVED lines=19> */
[----:B------:R-:W-:-:S04]  /*1550*/  FSEL R19, R17, R15, P2 ;  /* 0x0000000f11137208 */ /* 0x000fc80001000000 */
[----:B------:R-:W-:-:S15]  /*1560*/  FSETP.GEU.AND P1, PT, |R19|, 6.5827683646048100446e-37, PT ;  /* 0x036000001300780b */ /* 0x000fde0003f2e200 */
[----:B------:R-:W-:-:S15]  /*1570*/  NOP ;  /* 0x0000000000007918 */ /* 0x000fde0000000000 */
[----:B------:R-:W-:-:S15]  /*1580*/  NOP ;  /* 0x0000000000007918 */ /* 0x000fde0000000000 */
[----:B------:R-:W-:-:S06]  /*1590*/  NOP ;  /* 0x0000000000007918 */ /* 0x000fcc0000000000 */
        /* <DEDUP_REMOVED lines=41> */
[----:B------:R-:W-:-:S07]  /*1830*/  IMAD.MOV.U32 R17, RZ, RZ, R27 ;  /* 0x000000ffff117224 */ /* 0x000fce00078e001b */
[----:B------:R-:W-:Y:S05]  /*1840*/  CALL.REL.NOINC `($__internal_8_$__cuda_sm20_div_rn_f64_full) ;  /* 0x0000008c006c7944 */ /* 0x000fea0003c00000 */
[----:B------:R-:W-:-:S07]  /*1850*/  MOV R30, R0 ;  /* 0x00000000001e7202 */ /* 0x000fce0000000f00 */
.L_x_5281:
[----:B------:R-:W-:Y:S05]  /*1860*/  BSYNC.RECONVERGENT B1 ;  /* 0x0000000000017941 */ /* 0x000fea0003800200 */
.L_x_5280:
[----:B------:R-:W-:Y:S01]  /*1870*/  DADD R12, -RZ, |R10| ;  /* 0x00000000ff0c7229 */ /* 0x000fe2000000050a */
[----:B------:R-:W-:Y:S01]  /*1880*/  IMAD.MOV.U32 R15, RZ, RZ, 0x7fefffff ;  /* 0x7fefffffff0f7424 */ /* 0x000fe200078e00ff */
[----:B------:R-:W-:Y:S01]  /*1890*/  MOV R14, 0xffffffff ;  /* 0xffffffff000e7802 */ /* 0x000fe20000000f00 */
[----:B------:R-:W-:Y:S01]  /*18a0*/  HFMA2 R22, -RZ, RZ, 0, 0 ;  /* 0x00000000ff167431 */ /* 0x000fe200000001ff */
[----:B------:R-:W-:Y:S01]  /*18b0*/  UMOV UR4, 0x2a25ff7e ;  /* 0x2a25ff7e00047882 */ /* 0x000fe20000000000 */
[----:B------:R-:W-:Y:S01]  /*18c0*/  IMAD.MOV.U32 R21, RZ, RZ, R15 ;  /* 0x000000ffff157224 */ /* 0x000fe200078e000f */
[----:B------:R-:W-:Y:S01]  /*18d0*/  UMOV UR5, 0x3ef53e1d ;  /* 0x3ef53e1d00057882 */ /* 0x000fe20000000000 */
[----:B------:R-:W-:-:S15]  /*18e0*/  BSSY.RECONVERGENT B1, `(.L_x_5282) ;  /* 0x00003ab000017945 */ /* 0x000fde0003800200 */
[----:B------:R-:W-:-:S15]  /*18f0*/  NOP ;  /* 0x0000000000007918 */ /* 0x000fde0000000000 */
[----:B------:R-:W-:-:S15]  /*1900*/  NOP ;  /* 0x0000000000007918 */ /* 0x000fde0000000000 */
[----:B------:R-:W-:-:S12]  /*1910*/  NOP ;  /* 0x0000000000007918 */ /* 0x000fd80000000000 */
[----:B------:R-:W0:Y:S02]  /*1920*/  DADD R2, -RZ, |R8| ;  /* 0x00000000ff027229 */ /* 0x000e240000000508 */
[----:B0-----:R-:W-:-:S04]  /*1930*/  ISETP.LT.U32.AND P0, PT, R12, R2, PT ;  /* 0x000000020c00720c */ /* 0x001fc80003f01070 */
[----:B------:R-:W-:-:S04]  /*1940*/  ISETP.LT.U32.AND.EX P0, PT, R13, R3, PT, P0 ;  /* 0x000000030d00720c */ /* 0x000fc80003f01100 */
[----:B------:R-:W-:Y:S02]  /*1950*/  SEL R0, R12, R2, P0 ;  /* 0x000000020c007207 */ /* 0x000fe40000000000 */
[----:B------:R-:W-:Y:S02]  /*1960*/  SEL R33, R13, R3, P0 ;  /* 0x000000030d217207 */ /* 0x000fe40000000000 */
[----:B------:R-:W-:Y:S01]  /*1970*/  ISETP.GT.U32.AND P0, PT, R2, R12, PT ;  /* 0x0000000c0200720c */ /* 0x000fe20003f04070 */
[----:B------:R-:W-:Y:S01]  /*1980*/  IMAD.MOV.U32 R32, RZ, RZ, R0 ;  /* 0x000000ffff207224 */ /* 0x000fe200078e0000 */
[----:B------:R-:W-:Y:S02]  /*1990*/  ISETP.GE.U32.AND P6, PT, R33, 0x7ff00000, PT ;  /* 0x7ff000002100780c */ /* 0x000fe40003fc6070 */
        /* <DEDUP_REMOVED lines=34> */
[----:B------:R-:W0:Y:S01]  /*1bc0*/  MUFU.RSQ64H R23, R35 ;  /* 0x0000002300177308 */ /* 0x000e220000001c00 */
[----:B------:R-:W-:Y:S01]  /*1bd0*/  SEL R34, R2, R3, P0 ;  /* 0x0000000302227207 */ /* 0x000fe20000000000 */
[----:B------:R-:W-:Y:S01]  /*1be0*/  IMAD.MOV.U32 R2, RZ, RZ, 0x0 ;  /* 0x00000000ff027424 */ /* 0x000fe200078e00ff */
[----:B------:R-:W-:Y:S01]  /*1bf0*/  ISETP.GE.AND P0, PT, R25, RZ, PT ;  /* 0x000000ff1900720c */ /* 0x000fe20003f06270 */
[----:B------:R-:W-:-:S03]  /*1c00*/  IMAD.MOV.U32 R3, RZ, RZ, 0x3fd80000 ;  /* 0x3fd80000ff037424 */ /* 0x000fc600078e00ff */
[----:B------:R-:W-:-:S15]  /*1c10*/  @P2 PLOP3.LUT P1, PT, P0, PT, PT, 0x80, 0x8 ;  /* 0x000000000008281c */ /* 0x000fde000072f070 */
        /* <DEDUP_REMOVED lines=171> */
[----:B-1----:R-:W-:-:S15]  /*26d0*/  DFMA R20, R20, R30, R30 ;  /* 0x0000001e1414722b */ /* 0x002fde000000001e */
        /* <DEDUP_REMOVED lines=14> */
[----:B0-----:R0:W1:Y:S02]  /*27c0*/  DMUL R22, R22, R26 ;  /* 0x0000001a16167228 */ /* 0x0010640000000000 */
[----:B0-----:R-:W-:Y:S01]  /*27d0*/  @P2 MOV R26, 0x54442d18 ;  /* 0x54442d18001a2802 */ /* 0x001fe20000000f00 */
[----:B------:R-:W-:Y:S01]  /*27e0*/  @P2 IMAD.MOV.U32 R27, RZ, RZ, 0x3ff921fb ;  /* 0x3ff921fbff1b2424 */ /* 0x000fe200078e00ff */
[----:B-1----:R-:W-:Y:S02]  /*27f0*/  @!P6 FSEL R0, R16, R22, !P4 ;  /* 0x000000161000e208 */ /* 0x002fe40006000000 */
[----:B------:R-:W-:Y:S01]  /*2800*/  @!P6 FSEL R33, R17, R23, !P4 ;  /* 0x000000171121e208 */ /* 0x000fe20006000000 */
[----:B------:R-:W-:Y:S01]  /*2810*/  @!P2 IMAD.MOV.U32 R23, RZ, RZ, 0x400921fb ;  /* 0x400921fbff17a424 */ /* 0x000fe200078e00ff */
[----:B------:R-:W-:Y:S01]  /*2820*/  @!P2 MOV R22, 0x54442d18 ;  /* 0x54442d180016a802 */ /* 0x000fe20000000f00 */
[----:B------:R-:W-:-:S15]  /*2830*/  IMAD.MOV.U32 R32, RZ, RZ, R0 ;  /* 0x000000ffff207224 */ /* 0x000fde00078e0000 */
[----:B------:R-:W-:-:S15]  /*2840*/  NOP ;  /* 0x0000000000007918 */ /* 0x000fde0000000000 */
[----:B------:R-:W-:-:S15]  /*2850*/  NOP ;  /* 0x0000000000007918 */ /* 0x000fde0000000000 */
[----:B------:R-:W-:-:S10]  /*2860*/  NOP ;  /* 0x0000000000007918 */ /* 0x000fd40000000000 */
[----:B------:R-:W0:Y:S02]  /*2870*/  @P2 DADD R18, -RZ, -R20 ;  /* 0x00000000ff122229 */ /* 0x000e240000000914 */
[----:B0-----:R-:W-:Y:S02]  /*2880*/  @P2 FSEL R18, R20, R18, !P1 ;  /* 0x0000001214122208 */ /* 0x001fe40004800000 */
[----:B------:R-:W-:Y:S02]  /*2890*/  @P2 FSEL R19, R21, R19, !P1 ;  /* 0x0000001315132208 */ /* 0x000fe40004800000 */
[----:B------:R-:W-:-:S15]  /*28a0*/  @!P2 PLOP3.LUT P1, PT, P0, PT, PT, 0x80, 0x8 ;  /* 0x000000000008a81c */ /* 0x000fde000072f070 */
[----:B------:R-:W-:-:S15]  /*28b0*/  NOP ;  /* 0x0000000000007918 */ /* 0x000fde0000000000 */
[----:B------:R-:W-:-:S15]  /*28c0*/  NOP ;  /* 0x0000000000007918 */ /* 0x000fde0000000000 */
[----:B------:R-:W-:-:S13]  /*28d0*/  NOP ;  /* 0x0000000000007918 */ /* 0x000fda0000000000 */
[----:B------:R0:W-:Y:S02]  /*28e0*/  @P2 DADD R18, R18, R26 ;  /* 0x0000000012122229 */ /* 0x0001e4000000001a */
[----:B0-----:R-:W-:-:S04]  /*28f0*/  @P3 MOV R27, 0x4002d97c ;  /* 0x4002d97c001b3802 */ /* 0x001fc80000000f00 */
[----:B------:R-:W-:-:S15]  /*2900*/  @P3 FSEL R27, R27, 1.8213495016098022461, !P1 ;  /* 0x3fe921fb1b1b3808 */ /* 0x000fde0004800000 */
[----:B------:R-:W-:-:S15]  /*2910*/  NOP ;  /* 0x0000000000007918 */ /* 0x000fde0000000000 */
[----:B------:R-:W-:-:S15]  /*2920*/  NOP ;  /* 0x0000000000007918 */ /* 0x000fde0000000000 */
[----:B------:R-:W-:-:S13]  /*2930*/  NOP ;  /* 0x0000000000007918 */ /* 0x000fda0000000000 */
[----:B------:R-:W0:Y:S02]  /*2940*/  @!P2 DADD R22, -R20, R22 ;  /* 0x000000001416a229 */ /* 0x000e240000000116 */
[----:B0-----:R-:W-:Y:S01]  /*2950*/  @!P2 FSEL R19, R23, R21, !P1 ;  /* 0x000000151713a208 */ /* 0x001fe20004800000 */
[----:B------:R-:W-:Y:S01]  /*2960*/  @P3 IMAD.MOV.U32 R23, RZ, RZ, 0x7f3321d2 ;  /* 0x7f3321d2ff173424 */ /* 0x000fe200078e00ff */
[----:B------:R-:W-:Y:S02]  /*2970*/  @!P2 FSEL R18, R22, R20, !P1 ;  /* 0x000000141612a208 */ /* 0x000fe40004800000 */
[----:B------:R-:W-:Y:S02]  /*2980*/  @!P3 FSEL R21, RZ, 2.1426990032196044922, P1 ;  /* 0x400921fbff15b808 */ /* 0x000fe40000800000 */
[----:B------:R-:W-:Y:S02]  /*2990*/  @P3 FSEL R23, R23, 3.37028055040000000000e+12, !P1 ;  /* 0x54442d1817173808 */ /* 0x000fe40004800000 */
[----:B------:R-:W-:-:S15]  /*29a0*/  @!P3 FSEL R20, RZ, 3.37028055040000000000e+12, P1 ;  /* 0x54442d18ff14b808 */ /* 0x000fde0000800000 */
[----:B------:R-:W-:-:S15]  /*29b0*/  NOP ;  /* 0x0000000000007918 */ /* 0x000fde0000000000 */
[----:B------:R-:W-:-:S15]  /*29c0*/  NOP ;  /* 0x0000000000007918 */ /* 0x000fde0000000000 */
[----:B------:R-:W-:-:S09]  /*29d0*/  NOP ;  /* 0x0000000000007918 */ /* 0x000fd20000000000 */
[----:B------:R-:W0:Y:S02]  /*29e0*/  @P3 DSETP.NEU.AND P5, PT, |R24|, |R10|, PT ;  /* 0x4000000a1800322a */ /* 0x000e240003fad200 */
[----:B0-----:R-:W-:Y:S02]  /*29f0*/  @P3 FSEL R19, R27, R19, !P5 ;  /* 0x000000131b133208 */ /* 0x001fe40006800000 */
[----:B------:R-:W-:-:S03]  /*2a00*/  @P3 FSEL R0, R23, R18, !P5 ;  /* 0x0000001217003208 */ /* 0x000fc60006800000 */
[----:B------:R-:W-:Y:S02]  /*2a10*/  @P3 IMAD.MOV.U32 R21, RZ, RZ, R19 ;  /* 0x000000ffff153224 */ /* 0x000fe400078e0013 */
[----:B------:R-:W-:-:S03]  /*2a20*/  @P3 IMAD.MOV.U32 R20, RZ, RZ, R0 ;  /* 0x000000ffff143224 */ /* 0x000fc600078e0000 */
[----:B------:R-:W-:-:S15]  /*2a30*/  LOP3.LUT R19, R21, 0x80000000, R11, 0xb8, !PT ;  /* 0x8000000015137812 */ /* 0x000fde00078eb80b */
[----:B------:R-:W-:-:S15]  /*2a40*/  NOP ;  /* 0x0000000000007918 */ /* 0x000fde0000000000 */
[----:B------:R-:W-:-:S15]  /*2a50*/  NOP ;  /* 0x0000000000007918 */ /* 0x000fde0000000000 */
[----:B------:R-:W-:-:S07]  /*2a60*/  NOP ;  /* 0x0000000000007918 */ /* 0x000fce0000000000 */
[----:B------:R-:W-:-:S15]  /*2a70*/  DSETP.GEU.AND P6, PT, R32, 0.5, PT ;  /* 0x3fe000002000742a */ /* 0x000fde0003fce000 */
        /* <DEDUP_REMOVED lines=9> */
[----:B------:R-:W-:-:S15]  /*2b10*/  DADD R16, R8, 1 ;  /* 0x3ff0000008107429 */ /* 0x000fde0000000000 */
[----:B------:R-:W-:-:S15]  /*2b20*/  NOP ;  /* 0x0000000000007918 */ /* 0x000fde0000000000 */
[----:B------:R-:W-:-:S15]  /*2b30*/  NOP ;  /* 0x0000000000007918 */ /* 0x000fde0000000000 */
[----:B------:R-:W-:-:S15]  /*2b40*/  NOP ;  /* 0x0000000000007918 */ /* 0x000fde0000000000 */
[----:B------:R-:W-:-:S04]  /*2b50*/  NOP ;  /* 0x0000000000007918 */ /* 0x000fc80000000000 */
[----:B0-----:R-:W0:Y:S02]  /*2b60*/  DSETP.NAN.AND P4, PT, R24, R24, PT ;  /* 0x000000181800722a */ /* 0x001e240003f88000 */
[----:B0-----:R-:W-:Y:S02]  /*2b70*/  FSEL R24, R24, R20, P4 ;  /* 0x0000001418187208 */ /* 0x001fe40002000000 */
[----:B------:R-:W-:-:S15]  /*2b80*/  FSEL R25, R25, R19, P4 ;  /* 0x0000001319197208 */ /* 0x000fde0002000000 */
[----:B------:R-:W-:-:S15]  /*2b90*/  NOP ;  /* 0x0000000000007918 */ /* 0x000fde0000000000 */
[----:B------:R-:W-:-:S15]  /*2ba0*/  NOP ;  /* 0x0000000000007918 */ /* 0x000fde0000000000 */
[----:B------:R-:W-:-:S15]  /*2bb0*/  NOP ;  /* 0x0000000000007918 */ /* 0x000fde0000000000 */
[----:B------:R-:W0:Y:S02]  /*2bc0*/  DADD R16, -RZ, |R16| ;  /* 0x00000000ff107229 */ /* 0x000e240000000510 */
[----:B0-----:R-:W-:Y:S05]  /*2bd0*/  @P6 BRA `(.L_x_5283) ;  /* 0x0000001400a06947 */ /* 0x001fea0003800000 */
        /* <DEDUP_REMOVED lines=73> */
.L_x_5287:
[----:B------:R-:W-:Y:S05]  /*3070*/  BSYNC.RECONVERGENT B2 ;  /* 0x0000000000027941 */ /* 0x000fea0003800200 */
.L_x_5286:
        /* <DEDUP_REMOVED lines=83> */
.L_x_5285:
        /* <DEDUP_REMOVED lines=8> */
[----:B0-----:R-:W-:Y:S01]  /*3630*/  @!P0 IMAD.MOV.U32 R11, RZ, RZ, R3 ;  /* 0x000000ffff0b8224 */ /* 0x001fe200078e0003 */
[----:B------:R-:W-:-:S04]  /*3640*/  @!P0 MOV R10, R2 ;  /* 0x00000002000a8202 */ /* 0x000fc80000000f00 */
[----:B------:R-:W-:-:S04]  /*3650*/  IADD3 R0, PT, PT, R11, -0x1, RZ ;  /* 0xffffffff0b007810 */ /* 0x000fc80007ffe0ff */
[----:B------:R-:W-:Y:S01]  /*3660*/  ISETP.GT.U32.AND P1, PT, R0, 0x7feffffe, PT ;  /* 0x7feffffe0000780c */ /* 0x000fe20003f24070 */
[----:B------:R-:W-:Y:S02]  /*3670*/  IMAD.MOV.U32 R0, RZ, RZ, -0x3ff ;  /* 0xfffffc01ff007424 */ /* 0x000fe400078e00ff */
[----:B------:R-:W-:-:S10]  /*3680*/  @!P0 IMAD.MOV.U32 R0, RZ, RZ, -0x435 ;  /* 0xfffffbcbff008424 */ /* 0x000fd400078e00ff */
[----:B------:R-:W-:Y:S05]  /*3690*/  @P1 BRA `(.L_x_5288) ;  /* 0x0000000800c41947 */ /* 0x000fea0003800000 */
        /* <DEDUP_REMOVED lines=175> */
[----:B0-----:R-:W0:Y:S02]  /*4190*/  DMUL R8, R8, 0.5 ;  /* 0x3fe0000008087828 */ /* 0x001e240000000000 */
[----:B0-----:R-:W-:Y:S05]  /*41a0*/  BRA `(.L_x_5284) ;  /* 0x0000001000787947 */ /* 0x001fea0003800000 */
.L_x_5288:
        /* <DEDUP_REMOVED lines=11> */
.L_x_5283:
[----:B------:R-:W-:-:S04]  /*4260*/  ISETP.LT.U32.AND P0, PT, R12, R16, PT ;  /* 0x000000100c00720c */ /* 0x000fc80003f01070 */
[----:B------:R-:W-:-:S04]  /*4270*/  ISETP.LT.U32.AND.EX P0, PT, R13, R17, PT, P0 ;  /* 0x000000110d00720c */ /* 0x000fc80003f01100 */
[----:B------:R-:W-:Y:S02]  /*4280*/  SEL R10, R12, R16, P0 ;  /* 0x000000100c0a7207 */ /* 0x000fe40000000000 */
[----:B------:R-:W-:Y:S02]  /*4290*/  SEL R11, R13, R17, P0 ;  /* 0x000000110d0b7207 */ /* 0x000fe40000000000 */
[----:B------:R-:W-:-:S04]  /*42a0*/  ISETP.GT.U32.AND P0, PT, R16, R12, PT ;  /* 0x0000000c1000720c */ /* 0x000fc80003f04070 */
[CC--:B------:R-:W-:Y:S01]  /*42b0*/  ISETP.GT.U32.AND.EX P0, PT, R17.reuse, R13.reuse, PT, P0 ;  /* 0x0000000d1100720c */ /* 0x0c0fe20003f04100 */
[----:B------:R-:W-:Y:S03]  /*42c0*/  DSETP.NEU.AND P1, PT, R10, RZ, PT ;  /* 0x000000ff0a00722a */ /* 0x000fe60003f2d000 */
[----:B------:R-:W-:Y:S02]  /*42d0*/  SEL R9, R17, R13, P0 ;  /* 0x0000000d11097207 */ /* 0x000fe40000000000 */
[----:B------:R-:W-:Y:S01]  /*42e0*/  SEL R8, R16, R12, P0 ;  /* 0x0000000c10087207 */ /* 0x000fe20000000000 */
[----:B------:R-:W-:Y:S01]  /*42f0*/  IMAD.MOV.U32 R12, RZ, RZ, RZ ;  /* 0x000000ffff0c7224 */ /* 0x000fe200078e00ff */
        /* <DEDUP_REMOVED lines=21> */
[----:B0-----:R-:W-:Y:S01]  /*4450*/  IMAD.MOV.U32 R4, RZ, RZ, R13 ;  /* 0x000000ffff047224 */ /* 0x001fe200078e000d */
[----:B------:R-:W-:Y:S01]  /*4460*/  MOV R17, R15 ;  /* 0x0000000f00117202 */ /* 0x000fe20000000f00 */
[----:B------:R-:W-:-:S15]  /*4470*/  IMAD.MOV.U32 R16, RZ, RZ, RZ ;  /* 0x000000ffff107224 */ /* 0x000fde00078e00ff */
[----:B------:R-:W-:-:S15]  /*4480*/  NOP ;  /* 0x0000000000007918 */ /* 0x000fde0000000000 */
[----:B------:R-:W-:-:S15]  /*4490*/  NOP ;  /* 0x0000000000007918 */ /* 0x000fde0000000000 */
[----:B------:R-:W-:-:S15]  /*44a0*/  NOP ;  /* 0x0000000000007918 */ /* 0x000fde0000000000 */
[----:B------:R-:W0:Y:S02]  /*44b0*/  DSETP.MIN.AND P0, P2, R12, R14, PT ;  /* 0x0000000e0c00722a */ /* 0x000e240003a00000 */
[----:B0-----:R-:W-:Y:S01]  /*44c0*/  FSEL R19, R4, R17, P0 ;  /* 0x0000001104137208 */ /* 0x001fe20000000000 */
[----:B------:R-:W-:Y:S01]  /*44d0*/  IMAD.MOV.U32 R4, RZ, RZ, R12 ;  /* 0x000000ffff047224 */ /* 0x000fe200078e000c */
[----:B------:R-:W-:-:S04]  /*44e0*/  @P2 LOP3.LUT R19, R17, 0x80000, RZ, 0xfc, !PT ;  /* 0x0008000011132812 */ /* 0x000fc800078efcff */
        /* <DEDUP_REMOVED lines=44> */
[----:B------:R-:W-:-:S15]  /*47b0*/  MOV R2, R10 ;  /* 0x0000000a00027202 */ /* 0x000fde0000000f00 */
[----:B------:R-:W-:-:S15]  /*47c0*/  NOP ;  /* 0x0000000000007918 */ /* 0x000fde0000000000 */
[----:B------:R-:W-:-:S15]  /*47d0*/  NOP ;  /* 0x0000000000007918 */ /* 0x000fde0000000000 */
[----:B------:R-:W-:-:S11]  /*47e0*/  NOP ;  /* 0x0000000000007918 */ /* 0x000fd60000000000 */
        /* <DEDUP_REMOVED lines=180> */
.L_x_5289:
[----:B------:R-:W-:Y:S01]  /*5330*/  MOV R8, 0x0 ;  /* 0x0000000000087802 */ /* 0x000fe20000000f00 */
[----:B------:R-:W-:Y:S01]  /*5340*/  IMAD.MOV.U32 R9, RZ, RZ, 0x7ff00000 ;  /* 0x7ff00000ff097424 */ /* 0x000fe200078e00ff */
[----:B------:R-:W-:-:S05]  /*5350*/  LOP3.LUT P0, RZ, R3, 0x7fffffff, RZ, 0xc0, !PT ;  /* 0x7fffffff03ff7812 */ /* 0x000fca000780c0ff */
[----:B------:R-:W0:Y:S02]  /*5360*/  DFMA R2, R2, R8, +INF ;  /* 0x7ff000000202742b */ /* 0x000e240000000008 */
[----:B0-----:R-:W-:Y:S02]  /*5370*/  FSEL R8, R2, RZ, P0 ;  /* 0x000000ff02087208 */ /* 0x001fe40000000000 */
[----:B------:R-:W-:-:S07]  /*5380*/  FSEL R9, R3, -QNAN , P0 ;  /* 0xfff0000003097808 */ /* 0x000fce0000000000 */
.L_x_5284:
[----:B------:R-:W-:Y:S05]  /*5390*/  BSYNC.RECONVERGENT B1 ;  /* 0x0000000000017941 */ /* 0x000fea0003800200 */
.L_x_5282:
[----:B------:R-:W0:Y:S01]  /*53a0*/  LDCU.64 UR4, c[0x0][0x580] ;  /* 0x0000b000ff0477ac */ /* 0x000e220008000a00 */
[----:B------:R-:W-:Y:S01]  /*53b0*/  MOV R10, R24 ;  /* 0x00000018000a7202 */ /* 0x000fe20000000f00 */
[----:B------:R-:W-:Y:S02]  /*53c0*/  IMAD.MOV.U32 R11, RZ, RZ, R25 ;  /* 0x000000ffff0b7224 */ /* 0x000fe400078e0019 */
[----:B------:R-:W-:Y:S01]  /*53d0*/  VIADD R5, R5, 0x80 ;  /* 0x0000008005057836 */ /* 0x000fe20000000000 */
[----:B0-----:R-:W-:-:S05]  /*53e0*/  IADD3 R2, P0, PT, R29, UR4, RZ ;  /* 0x000000041d027c10 */ /* 0x001fca000ff1e0ff */
[----:B------:R-:W-:-:S05]  /*53f0*/  IMAD.X R3, RZ, RZ, UR5, P0 ;  /* 0x00000005ff037e24 */ /* 0x000fca00080e06ff */
[----:B------:R0:W-:Y:S03]  /*5400*/  STG.E.128 desc[UR8][R2.64], R8 ;  /* 0x0000000802007986 */ /* 0x0001e6000c101d08 */
.L_x_5278:
[----:B------:R-:W-:Y:S05]  /*5410*/  BSYNC.RECONVERGENT B0 ;  /* 0x0000000000007941 */ /* 0x000fea0003800200 */
.L_x_5277:
[----:B------:R-:W1:Y:S02]  /*5420*/  LDCU UR4, c[0x0][0x380] ;  /* 0x00007000ff0477ac */ /* 0x000e640008000800 */
[----:B-1----:R-:W-:-:S13]  /*5430*/  ISETP.GE.AND P0, PT, R5, UR4, PT ;  /* 0x0000000405007c0c */ /* 0x002fda000bf06270 */
[----:B------:R-:W-:Y:S05]  /*5440*/  @P0 EXIT ;  /* 0x000000000000094d */ /* 0x000fea0003800000 */
[----:B------:R-:W1:Y:S01]  /*5450*/  LDCU UR4, c[0x0][0x388] ;  /* 0x00007100ff0477ac */ /* 0x000e620008000800 */
[----:B------:R-:W-:Y:S02]  /*5460*/  HFMA2 R0, -RZ, RZ, 0, 0 ;  /* 0x00000000ff007431 */ /* 0x000fe400000001ff */
[----:B------:R-:W-:Y:S01]  /*5470*/  IMAD.MOV.U32 R27, RZ, RZ, RZ ;  /* 0x000000ffff1b7224 */ /* 0x000fe200078e00ff */
[----:B-1----:R-:W-:-:S09]  /*5480*/  UISETP.NE.AND UP0, UPT, UR4, URZ, UPT ;  /* 0x000000ff0400728c */ /* 0x002fd2000bf05270 */
[----:B------:R-:W-:Y:S05]  /*5490*/  BRA.U !UP0, `(.L_x_5290) ;  /* 0x0000001108a47547 */ /* 0x000fea000b800000 */
[----:B------:R-:W0:Y:S01]  /*54a0*/  LDCU.64 UR4, c[0x0][0x390] ;  /* 0x00007200ff0477ac */ /* 0x000e220008000a00 */
        /* <DEDUP_REMOVED lines=284> */
[----:B------:R-:W-:-:S05]  /*6670*/  @P0 IMAD.MOV.U32 R4, RZ, RZ, RZ ;  /* 0x000000ffff040224 */ /* 0x000fca00078e00ff */
[----:B------:R-:W3:Y:S01]  /*6680*/  @P0 LDC.64 R12, c[0x0][0x578] ;  /* 0x00015e00ff0c0b82 */ /* 0x000ee20000000a00 */
[--C-:B------:R-:W-:Y:S02]  /*6690*/  IMAD.MOV R7, RZ, RZ, -R5.reuse ;  /* 0x000000ffff077224 */ /* 0x100fe400078e0a05 */
        /* <DEDUP_REMOVED lines=9> */
.L_x_5290:
[----:B------:R-:W0:Y:S02]  /*6730*/  LDCU.128 UR4, c[0x0][0x580] ;  /* 0x0000b000ff0477ac */ /* 0x000e240008000c00 */
[----:B0-----:R-:W-:-:S05]  /*6740*/  IADD3 R10, P0, PT, R0, UR6, RZ ;  /* 0x00000006000a7c10 */ /* 0x001fca000ff1e0ff */
[----:B------:R-:W-:-:S06]  /*6750*/  IMAD.X R11, RZ, RZ, UR7, P0 ;  /* 0x00000007ff0b7e24 */ /* 0x000fcc00080e06ff */
[----:B------:R-:W2:Y:S01]  /*6760*/  LDG.E.128 R8, desc[UR8][R10.64] ;  /* 0x000000080a087981 */ /* 0x000ea2000c1e1d00 */
[----:B------:R-:W-:Y:S01]  /*6770*/  IMAD.MOV.U32 R2, RZ, RZ, 0x1 ;  /* 0x00000001ff027424 */ /* 0x000fe200078e00ff */
[----:B------:R-:W-:Y:S01]  /*6780*/  IADD3 R26, P1, PT, R27, UR4, RZ ;  /* 0x000000041b1a7c10 */ /* 0x000fe2000ff3e0ff */
[----:B------:R-:W-:Y:S03]  /*6790*/  BSSY.RECONVERGENT B0, `(.L_x_5291) ;  /* 0x0000047000007945 */ /* 0x000fe60003800200 */
[----:B------:R-:W-:Y:S01]  /*67a0*/  IADD3.X R27, PT, PT, RZ, UR5, RZ, P1, !PT ;  /* 0x00000005ff1b7c10 */ /* 0x000fe20008ffe4ff */
        /* <DEDUP_REMOVED lines=69> */
.L_x_5292:
[----:B------:R-:W-:Y:S05]  /*6c00*/  BSYNC.RECONVERGENT B0 ;  /* 0x0000000000007941 */ /* 0x000fea0003800200 */
.L_x_5291:
[----:B------:R-:W-:Y:S01]  /*6c10*/  IMAD.MOV.U32 R12, RZ, RZ, -0x2449a4b7 ;  /* 0xdbb65b49ff0c7424 */ /* 0x000fe200078e00ff */
[----:B------:R-:W-:Y:S01]  /*6c20*/  UMOV UR4, 0x2a25ff7e ;  /* 0x2a25ff7e00047882 */ /* 0x000fe20000000000 */
[----:B------:R-:W-:Y:S01]  /*6c30*/  IMAD.MOV.U32 R13, RZ, RZ, 0x3f2d3b63 ;  /* 0x3f2d3b63ff0d7424 */ /* 0x000fe200078e00ff */
[----:B------:R-:W-:Y:S01]  /*6c40*/  UMOV UR5, 0x3ef53e1d ;  /* 0x3ef53e1d00057882 */ /* 0x000fe20000000000 */
[----:B------:R-:W0:Y:S01]  /*6c50*/  DMUL R4, R30, R30 ;  /* 0x0000001e1e047228 */ /* 0x000e220000000000 */
[----:B------:R-:W-:Y:S01]  /*6c60*/  ISETP.GE.AND P1, PT, R29, RZ, PT ;  /* 0x000000ff1d00720c */ /* 0x000fe20003f26270 */
[----:B------:R-:W-:Y:S01]  /*6c70*/  @P2 IMAD.MOV.U32 R14, RZ, RZ, 0x54442d18 ;  /* 0x54442d18ff0e2424 */ /* 0x000fe200078e00ff */
[----:B------:R-:W-:Y:S01]  /*6c80*/  @P2 MOV R15, 0x3ff921fb ;  /* 0x3ff921fb000f2802 */ /* 0x000fe20000000f00 */
[----:B------:R-:W-:Y:S01]  /*6c90*/  BSSY.RECONVERGENT B0, `(.L_x_5293) ;  /* 0x00000b0000007945 */ /* 0x000fe20003800200 */
        /* <DEDUP_REMOVED lines=129> */
[----:B0-----:R-:W-:Y:S01]  /*74b0*/  @!P2 MOV R4, 0x54442d18 ;  /* 0x54442d180004a802 */ /* 0x001fe20000000f00 */
[----:B------:R-:W-:-:S15]  /*74c0*/  @!P2 IMAD.MOV.U32 R5, RZ, RZ, 0x400921fb ;  /* 0x400921fbff05a424 */ /* 0x000fde00078e00ff */
        /* <DEDUP_REMOVED lines=18> */
[----:B------:R-:W-:-:S15]  /*75f0*/  @P2 FSEL R13, R31, R13, !P0 ;  /* 0x0000000d1f0d2208 */ /* 0x000fde0004000000 */
[----:B------:R-:W-:-:S15]  /*7600*/  NOP ;  /* 0x0000000000007918 */ /* 0x000fde0000000000 */
[----:B------:R-:W-:-:S15]  /*7610*/  NOP ;  /* 0x0000000000007918 */ /* 0x000fde0000000000 */
[----:B------:R-:W-:-:S15]  /*7620*/  NOP ;  /* 0x0000000000007918 */ /* 0x000fde0000000000 */
[----:B------:R-:W0:-:S15]  /*7630*/  DSETP.NEU.AND P3, PT, R24, RZ, PT ;  /* 0x000000ff1800722a */ /* 0x000e1e0003f6d000 */
[----:B------:R-:W-:-:S15]  /*7640*/  NOP ;  /* 0x0000000000007918 */ /* 0x000fde0000000000 */
[----:B------:R-:W-:-:S15]  /*7650*/  NOP ;  /* 0x0000000000007918 */ /* 0x000fde0000000000 */
[----:B------:R-:W-:-:S15]  /*7660*/  NOP ;  /* 0x0000000000007918 */ /* 0x000fde0000000000 */
[----:B------:R-:W-:-:S04]  /*7670*/  NOP ;  /* 0x0000000000007918 */ /* 0x000fc80000000000 */
[----:B------:R1:W2:-:S15]  /*7680*/  DADD R2, -RZ, |R10| ;  /* 0x00000000ff027229 */ /* 0x00029e000000050a */
[----:B------:R-:W-:-:S15]  /*7690*/  NOP ;  /* 0x0000000000007918 */ /* 0x000fde0000000000 */
[----:B------:R-:W-:-:S15]  /*76a0*/  NOP ;  /* 0x0000000000007918 */ /* 0x000fde0000000000 */
[----:B------:R-:W-:-:S15]  /*76b0*/  NOP ;  /* 0x0000000000007918 */ /* 0x000fde0000000000 */
[----:B------:R-:W-:-:S04]  /*76c0*/  NOP ;  /* 0x0000000000007918 */ /* 0x000fc80000000000 */
[----:B------:R1:W3:Y:S02]  /*76d0*/  @P2 DADD R4, R12, R14 ;  /* 0x000000000c042229 */ /* 0x0002e4000000000e */
[----:B0123--:R-:W-:Y:S05]  /*76e0*/  @!P3 BRA `(.L_x_5294) ;  /* 0x000000000020b947 */ /* 0x00ffea0003800000 */
        /* <DEDUP_REMOVED lines=8> */
.L_x_5294:
[----:B------:R-:W-:Y:S02]  /*7770*/  FSEL R24, RZ, 3.37028055040000000000e+12, P0 ;  /* 0x54442d18ff187808 */ /* 0x000fe40000000000 */
[----:B------:R-:W-:-:S07]  /*7780*/  FSEL R25, RZ, 2.1426990032196044922, P0 ;  /* 0x400921fbff197808 */ /* 0x000fce0000000000 */
.L_x_5295:
[----:B------:R-:W-:Y:S05]  /*7790*/  BSYNC.RECONVERGENT B0 ;  /* 0x0000000000007941 */ /* 0x000fea0003800200 */
.L_x_5293:
[----:B------:R-:W0:Y:S01]  /*77a0*/  DADD R4, -RZ, |R8| ;  /* 0x00000000ff047229 */ /* 0x000e220000000508 */
[----:B------:R-:W-:Y:S01]  /*77b0*/  UMOV UR5, 0x7fefffff ;  /* 0x7fefffff00057882 */ /* 0x000fe20000000000 */
[CC--:B0-----:R-:W-:Y:S01]  /*77c0*/  ISETP.LT.U32.AND P0, PT, R2.reuse, R4.reuse, PT ;  /* 0x000000040200720c */ /* 0x0c1fe20003f01070 */
[----:B------:R-:W-:Y:S01]  /*77d0*/  UMOV UR6, UR5 ;  /* 0x0000000500067c82 */ /* 0x000fe20008000000 */
[----:B------:R-:W-:Y:S01]  /*77e0*/  UMOV UR4, 0xffffffff ;  /* 0xffffffff00047882 */ /* 0x000fe20000000000 */
[----:B------:R-:W-:Y:S01]  /*77f0*/  IMAD.MOV.U32 R18, RZ, RZ, RZ ;  /* 0x000000ffff127224 */ /* 0x000fe200078e00ff */
[----:B------:R-:W-:Y:S01]  /*7800*/  ISETP.LT.U32.AND.EX P0, PT, R3, R5, PT, P0 ;  /* 0x000000050300720c */ /* 0x000fe20003f01100 */
[----:B------:R-:W-:Y:S01]  /*7810*/  BSSY.RECONVERGENT B0, `(.L_x_5296) ;  /* 0x00002da000007945 */ /* 0x000fe20003800200 */
[----:B------:R-:W-:Y:S02]  /*7820*/  LOP3.LUT R25, R25, 0x80000000, R11, 0xb8, !PT ;  /* 0x8000000019197812 */ /* 0x000fe400078eb80b */
[----:B------:R-:W-:-:S02]  /*7830*/  SEL R14, R2, R4, P0 ;  /* 0x00000004020e7207 */ /* 0x000fc40000000000 */
[----:B------:R-:W-:Y:S02]  /*7840*/  SEL R15, R3, R5, P0 ;  /* 0x00000005030f7207 */ /* 0x000fe40000000000 */
[----:B------:R-:W-:-:S04]  /*7850*/  ISETP.GT.U32.AND P0, PT, R4, R2, PT ;  /* 0x000000020400720c */ /* 0x000fc80003f04070 */
[----:B------:R-:W-:-:S04]  /*7860*/  ISETP.GT.U32.AND.EX P0, PT, R5, R3, PT, P0 ;  /* 0x000000030500720c */ /* 0x000fc80003f04100 */
[----:B------:R-:W-:Y:S02]  /*7870*/  SEL R13, R5, R3, P0 ;  /* 0x00000003050d7207 */ /* 0x000fe40000000000 */
[----:B------:R-:W-:Y:S02]  /*7880*/  SEL R12, R4, R2, P0 ;  /* 0x00000002040c7207 */ /* 0x000fe40000000000 */
[----:B------:R-:W-:Y:S02]  /*7890*/  LOP3.LUT R0, R13, 0xffc00000, RZ, 0xc0, !PT ;  /* 0xffc000000d007812 */ /* 0x000fe400078ec0ff */
[----:B------:R-:W-:Y:S02]  /*78a0*/  MOV R4, RZ ;  /* 0x000000ff00047202 */ /* 0x000fe40000000f00 */
        /* <DEDUP_REMOVED lines=20> */
[----:B------:R-:W-:-:S15]  /*79f0*/  IMAD.U32 R5, RZ, RZ, UR6 ;  /* 0x00000006ff057e24 */ /* 0x000fde000f8e00ff */
[----:B------:R-:W-:-:S15]  /*7a00*/  NOP ;  /* 0x0000000000007918 */ /* 0x000fde0000000000 */
[----:B------:R-:W-:-:S15]  /*7a10*/  NOP ;  /* 0x0000000000007918 */ /* 0x000fde0000000000 */
[----:B------:R-:W-:-:S15]  /*7a20*/  NOP ;  /* 0x0000000000007918 */ /* 0x000fde0000000000 */
[----:B------:R-:W0:Y:S02]  /*7a30*/  DSETP.MIN.AND P1, P3, R16, UR4, PT ;  /* 0x0000000410007e2a */ /* 0x000e24000bb20000 */
[----:B0-----:R-:W-:Y:S01]  /*7a40*/  FSEL R21, R4, UR6, P1 ;  /* 0x0000000604157c08 */ /* 0x001fe20008800000 */
[----:B------:R-:W-:Y:S01]  /*7a50*/  UMOV UR6, UR4 ;  /* 0x0000000400067c82 */ /* 0x000fe20008000000 */
[----:B------:R-:W-:Y:S02]  /*7a60*/  @P3 LOP3.LUT R21, R5, 0x80000, RZ, 0xfc, !PT ;  /* 0x0008000005153812 */ /* 0x000fe400078efcff */
[----:B------:R-:W-:Y:S02]  /*7a70*/  MOV R4, R16 ;  /* 0x0000001000047202 */ /* 0x000fe40000000f00 */
[----:B------:R-:W0:Y:S02]  /*7a80*/  MUFU.RSQ64H R19, R21 ;  /* 0x0000001500137308 */ /* 0x000e240000001c00 */
[----:B------:R-:W-:-:S02]  /*7a90*/  SEL R20, R4, UR6, P1 ;  /* 0x0000000604147c07 */ /* 0x000fc40008800000 */
[----:B------:R-:W-:-:S15]  /*7aa0*/  ISETP.GE.U32.AND P1, PT, R15, 0x7ff00000, PT ;  /* 0x7ff000000f00780c */ /* 0x000fde0003f26070 */
[----:B------:R-:W-:-:S15]  /*7ab0*/  NOP ;  /* 0x0000000000007918 */ /* 0x000fde0000000000 */
[----:B------:R-:W-:-:S15]  /*7ac0*/  NOP ;  /* 0x0000000000007918 */ /* 0x000fde0000000000 */
[----:B------:R-:W-:-:S07]  /*7ad0*/  NOP ;  /* 0x0000000000007918 */ /* 0x000fce0000000000 */
        /* <DEDUP_REMOVED lines=56> */
[----:B------:R-:W0:Y:S02]  /*7e60*/  DSETP.GEU.AND P0, PT, R14, 0.5, PT ;  /* 0x3fe000000e00742a */ /* 0x000e240003f0e000 */
[----:B0-----:R-:W-:Y:S05]  /*7e70*/  @!P0 BRA `(.L_x_5297) ;  /* 0x00000010005c8947 */ /* 0x001fea0003800000 */
[----:B------:R-:W-:Y:S01]  /*7e80*/  ISETP.LT.U32.AND P0, PT, R2, R6, PT ;  /* 0x000000060200720c */ /* 0x000fe20003f01070 */
[----:B------:R-:W-:Y:S02]  /*7e90*/  UMOV UR6, UR5 ;  /* 0x0000000500067c82 */ /* 0x000fe40008000000 */
[----:B------:R-:W-:Y:S02]  /*7ea0*/  MOV R12, UR6 ;  /* 0x00000006000c7c02 */ /* 0x000fe40008000f00 */
        /* <DEDUP_REMOVED lines=30> */
[----:B0-----:R-:W-:-:S15]  /*8090*/  IMAD.MOV.U32 R8, RZ, RZ, R7 ;  /* 0x000000ffff087224 */ /* 0x001fde00078e0007 */
[----:B------:R-:W-:-:S15]  /*80a0*/  NOP ;  /* 0x0000000000007918 */ /* 0x000fde0000000000 */
[----:B------:R-:W-:-:S15]  /*80b0*/  NOP ;  /* 0x0000000000007918 */ /* 0x000fde0000000000 */
[----:B------:R-:W-:-:S15]  /*80c0*/  NOP ;  /* 0x0000000000007918 */ /* 0x000fde0000000000 */
[----:B------:R-:W-:-:S02]  /*80d0*/  NOP ;  /* 0x0000000000007918 */ /* 0x000fc40000000000 */
[----:B------:R-:W0:Y:S02]  /*80e0*/  DSETP.MIN.AND P0, P2, R6, UR4, PT ;  /* 0x0000000406007e2a */ /* 0x000e24000ba00000 */
[----:B0-----:R-:W-:Y:S01]  /*80f0*/  FSEL R9, R8, UR6, P0 ;  /* 0x0000000608097c08 */ /* 0x001fe20008000000 */
[----:B------:R-:W-:Y:S01]  /*8100*/  IMAD.MOV.U32 R8, RZ, RZ, R6 ;  /* 0x000000ffff087224 */ /* 0x000fe200078e0006 */
[----:B------:R-:W-:Y:S01]  /*8110*/  @P2 LOP3.LUT R9, R12, 0x80000, RZ, 0xfc, !PT ;  /* 0x000800000c092812 */ /* 0x000fe200078efcff */
[----:B------:R-:W-:Y:S01]  /*8120*/  UMOV UR6, UR4 ;  /* 0x0000000400067c82 */ /* 0x000fe20008000000 */
[----:B------:R-:W-:Y:S02]  /*8130*/  MOV R12, RZ ;  /* 0x000000ff000c7202 */ /* 0x000fe40000000f00 */
[----:B------:R-:W0:Y:S01]  /*8140*/  MUFU.RSQ64H R13, R9 ;  /* 0x00000009000d7308 */ /* 0x000e220000001c00 */
[----:B------:R-:W-:Y:S02]  /*8150*/  SEL R8, R8, UR6, P0 ;  /* 0x0000000608087c07 */ /* 0x000fe40008000000 */
[----:B------:R-:W-:-:S15]  /*8160*/  ISETP.GE.U32.AND P0, PT, R11, 0x7ff00000, PT ;  /* 0x7ff000000b00780c */ /* 0x000fde0003f06070 */
        /* <DEDUP_REMOVED lines=38> */
[----:B------:R-:W-:Y:S02]  /*83d0*/  ISETP.GT.AND P2, PT, R11, 0xfffff, PT ;  /* 0x000fffff0b00780c */ /* 0x000fe40003f44270 */
[----:B------:R-:W-:Y:S01]  /*83e0*/  MOV R3, R11 ;  /* 0x0000000b00037202 */ /* 0x000fe20000000f00 */
[----:B------:R-:W-:-:S15]  /*83f0*/  IMAD.MOV.U32 R2, RZ, RZ, R10 ;  /* 0x000000ffff027224 */ /* 0x000fde00078e000a */
[----:B------:R-:W-:-:S15]  /*8400*/  NOP ;  /* 0x0000000000007918 */ /* 0x000fde0000000000 */
[----:B------:R-:W-:-:S15]  /*8410*/  NOP ;  /* 0x0000000000007918 */ /* 0x000fde0000000000 */
[----:B------:R-:W-:-:S10]  /*8420*/  NOP ;  /* 0x0000000000007918 */ /* 0x000fd40000000000 */
[----:B------:R-:W0:Y:S02]  /*8430*/  @!P2 DMUL R2, R2, 1.80143985094819840000e+16 ;  /* 0x435000000202a828 */ /* 0x000e240000000000 */
[----:B0-----:R-:W-:Y:S01]  /*8440*/  @!P2 IMAD.MOV.U32 R11, RZ, RZ, R3 ;  /* 0x000000ffff0ba224 */ /* 0x001fe200078e0003 */
[----:B------:R-:W-:-:S03]  /*8450*/  @!P2 MOV R10, R2 ;  /* 0x00000002000aa202 */ /* 0x000fc60000000f00 */
[----:B------:R-:W-:-:S05]  /*8460*/  VIADD R0, R11, 0xffffffff ;  /* 0xffffffff0b007836 */ /* 0x000fca0000000000 */
[----:B------:R-:W-:Y:S01]  /*8470*/  ISETP.GE.U32.AND P0, PT, R0, 0x7fefffff, PT ;  /* 0x7fefffff0000780c */ /* 0x000fe20003f06070 */
[----:B------:R-:W-:Y:S02]  /*8480*/  IMAD.MOV.U32 R0, RZ, RZ, -0x3ff ;  /* 0xfffffc01ff007424 */ /* 0x000fe400078e00ff */
[----:B------:R-:W-:-:S10]  /*8490*/  @!P2 IMAD.MOV.U32 R0, RZ, RZ, -0x435 ;  /* 0xfffffbcbff00a424 */ /* 0x000fd400078e00ff */
[----:B------:R-:W-:Y:S01]  /*84a0*/  @P0 MOV R4, 0x0 ;  /* 0x0000000000040802 */ /* 0x000fe20000000f00 */
[----:B------:R-:W-:Y:S01]  /*84b0*/  @P0 IMAD.MOV.U32 R5, RZ, RZ, 0x7ff00000 ;  /* 0x7ff00000ff050424 */ /* 0x000fe200078e00ff */
[----:B------:R-:W-:-:S15]  /*84c0*/  @P0 LOP3.LUT P1, RZ, R3, 0x7fffffff, RZ, 0xc0, !PT ;  /* 0x7fffffff03ff0812 */ /* 0x000fde000782c0ff */
        /* <DEDUP_REMOVED lines=178> */
.L_x_5297:
        /* <DEDUP_REMOVED lines=29> */
[----:B0-----:R-:W-:Y:S01]  /*91c0*/  @!P0 MOV R7, R3 ;  /* 0x0000000300078202 */ /* 0x001fe20000000f00 */
[----:B------:R-:W-:-:S04]  /*91d0*/  @!P0 IMAD.MOV.U32 R6, RZ, RZ, R2 ;  /* 0x000000ffff068224 */ /* 0x000fc800078e0002 */
[----:B------:R-:W-:-:S05]  /*91e0*/  VIADD R0, R7, 0xffffffff ;  /* 0xffffffff07007836 */ /* 0x000fca0000000000 */
[----:B------:R-:W-:Y:S01]  /*91f0*/  ISETP.GE.U32.AND P1, PT, R0, 0x7fefffff, PT ;  /* 0x7fefffff0000780c */ /* 0x000fe20003f26070 */
[----:B------:R-:W-:Y:S01]  /*9200*/  IMAD.MOV.U32 R0, RZ, RZ, -0x3ff ;  /* 0xfffffc01ff007424 */ /* 0x000fe200078e00ff */
[----:B------:R-:W-:-:S11]  /*9210*/  @!P0 MOV R0, 0xfffffbcb ;  /* 0xfffffbcb00008802 */ /* 0x000fd60000000f00 */
        /* <DEDUP_REMOVED lines=181> */
.L_x_5300:
        /* <DEDUP_REMOVED lines=52> */
.L_x_5303:
[----:B------:R-:W-:Y:S05]  /*a0b0*/  BSYNC.RECONVERGENT B2 ;  /* 0x0000000000027941 */ /* 0x000fea0003800200 */
.L_x_5302:
        /* <DEDUP_REMOVED lines=77> */
.L_x_5301:
[----:B------:R-:W-:Y:S05]  /*a590*/  BSYNC.RECONVERGENT B1 ;  /* 0x0000000000017941 */ /* 0x000fea0003800200 */
.L_x_5299:
[----:B01----:R0:W1:Y:S02]  /*a5a0*/  DMUL R8, R4, 0.5 ;  /* 0x3fe0000004087828 */ /* 0x0030640000000000 */
.L_x_5298:
[----:B------:R-:W-:Y:S05]  /*a5b0*/  BSYNC.RECONVERGENT B0 ;  /* 0x0000000000007941 */ /* 0x000fea0003800200 */
.L_x_5296:
[----:B------:R-:W-:Y:S01]  /*a5c0*/  MOV R10, R24 ;  /* 0x00000018000a7202 */ /* 0x000fe20000000f00 */
[----:B------:R-:W-:-:S05]  /*a5d0*/  IMAD.MOV.U32 R11, RZ, RZ, R25 ;  /* 0x000000ffff0b7224 */ /* 0x000fca00078e0019 */
[----:B-1----:R-:W-:Y:S01]  /*a5e0*/  STG.E.128 desc[UR8][R26.64], R8 ;  /* 0x000000081a007986 */ /* 0x002fe2000c101d08 */
[----:B------:R-:W-:Y:S05]  /*a5f0*/  EXIT ;  /* 0x000000000000794d */ /* 0x000fea0003800000 */
        .weak           $__internal_8_$__cuda_sm20_div_rn_f64_full
        .type           $__internal_8_$__cuda_sm20_div_rn_f64_full,@function
        .size           $__internal_8_$__cuda_sm20_div_rn_f64_full,(.L_x_12151 - $__internal_8_$__cuda_sm20_div_rn_f64_full)
$__internal_8_$__cuda_sm20_div_rn_f64_full:
[C---:B------:R-:W-:Y:S01]  /*a600*/  FSETP.GEU.AND P3, PT, |R19|.reuse, 1.469367938527859385e-39, PT ;  /* 0x001000001300780b */ /* 0x040fe20003f6e200 */
[----:B------:R-:W-:Y:S01]  /*a610*/  IMAD.MOV.U32 R2, RZ, RZ, 0x1ca00000 ;  /* 0x1ca00000ff027424 */ /* 0x000fe200078e00ff */
[----:B------:R-:W-:Y:S01]  /*a620*/  LOP3.LUT R3, R19, 0x7ff00000, RZ, 0xc0, !PT ;  /* 0x7ff0000013037812 */ /* 0x000fe200078ec0ff */
[----:B------:R-:W-:Y:S01]  /*a630*/  IMAD.MOV.U32 R20, RZ, RZ, R18 ;  /* 0x000000ffff147224 */ /* 0x000fe200078e0012 */
[C---:B------:R-:W-:Y:S01]  /*a640*/  LOP3.LUT R13, R17.reuse, 0x7ff00000, RZ, 0xc0, !PT ;  /* 0x7ff00000110d7812 */ /* 0x040fe200078ec0ff */
[----:B------:R-:W-:Y:S01]  /*a650*/  BSSY.RECONVERGENT B3, `(.L_x_5304) ;  /* 0x000007c000037945 */ /* 0x000fe20003800200 */
[----:B------:R-:W-:Y:S02]  /*a660*/  FSETP.GEU.AND P0, PT, |R17|, 1.469367938527859385e-39, PT ;  /* 0x001000001100780b */ /* 0x000fe40003f0e200 */
[----:B------:R-:W-:Y:S02]  /*a670*/  ISETP.GE.U32.AND P1, PT, R3, R13, PT ;  /* 0x0000000d0300720c */ /* 0x000fe40003f26070 */
[----:B------:R-:W-:-:S02]  /*a680*/  LOP3.LUT R14, R17, 0x800fffff, RZ, 0xc0, !PT ;  /* 0x800fffff110e7812 */ /* 0x000fc400078ec0ff */
[C---:B------:R-:W-:Y:S02]  /*a690*/  SEL R21, R2.reuse, 0x63400000, !P1 ;  /* 0x6340000002157807 */ /* 0x040fe40004800000 */
[----:B------:R-:W-:Y:S02]  /*a6a0*/  @!P3 LOP3.LUT R0, R17, 0x7ff00000, RZ, 0xc0, !PT ;  /* 0x7ff000001100b812 */ /* 0x000fe400078ec0ff */
[----:B------:R-:W-:Y:S02]  /*a6b0*/  LOP3.LUT R21, R21, 0x800fffff, R19, 0xf8, !PT ;  /* 0x800fffff15157812 */ /* 0x000fe400078ef813 */
[----:B------:R-:W-:Y:S02]  /*a6c0*/  @!P3 ISETP.GE.U32.AND P4, PT, R3, R0, PT ;  /* 0x000000000300b20c */ /* 0x000fe40003f86070 */
[----:B------:R-:W-:Y:S02]  /*a6d0*/  @!P3 MOV R22, RZ ;  /* 0x000000ff0016b202 */ /* 0x000fe40000000f00 */
[----:B------:R-:W-:-:S02]  /*a6e0*/  @!P3 SEL R23, R2, 0x63400000, !P4 ;  /* 0x634000000217b807 */ /* 0x000fc40006000000 */
[----:B------:R-:W-:Y:S01]  /*a6f0*/  LOP3.LUT R15, R14, 0x3ff00000, RZ, 0xfc, !PT ;  /* 0x3ff000000e0f7812 */ /* 0x000fe200078efcff */
[----:B------:R-:W-:Y:S01]  /*a700*/  IMAD.MOV.U32 R14, RZ, RZ, R16 ;  /* 0x000000ffff0e7224 */ /* 0x000fe200078e0010 */
[----:B------:R-:W-:Y:S02]  /*a710*/  @!P3 LOP3.LUT R0, R23, 0x80000000, R19, 0xf8, !PT ;  /* 0x800000001700b812 */ /* 0x000fe400078ef813 */
[----:B------:R-:W-:Y:S02]  /*a720*/  MOV R32, 0x1 ;  /* 0x0000000100207802 */ /* 0x000fe40000000f00 */
[----:B------:R-:W-:Y:S01]  /*a730*/  @!P3 LOP3.LUT R23, R0, 0x100000, RZ, 0xfc, !PT ;  /* 0x001000000017b812 */ /* 0x000fe200078efcff */
[----:B------:R-:W-:Y:S01]  /*a740*/  IMAD.MOV.U32 R0, RZ, RZ, R3 ;  /* 0x000000ffff007224 */ /* 0x000fe200078e0003 */
[----:B------:R-:W0:Y:S02]  /*a750*/  @!P0 DMUL R14, R16, 8.98846567431157953865e+307 ;  /* 0x7fe00000100e8828 */ /* 0x000e240000000000 */
[----:B0-----:R-:W0:Y:S01]  /*a760*/  MUFU.RCP64H R33, R15 ;  /* 0x0000000f00217308 */ /* 0x001e220000001800 */
[----:B------:R-:W-:-:S15]  /*a770*/  @!P0 LOP3.LUT R13, R15, 0x7ff00000, RZ, 0xc0, !PT ;  /* 0x7ff000000f0d8812 */ /* 0x000fde00078ec0ff */
[----:B------:R-:W-:-:S15]  /*a780*/  NOP ;  /* 0x0000000000007918 */ /* 0x000fde0000000000 */
[----:B------:R-:W-:-:S15]  /*a790*/  NOP ;  /* 0x0000000000007918 */ /* 0x000fde0000000000 */
[----:B------:R-:W-:-:S15]  /*a7a0*/  NOP ;  /* 0x0000000000007918 */ /* 0x000fde0000000000 */
[----:B------:R-:W-:-:S01]  /*a7b0*/  NOP ;  /* 0x0000000000007918 */ /* 0x000fc20000000000 */
[----:B------:R-:W1:Y:S02]  /*a7c0*/  @!P3 DFMA R20, R20, 2, -R22 ;  /* 0x400000001414b82b */ /* 0x000e640000000816 */
[----:B-1----:R-:W-:Y:S02]  /*a7d0*/  @!P3 LOP3.LUT R0, R21, 0x7ff00000, RZ, 0xc0, !PT ;  /* 0x7ff000001500b812 */ /* 0x002fe400078ec0ff */
[----:B------:R-:W-:-:S03]  /*a7e0*/  IADD3 R22, PT, PT, R13, -0x1, RZ ;  /* 0xffffffff0d167810 */ /* 0x000fc60007ffe0ff */
        /* <DEDUP_REMOVED lines=47> */
[----:B------:R-:W-:-:S05]  /*aae0*/  SEL R3, R2, 0x63400000, !P0 ;  /* 0x6340000002037807 */ /* 0x000fca0004000000 */
[----:B------:R-:W-:Y:S01]  /*aaf0*/  IMAD.IADD R3, R12, 0x1, -R3 ;  /* 0x000000010c037824 */ /* 0x000fe200078e0a03 */
[----:B------:R-:W-:-:S03]  /*ab00*/  MOV R12, RZ ;  /* 0x000000ff000c7202 */ /* 0x000fc60000000f00 */
[----:B------:R-:W-:-:S06]  /*ab10*/  VIADD R13, R3, 0x7fe00000 ;  /* 0x7fe00000030d7836 */ /* 0x000fcc0000000000 */
[----:B------:R-:W0:Y:S02]  /*ab20*/  DMUL R30, R22, R12 ;  /* 0x0000000c161e7228 */ /* 0x000e240000000000 */
[----:B0-----:R-:W-:-:S13]  /*ab30*/  FSETP.GTU.AND P0, PT, |R31|, 1.469367938527859385e-39, PT ;  /* 0x001000001f00780b */ /* 0x001fda0003f0c200 */
[----:B------:R-:W-:Y:S05]  /*ab40*/  @P0 BRA `(.L_x_5306) ;  /* 0x0000000000b00947 */ /* 0x000fea0003800000 */
[----:B------:R-:W0:Y:S02]  /*ab50*/  DFMA R14, R22, -R14, R20 ;  /* 0x8000000e160e722b */ /* 0x000e240000000014 */
[C---:B0-----:R-:W-:Y:S01]  /*ab60*/  FSETP.NEU.AND P0, PT, R15.reuse, RZ, PT ;  /* 0x000000ff0f00720b */ /* 0x041fe20003f0d000 */
[----:B------:R-:W-:Y:S01]  /*ab70*/  IMAD.MOV.U32 R14, RZ, RZ, RZ ;  /* 0x000000ffff0e7224 */ /* 0x000fe200078e00ff */
[----:B------:R-:W-:-:S04]  /*ab80*/  LOP3.LUT R16, R15, 0x80000000, R17, 0x48, !PT ;  /* 0x800000000f107812 */ /* 0x000fc800078e4811 */
[----:B------:R-:W-:-:S07]  /*ab90*/  LOP3.LUT R15, R16, R13, RZ, 0xfc, !PT ;  /* 0x0000000d100f7212 */ /* 0x000fce00078efcff */
[----:B------:R-:W-:Y:S05]  /*aba0*/  @!P0 BRA `(.L_x_5306) ;  /* 0x0000000000988947 */ /* 0x000fea0003800000 */
[----:B------:R-:W-:Y:S01]  /*abb0*/  IMAD.MOV R13, RZ, RZ, -R3 ;  /* 0x000000ffff0d7224 */ /* 0x000fe200078e0a03 */
[----:B------:R-:W-:Y:S01]  /*abc0*/  MOV R12, RZ ;  /* 0x000000ff000c7202 */ /* 0x000fe20000000f00 */
[----:B------:R-:W0:Y:S01]  /*abd0*/  DMUL.RP R14, R22, R14 ;  /* 0x0000000e160e7228 */ /* 0x000e220000008000 */
[----:B------:R-:W-:Y:S02]  /*abe0*/  IADD3 R3, PT, PT, -R3, -0x43300000, RZ ;  /* 0xbcd0000003037810 */ /* 0x000fe40007ffe1ff */
[----:B0-----:R-:W-:-:S15]  /*abf0*/  LOP3.LUT R16, R15, R16, RZ, 0x3c, !PT ;  /* 0x000000100f107212 */ /* 0x001fde00078e3cff */
[----:B------:R-:W-:-:S15]  /*ac00*/  NOP ;  /* 0x0000000000007918 */ /* 0x000fde0000000000 */
[----:B------:R-:W-:-:S15]  /*ac10*/  NOP ;  /* 0x0000000000007918 */ /* 0x000fde0000000000 */
[----:B------:R-:W-:-:S15]  /*ac20*/  NOP ;  /* 0x0000000000007918 */ /* 0x000fde0000000000 */
[----:B------:R-:W-:-:S01]  /*ac30*/  NOP ;  /* 0x0000000000007918 */ /* 0x000fc20000000000 */
[----:B------:R-:W0:Y:S02]  /*ac40*/  DFMA R12, R30, -R12, R22 ;  /* 0x8000000c1e0c722b */ /* 0x000e240000000016 */
[----:B0-----:R-:W-:-:S04]  /*ac50*/  FSETP.NEU.AND P0, PT, |R13|, R3, PT ;  /* 0x000000030d00720b */ /* 0x001fc80003f0d200 */
[----:B------:R-:W-:Y:S02]  /*ac60*/  FSEL R0, R14, R30, !P0 ;  /* 0x0000001e0e007208 */ /* 0x000fe40004000000 */
[----:B------:R-:W-:-:S03]  /*ac70*/  FSEL R31, R16, R31, !P0 ;  /* 0x0000001f101f7208 */ /* 0x000fc60004000000 */
[----:B------:R-:W-:Y:S01]  /*ac80*/  IMAD.MOV.U32 R30, RZ, RZ, R0 ;  /* 0x000000ffff1e7224 */ /* 0x000fe200078e0000 */
[----:B------:R-:W-:Y:S06]  /*ac90*/  BRA `(.L_x_5306) ;  /* 0x00000000005c7947 */ /* 0x000fec0003800000 */
.L_x_5305:
[----:B------:R-:W0:Y:S02]  /*aca0*/  DSETP.NAN.AND P0, PT, R18, R18, PT ;  /* 0x000000121200722a */ /* 0x000e240003f08000 */
[----:B0-----:R-:W-:Y:S05]  /*acb0*/  @P0 BRA `(.L_x_5307) ;  /* 0x0000000000480947 */ /* 0x001fea0003800000 */
[----:B------:R-:W0:Y:S02]  /*acc0*/  DSETP.NAN.AND P0, PT, R16, R16, PT ;  /* 0x000000101000722a */ /* 0x000e240003f08000 */
[----:B0-----:R-:W-:Y:S05]  /*acd0*/  @P0 BRA `(.L_x_5308) ;  /* 0x0000000000300947 */ /* 0x001fea0003800000 */
[----:B------:R-:W-:Y:S01]  /*ace0*/  ISETP.NE.AND P0, PT, R0, R13, PT ;  /* 0x0000000d0000720c */ /* 0x000fe20003f05270 */
[----:B------:R-:W-:Y:S01]  /*acf0*/  IMAD.MOV.U32 R30, RZ, RZ, 0x0 ;  /* 0x00000000ff1e7424 */ /* 0x000fe200078e00ff */
[----:B------:R-:W-:-:S11]  /*ad00*/  MOV R31, 0xfff80000 ;  /* 0xfff80000001f7802 */ /* 0x000fd60000000f00 */
[----:B------:R-:W-:Y:S05]  /*ad10*/  @!P0 BRA `(.L_x_5306) ;  /* 0x00000000003c8947 */ /* 0x000fea0003800000 */
[----:B------:R-:W-:Y:S02]  /*ad20*/  ISETP.NE.AND P0, PT, R0, 0x7ff00000, PT ;  /* 0x7ff000000000780c */ /* 0x000fe40003f05270 */
[----:B------:R-:W-:Y:S02]  /*ad30*/  LOP3.LUT R31, R19, 0x80000000, R17, 0x48, !PT ;  /* 0x80000000131f7812 */ /* 0x000fe400078e4811 */
[----:B------:R-:W-:-:S13]  /*ad40*/  ISETP.EQ.OR P0, PT, R13, RZ, !P0 ;  /* 0x000000ff0d00720c */ /* 0x000fda0004702670 */
[----:B------:R-:W-:Y:S01]  /*ad50*/  @P0 LOP3.LUT R0, R31, 0x7ff00000, RZ, 0xfc, !PT ;  /* 0x7ff000001f000812 */ /* 0x000fe200078efcff */
[----:B------:R-:W-:Y:S02]  /*ad60*/  @!P0 IMAD.MOV.U32 R30, RZ, RZ, RZ ;  /* 0x000000ffff1e8224 */ /* 0x000fe400078e00ff */
[----:B------:R-:W-:Y:S01]  /*ad70*/  @P0 IMAD.MOV.U32 R30, RZ, RZ, RZ ;  /* 0x000000ffff1e0224 */ /* 0x000fe200078e00ff */
[----:B------:R-:W-:Y:S01]  /*ad80*/  @P0 MOV R31, R0 ;  /* 0x00000000001f0202 */ /* 0x000fe20000000f00 */
[----:B------:R-:W-:Y:S06]  /*ad90*/  BRA `(.L_x_5306) ;  /* 0x00000000001c7947 */ /* 0x000fec0003800000 */
.L_x_5308:
[----:B------:R-:W-:Y:S01]  /*ada0*/  LOP3.LUT R3, R17, 0x80000, RZ, 0xfc, !PT ;  /* 0x0008000011037812 */ /* 0x000fe200078efcff */
[----:B------:R-:W-:-:S04]  /*adb0*/  IMAD.MOV.U32 R30, RZ, RZ, R16 ;  /* 0x000000ffff1e7224 */ /* 0x000fc800078e0010 */
[----:B------:R-:W-:Y:S01]  /*adc0*/  IMAD.MOV.U32 R31, RZ, RZ, R3 ;  /* 0x000000ffff1f7224 */ /* 0x000fe200078e0003 */
[----:B------:R-:W-:Y:S06]  /*add0*/  BRA `(.L_x_5306) ;  /* 0x00000000000c7947 */ /* 0x000fec0003800000 */
.L_x_5307:
[----:B------:R-:W-:Y:S02]  /*ade0*/  LOP3.LUT R3, R19, 0x80000, RZ, 0xfc, !PT ;  /* 0x0008000013037812 */ /* 0x000fe400078efcff */
[----:B------:R-:W-:-:S03]  /*adf0*/  MOV R30, R18 ;  /* 0x00000012001e7202 */ /* 0x000fc60000000f00 */
[----:B------:R-:W-:-:S07]  /*ae00*/  IMAD.MOV.U32 R31, RZ, RZ, R3 ;  /* 0x000000ffff1f7224 */ /* 0x000fce00078e0003 */
.L_x_5306:
[----:B------:R-:W-:Y:S05]  /*ae10*/  BSYNC.RECONVERGENT B3 ;  /* 0x0000000000037941 */ /* 0x000fea0003800200 */
.L_x_5304:
[----:B------:R-:W-:Y:S01]  /*ae20*/  MOV R2, R4 ;  /* 0x0000000400027202 */ /* 0x000fe20000000f00 */
[----:B------:R-:W-:Y:S02]  /*ae30*/  IMAD.MOV.U32 R3, RZ, RZ, 0x0 ;  /* 0x00000000ff037424 */ /* 0x000fe400078e00ff */
[----:B------:R-:W-:Y:S02]  /*ae40*/  IMAD.MOV.U32 R0, RZ, RZ, R30 ;  /* 0x000000ffff007224 */ /* 0x000fe400078e001e */
[----:B------:R-:W-:Y:S05]  /*ae50*/  RET.REL.NODEC R2 `(_ZN2at6native18elementwise_kernelILi128ELi2EZNS0_22gpu_kernel_impl_nocastIZZZNS0_17log1p_kernel_cudaERNS_18TensorIteratorBaseEENKUlvE_clEvENKUlvE1_clEvEUlN3c107complexIdEEE_EEvS4_RKT_EUliE_EEviT1_) ;  /* 0xffffff5002687950 */ /* 0x000fea0003c3ffff */
.L_x_5309:
        /* <DEDUP_REMOVED lines=10> */
.L_x_12151:


//--------------------- .text._ZN2at6native27unrolled_elementwise_kernelIZZZNS0_17log1p_kernel_cudaERNS_18TensorIteratorBaseEENKUlvE_clEvENKUlvE1_clEvEUlN3c107complexIdEEE_St5arrayIPcLm2EELi4E23TrivialOffsetCalculatorILi1EjESE_NS0_6memory15LoadWithoutCastENSF_16StoreWithoutCastEEEviT_T0_T2_T3_T4_T5_ --------------------------
	.section	.text._ZN2at6native27unrolled_elementwise_kernelIZZZNS0_17log1p_kernel_cudaERNS_18TensorIteratorBaseEENKUlvE_clEvENKUlvE1_clEvEUlN3c107complexIdEEE_St5arrayIPcLm2EELi4E23TrivialOffsetCalculatorILi1EjESE_NS0_6memory15LoadWithoutCastENSF_16StoreWithoutCastEEEviT_T0_T2_T3_T4_T5_,"ax",@progbits
	.align	128
        .global         _ZN2at6native27unrolled_elementwise_kernelIZZZNS0_17log1p_kernel_cudaERNS_18TensorIteratorBaseEENKUlvE_clEvENKUlvE1_clEvEUlN3c107complexIdEEE_St5arrayIPcLm2EELi4E23TrivialOffsetCalculatorILi1EjESE_NS0_6memory15LoadWithoutCastENSF_16StoreWithoutCastEEEviT_T0_T2_T3_T4_T5_
        .type           _ZN2at6native27unrolled_elementwise_kernelIZZZNS0_17log1p_kernel_cudaERNS_18TensorIteratorBaseEENKUlvE_clEvENKUlvE1_clEvEUlN3c107complexIdEEE_St5arrayIPcLm2EELi4E23TrivialOffsetCalculatorILi1EjESE_NS0_6memory15LoadWithoutCastENSF_16StoreWithoutCastEEEviT_T0_T2_T3_T4_T5_,@function
        .size           _ZN2at6native27unrolled_elementwise_kernelIZZZNS0_17log1p_kernel_cudaERNS_18TensorIteratorBaseEENKUlvE_clEvENKUlvE1_clEvEUlN3c107complexIdEEE_St5arrayIPcLm2EELi4E23TrivialOffsetCalculatorILi1EjESE_NS0_6memory15LoadWithoutCastENSF_16StoreWithoutCastEEEviT_T0_T2_T3_T4_T5_,(.L_x_12152 - _ZN2at6native27unrolled_elementwise_kernelIZZZNS0_17log1p_kernel_cudaERNS_18TensorIteratorBaseEENKUlvE_clEvENKUlvE1_clEvEUlN3c107complexIdEEE_St5arrayIPcLm2EELi4E23TrivialOffsetCalculatorILi1EjESE_NS0_6memory15LoadWithoutCastENSF_16StoreWithoutCastEEEviT_T0_T2_T3_T4_T5_)
        .other          _ZN2at6native27unrolled_elementwise_kernelIZZZNS0_17log1p_kernel_cudaERNS_18TensorIteratorBaseEENKUlvE_clEvENKUlvE1_clEvEUlN3c107complexIdEEE_St5arrayIPcLm2EELi4E23TrivialOffsetCalculatorILi1EjESE_NS0_6memory15LoadWithoutCastENSF_16StoreWithoutCastEEEviT_T0_T2_T3_T4_T5_,@"STO_CUDA_ENTRY STV_DEFAULT"
_ZN2at6native27unrolled_elementwise_kernelIZZZNS0_17log1p_kernel_cudaERNS_18TensorIteratorBaseEENKUlvE_clEvENKUlvE1_clEvEUlN3c107complexIdEEE_St5arrayIPcLm2EELi4E23TrivialOffsetCalculatorILi1EjESE_NS0_6memory15LoadWithoutCastENSF_16StoreWithoutCastEEEviT_T0_T2_T3_T4_T5_:
.text._ZN2at6native27unrolled_elementwise_kernelIZZZNS0_17log1p_kernel_cudaERNS_18TensorIteratorBaseEENKUlvE_clEvENKUlvE1_clEvEUlN3c107complexIdEEE_St5arrayIPcLm2EELi4E23TrivialOffsetCalculatorILi1EjESE_NS0_6memory15LoadWithoutCastENSF_16StoreWithoutCastEEEviT_T0_T2_T3_T4_T5_:
[----:B------:R-:W-:Y:S01]  /*0000*/  LDC R1, c[0x0][0x37c] ;  /* 0x0000df00ff017b82 */ /* 0x000fe20000000800 */
[----:B------:R-:W0:Y:S07]  /*0010*/  S2R R5, SR_CTAID.X ;  /* 0x0000000000057919 */ /* 0x000e2e0000002500 */
[----:B------:R-:W0:Y:S01]  /*0020*/  LDC R0, c[0x0][0x380] ;  /* 0x0000e000ff007b82 */ /* 0x000e220000000800 */
[----:B------:R-:W1:Y:S01]  /*0030*/  LDCU.64 UR4, c[0x0][0x358] ;  /* 0x00006b00ff0477ac */ /* 0x000e620008000a00 */
[----:B------:R-:W-:Y:S01]  /*0040*/  CS2R R26, SRZ ;  /* 0x00000000001a7805 */ /* 0x000fe2000001ff00 */
[----:B------:R-:W2:Y:S01]  /*0050*/  S2R R2, SR_TID.X ;  /* 0x0000000000027919 */ /* 0x000ea20000002100 */
[----:B------:R-:W-:-:S02]  /*0060*/  CS2R R24, SRZ ;  /* 0x0000000000187805 */ /* 0x000fc4000001ff00 */
[----:B------:R-:W-:Y:S02]  /*0070*/  CS2R R22, SRZ ;  /* 0x0000000000167805 */ /* 0x000fe4000001ff00 */
[----:B------:R-:W-:Y:S01]  /*0080*/  CS2R R20, SRZ ;  /* 0x0000000000147805 */ /* 0x000fe2000001ff00 */
[----:B0-----:R-:W-:Y:S02]  /*0090*/  IMAD R3, R5, -0x200, R0 ;  /* 0xfffffe0005037824 */ /* 0x001fe400078e0200 */
        /* <DEDUP_REMOVED lines=11> */
[----:B------:R-:W-:-:S04]  /*0150*/  CS2R R10, SRZ ;  /* 0x00000000000a7805 */ /* 0x000fc8000001ff00 */
[----:B-1----:R0:W5:Y:S07]  /*0160*/  @!P0 LDG.E.128 R20, desc[UR4][R6.64] ;  /* 0x0000000406148981 */ /* 0x00216e000c1e1d00 */
[----:B------:R-:W-:Y:S01]  /*0170*/  @!P3 IMAD R33, R5, 0x200, R2 ;  /* 0x000002000521b824 */ /* 0x000fe200078e0202 */
[----:B------:R-:W1:Y:S01]  /*0180*/  @!P3 LDC.64 R8, c[0x0][0x390] ;  /* 0x0000e400ff08bb82 */ /* 0x000e620000000a00 */
[----:B------:R-:W-:Y:S02]  /*0190*/  @!P3 VIADD R2, R2, 0x80 ;  /* 0x000000800202b836 */ /* 0x000fe40000000000 */
[----:B--2---:R-:W-:Y:S01]  /*01a0*/  @!P1 IMAD.WIDE.U32 R28, R13, 0x10, R28 ;  /* 0x000000100d1c9825 */ /* 0x004fe200078e001c */
[----:B------:R-:W-:-:S02]  /*01b0*/  CS2R R12, SRZ ;  /* 0x00000000000c7805 */ /* 0x000fc4000001ff00 */
[----:B------:R-:W-:Y:S02]  /*01c0*/  ISETP.GE.AND P2, PT, R2, R3, PT ;  /* 0x000000030200720c */ /* 0x000fe40003f46270 */
[----:B------:R0:W5:Y:S11]  /*01d0*/  @!P1 LDG.E.128 R24, desc[UR4][R28.64] ;  /* 0x000000041c189981 */ /* 0x000176000c1e1d00 */
[----:B------:R-:W2:Y:S01]  /*01e0*/  @!P2 LDC.64 R30, c[0x0][0x390] ;  /* 0x0000e400ff1eab82 */ /* 0x000ea20000000a00 */
[----:B------:R-:W-:-:S02]  /*01f0*/  @!P2 IMAD R15, R5, 0x200, R2 ;  /* 0x00000200050fa824 */ /* 0x000fc400078e0202 */
[----:B-1----:R-:W-:Y:S01]  /*0200*/  @!P3 IMAD.WIDE.U32 R32, R33, 0x10, R8 ;  /* 0x000000102120b825 */ /* 0x002fe200078e0008 */
[----:B------:R-:W-:-:S06]  /*0210*/  CS2R R8, SRZ ;  /* 0x0000000000087805 */ /* 0x000fcc000001ff00 */
[----:B------:R0:W5:Y:S01]  /*0220*/  @!P3 LDG.E.128 R8, desc[UR4][R32.64] ;  /* 0x000000042008b981 */ /* 0x000162000c1e1d00 */
[----:B--2---:R-:W-:Y:S01]  /*0230*/  @!P2 IMAD.WIDE.U32 R30, R15, 0x10, R30 ;  /* 0x000000100f1ea825 */ /* 0x004fe200078e001e */
[----:B------:R-:W-:-:S06]  /*0240*/  CS2R R14, SRZ ;  /* 0x00000000000e7805 */ /* 0x000fcc000001ff00 */
[----:B------:R0:W5:Y:S01]  /*0250*/  @!P2 LDG.E.128 R12, desc[UR4][R30.64] ;  /* 0x000000041e0ca981 */ /* 0x000162000c1e1d00 */
[----:B------:R-:W-:Y:S01]  /*0260*/  ISETP.GE.AND P0, PT, R0, R3, PT ;  /* 0x000000030000720c */ /* 0x000fe20003f06270 */
[----:B------:R-:W-:Y:S01]  /*0270*/  BSSY.RECONVERGENT B1, `(.L_x_5310) ;  /* 0x00003f3000017945 */ /* 0x000fe20003800200 */
[----:B------:R-:W-:Y:S02]  /*0280*/  CS2R R18, SRZ ;  /* 0x0000000000127805 */ /* 0x000fe4000001ff00 */
[----:B------:R-:W-:-:S09]  /*0290*/  CS2R R16, SRZ ;  /* 0x0000000000107805 */ /* 0x000fd2000001ff00 */
[----:B0-----:R-:W-:Y:S05]  /*02a0*/  @P0 BRA `(.L_x_5311) ;  /* 0x0000003c00bc0947 */ /* 0x001fea0003800000 */
[----:B-----5:R-:W0:Y:S01]  /*02b0*/  DADD R34, R20, 1 ;  /* 0x3ff0000014227429 */ /* 0x020e220000000000 */
        /* <DEDUP_REMOVED lines=70> */
[----:B------:R-:W-:Y:S05]  /*0720*/  CALL.REL.NOINC `($__internal_9_$__cuda_sm20_div_rn_f64_full) ;  /* 0x000000f400d87944 */ /* 0x000fea0003c00000 */
[----:B------:R-:W-:Y:S02]  /*0730*/  IMAD.MOV.U32 R36, RZ, RZ, R6 ;  /* 0x000000ffff247224 */ /* 0x000fe400078e0006 */
[----:B------:R-:W-:-:S07]  /*0740*/  IMAD.MOV.U32 R37, RZ, RZ, R7 ;  /* 0x000000ffff257224 */ /* 0x000fce00078e0007 */
.L_x_5313:
[----:B------:R-:W-:Y:S05]  /*0750*/  BSYNC.RECONVERGENT B2 ;  /* 0x0000000000027941 */ /* 0x000fea0003800200 */
.L_x_5312:
[----:B------:R-:W-:Y:S01]  /*0760*/  IMAD.MOV.U32 R6, RZ, RZ, -0x2449a4b7 ;  /* 0xdbb65b49ff067424 */ /* 0x000fe200078e00ff */
[----:B------:R-:W-:Y:S01]  /*0770*/  UMOV UR6, 0x2a25ff7e ;  /* 0x2a25ff7e00067882 */ /* 0x000fe20000000000 */
[----:B------:R-:W-:Y:S01]  /*0780*/  IMAD.MOV.U32 R7, RZ, RZ, 0x3f2d3b63 ;  /* 0x3f2d3b63ff077424 */ /* 0x000fe200078e00ff */
[----:B------:R-:W-:Y:S01]  /*0790*/  UMOV UR7, 0x3ef53e1d ;  /* 0x3ef53e1d00077882 */ /* 0x000fe20000000000 */
[----:B------:R-:W0:Y:S01]  /*07a0*/  DMUL R30, R36, R36 ;  /* 0x00000024241e7228 */ /* 0x000e220000000000 */
[----:B------:R-:W-:Y:S01]  /*07b0*/  ISETP.GE.AND P4, PT, R35, RZ, PT ;  /* 0x000000ff2300720c */ /* 0x000fe20003f86270 */
[----:B------:R-:W-:Y:S02]  /*07c0*/  @!P1 IMAD.MOV.U32 R40, RZ, RZ, 0x54442d18 ;  /* 0x54442d18ff289424 */ /* 0x000fe400078e00ff */
[----:B------:R-:W-:-:S15]  /*07d0*/  @!P1 IMAD.MOV.U32 R41, RZ, RZ, 0x400921fb ;  /* 0x400921fbff299424 */ /* 0x000fde00078e00ff */
[----:B------:R-:W-:-:S15]  /*07e0*/  NOP ;  /* 0x0000000000007918 */ /* 0x000fde0000000000 */
[----:B------:R-:W-:-:S15]  /*07f0*/  NOP ;  /* 0x0000000000007918 */ /* 0x000fde0000000000 */
[----:B------:R-:W-:-:S15]  /*0800*/  NOP ;  /* 0x0000000000007918 */ /* 0x000fde0000000000 */
        /* <DEDUP_REMOVED lines=91> */
[----:B------:R-:W0:Y:S02]  /*0dc0*/  DSETP.NEU.AND P3, PT, R18, RZ, PT ;  /* 0x000000ff1200722a */ /* 0x000e240003f6d000 */
[----:B0-----:R-:W-:Y:S02]  /*0dd0*/  @P3 IMAD.MOV.U32 R43, RZ, RZ, 0x7f3321d2 ;  /* 0x7f3321d2ff2b3424 */ /* 0x001fe400078e00ff */
[----:B------:R-:W-:-:S15]  /*0de0*/  @P3 IMAD.MOV.U32 R45, RZ, RZ, 0x4002d97c ;  /* 0x4002d97cff2d3424 */ /* 0x000fde00078e00ff */
[----:B------:R-:W-:-:S15]  /*0df0*/  NOP ;  /* 0x0000000000007918 */ /* 0x000fde0000000000 */
[----:B------:R-:W-:-:S15]  /*0e00*/  NOP ;  /* 0x0000000000007918 */ /* 0x000fde0000000000 */
[----:B------:R-:W-:-:S15]  /*0e10*/  NOP ;  /* 0x0000000000007918 */ /* 0x000fde0000000000 */
[----:B------:R-:W0:Y:S02]  /*0e20*/  DADD R18, -RZ, |R20| ;  /* 0x00000000ff127229 */ /* 0x000e240000000514 */
[----:B0-----:R-:W-:Y:S02]  /*0e30*/  ISETP.LT.U32.AND P0, PT, R32, R18, PT ;  /* 0x000000122000720c */ /* 0x001fe40003f01070 */
[----:B------:R-:W-:Y:S02]  /*0e40*/  ISETP.GT.U32.AND P2, PT, R18, R32, PT ;  /* 0x000000201200720c */ /* 0x000fe40003f44070 */
[----:B------:R-:W-:Y:S02]  /*0e50*/  ISETP.LT.U32.AND.EX P0, PT, R33, R19, PT, P0 ;  /* 0x000000132100720c */ /* 0x000fe40003f01100 */
[----:B------:R-:W-:Y:S02]  /*0e60*/  ISETP.GT.U32.AND.EX P2, PT, R19, R33, PT, P2 ;  /* 0x000000211300720c */ /* 0x000fe40003f44120 */
[----:B------:R-:W-:-:S02]  /*0e70*/  SEL R7, R33, R19, P0 ;  /* 0x0000001321077207 */ /* 0x000fc40000000000 */
[----:B------:R-:W-:Y:S02]  /*0e80*/  SEL R19, R19, R33, P2 ;  /* 0x0000002113137207 */ /* 0x000fe40001000000 */
[----:B------:R-:W-:Y:S01]  /*0e90*/  SEL R2, R32, R18, P0 ;  /* 0x0000001220027207 */ /* 0x000fe20000000000 */
[----:B------:R-:W-:Y:S01]  /*0ea0*/  IMAD.MOV.U32 R29, RZ, RZ, R7 ;  /* 0x000000ffff1d7224 */ /* 0x000fe200078e0007 */
[----:B------:R-:W-:Y:S02]  /*0eb0*/  @P1 PLOP3.LUT P0, PT, P4, PT, PT, 0x80, 0x8 ;  /* 0x000000000008181c */ /* 0x000fe4000270f070 */
[----:B------:R-:W-:Y:S01]  /*0ec0*/  LOP3.LUT R4, R19, 0xffc00000, RZ, 0xc0, !PT ;  /* 0xffc0000013047812 */ /* 0x000fe200078ec0ff */
[----:B------:R-:W-:Y:S01]  /*0ed0*/  IMAD.MOV.U32 R28, RZ, RZ, R2 ;  /* 0x000000ffff1c7224 */ /* 0x000fe200078e0002 */
[----:B------:R-:W-:-:S15]  /*0ee0*/  SEL R18, R18, R32, P2 ;  /* 0x0000002012127207 */ /* 0x000fde0001000000 */
[----:B------:R-:W-:-:S15]  /*0ef0*/  NOP ;  /* 0x0000000000007918 */ /* 0x000fde0000000000 */
[----:B------:R-:W-:-:S14]  /*0f00*/  NOP ;  /* 0x0000000000007918 */ /* 0x000fdc0000000000 */
[----:B------:R-:W0:Y:S01]  /*0f10*/  DFMA R38, R30, R38, -UR6 ;  /* 0x800000061e267e2b */ /* 0x000e220008000026 */
        /* <DEDUP_REMOVED lines=42> */
[----:B0-----:R-:W0:Y:S02]  /*11c0*/  @P1 DADD R30, -RZ, -R36 ;  /* 0x00000000ff1e1229 */ /* 0x001e240000000924 */
[----:B0-----:R-:W-:Y:S01]  /*11d0*/  @P1 FSEL R38, R36, R30, !P0 ;  /* 0x0000001e24261208 */ /* 0x001fe20004000000 */
[----:B------:R-:W-:Y:S01]  /*11e0*/  IMAD.MOV.U32 R30, RZ, RZ, RZ ;  /* 0x000000ffff1e7224 */ /* 0x000fe200078e00ff */
[----:B------:R-:W-:Y:S02]  /*11f0*/  @P1 FSEL R39, R37, R31, !P0 ;  /* 0x0000001f25271208 */ /* 0x000fe40004000000 */
[----:B------:R-:W-:Y:S02]  /*1200*/  LOP3.LUT R31, R4, 0x7fd00000, RZ, 0x3c, !PT ;  /* 0x7fd00000041f7812 */ /* 0x000fe400078e3cff */
[----:B------:R-:W-:-:S04]  /*1210*/  @!P1 PLOP3.LUT P0, PT, P4, PT, PT, 0x80, 0x8 ;  /* 0x000000000008981c */ /* 0x000fc8000270f070 */
[----:B------:R-:W-:Y:S02]  /*1220*/  @P3 FSEL R43, R43, 3.37028055040000000000e+12, !P0 ;  /* 0x54442d182b2b3808 */ /* 0x000fe40004000000 */
[----:B------:R-:W-:-:S15]  /*1230*/  @P3 FSEL R45, R45, 1.8213495016098022461, !P0 ;  /* 0x3fe921fb2d2d3808 */ /* 0x000fde0004000000 */
[----:B------:R-:W-:-:S15]  /*1240*/  NOP ;  /* 0x0000000000007918 */ /* 0x000fde0000000000 */
[----:B------:R-:W-:-:S15]  /*1250*/  NOP ;  /* 0x0000000000007918 */ /* 0x000fde0000000000 */
[----:B------:R-:W-:-:S05]  /*1260*/  NOP ;  /* 0x0000000000007918 */ /* 0x000fca0000000000 */
[----:B------:R-:W0:Y:S02]  /*1270*/  @!P1 DADD R40, -R36, R40 ;  /* 0x0000000024289229 */ /* 0x000e240000000128 */
[----:B0-----:R-:W-:Y:S02]  /*1280*/  @!P1 FSEL R6, R40, R36, !P0 ;  /* 0x0000002428069208 */ /* 0x001fe40004000000 */
[----:B------:R-:W-:-:S15]  /*1290*/  @!P1 FSEL R41, R41, R37, !P0 ;  /* 0x0000002529299208 */ /* 0x000fde0004000000 */
        /* <DEDUP_REMOVED lines=13> */
[----:B0-----:R0:W-:Y:S02]  /*1370*/  DMUL R36, R28, R28 ;  /* 0x0000001c1c247228 */ /* 0x0011e40000000000 */
[----:B0-----:R-:W-:Y:S02]  /*1380*/  @P1 IMAD.MOV.U32 R28, RZ, RZ, 0x54442d18 ;  /* 0x54442d18ff1c1424 */ /* 0x001fe400078e00ff */
[----:B------:R-:W-:-:S15]  /*1390*/  @P1 IMAD.MOV.U32 R29, RZ, RZ, 0x3ff921fb ;  /* 0x3ff921fbff1d1424 */ /* 0x000fde00078e00ff */
        /* <DEDUP_REMOVED lines=8> */
[----:B0-----:R0:W1:Y:S02]  /*1420*/  DFMA R36, R30, R30, R36 ;  /* 0x0000001e1e24722b */ /* 0x0010640000000024 */
[----:B0-----:R-:W-:Y:S02]  /*1430*/  IMAD.MOV.U32 R30, RZ, RZ, -0x1 ;  /* 0xffffffffff1e7424 */ /* 0x001fe400078e00ff */
[----:B------:R-:W-:-:S15]  /*1440*/  IMAD.MOV.U32 R31, RZ, RZ, 0x7fefffff ;  /* 0x7fefffffff1f7424 */ /* 0x000fde00078e00ff */
[----:B------:R-:W-:-:S15]  /*1450*/  NOP ;  /* 0x0000000000007918 */ /* 0x000fde0000000000 */
[----:B------:R-:W-:-:S15]  /*1460*/  NOP ;  /* 0x0000000000007918 */ /* 0x000fde0000000000 */
[----:B------:R-:W-:-:S15]  /*1470*/  NOP ;  /* 0x0000000000007918 */ /* 0x000fde0000000000 */
[----:B------:R-:W-:Y:S01]  /*1480*/  @P1 DADD R38, R38, R28 ;  /* 0x0000000026261229 */ /* 0x000fe2000000001c */
[----:B------:R-:W-:Y:S02]  /*1490*/  @!P1 IMAD.MOV.U32 R38, RZ, RZ, R6 ;  /* 0x000000ffff269224 */ /* 0x000fe400078e0006 */
[----:B-1----:R-:W-:Y:S02]  /*14a0*/  IMAD.MOV.U32 R6, RZ, RZ, R36 ;  /* 0x000000ffff067224 */ /* 0x002fe400078e0024 */
[----:B------:R-:W-:-:S15]  /*14b0*/  @!P1 IMAD.MOV.U32 R39, RZ, RZ, R41 ;  /* 0x000000ffff279224 */ /* 0x000fde00078e0029 */
[----:B------:R-:W-:-:S15]  /*14c0*/  NOP ;  /* 0x0000000000007918 */ /* 0x000fde0000000000 */
[----:B------:R-:W-:-:S15]  /*14d0*/  NOP ;  /* 0x0000000000007918 */ /* 0x000fde0000000000 */
[----:B------:R-:W-:-:S14]  /*14e0*/  NOP ;  /* 0x0000000000007918 */ /* 0x000fdc0000000000 */
[----:B------:R-:W-:-:S15]  /*14f0*/  @P3 DSETP.NEU.AND P4, PT, |R34|, |R22|, PT ;  /* 0x400000162200322a */ /* 0x000fde0003f8d200 */
[----:B------:R-:W-:-:S15]  /*1500*/  NOP ;  /* 0x0000000000007918 */ /* 0x000fde0000000000 */
[----:B------:R-:W-:-:S15]  /*1510*/  NOP ;  /* 0x0000000000007918 */ /* 0x000fde0000000000 */
[----:B------:R-:W-:-:S15]  /*1520*/  NOP ;  /* 0x0000000000007918 */ /* 0x000fde0000000000 */
[----:B------:R-:W-:-:S04]  /*1530*/  NOP ;  /* 0x0000000000007918 */ /* 0x000fc80000000000 */
[----:B------:R0:W-:Y:S02]  /*1540*/  DADD R28, |R34|, |R22| ;  /* 0x00000000221c7229 */ /* 0x0001e40000000616 */
[----:B0-----:R-:W-:Y:S02]  /*1550*/  IMAD.MOV.U32 R35, RZ, RZ, R30 ;  /* 0x000000ffff237224 */ /* 0x001fe400078e001e */
[----:B------:R-:W-:-:S15]  /*1560*/  IMAD.MOV.U32 R34, RZ, RZ, RZ ;  /* 0x000000ffff227224 */ /* 0x000fde00078e00ff */
[----:B------:R-:W-:-:S15]  /*1570*/  NOP ;  /* 0x0000000000007918 */ /* 0x000fde0000000000 */
[----:B------:R-:W-:-:S15]  /*1580*/  NOP ;  /* 0x0000000000007918 */ /* 0x000fde0000000000 */
[----:B------:R-:W-:-:S15]  /*1590*/  NOP ;  /* 0x0000000000007918 */ /* 0x000fde0000000000 */
[----:B------:R-:W0:Y:S02]  /*15a0*/  DSETP.MIN.AND P1, P6, R36, R30, PT ;  /* 0x0000001e2400722a */ /* 0x000e240003e20000 */
[----:B0-----:R-:W-:Y:S01]  /*15b0*/  SEL R40, R6, R35, P1 ;  /* 0x0000002306287207 */ /* 0x001fe20000800000 */
[----:B------:R-:W-:Y:S02]  /*15c0*/  IMAD.MOV.U32 R35, RZ, RZ, R31 ;  /* 0x000000ffff237224 */ /* 0x000fe400078e001f */
[----:B------:R-:W-:-:S05]  /*15d0*/  IMAD.MOV.U32 R6, RZ, RZ, R37 ;  /* 0x000000ffff067224 */ /* 0x000fca00078e0025 */
[----:B------:R-:W-:Y:S02]  /*15e0*/  FSEL R41, R6, R35, P1 ;  /* 0x0000002306297208 */ /* 0x000fe40000800000 */
[----:B------:R-:W-:Y:S02]  /*15f0*/  @P6 LOP3.LUT R41, R35, 0x80000, RZ, 0xfc, !PT ;  /* 0x0008000023296812 */ /* 0x000fe400078efcff */
[----:B------:R-:W-:Y:S02]  /*1600*/  @P3 FSEL R6, R43, R38, !P4 ;  /* 0x000000262b063208 */ /* 0x000fe40006000000 */
[----:B------:R-:W0:Y:S01]  /*1610*/  MUFU.RSQ64H R35, R41 ;  /* 0x0000002900237308 */ /* 0x000e220000001c00 */
[----:B------:R-:W-:Y:S02]  /*1620*/  @P3 FSEL R43, R45, R39, !P4 ;  /* 0x000000272d2b3208 */ /* 0x000fe40006000000 */
[----:B------:R-:W-:Y:S02]  /*1630*/  @!P3 FSEL R39, RZ, 2.1426990032196044922, P0 ;  /* 0x400921fbff27b808 */ /* 0x000fe40000000000 */
[----:B------:R-:W-:Y:S01]  /*1640*/  @!P3 FSEL R38, RZ, 3.37028055040000000000e+12, P0 ;  /* 0x54442d18ff26b808 */ /* 0x000fe20000000000 */
[----:B------:R-:W-:Y:S01]  /*1650*/  @P3 IMAD.MOV.U32 R39, RZ, RZ, R43 ;  /* 0x000000ffff273224 */ /* 0x000fe200078e002b */
[----:B------:R-:W-:Y:S01]  /*1660*/  ISETP.GE.U32.AND P0, PT, R7, 0x7ff00000, PT ;  /* 0x7ff000000700780c */ /* 0x000fe20003f06070 */
[----:B------:R-:W-:-:S03]  /*1670*/  @P3 IMAD.MOV.U32 R38, RZ, RZ, R6 ;  /* 0x000000ffff263224 */ /* 0x000fc600078e0006 */
[----:B------:R-:W-:-:S15]  /*1680*/  LOP3.LUT R43, R39, 0x80000000, R23, 0xb8, !PT ;  /* 0x80000000272b7812 */ /* 0x000fde00078eb817 */
[----:B------:R-:W-:-:S15]  /*1690*/  NOP ;  /* 0x0000000000007918 */ /* 0x000fde0000000000 */
[----:B------:R-:W-:-:S07]  /*16a0*/  NOP ;  /* 0x0000000000007918 */ /* 0x000fce0000000000 */
[----:B------:R-:W1:Y:S02]  /*16b0*/  DSETP.NAN.AND P2, PT, R28, R28, PT ;  /* 0x0000001c1c00722a */ /* 0x000e640003f48000 */
[----:B-1----:R-:W-:Y:S01]  /*16c0*/  FSEL R6, R28, R38, P2 ;  /* 0x000000261c067208 */ /* 0x002fe20001000000 */
[----:B------:R-:W-:Y:S01]  /*16d0*/  IMAD.MOV.U32 R28, RZ, RZ, 0x0 ;  /* 0x00000000ff1c7424 */ /* 0x000fe200078e00ff */
[----:B------:R-:W-:Y:S01]  /*16e0*/  FSEL R43, R29, R43, P2 ;  /* 0x0000002b1d2b7208 */ /* 0x000fe20001000000 */
[----:B------:R-:W-:-:S15]  /*16f0*/  IMAD.MOV.U32 R29, RZ, RZ, 0x3fd80000 ;  /* 0x3fd80000ff1d7424 */ /* 0x000fde00078e00ff */
[----:B------:R-:W-:-:S15]  /*1700*/  NOP ;  /* 0x0000000000007918 */ /* 0x000fde0000000000 */
[----:B------:R-:W-:-:S15]  /*1710*/  NOP ;  /* 0x0000000000007918 */ /* 0x000fde0000000000 */
[----:B------:R-:W-:-:S14]  /*1720*/  NOP ;  /* 0x0000000000007918 */ /* 0x000fdc0000000000 */
        /* <DEDUP_REMOVED lines=34> */
[----:B------:R-:W-:Y:S02]  /*1950*/  IMAD.MOV.U32 R18, RZ, RZ, R2 ;  /* 0x000000ffff127224 */ /* 0x000fe400078e0002 */
[----:B------:R-:W-:-:S15]  /*1960*/  IMAD.MOV.U32 R19, RZ, RZ, R7 ;  /* 0x000000ffff137224 */ /* 0x000fde00078e0007 */
[----:B------:R-:W-:-:S15]  /*1970*/  NOP ;  /* 0x0000000000007918 */ /* 0x000fde0000000000 */
[----:B------:R-:W-:-:S15]  /*1980*/  NOP ;  /* 0x0000000000007918 */ /* 0x000fde0000000000 */
[----:B------:R-:W-:-:S10]  /*1990*/  NOP ;  /* 0x0000000000007918 */ /* 0x000fd40000000000 */
[----:B------:R0:W1:Y:S02]  /*19a0*/  DSETP.GEU.AND P0, PT, R18, 0.5, PT ;  /* 0x3fe000001200742a */ /* 0x0000640003f0e000 */
[----:B0-----:R-:W-:Y:S02]  /*19b0*/  IMAD.MOV.U32 R18, RZ, RZ, R6 ;  /* 0x000000ffff127224 */ /* 0x001fe400078e0006 */
[----:B------:R-:W-:Y:S01]  /*19c0*/  IMAD.MOV.U32 R19, RZ, RZ, R43 ;  /* 0x000000ffff137224 */ /* 0x000fe200078e002b */
[----:B-1----:R-:W-:Y:S06]  /*19d0*/  @P0 BRA `(.L_x_5314) ;  /* 0x0000001400a40947 */ /* 0x002fec0003800000 */
        /* <DEDUP_REMOVED lines=73> */
[----:B------:R-:W-:Y:S05]  /*1e70*/  CALL.REL.NOINC `($__internal_9_$__cuda_sm20_div_rn_f64_full) ;  /* 0x000000e000047944 */ /* 0x000fea0003c00000 */
.L_x_5317:
[----:B------:R-:W-:Y:S05]  /*1e80*/  BSYNC.RECONVERGENT B2 ;  /* 0x0000000000027941 */ /* 0x000fea0003800200 */
.L_x_5316:
        /* <DEDUP_REMOVED lines=83> */
.L_x_5315:
        /* <DEDUP_REMOVED lines=192> */
.L_x_5318:
        /* <DEDUP_REMOVED lines=11> */
.L_x_5314:
        /* <DEDUP_REMOVED lines=31> */
[----:B0-----:R-:W-:Y:S02]  /*3260*/  IMAD.MOV.U32 R23, RZ, RZ, R31 ;  /* 0x000000ffff177224 */ /* 0x001fe400078e001f */
[----:B-1----:R-:W-:-:S15]  /*3270*/  IMAD.MOV.U32 R4, RZ, RZ, R21 ;  /* 0x000000ffff047224 */ /* 0x002fde00078e0015 */
        /* <DEDUP_REMOVED lines=8> */
[----:B------:R-:W-:Y:S01]  /*3300*/  IMAD.MOV.U32 R23, RZ, RZ, R33 ;  /* 0x000000ffff177224 */ /* 0x000fe200078e0021 */
[----:B------:R-:W-:Y:S01]  /*3310*/  ISETP.GE.U32.AND P0, PT, R7, 0x7ff00000, PT ;  /* 0x7ff000000700780c */ /* 0x000fe20003f06070 */
        /* <DEDUP_REMOVED lines=226> */
.L_x_5319:
[----:B------:R-:W-:Y:S01]  /*4140*/  IMAD.MOV.U32 R6, RZ, RZ, 0x0 ;  /* 0x00000000ff067424 */ /* 0x000fe200078e00ff */
[----:B------:R-:W-:Y:S01]  /*4150*/  LOP3.LUT P0, RZ, R17, 0x7fffffff, RZ, 0xc0, !PT ;  /* 0x7fffffff11ff7812 */ /* 0x000fe2000780c0ff */
[----:B------:R-:W-:-:S06]  /*4160*/  IMAD.MOV.U32 R7, RZ, RZ, 0x7ff00000 ;  /* 0x7ff00000ff077424 */ /* 0x000fcc00078e00ff */
[----:B------:R-:W0:Y:S02]  /*4170*/  DFMA R16, R16, R6, +INF ;  /* 0x7ff000001010742b */ /* 0x000e240000000006 */
[----:B0-----:R-:W-:Y:S02]  /*4180*/  FSEL R16, R16, RZ, P0 ;  /* 0x000000ff10107208 */ /* 0x001fe40000000000 */
[----:B------:R-:W-:-:S07]  /*4190*/  FSEL R17, R17, -QNAN , P0 ;  /* 0xfff0000011117808 */ /* 0x000fce0000000000 */
.L_x_5311:
[----:B------:R-:W-:Y:S05]  /*41a0*/  BSYNC.RECONVERGENT B1 ;  /* 0x0000000000017941 */ /* 0x000fea0003800200 */
.L_x_5310:
[----:B------:R-:W-:Y:S01]  /*41b0*/  VIADD R2, R0, 0x80 ;  /* 0x0000008000027836 */ /* 0x000fe20000000000 */
[----:B------:R-:W-:Y:S01]  /*41c0*/  BSSY.RECONVERGENT B1, `(.L_x_5320) ;  /* 0x00003e2000017945 */ /* 0x000fe20003800200 */
[----:B-----5:R-:W-:Y:S02]  /*41d0*/  CS2R R22, SRZ ;  /* 0x0000000000167805 */ /* 0x020fe4000001ff00 */
[----:B------:R-:W-:Y:S02]  /*41e0*/  CS2R R20, SRZ ;  /* 0x0000000000147805 */ /* 0x000fe4000001ff00 */
[----:B------:R-:W-:-:S13]  /*41f0*/  ISETP.GE.AND P0, PT, R2, R3, PT ;  /* 0x000000030200720c */ /* 0x000fda0003f06270 */
[----:B------:R-:W-:Y:S05]  /*4200*/  @P0 BRA `(.L_x_5321) ;  /* 0x0000003c00740947 */ /* 0x000fea0003800000 */
[----:B------:R-:W0:Y:S01]  /*4210*/  DADD R34, R24, 1 ;  /* 0x3ff0000018227429 */ /* 0x000e220000000000 */
        /* <DEDUP_REMOVED lines=71> */
.L_x_5323:
[----:B------:R-:W-:Y:S05]  /*4690*/  BSYNC.RECONVERGENT B2 ;  /* 0x0000000000027941 */ /* 0x000fea0003800200 */
.L_x_5322:
[----:B------:R-:W-:Y:S01]  /*46a0*/  IMAD.MOV.U32 R28, RZ, RZ, -0x2449a4b7 ;  /* 0xdbb65b49ff1c7424 */ /* 0x000fe200078e00ff */
[----:B------:R-:W-:Y:S01]  /*46b0*/  DSETP.NEU.AND P3, PT, R22, RZ, PT ;  /* 0x000000ff1600722a */ /* 0x000fe20003f6d000 */
[----:B------:R-:W-:Y:S01]  /*46c0*/  IMAD.MOV.U32 R29, RZ, RZ, 0x3f2d3b63 ;  /* 0x3f2d3b63ff1d7424 */ /* 0x000fe200078e00ff */
[----:B------:R-:W-:Y:S01]  /*46d0*/  UMOV UR6, 0x2a25ff7e ;  /* 0x2a25ff7e00067882 */ /* 0x000fe20000000000 */
[----:B------:R-:W-:Y:S01]  /*46e0*/  UMOV UR7, 0x3ef53e1d ;  /* 0x3ef53e1d00077882 */ /* 0x000fe20000000000 */
[----:B------:R-:W-:Y:S01]  /*46f0*/  ISETP.GE.AND P1, PT, R35, RZ, PT ;  /* 0x000000ff2300720c */ /* 0x000fe20003f26270 */
[----:B------:R-:W-:Y:S03]  /*4700*/  BSSY.RECONVERGENT B0, `(.L_x_5324) ;  /* 0x00000ac000007945 */ /* 0x000fe60003800200 */
[----:B------:R-:W-:-:S15]  /*4710*/  @!P2 PLOP3.LUT P0, PT, P1, PT, PT, 0x80, 0x8 ;  /* 0x000000000008a81c */ /* 0x000fde0000f0f070 */
[----:B------:R-:W-:-:S15]  /*4720*/  NOP ;  /* 0x0000000000007918 */ /* 0x000fde0000000000 */
[----:B------:R-:W-:-:S15]  /*4730*/  NOP ;  /* 0x0000000000007918 */ /* 0x000fde0000000000 */
[----:B------:R-:W-:-:S11]  /*4740*/  NOP ;  /* 0x0000000000007918 */ /* 0x000fd60000000000 */
        /* <DEDUP_REMOVED lines=155> */
[----:B------:R0:W1:Y:S02]  /*5100*/  @P2 DADD R6, R22, R28 ;  /* 0x0000000016062229 */ /* 0x000064000000001c */
[----:B01----:R-:W-:Y:S05]  /*5110*/  @!P3 BRA `(.L_x_5325) ;  /* 0x000000000020b947 */ /* 0x003fea0003800000 */
        /* <DEDUP_REMOVED lines=8> */
.L_x_5325:
[----:B------:R-:W-:Y:S02]  /*51a0*/  FSEL R38, RZ, 3.37028055040000000000e+12, P0 ;  /* 0x54442d18ff267808 */ /* 0x000fe40000000000 */
[----:B------:R-:W-:-:S07]  /*51b0*/  FSEL R39, RZ, 2.1426990032196044922, P0 ;  /* 0x400921fbff277808 */ /* 0x000fce0000000000 */
.L_x_5326:
[----:B------:R-:W-:Y:S05]  /*51c0*/  BSYNC.RECONVERGENT B0 ;  /* 0x0000000000007941 */ /* 0x000fea0003800200 */
.L_x_5324:
[----:B------:R-:W0:Y:S01]  /*51d0*/  DADD R22, -RZ, |R24| ;  /* 0x00000000ff167229 */ /* 0x000e220000000518 */
[----:B------:R-:W-:Y:S01]  /*51e0*/  IMAD.MOV.U32 R28, RZ, RZ, RZ ;  /* 0x000000ffff1c7224 */ /* 0x000fe200078e00ff */
[----:B0-----:R-:W-:Y:S02]  /*51f0*/  ISETP.LT.U32.AND P0, PT, R32, R22, PT ;  /* 0x000000162000720c */ /* 0x001fe40003f01070 */
[----:B------:R-:W-:Y:S02]  /*5200*/  LOP3.LUT R43, R39, 0x80000000, R27, 0xb8, !PT ;  /* 0x80000000272b7812 */ /* 0x000fe400078eb81b */
        /* <DEDUP_REMOVED lines=21> */
[----:B------:R-:W-:-:S15]  /*5360*/  DADD R28, |R34|, |R26| ;  /* 0x00000000221c7229 */ /* 0x000fde000000061a */
[----:B------:R-:W-:-:S15]  /*5370*/  NOP ;  /* 0x0000000000007918 */ /* 0x000fde0000000000 */
[----:B------:R-:W-:-:S15]  /*5380*/  NOP ;  /* 0x0000000000007918 */ /* 0x000fde0000000000 */
[----:B------:R-:W-:-:S15]  /*5390*/  NOP ;  /* 0x0000000000007918 */ /* 0x000fde0000000000 */
[----:B------:R-:W-:-:S04]  /*53a0*/  NOP ;  /* 0x0000000000007918 */ /* 0x000fc80000000000 */
[----:B0-----:R0:W1:Y:S02]  /*53b0*/  DMUL R34, R36, R36 ;  /* 0x0000002424227228 */ /* 0x0010640000000000 */
[----:B0-----:R-:W-:-:S15]  /*53c0*/  IMAD.MOV.U32 R36, RZ, RZ, RZ ;  /* 0x000000ffff247224 */ /* 0x001fde00078e00ff */
[----:B------:R-:W-:-:S15]  /*53d0*/  NOP ;  /* 0x0000000000007918 */ /* 0x000fde0000000000 */
[----:B------:R-:W-:-:S15]  /*53e0*/  NOP ;  /* 0x0000000000007918 */ /* 0x000fde0000000000 */
[----:B------:R-:W-:-:S15]  /*53f0*/  NOP ;  /* 0x0000000000007918 */ /* 0x000fde0000000000 */
[----:B------:R-:W-:-:S02]  /*5400*/  NOP ;  /* 0x0000000000007918 */ /* 0x000fc40000000000 */
[----:B-1----:R0:W1:Y:S02]  /*5410*/  DFMA R34, R30, R30, R34 ;  /* 0x0000001e1e22722b */ /* 0x0020640000000022 */
        /* <DEDUP_REMOVED lines=11> */
[----:B------:R-:W-:-:S04]  /*54d0*/  @P3 LOP3.LUT R45, R41, 0x80000, RZ, 0xfc, !PT ;  /* 0x00080000292d3812 */ /* 0x000fc800078efcff */
[----:B------:R-:W-:Y:S02]  /*54e0*/  SEL R44, R4, R37, P2 ;  /* 0x00000025042c7207 */ /* 0x000fe40001000000 */
[----:B------:R-:W0:-:S15]  /*54f0*/  MUFU.RSQ64H R37, R45 ;  /* 0x0000002d00257308 */ /* 0x000e1e0000001c00 */
[----:B------:R-:W-:-:S15]  /*5500*/  NOP ;  /* 0x0000000000007918 */ /* 0x000fde0000000000 */
[----:B------:R-:W-:-:S15]  /*5510*/  NOP ;  /* 0x0000000000007918 */ /* 0x000fde0000000000 */
[----:B------:R-:W-:-:S09]  /*5520*/  NOP ;  /* 0x0000000000007918 */ /* 0x000fd20000000000 */
[----:B------:R-:W1:Y:S02]  /*5530*/  DSETP.NAN.AND P0, PT, R28, R28, PT ;  /* 0x0000001c1c00722a */ /* 0x000e640003f08000 */
[----:B-1----:R-:W-:Y:S01]  /*5540*/  FSEL R4, R28, R38, P0 ;  /* 0x000000261c047208 */ /* 0x002fe20000000000 */
[----:B------:R-:W-:Y:S01]  /*5550*/  IMAD.MOV.U32 R28, RZ, RZ, 0x0 ;  /* 0x00000000ff1c7424 */ /* 0x000fe200078e00ff */
[----:B------:R-:W-:Y:S01]  /*5560*/  FSEL R43, R29, R43, P0 ;  /* 0x0000002b1d2b7208 */ /* 0x000fe20000000000 */
[----:B------:R-:W-:Y:S01]  /*5570*/  IMAD.MOV.U32 R29, RZ, RZ, 0x3fd80000 ;  /* 0x3fd80000ff1d7424 */ /* 0x000fe200078e00ff */
[----:B------:R-:W-:-:S15]  /*5580*/  ISETP.GE.U32.AND P0, PT, R7, 0x7ff00000, PT ;  /* 0x7ff000000700780c */ /* 0x000fde0003f06070 */
[----:B------:R-:W-:-:S15]  /*5590*/  NOP ;  /* 0x0000000000007918 */ /* 0x000fde0000000000 */
[----:B------:R-:W-:-:S15]  /*55a0*/  NOP ;  /* 0x0000000000007918 */ /* 0x000fde0000000000 */
[----:B------:R-:W-:-:S13]  /*55b0*/  NOP ;  /* 0x0000000000007918 */ /* 0x000fda0000000000 */
        /* <DEDUP_REMOVED lines=38> */
[----:B0-----:R-:W-:Y:S01]  /*5820*/  @!P0 FSEL R6, R22, R38, !P1 ;  /* 0x0000002616068208 */ /* 0x001fe20004800000 */
[----:B------:R-:W-:Y:S01]  /*5830*/  IMAD.MOV.U32 R22, RZ, RZ, R4 ;  /* 0x000000ffff167224 */ /* 0x000fe200078e0004 */
[----:B------:R-:W-:Y:S01]  /*5840*/  @!P0 FSEL R7, R23, R39, !P1 ;  /* 0x0000002717078208 */ /* 0x000fe20004800000 */
        /* <DEDUP_REMOVED lines=109> */
[----:B------:R-:W-:-:S03]  /*5f20*/  @P0 FSEL R21, R25, -QNAN , P1 ;  /* 0xfff0000019150808 */ /* 0x000fc60000800000 */
[----:B------:R-:W-:Y:S01]  /*5f30*/  @P0 IMAD.MOV.U32 R20, RZ, RZ, R4 ;  /* 0x000000ffff140224 */ /* 0x000fe200078e0004 */
        /* <DEDUP_REMOVED lines=173> */
.L_x_5327:
        /* <DEDUP_REMOVED lines=218> */
.L_x_5329:
        /* <DEDUP_REMOVED lines=51> */
.L_x_5332:
[----:B------:R-:W-:Y:S05]  /*7ae0*/  BSYNC.RECONVERGENT B3 ;  /* 0x0000000000037941 */ /* 0x000fea0003800200 */
.L_x_5331:
        /* <DEDUP_REMOVED lines=77> */
.L_x_5330:
[----:B------:R-:W-:Y:S05]  /*7fc0*/  BSYNC.RECONVERGENT B2 ;  /* 0x0000000000027941 */ /* 0x000fea0003800200 */
.L_x_5328:
[----:B-1----:R-:W1:Y:S02]  /*7fd0*/  DMUL R20, R20, 0.5 ;  /* 0x3fe0000014147828 */ /* 0x002e640000000000 */
.L_x_5321:
[----:B------:R-:W-:Y:S05]  /*7fe0*/  BSYNC.RECONVERGENT B1 ;  /* 0x0000000000017941 */ /* 0x000fea0003800200 */
.L_x_5320:
[----:B------:R-:W-:Y:S01]  /*7ff0*/  VIADD R2, R0, 0x100 ;  /* 0x0000010000027836 */ /* 0x000fe20000000000 */
[----:B------:R-:W-:Y:S01]  /*8000*/  BSSY.RECONVERGENT B1, `(.L_x_5333) ;  /* 0x00003e3000017945 */ /* 0x000fe20003800200 */
[----:B0-----:R-:W-:Y:S02]  /*8010*/  CS2R R26, SRZ ;  /* 0x00000000001a7805 */ /* 0x001fe4000001ff00 */
        /* <DEDUP_REMOVED lines=74> */
[----:B-1----:R-:W-:Y:S05]  /*84c0*/  CALL.REL.NOINC `($__internal_9_$__cuda_sm20_div_rn_f64_full) ;  /* 0x0000007800707944 */ /* 0x002fea0003c00000 */
.L_x_5336:
[----:B------:R-:W-:Y:S05]  /*84d0*/  BSYNC.RECONVERGENT B2 ;  /* 0x0000000000027941 */ /* 0x000fea0003800200 */
.L_x_5335:
        /* <DEDUP_REMOVED lines=145> */
[----:B0-----:R0:W2:Y:S02]  /*8df0*/  DFMA R28, R28, R6, R6 ;  /* 0x000000061c1c722b */ /* 0x0010a40000000006 */
[----:B0-----:R-:W-:Y:S02]  /*8e00*/  @!P2 IMAD.MOV.U32 R6, RZ, RZ, 0x54442d18 ;  /* 0x54442d18ff06a424 */ /* 0x001fe400078e00ff */
[----:B------:R-:W-:-:S15]  /*8e10*/  @!P2 IMAD.MOV.U32 R7, RZ, RZ, 0x400921fb ;  /* 0x400921fbff07a424 */ /* 0x000fde00078e00ff */
[----:B------:R-:W-:-:S15]  /*8e20*/  NOP ;  /* 0x0000000000007918 */ /* 0x000fde0000000000 */
[----:B------:R-:W-:-:S15]  /*8e30*/  NOP ;  /* 0x0000000000007918 */ /* 0x000fde0000000000 */
[----:B------:R-:W-:-:S15]  /*8e40*/  NOP ;  /* 0x0000000000007918 */ /* 0x000fde0000000000 */
[----:B--2---:R-:W0:Y:S02]  /*8e50*/  @!P2 DADD R6, -R28, R6 ;  /* 0x000000001c06a229 */ /* 0x004e240000000106 */
        /* <DEDUP_REMOVED lines=14> */
[----:B------:R0:W2:Y:S02]  /*8f40*/  @P2 DADD R6, R26, R28 ;  /* 0x000000001a062229 */ /* 0x0000a4000000001c */
[----:B0-2---:R-:W-:Y:S05]  /*8f50*/  @!P3 BRA `(.L_x_5338) ;  /* 0x000000000020b947 */ /* 0x005fea0003800000 */
        /* <DEDUP_REMOVED lines=8> */
.L_x_5338:
[----:B------:R-:W-:Y:S02]  /*8fe0*/  FSEL R38, RZ, 3.37028055040000000000e+12, P0 ;  /* 0x54442d18ff267808 */ /* 0x000fe40000000000 */
[----:B------:R-:W-:-:S07]  /*8ff0*/  FSEL R39, RZ, 2.1426990032196044922, P0 ;  /* 0x400921fbff277808 */ /* 0x000fce0000000000 */
.L_x_5339:
[----:B------:R-:W-:Y:S05]  /*9000*/  BSYNC.RECONVERGENT B0 ;  /* 0x0000000000007941 */ /* 0x000fea0003800200 */
.L_x_5337:
        /* <DEDUP_REMOVED lines=30> */
[----:B0-----:R0:W2:Y:S02]  /*91f0*/  DMUL R34, R36, R36 ;  /* 0x0000002424227228 */ /* 0x0010a40000000000 */
[----:B0-----:R-:W-:-:S15]  /*9200*/  IMAD.MOV.U32 R36, RZ, RZ, RZ ;  /* 0x000000ffff247224 */ /* 0x001fde00078e00ff */
[----:B------:R-:W-:-:S15]  /*9210*/  NOP ;  /* 0x0000000000007918 */ /* 0x000fde0000000000 */
[----:B------:R-:W-:-:S15]  /*9220*/  NOP ;  /* 0x0000000000007918 */ /* 0x000fde0000000000 */
[----:B------:R-:W-:-:S15]  /*9230*/  NOP ;  /* 0x0000000000007918 */ /* 0x000fde0000000000 */
[----:B------:R-:W-:-:S02]  /*9240*/  NOP ;  /* 0x0000000000007918 */ /* 0x000fc40000000000 */
[----:B--2---:R0:W2:Y:S02]  /*9250*/  DFMA R34, R30, R30, R34 ;  /* 0x0000001e1e22722b */ /* 0x0040a40000000022 */
[----:B0-----:R-:W-:Y:S02]  /*9260*/  IMAD.MOV.U32 R31, RZ, RZ, 0x7fefffff ;  /* 0x7fefffffff1f7424 */ /* 0x001fe400078e00ff */
[----:B------:R-:W-:Y:S02]  /*9270*/  IMAD.MOV.U32 R30, RZ, RZ, -0x1 ;  /* 0xffffffffff1e7424 */ /* 0x000fe400078e00ff */
[----:B------:R-:W-:Y:S02]  /*9280*/  IMAD.MOV.U32 R41, RZ, RZ, R31 ;  /* 0x000000ffff297224 */ /* 0x000fe400078e001f */
[----:B--2---:R-:W-:Y:S02]  /*9290*/  IMAD.MOV.U32 R4, RZ, RZ, R35 ;  /* 0x000000ffff047224 */ /* 0x004fe400078e0023 */
        /* <DEDUP_REMOVED lines=13> */
[----:B------:R-:W2:Y:S02]  /*9370*/  DSETP.NAN.AND P0, PT, R28, R28, PT ;  /* 0x0000001c1c00722a */ /* 0x000ea40003f08000 */
[----:B--2---:R-:W-:Y:S01]  /*9380*/  FSEL R4, R28, R38, P0 ;  /* 0x000000261c047208 */ /* 0x004fe20000000000 */
        /* <DEDUP_REMOVED lines=32> */
[----:B0-----:R0:W2:Y:S02]  /*9590*/  DMUL R38, R34, R38 ;  /* 0x0000002622267228 */ /* 0x0010a40000000000 */
        /* <DEDUP_REMOVED lines=11> */
[----:B--2---:R-:W0:Y:S02]  /*9650*/  DMUL R38, R34, R38 ;  /* 0x0000002622267228 */ /* 0x004e240000000000 */
        /* <DEDUP_REMOVED lines=40> */
[----:B0-----:R-:W-:Y:S02]  /*98e0*/  IMAD.MOV.U32 R25, RZ, RZ, R31 ;  /* 0x000000ffff197224 */ /* 0x001fe400078e001f */
[----:B--2---:R-:W-:-:S15]  /*98f0*/  IMAD.MOV.U32 R4, RZ, RZ, R11 ;  /* 0x000000ffff047224 */ /* 0x004fde00078e000b */
        /* <DEDUP_REMOVED lines=47> */
[----:B--2---:R-:W0:Y:S02]  /*9bf0*/  DMUL R28, R28, R10 ;  /* 0x0000000a1c1c7228 */ /* 0x004e240000000000 */
        /* <DEDUP_REMOVED lines=157> */
[----:B------:R-:W2:Y:S01]  /*a5d0*/  DFMA R32, R28, R32, UR6 ;  /* 0x000000061c207e2b */ /* 0x000ea20008000020 */
        /* <DEDUP_REMOVED lines=11> */
[----:B--2---:R-:W0:-:S15]  /*a690*/  DMUL R32, R28, R32 ;  /* 0x000000201c207228 */ /* 0x004e1e0000000000 */
        /* <DEDUP_REMOVED lines=25> */
[----:B0---4-:R-:W-:Y:S05]  /*a830*/  BRA `(.L_x_5334) ;  /* 0x00000014007c7947 */ /* 0x011fea0003800000 */
.L_x_5340:
        /* <DEDUP_REMOVED lines=34> */
[----:B0-----:R-:W-:-:S04]  /*aa60*/  @!P0 IMAD.MOV.U32 R2, RZ, RZ, R7 ;  /* 0x000000ffff028224 */ /* 0x001fc800078e0007 */
[----:B------:R-:W-:-:S05]  /*aa70*/  VIADD R4, R2, 0xffffffff ;  /* 0xffffffff02047836 */ /* 0x000fca0000000000 */
[----:B------:R-:W-:Y:S01]  /*aa80*/  ISETP.GE.U32.AND P1, PT, R4, 0x7fefffff, PT ;  /* 0x7fefffff0400780c */ /* 0x000fe20003f26070 */
[----:B------:R-:W-:Y:S02]  /*aa90*/  IMAD.MOV.U32 R4, RZ, RZ, R10 ;  /* 0x000000ffff047224 */ /* 0x000fe400078e000a */
[----:B------:R-:W-:-:S10]  /*aaa0*/  @!P0 IMAD.MOV.U32 R4, RZ, RZ, R6 ;  /* 0x000000ffff048224 */ /* 0x000fd400078e0006 */
        /* <DEDUP_REMOVED lines=27> */
[----:B--2---:R-:W-:Y:S01]  /*ac60*/  LOP3.LUT R6, R2, 0x80000000, RZ, 0x3c, !PT ;  /* 0x8000000002067812 */ /* 0x004fe200078e3cff */
[----:B------:R-:W-:-:S15]  /*ac70*/  IMAD.MOV.U32 R7, RZ, RZ, 0x43300000 ;  /* 0x43300000ff077424 */ /* 0x000fde00078e00ff */
[----:B------:R-:W-:-:S15]  /*ac80*/  NOP ;  /* 0x0000000000007918 */ /* 0x000fde0000000000 */
[----:B------:R-:W-:-:S15]  /*ac90*/  NOP ;  /* 0x0000000000007918 */ /* 0x000fde0000000000 */
[----:B------:R-:W-:-:S15]  /*aca0*/  NOP ;  /* 0x0000000000007918 */ /* 0x000fde0000000000 */
[----:B------:R-:W-:-:S01]  /*acb0*/  NOP ;  /* 0x0000000000007918 */ /* 0x000fc20000000000 */
        /* <DEDUP_REMOVED lines=148> */
.L_x_5342:
        /* <DEDUP_REMOVED lines=50> */
[----:B-1----:R-:W-:Y:S05]  /*b920*/  CALL.REL.NOINC `($__internal_9_$__cuda_sm20_div_rn_f64_full) ;  /* 0x0000004400587944 */ /* 0x002fea0003c00000 */
.L_x_5345:
[----:B------:R-:W-:Y:S05]  /*b930*/  BSYNC.RECONVERGENT B3 ;  /* 0x0000000000037941 */ /* 0x000fea0003800200 */
.L_x_5344:
        /* <DEDUP_REMOVED lines=76> */
[----:B0-----:R0:W2:Y:S02]  /*be00*/  DADD R10, R10, R28 ;  /* 0x000000000a0a7229 */ /* 0x0010a4000000001c */
.L_x_5343:
[----:B------:R-:W-:Y:S05]  /*be10*/  BSYNC.RECONVERGENT B2 ;  /* 0x0000000000027941 */ /* 0x000fea0003800200 */
.L_x_5341:
[----:B--2---:R2:W3:Y:S02]  /*be20*/  DMUL R24, R10, 0.5 ;  /* 0x3fe000000a187828 */ /* 0x0044e40000000000 */
.L_x_5334:
[----:B------:R-:W-:Y:S05]  /*be30*/  BSYNC.RECONVERGENT B1 ;  /* 0x0000000000017941 */ /* 0x000fea0003800200 */
.L_x_5333:
[----:B------:R-:W-:Y:S01]  /*be40*/  VIADD R2, R0, 0x180 ;  /* 0x0000018000027836 */ /* 0x000fe20000000000 */
[----:B------:R-:W-:Y:S01]  /*be50*/  BSSY.RECONVERGENT B1, `(.L_x_5346) ;  /* 0x00003e2000017945 */ /* 0x000fe20003800200 */
[----:B--2---:R-:W-:Y:S02]  /*be60*/  CS2R R10, SRZ ;  /* 0x00000000000a7805 */ /* 0x004fe4000001ff00 */
[----:B------:R-:W-:Y:S02]  /*be70*/  CS2R R8, SRZ ;  /* 0x0000000000087805 */ /* 0x000fe4000001ff00 */
[----:B------:R-:W-:-:S13]  /*be80*/  ISETP.GE.AND P0, PT, R2, R3, PT ;  /* 0x000000030200720c */ /* 0x000fda0003f06270 */
[----:B------:R-:W-:Y:S05]  /*be90*/  @P0 BRA `(.L_x_5347) ;  /* 0x0000003c00740947 */ /* 0x000fea0003800000 */
[----:B------:R-:W2:Y:S01]  /*bea0*/  DADD R34, R12, 1 ;  /* 0x3ff000000c227429 */ /* 0x000ea20000000000 */
        /* <DEDUP_REMOVED lines=16> */
[----:B------:R-:W2:Y:S02]  /*bfb0*/  DADD R32, -RZ, |R34| ;  /* 0x00000000ff207229 */ /* 0x000ea40000000522 */
[----:B--2---:R-:W-:Y:S02]  /*bfc0*/  FSEL R11, R9, R33, P2 ;  /* 0x00000021090b7208 */ /* 0x004fe40001000000 */
        /* <DEDUP_REMOVED lines=52> */
[----:B-1-3--:R-:W-:Y:S05]  /*c310*/  CALL.REL.NOINC `($__internal_9_$__cuda_sm20_div_rn_f64_full) ;  /* 0x0000003800dc7944 */ /* 0x00afea0003c00000 */
.L_x_5349:
[----:B------:R-:W-:Y:S05]  /*c320*/  BSYNC.RECONVERGENT B2 ;  /* 0x0000000000027941 */ /* 0x000fea0003800200 */
.L_x_5348:
        /* <DEDUP_REMOVED lines=176> */
.L_x_5351:
[----:B------:R-:W-:Y:S02]  /*ce30*/  FSEL R38, RZ, 3.37028055040000000000e+12, P0 ;  /* 0x54442d18ff267808 */ /* 0x000fe40000000000 */
[----:B------:R-:W-:-:S07]  /*ce40*/  FSEL R39, RZ, 2.1426990032196044922, P0 ;  /* 0x400921fbff277808 */ /* 0x000fce0000000000 */
.L_x_5352:
[----:B------:R-:W-:Y:S05]  /*ce50*/  BSYNC.RECONVERGENT B0 ;  /* 0x0000000000007941 */ /* 0x000fea0003800200 */
.L_x_5350:
        /* <DEDUP_REMOVED lines=388> */
.L_x_5353:
        /* <DEDUP_REMOVED lines=218> */
.L_x_5355:
        /* <DEDUP_REMOVED lines=50> */
[----:B-1-3--:R-:W-:Y:S05]  /*f760*/  CALL.REL.NOINC `($__internal_9_$__cuda_sm20_div_rn_f64_full) ;  /* 0x0000000400c87944 */ /* 0x00afea0003c00000 */
.L_x_5358:
[----:B------:R-:W-:Y:S05]  /*f770*/  BSYNC.RECONVERGENT B3 ;  /* 0x0000000000037941 */ /* 0x000fea0003800200 */
.L_x_5357:
        /* <DEDUP_REMOVED lines=77> */
.L_x_5356:
[----:B------:R-:W-:Y:S05]  /*fc50*/  BSYNC.RECONVERGENT B2 ;  /* 0x0000000000027941 */ /* 0x000fea0003800200 */
.L_x_5354:
[----:B--2---:R-:W2:Y:S02]  /*fc60*/  DMUL R8, R8, 0.5 ;  /* 0x3fe0000008087828 */ /* 0x004ea40000000000 */
.L_x_5347:
[----:B------:R-:W-:Y:S05]  /*fc70*/  BSYNC.RECONVERGENT B1 ;  /* 0x0000000000017941 */ /* 0x000fea0003800200 */
.L_x_5346:
[----:B------:R-:W-:Y:S01]  /*fc80*/  ISETP.GE.AND P0, PT, R0, R3, PT ;  /* 0x000000030000720c */ /* 0x000fe20003f06270 */
[----:B------:R-:W-:Y:S04]  /*fc90*/  BSSY.RECONVERGENT B0, `(.L_x_5359) ;  /* 0x0000017000007945 */ /* 0x000fe80003800200 */
[----:B------:R-:W-:Y:S08]  /*fca0*/  BSSY.RELIABLE B1, `(.L_x_5360) ;  /* 0x000000f000017945 */ /* 0x000ff00003800100 */
[----:B------:R-:W-:Y:S05]  /*fcb0*/  @P0 BRA `(.L_x_5361) ;  /* 0x0000000000340947 */ /* 0x000fea0003800000 */
[----:B------:R-:W4:Y:S01]  /*fcc0*/  LDC.64 R6, c[0x0][0x388] ;  /* 0x0000e200ff067b82 */ /* 0x000f220000000a00 */
[----:B------:R-:W-:Y:S02]  /*fcd0*/  IMAD R13, R5, 0x200, R0 ;  /* 0x00000200050d7824 */ /* 0x000fe400078e0200 */
[----:B------:R-:W-:-:S05]  /*fce0*/  VIADD R0, R0, 0x80 ;  /* 0x0000008000007836 */ /* 0x000fca0000000000 */
[----:B------:R-:W-:-:S13]  /*fcf0*/  ISETP.GE.AND P0, PT, R0, R3, PT ;  /* 0x000000030000720c */ /* 0x000fda0003f06270 */
[----:B------:R-:W-:Y:S05]  /*fd00*/  @P0 BREAK.RELIABLE B1 ;  /* 0x0000000000010942 */ /* 0x000fea0003800100 */
[----:B----4-:R-:W-:-:S05]  /*fd10*/  IMAD.WIDE.U32 R6, R13, 0x10, R6 ;  /* 0x000000100d067825 */ /* 0x010fca00078e0006 */
[----:B------:R4:W-:Y:S01]  /*fd20*/  STG.E.128 desc[UR4][R6.64], R16 ;  /* 0x0000001006007986 */ /* 0x0009e2000c101d04 */
[----:B------:R-:W-:Y:S05]  /*fd30*/  @P0 BRA `(.L_x_5362) ;  /* 0x0000000000300947 */ /* 0x000fea0003800000 */
[----:B----4-:R-:W4:Y:S01]  /*fd40*/  LDC.64 R6, c[0x0][0x388] ;  /* 0x0000e200ff067b82 */ /* 0x010f220000000a00 */
[----:B------:R-:W-:Y:S02]  /*fd50*/  IMAD R13, R5, 0x200, R0 ;  /* 0x00000200050d7824 */ /* 0x000fe400078e0200 */
[----:B------:R-:W-:Y:S02]  /*fd60*/  VIADD R0, R0, 0x80 ;  /* 0x0000008000007836 */ /* 0x000fe40000000000 */
[----:B----4-:R-:W-:-:S05]  /*fd70*/  IMAD.WIDE.U32 R6, R13, 0x10, R6 ;  /* 0x000000100d067825 */ /* 0x010fca00078e0006 */
[----:B-1----:R4:W-:Y:S02]  /*fd80*/  STG.E.128 desc[UR4][R6.64], R20 ;  /* 0x0000001406007986 */ /* 0x0029e4000c101d04 */
.L_x_5361:
[----:B------:R-:W-:Y:S05]  /*fd90*/  BSYNC.RELIABLE B1 ;  /* 0x0000000000017941 */ /* 0x000fea0003800100 */
.L_x_5360:
[----:B------:R-:W-:-:S13]  /*fda0*/  ISETP.GE.AND P0, PT, R0, R3, PT ;  /* 0x000000030000720c */ /* 0x000fda0003f06270 */
[----:B----4-:R-:W4:Y:S01]  /*fdb0*/  @!P0 LDC.64 R6, c[0x0][0x388] ;  /* 0x0000e200ff068b82 */ /* 0x010f220000000a00 */
[----:B------:R-:W-:Y:S02]  /*fdc0*/  @!P0 IMAD R13, R5, 0x200, R0 ;  /* 0x00000200050d8824 */ /* 0x000fe400078e0200 */
[----:B------:R-:W-:Y:S02]  /*fdd0*/  @!P0 VIADD R0, R0, 0x80 ;  /* 0x0000008000008836 */ /* 0x000fe40000000000 */
[----:B----4-:R-:W-:-:S05]  /*fde0*/  @!P0 IMAD.WIDE.U32 R6, R13, 0x10, R6 ;  /* 0x000000100d068825 */ /* 0x010fca00078e0006 */
[----:B---3--:R3:W-:Y:S02]  /*fdf0*/  @!P0 STG.E.128 desc[UR4][R6.64], R24 ;  /* 0x0000001806008986 */ /* 0x0087e4000c101d04 */
.L_x_5362:
[----:B------:R-:W-:Y:S05]  /*fe00*/  BSYNC.RECONVERGENT B0 ;  /* 0x0000000000007941 */ /* 0x000fea0003800200 */
.L_x_5359:
[----:B------:R-:W-:Y:S05]  /*fe10*/  WARPSYNC.ALL ;  /* 0x0000000000007948 */ /* 0x000fea0003800000 */
[----:B------:R-:W-:-:S13]  /*fe20*/  ISETP.GE.AND P0, PT, R0, R3, PT ;  /* 0x000000030000720c */ /* 0x000fda0003f06270 */
[----:B------:R-:W-:Y:S05]  /*fe30*/  @P0 EXIT ;  /* 0x000000000000094d */ /* 0x000fea0003800000 */
[----:B------:R-:W5:Y:S01]  /*fe40*/  LDC.64 R2, c[0x0][0x388] ;  /* 0x0000e200ff027b82 */ /* 0x000f620000000a00 */
[----:B------:R-:W-:-:S04]  /*fe50*/  IMAD R5, R5, 0x200, R0 ;  /* 0x0000020005057824 */ /* 0x000fc800078e0200 */
[----:B-----5:R-:W-:-:S05]  /*fe60*/  IMAD.WIDE.U32 R2, R5, 0x10, R2 ;  /* 0x0000001005027825 */ /* 0x020fca00078e0002 */
[----:B--2---:R-:W-:Y:S01]  /*fe70*/  STG.E.128 desc[UR4][R2.64], R8 ;  /* 0x0000000802007986 */ /* 0x004fe2000c101d04 */
[----:B------:R-:W-:Y:S05]  /*fe80*/  EXIT ;  /* 0x000000000000794d */ /* 0x000fea0003800000 */
        .weak           $__internal_9_$__cuda_sm20_div_rn_f64_full
        .type           $__internal_9_$__cuda_sm20_div_rn_f64_full,@function
        .size           $__internal_9_$__cuda_sm20_div_rn_f64_full,(.L_x_12152 - $__internal_9_$__cuda_sm20_div_rn_f64_full)
$__internal_9_$__cuda_sm20_div_rn_f64_full:
[----:B------:R-:W-:Y:S01]  /*fe90*/  IMAD.MOV.U32 R41, RZ, RZ, R7 ;  /* 0x000000ffff297224 */ /* 0x000fe200078e0007 */
[----:B------:R-:W-:Y:S01]  /*fea0*/  LOP3.LUT R7, R29, 0x7ff00000, RZ, 0xc0, !PT ;  /* 0x7ff000001d077812 */ /* 0x000fe200078ec0ff */
[----:B------:R-:W-:Y:S01]  /*feb0*/  IMAD.MOV.U32 R37, RZ, RZ, R29 ;  /* 0x000000ffff257224 */ /* 0x000fe200078e001d */
[----:B------:R-:W-:Y:S01]  /*fec0*/  BSSY.RECONVERGENT B0, `(.L_x_5363) ;  /* 0x0000085000007945 */ /* 0x000fe20003800200 */
[----:B------:R-:W-:Y:S01]  /*fed0*/  IMAD.MOV.U32 R40, RZ, RZ, R6 ;  /* 0x000000ffff287224 */ /* 0x000fe200078e0006 */
[C---:B------:R-:W-:Y:S01]  /*fee0*/  FSETP.GEU.AND P0, PT, |R41|.reuse, 1.469367938527859385e-39, PT ;  /* 0x001000002900780b */ /* 0x040fe20003f0e200 */
[----:B------:R-:W-:Y:S01]  /*fef0*/  IMAD.MOV.U32 R6, RZ, RZ, 0x1ca00000 ;  /* 0x1ca00000ff067424 */ /* 0x000fe200078e00ff */
[----:B------:R-:W-:Y:S01]  /*ff00*/  LOP3.LUT R4, R41, 0x7ff00000, RZ, 0xc0, !PT ;  /* 0x7ff0000029047812 */ /* 0x000fe200078ec0ff */
[--C-:B------:R-:W-:Y:S02]  /*ff10*/  IMAD.MOV.U32 R36, RZ, RZ, R28.reuse ;  /* 0x000000ffff247224 */ /* 0x100fe400078e001c */
[----:B------:R-:W-:Y:S01]  /*ff20*/  IMAD.MOV.U32 R42, RZ, RZ, R28 ;  /* 0x000000ffff2a7224 */ /* 0x000fe200078e001c */
[----:B------:R-:W-:Y:S01]  /*ff30*/  ISETP.GE.U32.AND P3, PT, R4, R7, PT ;  /* 0x000000070400720c */ /* 0x000fe20003f66070 */
[----:B------:R-:W-:-:S03]  /*ff40*/  IMAD.MOV.U32 R38, RZ, RZ, R40 ;  /* 0x000000ffff267224 */ /* 0x000fc600078e0028 */
[----:B------:R-:W-:Y:S02]  /*ff50*/  SEL R30, R6, 0x63400000, !P3 ;  /* 0x63400000061e7807 */ /* 0x000fe40005800000 */
[----:B------:R-:W-:Y:S02]  /*ff60*/  FSETP.GEU.AND P3, PT, |R29|, 1.469367938527859385e-39, PT ;  /* 0x001000001d00780b */ /* 0x000fe40003f6e200 */
[----:B------:R-:W-:Y:S02]  /*ff70*/  @!P0 LOP3.LUT R31, R37, 0x7ff00000, RZ, 0xc0, !PT ;  /* 0x7ff00000251f8812 */ /* 0x000fe400078ec0ff */
[----:B------:R-:W-:Y:S02]  /*ff80*/  LOP3.LUT R29, R29, 0x800fffff, RZ, 0xc0, !PT ;  /* 0x800fffff1d1d7812 */ /* 0x000fe400078ec0ff */
[----:B------:R-:W-:Y:S02]  /*ff90*/  @!P0 ISETP.GE.U32.AND P4, PT, R4, R31, PT ;  /* 0x0000001f0400820c */ /* 0x000fe40003f86070 */
[----:B------:R-:W-:Y:S01]  /*ffa0*/  LOP3.LUT R39, R30, 0x800fffff, R41, 0xf8, !PT ;  /* 0x800fffff1e277812 */ /* 0x000fe200078ef829 */
[----:B------:R-:W-:Y:S01]  /*ffb0*/  @!P0 IMAD.MOV.U32 R30, RZ, RZ, RZ ;  /* 0x000000ffff1e8224 */ /* 0x000fe200078e00ff */
[----:B------:R-:W-:-:S02]  /*ffc0*/  @!P0 SEL R31, R6, 0x63400000, !P4 ;  /* 0x63400000061f8807 */ /* 0x000fc40006000000 */
[----:B------:R-:W-:Y:S02]  /*ffd0*/  LOP3.LUT R43, R29, 0x3ff00000, RZ, 0xfc, !PT ;  /* 0x3ff000001d2b7812 */ /* 0x000fe400078efcff */
[----:B------:R-:W-:-:S04]  /*ffe0*/  @!P0 LOP3.LUT R31, R31, 0x80000000, R41, 0xf8, !PT ;  /* 0x800000001f1f8812 */ /* 0x000fc800078ef829 */
[----:B------:R-:W-:Y:S01]  /*fff0*/  @!P0 LOP3.LUT R31, R31, 0x100000, RZ, 0xfc, !PT ;  /* 0x001000001f1f8812 */ /* 0x000fe200078efcff */
[----:B------:R-:W0:Y:S02]  /*10000*/  @!P3 DMUL R42, R36, 8.98846567431157953865e+307 ;  /* 0x7fe00000242ab828 */ /* 0x000e240000000000 */
[----:B0-----:R-:W-:-:S15]  /*10010*/  @!P3 LOP3.LUT R7, R43, 0x7ff00000, RZ, 0xc0, !PT ;  /* 0x7ff000002b07b812 */ /* 0x001fde00078ec0ff */
[----:B------:R-:W-:-:S15]  /*10020*/  NOP ;  /* 0x0000000000007918 */ /* 0x000fde0000000000 */
[----:B------:R-:W-:-:S15]  /*10030*/  NOP ;  /* 0x0000000000007918 */ /* 0x000fde0000000000 */
[----:B------:R-:W-:-:S15]  /*10040*/  NOP ;  /* 0x0000000000007918 */ /* 0x000fde0000000000 */
[----:B------:R-:W-:-:S02]  /*10050*/  NOP ;  /* 0x0000000000007918 */ /* 0x000fc40000000000 */
[----:B------:R0:W-:Y:S02]  /*10060*/  @!P0 DFMA R38, R38, 2, -R30 ;  /* 0x400000002626882b */ /* 0x0001e4000000081e */
[----:B0-----:R-:W0:Y:S01]  /*10070*/  MUFU.RCP64H R31, R43 ;  /* 0x0000002b001f7308 */ /* 0x001e220000001800 */
[----:B------:R-:W-:-:S15]  /*10080*/  IMAD.MOV.U32 R30, RZ, RZ, 0x1 ;  /* 0x00000001ff1e7424 */ /* 0x000fde00078e00ff */
[----:B------:R-:W-:-:S15]  /*10090*/  NOP ;  /* 0x0000000000007918 */ /* 0x000fde0000000000 */
[----:B------:R-:W-:-:S15]  /*100a0*/  NOP ;  /* 0x0000000000007918 */ /* 0x000fde0000000000 */
[----:B------:R-:W-:-:S15]  /*100b0*/  NOP ;  /* 0x0000000000007918 */ /* 0x000fde0000000000 */
[----:B------:R-:W-:-:S01]  /*100c0*/  NOP ;  /* 0x0000000000007918 */ /* 0x000fc20000000000 */
        /* <DEDUP_REMOVED lines=36> */
[----:B0-----:R-:W-:Y:S01]  /*10310*/  IMAD.MOV.U32 R28, RZ, RZ, R4 ;  /* 0x000000ffff1c7224 */ /* 0x001fe200078e0004 */
[----:B------:R-:W-:-:S05]  /*10320*/  @!P0 LOP3.LUT R28, R39, 0x7ff00000, RZ, 0xc0, !PT ;  /* 0x7ff00000271c8812 */ /* 0x000fca00078ec0ff */
[----:B------:R-:W-:-:S05]  /*10330*/  VIADD R29, R28, 0xffffffff ;  /* 0xffffffff1c1d7836 */ /* 0x000fca0000000000 */
        /* <DEDUP_REMOVED lines=8> */
[----:B------:R-:W-:Y:S01]  /*103c0*/  SEL R7, R6, 0x63400000, !P0 ;  /* 0x6340000006077807 */ /* 0x000fe20004000000 */
[----:B------:R-:W-:-:S04]  /*103d0*/  IMAD.MOV.U32 R6, RZ, RZ, RZ ;  /* 0x000000ffff067224 */ /* 0x000fc800078e00ff */
[----:B------:R-:W-:-:S04]  /*103e0*/  IMAD.IADD R4, R4, 0x1, -R7 ;  /* 0x0000000104047824 */ /* 0x000fc800078e0a07 */
        /* <DEDUP_REMOVED lines=12> */
[----:B------:R-:W-:-:S06]  /*104b0*/  IMAD.MOV.U32 R28, RZ, RZ, RZ ;  /* 0x000000ffff1c7224 */ /* 0x000fcc00078e00ff */
[----:B------:R-:W0:Y:S02]  /*104c0*/  DFMA R28, R44, -R28, R30 ;  /* 0x8000001c2c1c722b */ /* 0x000e24000000001e */
[----:B0-----:R-:W-:-:S15]  /*104d0*/  FSETP.NEU.AND P0, PT, |R29|, R4, PT ;  /* 0x000000041d00720b */ /* 0x001fde0003f0d200 */
[----:B------:R-:W-:-:S15]  /*104e0*/  NOP ;  /* 0x0000000000007918 */ /* 0x000fde0000000000 */
[----:B------:R-:W-:-:S15]  /*104f0*/  NOP ;  /* 0x0000000000007918 */ /* 0x000fde0000000000 */
[----:B------:R-:W-:-:S15]  /*10500*/  NOP ;  /* 0x0000000000007918 */ /* 0x000fde0000000000 */
[----:B------:R-:W-:-:S02]  /*10510*/  NOP ;  /* 0x0000000000007918 */ /* 0x000fc40000000000 */
[----:B------:R-:W0:Y:S02]  /*10520*/  DMUL.RP R30, R30, R36 ;  /* 0x000000241e1e7228 */ /* 0x000e240000008000 */
[----:B0-----:R-:W-:Y:S02]  /*10530*/  LOP3.LUT R6, R31, R6, RZ, 0x3c, !PT ;  /* 0x000000061f067212 */ /* 0x001fe400078e3cff */
[----:B------:R-:W-:Y:S02]  /*10540*/  FSEL R4, R30, R44, !P0 ;  /* 0x0000002c1e047208 */ /* 0x000fe40004000000 */
[----:B------:R-:W-:-:S03]  /*10550*/  FSEL R7, R6, R45, !P0 ;  /* 0x0000002d06077208 */ /* 0x000fc60004000000 */
[----:B------:R-:W-:Y:S02]  /*10560*/  IMAD.MOV.U32 R44, RZ, RZ, R4 ;  /* 0x000000ffff2c7224 */ /* 0x000fe400078e0004 */
[----:B------:R-:W-:Y:S01]  /*10570*/  IMAD.MOV.U32 R45, RZ, RZ, R7 ;  /* 0x000000ffff2d7224 */ /* 0x000fe200078e0007 */
[----:B------:R-:W-:Y:S06]  /*10580*/  BRA `(.L_x_5365) ;  /* 0x0000000000607947 */ /* 0x000fec0003800000 */
.L_x_5364:
        /* <DEDUP_REMOVED lines=8> */
[----:B------:R-:W-:-:S04]  /*10610*/  ISETP.NE.AND P0, PT, R28, 0x7ff00000, PT ;  /* 0x7ff000001c00780c */ /* 0x000fc80003f05270 */
[----:B------:R-:W-:Y:S02]  /*10620*/  ISETP.EQ.OR P0, PT, R7, RZ, !P0 ;  /* 0x000000ff0700720c */ /* 0x000fe40004702670 */
[----:B------:R-:W-:-:S11]  /*10630*/  LOP3.LUT R7, R41, 0x80000000, R37, 0x48, !PT ;  /* 0x8000000029077812 */ /* 0x000fd600078e4825 */
[----:B------:R-:W-:Y:S01]  /*10640*/  @P0 LOP3.LUT R4, R7, 0x7ff00000, RZ, 0xfc, !PT ;  /* 0x7ff0000007040812 */ /* 0x000fe200078efcff */
[----:B------:R-:W-:Y:S02]  /*10650*/  @!P0 IMAD.MOV.U32 R44, RZ, RZ, RZ ;  /* 0x000000ffff2c8224 */ /* 0x000fe400078e00ff */
[----:B------:R-:W-:Y:S02]  /*10660*/  @!P0 IMAD.MOV.U32 R45, RZ, RZ, R7 ;  /* 0x000000ffff2d8224 */ /* 0x000fe400078e0007 */
[----:B------:R-:W-:Y:S02]  /*10670*/  @P0 IMAD.MOV.U32 R44, RZ, RZ, RZ ;  /* 0x000000ffff2c0224 */ /* 0x000fe400078e00ff */
[----:B------:R-:W-:Y:S01]  /*10680*/  @P0 IMAD.MOV.U32 R45, RZ, RZ, R4 ;  /* 0x000000ffff2d0224 */ /* 0x000fe200078e0004 */
[----:B------:R-:W-:Y:S06]  /*10690*/  BRA `(.L_x_5365) ;  /* 0x00000000001c7947 */ /* 0x000fec0003800000 */
.L_x_5367:
[----:B------:R-:W-:Y:S01]  /*106a0*/  LOP3.LUT R7, R37, 0x80000, RZ, 0xfc, !PT ;  /* 0x0008000025077812 */ /* 0x000fe200078efcff */
[----:B------:R-:W-:-:S04]  /*106b0*/  IMAD.MOV.U32 R44, RZ, RZ, R36 ;  /* 0x000000ffff2c7224 */ /* 0x000fc800078e0024 */
[----:B------:R-:W-:Y:S01]  /*106c0*/  IMAD.MOV.U32 R45, RZ, RZ, R7 ;  /* 0x000000ffff2d7224 */ /* 0x000fe200078e0007 */
[----:B------:R-:W-:Y:S06]  /*106d0*/  BRA `(.L_x_5365) ;  /* 0x00000000000c7947 */ /* 0x000fec0003800000 */
.L_x_5366:
[----:B------:R-:W-:Y:S01]  /*106e0*/  LOP3.LUT R7, R41, 0x80000, RZ, 0xfc, !PT ;  /* 0x0008000029077812 */ /* 0x000fe200078efcff */
[----:B------:R-:W-:-:S04]  /*106f0*/  IMAD.MOV.U32 R44, RZ, RZ, R40 ;  /* 0x000000ffff2c7224 */ /* 0x000fc800078e0028 */
[----:B------:R-:W-:-:S07]  /*10700*/  IMAD.MOV.U32 R45, RZ, RZ, R7 ;  /* 0x000000ffff2d7224 */ /* 0x000fce00078e0007 */
.L_x_5365:
[----:B------:R-:W-:Y:S05]  /*10710*/  BSYNC.RECONVERGENT B0 ;  /* 0x0000000000007941 */ /* 0x000fea0003800200 */
.L_x_5363:
[----:B------:R-:W-:Y:S02]  /*10720*/  IMAD.MOV.U32 R28, RZ, RZ, R2 ;  /* 0x000000ffff1c7224 */ /* 0x000fe400078e0002 */
[----:B------:R-:W-:Y:S02]  /*10730*/  IMAD.MOV.U32 R29, RZ, RZ, 0x0 ;  /* 0x00000000ff1d7424 */ /* 0x000fe400078e00ff */
[----:B------:R-:W-:Y:S02]  /*10740*/  IMAD.MOV.U32 R6, RZ, RZ, R44 ;  /* 0x000000ffff067224 */ /* 0x000fe400078e002c */
[----:B------:R-:W-:Y:S01]  /*10750*/  IMAD.MOV.U32 R7, RZ, RZ, R45 ;  /* 0x000000ffff077224 */ /* 0x000fe200078e002d */
[----:B------:R-:W-:Y:S06]  /*10760*/  RET.REL.NODEC R28 `(_ZN2at6native27unrolled_elementwise_kernelIZZZNS0_17log1p_kernel_cudaERNS_18TensorIteratorBaseEENKUlvE_clEvENKUlvE1_clEvEUlN3c107complexIdEEE_St5arrayIPcLm2EELi4E23TrivialOffsetCalculatorILi1EjESE_NS0_6memory15LoadWithoutCastENSF_16StoreWithoutCastEEEviT_T0_T2_T3_T4_T5_) ;  /* 0xfffffef81c247950 */ /* 0x000fec0003c3ffff */
.L_x_5368:
        /* <DEDUP_REMOVED lines=9> */
.L_x_12152:


//--------------------- .text._ZN2at6native29vectorized_elementwise_kernelILi2EZZZNS0_17log1p_kernel_cudaERNS_18TensorIteratorBaseEENKUlvE_clEvENKUlvE1_clEvEUlN3c107complexIdEEE_St5arrayIPcLm2EEEEviT0_T1_ --------------------------
	.section	.text._ZN2at6native29vectorized_elementwise_kernelILi2EZZZNS0_17log1p_kernel_cudaERNS_18TensorIteratorBaseEENKUlvE_clEvENKUlvE1_clEvEUlN3c107complexIdEEE_St5arrayIPcLm2EEEEviT0_T1_,"ax",@progbits
	.align	128
        .global         _ZN2at6native29vectorized_elementwise_kernelILi2EZZZNS0_17log1p_kernel_cudaERNS_18TensorIteratorBaseEENKUlvE_clEvENKUlvE1_clEvEUlN3c107complexIdEEE_St5arrayIPcLm2EEEEviT0_T1_
        .type           _ZN2at6native29vectorized_elementwise_kernelILi2EZZZNS0_17log1p_kernel_cudaERNS_18TensorIteratorBaseEENKUlvE_clEvENKUlvE1_clEvEUlN3c107complexIdEEE_St5arrayIPcLm2EEEEviT0_T1_,@function
        .size           _ZN2at6native29vectorized_elementwise_kernelILi2EZZZNS0_17log1p_kernel_cudaERNS_18TensorIteratorBaseEENKUlvE_clEvENKUlvE1_clEvEUlN3c107complexIdEEE_St5arrayIPcLm2EEEEviT0_T1_,(.L_x_12153 - _ZN2at6native29vectorized_elementwise_kernelILi2EZZZNS0_17log1p_kernel_cudaERNS_18TensorIteratorBaseEENKUlvE_clEvENKUlvE1_clEvEUlN3c107complexIdEEE_St5arrayIPcLm2EEEEviT0_T1_)
        .other          _ZN2at6native29vectorized_elementwise_kernelILi2EZZZNS0_17log1p_kernel_cudaERNS_18TensorIteratorBaseEENKUlvE_clEvENKUlvE1_clEvEUlN3c107complexIdEEE_St5arrayIPcLm2EEEEviT0_T1_,@"STO_CUDA_ENTRY STV_DEFAULT"
_ZN2at6native29vectorized_elementwise_kernelILi2EZZZNS0_17log1p_kernel_cudaERNS_18TensorIteratorBaseEENKUlvE_clEvENKUlvE1_clEvEUlN3c107complexIdEEE_St5arrayIPcLm2EEEEviT0_T1_:
.text._ZN2at6native29vectorized_elementwise_kernelILi2EZZZNS0_17log1p_kernel_cudaERNS_18TensorIteratorBaseEENKUlvE_clEvENKUlvE1_clEvEUlN3c107complexIdEEE_St5arrayIPcLm2EEEEviT0_T1_:
        /* <DEDUP_REMOVED lines=10> */
[----:B------:R-:W-:Y:S02]  /*00a0*/  CS2R R12, SRZ ;  /* 0x00000000000c7805 */ /* 0x000fe4000001ff00 */
[----:B0-----:R-:W-:Y:S01]  /*00b0*/  ISETP.GE.U32.AND P0, PT, R6, R47, PT ;  /* 0x0000002f0600720c */ /* 0x001fe20003f06070 */
[----:B------:R-:W-:-:S12]  /*00c0*/  IMAD.MOV.U32 R0, RZ, RZ, R6 ;  /* 0x000000ffff007224 */ /* 0x000fd800078e0006 */
[----:B------:R-:W-:Y:S01]  /*00d0*/  @!P0 VIADD R0, R6, 0x80 ;  /* 0x0000008006008836 */ /* 0x000fe20000000000 */
[----:B------:R-:W0:Y:S04]  /*00e0*/  @!P0 LDC.64 R44, c[0x0][0x390] ;  /* 0x0000e400ff2c8b82 */ /* 0x000e280000000a00 */
[----:B------:R-:W-:-:S13]  /*00f0*/  ISETP.GE.U32.AND P6, PT, R0, R47, PT ;  /* 0x0000002f0000720c */ /* 0x000fda0003fc6070 */
[----:B------:R-:W-:Y:S01]  /*0100*/  @!P6 IMAD.IADD R5, R7, 0x1, R0 ;  /* 0x000000010705e824 */ /* 0x000fe200078e0200 */
[----:B------:R-:W1:Y:S01]  /*0110*/  @!P6 LDC.64 R2, c[0x0][0x390] ;  /* 0x0000e400ff02eb82 */ /* 0x000e620000000a00 */
[----:B------:R-:W-:-:S05]  /*0120*/  @!P6 VIADD R0, R0, 0x80 ;  /* 0x000000800000e836 */ /* 0x000fca0000000000 */
[----:B------:R-:W-:-:S13]  /*0130*/  ISETP.GE.U32.AND P5, PT, R0, R47, PT ;  /* 0x0000002f0000720c */ /* 0x000fda0003fa6070 */
[----:B------:R-:W-:Y:S02]  /*0140*/  @!P5 IMAD.IADD R17, R7, 0x1, R0 ;  /* 0x000000010711d824 */ /* 0x000fe400078e0200 */
[----:B------:R-:W-:Y:S02]  /*0150*/  @!P5 VIADD R0, R0, 0x80 ;  /* 0x000000800000d836 */ /* 0x000fe40000000000 */
[----:B-1----:R-:W-:-:S03]  /*0160*/  @!P6 IMAD.WIDE.U32 R2, R5, 0x10, R2 ;  /* 0x000000100502e825 */ /* 0x002fc600078e0002 */
[C---:B------:R-:W-:Y:S01]  /*0170*/  ISETP.GE.U32.AND P4, PT, R0.reuse, R47, PT ;  /* 0x0000002f0000720c */ /* 0x040fe20003f86070 */
[----:B------:R-:W1:Y:S01]  /*0180*/  @!P5 LDC.64 R4, c[0x0][0x390] ;  /* 0x0000e400ff04db82 */ /* 0x000e620000000a00 */
[----:B------:R2:W5:Y:S11]  /*0190*/  @!P6 LDG.E.128 R12, desc[UR8][R2.64] ;  /* 0x00000008020ce981 */ /* 0x000576000c1e1d00 */
[----:B------:R-:W-:Y:S01]  /*01a0*/  @!P4 IMAD.IADD R21, R7, 0x1, R0 ;  /* 0x000000010715c824 */ /* 0x000fe200078e0200 */
[----:B------:R-:W3:Y:S01]  /*01b0*/  @!P4 LDC.64 R8, c[0x0][0x390] ;  /* 0x0000e400ff08cb82 */ /* 0x000ee20000000a00 */
[----:B------:R-:W-:-:S05]  /*01c0*/  @!P4 VIADD R0, R0, 0x80 ;  /* 0x000000800000c836 */ /* 0x000fca0000000000 */
[----:B------:R-:W-:-:S13]  /*01d0*/  ISETP.GE.U32.AND P3, PT, R0, R47, PT ;  /* 0x0000002f0000720c */ /* 0x000fda0003f66070 */
[----:B------:R-:W-:Y:S01]  /*01e0*/  @!P3 IMAD.IADD R25, R7, 0x1, R0 ;  /* 0x000000010719b824 */ /* 0x000fe200078e0200 */
[----:B------:R-:W2:Y:S01]  /*01f0*/  @!P3 LDC.64 R10, c[0x0][0x390] ;  /* 0x0000e400ff0abb82 */ /* 0x000ea20000000a00 */
[----:B------:R-:W-:-:S05]  /*0200*/  @!P3 VIADD R0, R0, 0x80 ;  /* 0x000000800000b836 */ /* 0x000fca0000000000 */
[----:B------:R-:W-:-:S13]  /*0210*/  ISETP.GE.U32.AND P2, PT, R0, R47, PT ;  /* 0x0000002f0000720c */ /* 0x000fda0003f46070 */
[----:B------:R-:W-:Y:S01]  /*0220*/  @!P2 IMAD.IADD R27, R7, 0x1, R0 ;  /* 0x00000001071ba824 */ /* 0x000fe200078e0200 */
[----:B------:R-:W4:Y:S01]  /*0230*/  @!P2 LDC.64 R18, c[0x0][0x390] ;  /* 0x0000e400ff12ab82 */ /* 0x000f220000000a00 */
[----:B------:R-:W-:-:S05]  /*0240*/  @!P2 VIADD R0, R0, 0x80 ;  /* 0x000000800000a836 */ /* 0x000fca0000000000 */
[----:B------:R-:W-:-:S13]  /*0250*/  ISETP.GE.U32.AND P1, PT, R0, R47, PT ;  /* 0x0000002f0000720c */ /* 0x000fda0003f26070 */
[----:B------:R-:W-:Y:S01]  /*0260*/  @!P1 IMAD.IADD R51, R7, 0x1, R0 ;  /* 0x0000000107339824 */ /* 0x000fe200078e0200 */
[----:B------:R-:W0:Y:S01]  /*0270*/  @!P1 LDC.64 R22, c[0x0][0x390] ;  /* 0x0000e400ff169b82 */ /* 0x000e220000000a00 */
[----:B------:R-:W-:-:S05]  /*0280*/  @!P1 VIADD R0, R0, 0x80 ;  /* 0x0000008000009836 */ /* 0x000fca0000000000 */
[----:B------:R-:W-:-:S13]  /*0290*/  ISETP.GE.U32.AND P6, PT, R0, R47, PT ;  /* 0x0000002f0000720c */ /* 0x000fda0003fc6070 */
[----:B------:R-:W0:Y:S01]  /*02a0*/  @!P6 LDC.64 R48, c[0x0][0x390] ;  /* 0x0000e400ff30eb82 */ /* 0x000e220000000a00 */
[----:B---3--:R-:W-:Y:S01]  /*02b0*/  @!P4 IMAD.WIDE.U32 R20, R21, 0x10, R8 ;  /* 0x000000101514c825 */ /* 0x008fe200078e0008 */
[----:B------:R-:W-:-:S03]  /*02c0*/  CS2R R8, SRZ ;  /* 0x0000000000087805 */ /* 0x000fc6000001ff00 */
[----:B--2---:R-:W-:Y:S01]  /*02d0*/  @!P3 IMAD.WIDE.U32 R2, R25, 0x10, R10 ;  /* 0x000000101902b825 */ /* 0x004fe200078e000a */
[----:B------:R-:W-:-:S03]  /*02e0*/  CS2R R10, SRZ ;  /* 0x00000000000a7805 */ /* 0x000fc6000001ff00 */
[----:B-1----:R-:W-:-:S04]  /*02f0*/  @!P5 IMAD.WIDE.U32 R16, R17, 0x10, R4 ;  /* 0x000000101110d825 */ /* 0x002fc800078e0004 */
[----:B----4-:R-:W-:Y:S01]  /*0300*/  @!P2 IMAD.WIDE.U32 R4, R27, 0x10, R18 ;  /* 0x000000101b04a825 */ /* 0x010fe200078e0012 */
[----:B------:R1:W5:Y:S03]  /*0310*/  @!P5 LDG.E.128 R8, desc[UR8][R16.64] ;  /* 0x000000081008d981 */ /* 0x000366000c1e1d00 */
[C---:B------:R-:W-:Y:S02]  /*0320*/  @!P6 IMAD.IADD R19, R7.reuse, 0x1, R0 ;  /* 0x000000010713e824 */ /* 0x040fe400078e0200 */
[----:B------:R-:W-:Y:S01]  /*0330*/  @!P0 IMAD.IADD R7, R7, 0x1, R6 ;  /* 0x0000000107078824 */ /* 0x000fe200078e0206 */
[----:B------:R-:W-:Y:S02]  /*0340*/  CS2R R38, SRZ ;  /* 0x0000000000267805 */ /* 0x000fe4000001ff00 */
[----:B------:R-:W-:Y:S02]  /*0350*/  CS2R R36, SRZ ;  /* 0x0000000000247805 */ /* 0x000fe4000001ff00 */
[----:B------:R-:W-:-:S02]  /*0360*/  CS2R R34, SRZ ;  /* 0x0000000000227805 */ /* 0x000fc4000001ff00 */
[----:B------:R-:W-:Y:S01]  /*0370*/  CS2R R32, SRZ ;  /* 0x0000000000207805 */ /* 0x000fe2000001ff00 */
[----:B0-----:R-:W-:Y:S01]  /*0380*/  @!P6 IMAD.WIDE.U32 R48, R19, 0x10, R48 ;  /* 0x000000101330e825 */ /* 0x001fe200078e0030 */
[----:B------:R-:W-:Y:S02]  /*0390*/  CS2R R30, SRZ ;  /* 0x00000000001e7805 */ /* 0x000fe4000001ff00 */
[----:B------:R-:W-:Y:S02]  /*03a0*/  CS2R R28, SRZ ;  /* 0x00000000001c7805 */ /* 0x000fe4000001ff00 */
[----:B------:R-:W-:Y:S02]  /*03b0*/  CS2R R26, SRZ ;  /* 0x00000000001a7805 */ /* 0x000fe4000001ff00 */
[----:B------:R-:W-:Y:S02]  /*03c0*/  CS2R R24, SRZ ;  /* 0x0000000000187805 */ /* 0x000fe4000001ff00 */
[----:B------:R-:W-:-:S02]  /*03d0*/  CS2R R18, SRZ ;  /* 0x0000000000127805 */ /* 0x000fc4000001ff00 */
[----:B-1----:R-:W-:Y:S01]  /*03e0*/  CS2R R16, SRZ ;  /* 0x0000000000107805 */ /* 0x002fe2000001ff00 */
[----:B------:R-:W-:Y:S01]  /*03f0*/  @!P1 IMAD.WIDE.U32 R50, R51, 0x10, R22 ;  /* 0x0000001033329825 */ /* 0x000fe200078e0016 */
[----:B------:R-:W5:Y:S03]  /*0400*/  @!P3 LDG.E.128 R36, desc[UR8][R2.64] ;  /* 0x000000080224b981 */ /* 0x000f66000c1e1d00 */
[----:B------:R-:W-:Y:S01]  /*0410*/  @!P0 IMAD.WIDE.U32 R44, R7, 0x10, R44 ;  /* 0x00000010072c8825 */ /* 0x000fe200078e002c */
[----:B------:R-:W5:Y:S04]  /*0420*/  @!P2 LDG.E.128 R32, desc[UR8][R4.64] ;  /* 0x000000080420a981 */ /* 0x000f68000c1e1d00 */
[----:B------:R-:W5:Y:S04]  /*0430*/  @!P1 LDG.E.128 R28, desc[UR8][R50.64] ;  /* 0x00000008321c9981 */ /* 0x000f68000c1e1d00 */
[----:B------:R-:W5:Y:S04]  /*0440*/  @!P6 LDG.E.128 R24, desc[UR8][R48.64] ;  /* 0x000000083018e981 */ /* 0x000f68000c1e1d00 */
[----:B------:R-:W5:Y:S01]  /*0450*/  @!P0 LDG.E.128 R16, desc[UR8][R44.64] ;  /* 0x000000082c108981 */ /* 0x000f62000c1e1d00 */
[----:B------:R-:W-:-:S02]  /*0460*/  CS2R R42, SRZ ;  /* 0x00000000002a7805 */ /* 0x000fc4000001ff00 */
[----:B------:R-:W-:Y:S01]  /*0470*/  CS2R R40, SRZ ;  /* 0x0000000000287805 */ /* 0x000fe2000001ff00 */
[----:B------:R-:W-:Y:S01]  /*0480*/  BSSY.RECONVERGENT B1, `(.L_x_5370) ;  /* 0x00003f7000017945 */ /* 0x000fe20003800200 */
[----:B------:R-:W-:-:S04]  /*0490*/  CS2R R22, SRZ ;  /* 0x0000000000167805 */ /* 0x000fc8000001ff00 */
[----:B------:R0:W5:Y:S02]  /*04a0*/  @!P4 LDG.E.128 R40, desc[UR8][R20.64] ;  /* 0x000000081428c981 */ /* 0x000164000c1e1d00 */
[----:B0-----:R-:W-:Y:S01]  /*04b0*/  CS2R R20, SRZ ;  /* 0x0000000000147805 */ /* 0x001fe2000001ff00 */
[----:B------:R-:W-:Y:S06]  /*04c0*/  @P0 BRA `(.L_x_5371) ;  /* 0x0000003c00c80947 */ /* 0x000fec0003800000 */
        /* <DEDUP_REMOVED lines=71> */
[----:B------:R-:W-:Y:S05]  /*0940*/  CALL.REL.NOINC `($__internal_10_$__cuda_sm20_div_rn_f64_full) ;  /* 0x000003ec00d87944 */ /* 0x000fea0003c00000 */
[----:B------:R-:W-:Y:S02]  /*0950*/  IMAD.MOV.U32 R4, RZ, RZ, R2 ;  /* 0x000000ffff047224 */ /* 0x000fe400078e0002 */
[----:B------:R-:W-:-:S07]  /*0960*/  IMAD.MOV.U32 R5, RZ, RZ, R3 ;  /* 0x000000ffff057224 */ /* 0x000fce00078e0003 */
.L_x_5373:
[----:B------:R-:W-:Y:S05]  /*0970*/  BSYNC.RECONVERGENT B2 ;  /* 0x0000000000027941 */ /* 0x000fea0003800200 */
.L_x_5372:
[----:B------:R-:W-:Y:S01]  /*0980*/  DSETP.NEU.AND P2, PT, R22, RZ, PT ;  /* 0x000000ff1600722a */ /* 0x000fe20003f4d000 */
        /* <DEDUP_REMOVED lines=8> */
[----:B------:R-:W0:Y:S02]  /*0a10*/  DADD R22, -RZ, |R16| ;  /* 0x00000000ff167229 */ /* 0x000e240000000510 */
        /* <DEDUP_REMOVED lines=187> */
[----:B------:R-:W-:-:S15]  /*15d0*/  @!P1 PLOP3.LUT P0, PT, P3, PT, PT, 0x80, 0x8 ;  /* 0x000000000008981c */ /* 0x000fde0001f0f070 */
[----:B------:R-:W-:-:S15]  /*15e0*/  NOP ;  /* 0x0000000000007918 */ /* 0x000fde0000000000 */
[----:B------:R-:W-:-:S15]  /*15f0*/  NOP ;  /* 0x0000000000007918 */ /* 0x000fde0000000000 */
[----:B------:R-:W-:-:S13]  /*1600*/  NOP ;  /* 0x0000000000007918 */ /* 0x000fda0000000000 */
[----:B------:R0:W-:Y:S02]  /*1610*/  @P1 DADD R22, R22, R4 ;  /* 0x0000000016161229 */ /* 0x0001e40000000004 */
[----:B0-----:R-:W-:Y:S02]  /*1620*/  IMAD.MOV.U32 R5, RZ, RZ, 0x7fefffff ;  /* 0x7fefffffff057424 */ /* 0x001fe400078e00ff */
[----:B------:R-:W-:-:S15]  /*1630*/  IMAD.MOV.U32 R4, RZ, RZ, -0x1 ;  /* 0xffffffffff047424 */ /* 0x000fde00078e00ff */
[----:B------:R-:W-:-:S15]  /*1640*/  NOP ;  /* 0x0000000000007918 */ /* 0x000fde0000000000 */
[----:B------:R-:W-:-:S15]  /*1650*/  NOP ;  /* 0x0000000000007918 */ /* 0x000fde0000000000 */
[----:B------:R-:W-:-:S15]  /*1660*/  NOP ;  /* 0x0000000000007918 */ /* 0x000fde0000000000 */
[----:B------:R-:W0:Y:S02]  /*1670*/  @!P1 DADD R52, -R44, R52 ;  /* 0x000000002c349229 */ /* 0x000e240000000134 */
[----:B0-----:R-:W-:Y:S01]  /*1680*/  @!P1 FSEL R22, R52, R44, !P0 ;  /* 0x0000002c34169208 */ /* 0x001fe20004000000 */
[----:B------:R-:W-:Y:S01]  /*1690*/  IMAD.MOV.U32 R44, RZ, RZ, R5 ;  /* 0x000000ffff2c7224 */ /* 0x000fe200078e0005 */
[----:B------:R-:W-:Y:S01]  /*16a0*/  @!P1 FSEL R23, R53, R45, !P0 ;  /* 0x0000002d35179208 */ /* 0x000fe20004000000 */
[----:B------:R-:W-:Y:S01]  /*16b0*/  @P2 IMAD.MOV.U32 R53, RZ, RZ, 0x4002d97c ;  /* 0x4002d97cff352424 */ /* 0x000fe200078e00ff */
[----:B------:R-:W-:-:S04]  /*16c0*/  @!P2 FSEL R52, RZ, 3.37028055040000000000e+12, P0 ;  /* 0x54442d18ff34a808 */ /* 0x000fc80000000000 */
[----:B------:R-:W-:-:S15]  /*16d0*/  @P2 FSEL R53, R53, 1.8213495016098022461, !P0 ;  /* 0x3fe921fb35352808 */ /* 0x000fde0004000000 */
[----:B------:R-:W-:-:S15]  /*16e0*/  NOP ;  /* 0x0000000000007918 */ /* 0x000fde0000000000 */
[----:B------:R-:W-:-:S15]  /*16f0*/  NOP ;  /* 0x0000000000007918 */ /* 0x000fde0000000000 */
[----:B------:R-:W-:-:S09]  /*1700*/  NOP ;  /* 0x0000000000007918 */ /* 0x000fd20000000000 */
[----:B------:R-:W0:Y:S02]  /*1710*/  DSETP.MIN.AND P3, P6, R50, R4, PT ;  /* 0x000000043200722a */ /* 0x000e240003e60000 */
[----:B0-----:R-:W-:Y:S01]  /*1720*/  FSEL R55, R7, R44, P3 ;  /* 0x0000002c07377208 */ /* 0x001fe20001800000 */
[----:B------:R-:W-:Y:S01]  /*1730*/  IMAD.MOV.U32 R7, RZ, RZ, R50 ;  /* 0x000000ffff077224 */ /* 0x000fe200078e0032 */
[----:B------:R-:W-:Y:S01]  /*1740*/  @P6 LOP3.LUT R55, R44, 0x80000, RZ, 0xfc, !PT ;  /* 0x000800002c376812 */ /* 0x000fe200078efcff */
[----:B------:R-:W-:-:S03]  /*1750*/  IMAD.MOV.U32 R44, RZ, RZ, R4 ;  /* 0x000000ffff2c7224 */ /* 0x000fc600078e0004 */
[----:B------:R-:W0:Y:S02]  /*1760*/  MUFU.RSQ64H R45, R55 ;  /* 0x00000037002d7308 */ /* 0x000e240000001c00 */
[----:B------:R-:W-:Y:S01]  /*1770*/  SEL R54, R7, R44, P3 ;  /* 0x0000002c07367207 */ /* 0x000fe20001800000 */
[----:B------:R-:W-:Y:S02]  /*1780*/  @P2 IMAD.MOV.U32 R7, RZ, RZ, 0x7f3321d2 ;  /* 0x7f3321d2ff072424 */ /* 0x000fe400078e00ff */
[----:B------:R-:W-:-:S03]  /*1790*/  IMAD.MOV.U32 R44, RZ, RZ, RZ ;  /* 0x000000ffff2c7224 */ /* 0x000fc600078e00ff */
[----:B------:R-:W-:-:S15]  /*17a0*/  @P2 FSEL R7, R7, 3.37028055040000000000e+12, !P0 ;  /* 0x54442d1807072808 */ /* 0x000fde0004000000 */
[----:B------:R-:W-:-:S15]  /*17b0*/  NOP ;  /* 0x0000000000007918 */ /* 0x000fde0000000000 */
[----:B------:R-:W-:-:S15]  /*17c0*/  NOP ;  /* 0x0000000000007918 */ /* 0x000fde0000000000 */
[----:B------:R-:W-:-:S03]  /*17d0*/  NOP ;  /* 0x0000000000007918 */ /* 0x000fc60000000000 */
[----:B------:R-:W1:Y:S02]  /*17e0*/  @P2 DSETP.NEU.AND P5, PT, |R62|, |R18|, PT ;  /* 0x400000123e00222a */ /* 0x000e640003fad200 */
[----:B-1----:R-:W-:Y:S02]  /*17f0*/  @P2 FSEL R7, R7, R22, !P5 ;  /* 0x0000001607072208 */ /* 0x002fe40006800000 */
[----:B------:R-:W-:Y:S02]  /*1800*/  @P2 FSEL R22, R53, R23, !P5 ;  /* 0x0000001735162208 */ /* 0x000fe40006800000 */
[----:B------:R-:W-:Y:S01]  /*1810*/  @!P2 FSEL R53, RZ, 2.1426990032196044922, P0 ;  /* 0x400921fbff35a808 */ /* 0x000fe20000000000 */
[----:B------:R-:W-:Y:S02]  /*1820*/  @P2 IMAD.MOV.U32 R52, RZ, RZ, R7 ;  /* 0x000000ffff342224 */ /* 0x000fe400078e0007 */
[----:B------:R-:W-:-:S05]  /*1830*/  @P2 IMAD.MOV.U32 R53, RZ, RZ, R22 ;  /* 0x000000ffff352224 */ /* 0x000fca00078e0016 */
[----:B------:R-:W-:-:S15]  /*1840*/  LOP3.LUT R53, R53, 0x80000000, R19, 0xb8, !PT ;  /* 0x8000000035357812 */ /* 0x000fde00078eb813 */
[----:B------:R-:W-:-:S15]  /*1850*/  NOP ;  /* 0x0000000000007918 */ /* 0x000fde0000000000 */
[----:B------:R-:W-:-:S15]  /*1860*/  NOP ;  /* 0x0000000000007918 */ /* 0x000fde0000000000 */
[----:B------:R-:W-:-:S05]  /*1870*/  NOP ;  /* 0x0000000000007918 */ /* 0x000fca0000000000 */
        /* <DEDUP_REMOVED lines=131> */
[----:B------:R-:W-:Y:S05]  /*20b0*/  CALL.REL.NOINC `($__internal_10_$__cuda_sm20_div_rn_f64_full) ;  /* 0x000003d400fc7944 */ /* 0x000fea0003c00000 */
.L_x_5377:
[----:B------:R-:W-:Y:S05]  /*20c0*/  BSYNC.RECONVERGENT B2 ;  /* 0x0000000000027941 */ /* 0x000fea0003800200 */
.L_x_5376:
        /* <DEDUP_REMOVED lines=83> */
.L_x_5375:
        /* <DEDUP_REMOVED lines=192> */
.L_x_5378:
        /* <DEDUP_REMOVED lines=11> */
.L_x_5374:
        /* <DEDUP_REMOVED lines=39> */
[----:B------:R-:W-:Y:S01]  /*3520*/  @P2 LOP3.LUT R21, R20, 0x80000, RZ, 0xfc, !PT ;  /* 0x0008000014152812 */ /* 0x000fe200078efcff */
[----:B------:R-:W-:Y:S02]  /*3530*/  IMAD.MOV.U32 R4, RZ, RZ, R18 ;  /* 0x000000ffff047224 */ /* 0x000fe400078e0012 */
[----:B------:R-:W-:Y:S02]  /*3540*/  IMAD.MOV.U32 R20, RZ, RZ, RZ ;  /* 0x000000ffff147224 */ /* 0x000fe400078e00ff */
[----:B------:R-:W-:Y:S01]  /*3550*/  IMAD.MOV.U32 R5, RZ, RZ, R21 ;  /* 0x000000ffff057224 */ /* 0x000fe200078e0015 */
[----:B------:R-:W-:-:S02]  /*3560*/  SEL R4, R4, R7, P0 ;  /* 0x0000000704047207 */ /* 0x000fc40000000000 */
        /* <DEDUP_REMOVED lines=226> */
.L_x_5379:
[----:B------:R-:W-:Y:S01]  /*4390*/  IMAD.MOV.U32 R2, RZ, RZ, 0x0 ;  /* 0x00000000ff027424 */ /* 0x000fe200078e00ff */
[----:B------:R-:W-:Y:S01]  /*43a0*/  LOP3.LUT P0, RZ, R5, 0x7fffffff, RZ, 0xc0, !PT ;  /* 0x7fffffff05ff7812 */ /* 0x000fe2000780c0ff */
[----:B------:R-:W-:-:S06]  /*43b0*/  IMAD.MOV.U32 R3, RZ, RZ, 0x7ff00000 ;  /* 0x7ff00000ff037424 */ /* 0x000fcc00078e00ff */
[----:B------:R-:W0:Y:S02]  /*43c0*/  DFMA R4, R4, R2, +INF ;  /* 0x7ff000000404742b */ /* 0x000e240000000002 */
[----:B0-----:R-:W-:Y:S02]  /*43d0*/  FSEL R20, R4, RZ, P0 ;  /* 0x000000ff04147208 */ /* 0x001fe40000000000 */
[----:B------:R-:W-:-:S07]  /*43e0*/  FSEL R21, R5, -QNAN , P0 ;  /* 0xfff0000005157808 */ /* 0x000fce0000000000 */
.L_x_5371:
[----:B------:R-:W-:Y:S05]  /*43f0*/  BSYNC.RECONVERGENT B1 ;  /* 0x0000000000017941 */ /* 0x000fea0003800200 */
.L_x_5370:
[----:B------:R-:W-:Y:S01]  /*4400*/  VIADD R0, R6, 0x80 ;  /* 0x0000008006007836 */ /* 0x000fe20000000000 */
[----:B------:R-:W-:Y:S01]  /*4410*/  BSSY.RECONVERGENT B1, `(.L_x_5380) ;  /* 0x00003f3000017945 */ /* 0x000fe20003800200 */
[----:B-----5:R-:W-:Y:S02]  /*4420*/  CS2R R18, SRZ ;  /* 0x0000000000127805 */ /* 0x020fe4000001ff00 */
[----:B------:R-:W-:Y:S02]  /*4430*/  CS2R R16, SRZ ;  /* 0x0000000000107805 */ /* 0x000fe4000001ff00 */
[----:B------:R-:W-:-:S13]  /*4440*/  ISETP.GE.U32.AND P0, PT, R0, R47, PT ;  /* 0x0000002f0000720c */ /* 0x000fda0003f06070 */
        /* <DEDUP_REMOVED lines=72> */
.L_x_5383:
[----:B------:R-:W-:Y:S05]  /*48d0*/  BSYNC.RECONVERGENT B2 ;  /* 0x0000000000027941 */ /* 0x000fea0003800200 */
.L_x_5382:
        /* <DEDUP_REMOVED lines=140> */
[----:B0-----:R0:W-:Y:S02]  /*51a0*/  DFMA R44, R44, R2, R2 ;  /* 0x000000022c2c722b */ /* 0x0011e40000000002 */
        /* <DEDUP_REMOVED lines=22> */
[----:B------:R-:W0:Y:S02]  /*5310*/  @!P1 DADD R2, -R44, R2 ;  /* 0x000000002c029229 */ /* 0x000e240000000102 */
        /* <DEDUP_REMOVED lines=29> */
.L_x_5385:
[----:B------:R-:W-:Y:S02]  /*54f0*/  FSEL R54, RZ, 3.37028055040000000000e+12, P0 ;  /* 0x54442d18ff367808 */ /* 0x000fe40000000000 */
[----:B------:R-:W-:-:S07]  /*5500*/  FSEL R55, RZ, 2.1426990032196044922, P0 ;  /* 0x400921fbff377808 */ /* 0x000fce0000000000 */
.L_x_5386:
[----:B------:R-:W-:Y:S05]  /*5510*/  BSYNC.RECONVERGENT B0 ;  /* 0x0000000000007941 */ /* 0x000fea0003800200 */
.L_x_5384:
[----:B------:R-:W0:Y:S01]  /*5520*/  DADD R4, -RZ, |R12| ;  /* 0x00000000ff047229 */ /* 0x000e22000000050c */
[----:B------:R-:W-:Y:S01]  /*5530*/  LOP3.LUT R55, R55, 0x80000000, R15, 0xb8, !PT ;  /* 0x8000000037377812 */ /* 0x000fe200078eb80f */
[----:B------:R-:W-:Y:S01]  /*5540*/  IMAD.MOV.U32 R48, RZ, RZ, RZ ;  /* 0x000000ffff307224 */ /* 0x000fe200078e00ff */
[----:B0-----:R-:W-:-:S04]  /*5550*/  ISETP.LT.U32.AND P0, PT, R60, R4, PT ;  /* 0x000000043c00720c */ /* 0x001fc80003f01070 */
        /* <DEDUP_REMOVED lines=383> */
[----:B---34-:R-:W-:Y:S05]  /*6d50*/  BRA `(.L_x_5381) ;  /* 0x0000001400787947 */ /* 0x018fea0003800000 */
.L_x_5387:
        /* <DEDUP_REMOVED lines=218> */
.L_x_5389:
        /* <DEDUP_REMOVED lines=52> */
.L_x_5392:
[----:B------:R-:W-:Y:S05]  /*7e40*/  BSYNC.RECONVERGENT B3 ;  /* 0x0000000000037941 */ /* 0x000fea0003800200 */
.L_x_5391:
        /* <DEDUP_REMOVED lines=77> */
.L_x_5390:
[----:B------:R-:W-:Y:S05]  /*8320*/  BSYNC.RECONVERGENT B2 ;  /* 0x0000000000027941 */ /* 0x000fea0003800200 */
.L_x_5388:
[----:B-1----:R1:W2:Y:S02]  /*8330*/  DMUL R16, R4, 0.5 ;  /* 0x3fe0000004107828 */ /* 0x0022a40000000000 */
.L_x_5381:
[----:B------:R-:W-:Y:S05]  /*8340*/  BSYNC.RECONVERGENT B1 ;  /* 0x0000000000017941 */ /* 0x000fea0003800200 */
.L_x_5380:
[----:B------:R-:W-:Y:S01]  /*8350*/  VIADD R0, R6, 0x100 ;  /* 0x0000010006007836 */ /* 0x000fe20000000000 */
[----:B------:R-:W-:Y:S01]  /*8360*/  BSSY.RECONVERGENT B1, `(.L_x_5393) ;  /* 0x00003f3000017945 */ /* 0x000fe20003800200 */
[----:B0-----:R-:W-:Y:S02]  /*8370*/  CS2R R14, SRZ ;  /* 0x00000000000e7805 */ /* 0x001fe4000001ff00 */
        /* <DEDUP_REMOVED lines=23> */
[----:B------:R-:W1:Y:S01]  /*84f0*/  MUFU.RCP64H R3, R45 ;  /* 0x0000002d00037308 */ /* 0x000e620000001800 */
[----:B------:R-:W-:Y:S02]  /*8500*/  FSEL R51, R13, R61, P1 ;  /* 0x0000003d0d337208 */ /* 0x000fe40000800000 */
[----:B------:R-:W-:Y:S02]  /*8510*/  FSEL R50, R12, R60, P1 ;  /* 0x0000003c0c327208 */ /* 0x000fe40000800000 */
[----:B------:R-:W-:-:S15]  /*8520*/  FSETP.GEU.AND P2, PT, |R51|, 6.5827683646048100446e-37, PT ;  /* 0x036000003300780b */ /* 0x000fde0003f4e200 */
[----:B------:R-:W-:-:S15]  /*8530*/  NOP ;  /* 0x0000000000007918 */ /* 0x000fde0000000000 */
[----:B------:R-:W-:-:S15]  /*8540*/  NOP ;  /* 0x0000000000007918 */ /* 0x000fde0000000000 */
[----:B------:R-:W-:-:S08]  /*8550*/  NOP ;  /* 0x0000000000007918 */ /* 0x000fd00000000000 */
[----:B-1----:R-:W0:-:S15]  /*8560*/  DFMA R4, -R44, R2, 1 ;  /* 0x3ff000002c04742b */ /* 0x002e1e0000000102 */
        /* <DEDUP_REMOVED lines=42> */
[----:B--2---:R-:W-:Y:S05]  /*8810*/  CALL.REL.NOINC `($__internal_10_$__cuda_sm20_div_rn_f64_full) ;  /* 0x0000037000247944 */ /* 0x004fea0003c00000 */
.L_x_5396:
[----:B------:R-:W-:Y:S05]  /*8820*/  BSYNC.RECONVERGENT B2 ;  /* 0x0000000000027941 */ /* 0x000fea0003800200 */
.L_x_5395:
        /* <DEDUP_REMOVED lines=183> */
[----:B------:R1:W3:Y:S02]  /*93a0*/  @P1 DADD R2, R4, R44 ;  /* 0x0000000004021229 */ /* 0x0002e4000000002c */
[----:B01-3--:R-:W-:Y:S05]  /*93b0*/  @!P3 BRA `(.L_x_5398) ;  /* 0x000000000020b947 */ /* 0x00bfea0003800000 */
        /* <DEDUP_REMOVED lines=8> */
.L_x_5398:
[----:B------:R-:W-:Y:S02]  /*9440*/  FSEL R54, RZ, 3.37028055040000000000e+12, P0 ;  /* 0x54442d18ff367808 */ /* 0x000fe40000000000 */
[----:B------:R-:W-:-:S07]  /*9450*/  FSEL R55, RZ, 2.1426990032196044922, P0 ;  /* 0x400921fbff377808 */ /* 0x000fce0000000000 */
.L_x_5399:
[----:B------:R-:W-:Y:S05]  /*9460*/  BSYNC.RECONVERGENT B0 ;  /* 0x0000000000007941 */ /* 0x000fea0003800200 */
.L_x_5397:
        /* <DEDUP_REMOVED lines=388> */
.L_x_5400:
        /* <DEDUP_REMOVED lines=218> */
.L_x_5402:
        /* <DEDUP_REMOVED lines=52> */
.L_x_5405:
[----:B------:R-:W-:Y:S05]  /*bd90*/  BSYNC.RECONVERGENT B3 ;  /* 0x0000000000037941 */ /* 0x000fea0003800200 */
.L_x_5404:
        /* <DEDUP_REMOVED lines=77> */
.L_x_5403:
[----:B------:R-:W-:Y:S05]  /*c270*/  BSYNC.RECONVERGENT B2 ;  /* 0x0000000000027941 */ /* 0x000fea0003800200 */
.L_x_5401:
[----:B-1----:R3:W4:Y:S02]  /*c280*/  DMUL R12, R4, 0.5 ;  /* 0x3fe00000040c7828 */ /* 0x0027240000000000 */
.L_x_5394:
[----:B------:R-:W-:Y:S05]  /*c290*/  BSYNC.RECONVERGENT B1 ;  /* 0x0000000000017941 */ /* 0x000fea0003800200 */
.L_x_5393:
        /* <DEDUP_REMOVED lines=33> */
[----:B-1-3--:R-:W0:-:S15]  /*c4b0*/  DFMA R4, -R44, R2, 1 ;  /* 0x3ff000002c04742b */ /* 0x00ae1e0000000102 */
        /* <DEDUP_REMOVED lines=42> */
[----:B--2-4-:R-:W-:Y:S05]  /*c760*/  CALL.REL.NOINC `($__internal_10_$__cuda_sm20_div_rn_f64_full) ;  /* 0x0000033000507944 */ /* 0x014fea0003c00000 */
.L_x_5409:
[----:B------:R-:W-:Y:S05]  /*c770*/  BSYNC.RECONVERGENT B2 ;  /* 0x0000000000027941 */ /* 0x000fea0003800200 */
.L_x_5408:
        /* <DEDUP_REMOVED lines=193> */
.L_x_5411:
[----:B------:R-:W-:Y:S02]  /*d390*/  FSEL R54, RZ, 3.37028055040000000000e+12, P0 ;  /* 0x54442d18ff367808 */ /* 0x000fe40000000000 */
[----:B------:R-:W-:-:S07]  /*d3a0*/  FSEL R55, RZ, 2.1426990032196044922, P0 ;  /* 0x400921fbff377808 */ /* 0x000fce0000000000 */
.L_x_5412:
[----:B------:R-:W-:Y:S05]  /*d3b0*/  BSYNC.RECONVERGENT B0 ;  /* 0x0000000000007941 */ /* 0x000fea0003800200 */
.L_x_5410:
        /* <DEDUP_REMOVED lines=388> */
.L_x_5413:
        /* <DEDUP_REMOVED lines=218> */
[----:B0--3--:R-:W-:Y:S05]  /*f9a0*/  BRA `(.L_x_5416) ;  /* 0x0000000800087947 */ /* 0x009fea0003800000 */
.L_x_5415:
        /* <DEDUP_REMOVED lines=52> */
.L_x_5418:
[----:B------:R-:W-:Y:S05]  /*fcf0*/  BSYNC.RECONVERGENT B3 ;  /* 0x0000000000037941 */ /* 0x000fea0003800200 */
.L_x_5417:
        /* <DEDUP_REMOVED lines=77> */
.L_x_5416:
[----:B------:R-:W-:Y:S05]  /*101d0*/  BSYNC.RECONVERGENT B2 ;  /* 0x0000000000027941 */ /* 0x000fea0003800200 */
.L_x_5414:
[----:B-1----:R1:W3:Y:S02]  /*101e0*/  DMUL R8, R4, 0.5 ;  /* 0x3fe0000004087828 */ /* 0x0022e40000000000 */
.L_x_5407:
[----:B------:R-:W-:Y:S05]  /*101f0*/  BSYNC.RECONVERGENT B1 ;  /* 0x0000000000017941 */ /* 0x000fea0003800200 */
.L_x_5406:
        /* <DEDUP_REMOVED lines=77> */
.L_x_5422:
[----:B------:R-:W-:Y:S05]  /*106d0*/  BSYNC.RECONVERGENT B2 ;  /* 0x0000000000027941 */ /* 0x000fea0003800200 */
.L_x_5421:
        /* <DEDUP_REMOVED lines=193> */
.L_x_5424:
[----:B------:R-:W-:Y:S02]  /*112f0*/  FSEL R54, RZ, 3.37028055040000000000e+12, P0 ;  /* 0x54442d18ff367808 */ /* 0x000fe40000000000 */
[----:B------:R-:W-:-:S07]  /*11300*/  FSEL R55, RZ, 2.1426990032196044922, P0 ;  /* 0x400921fbff377808 */ /* 0x000fce0000000000 */
.L_x_5425:
[----:B------:R-:W-:Y:S05]  /*11310*/  BSYNC.RECONVERGENT B0 ;  /* 0x0000000000007941 */ /* 0x000fea0003800200 */
.L_x_5423:
        /* <DEDUP_REMOVED lines=388> */
.L_x_5426:
        /* <DEDUP_REMOVED lines=218> */
.L_x_5428:
        /* <DEDUP_REMOVED lines=52> */
.L_x_5431:
[----:B------:R-:W-:Y:S05]  /*13c40*/  BSYNC.RECONVERGENT B3 ;  /* 0x0000000000037941 */ /* 0x000fea0003800200 */
.L_x_5430:
        /* <DEDUP_REMOVED lines=77> */
.L_x_5429:
[----:B------:R-:W-:Y:S05]  /*14120*/  BSYNC.RECONVERGENT B2 ;  /* 0x0000000000027941 */ /* 0x000fea0003800200 */
.L_x_5427:
[----:B-1----:R1:W3:Y:S02]  /*14130*/  DMUL R40, R4, 0.5 ;  /* 0x3fe0000004287828 */ /* 0x0022e40000000000 */
.L_x_5420:
[----:B------:R-:W-:Y:S05]  /*14140*/  BSYNC.RECONVERGENT B1 ;  /* 0x0000000000017941 */ /* 0x000fea0003800200 */
.L_x_5419:
        /* <DEDUP_REMOVED lines=77> */
.L_x_5435:
[----:B------:R-:W-:Y:S05]  /*14620*/  BSYNC.RECONVERGENT B2 ;  /* 0x0000000000027941 */ /* 0x000fea0003800200 */
.L_x_5434:
        /* <DEDUP_REMOVED lines=193> */
.L_x_5437:
[----:B------:R-:W-:Y:S02]  /*15240*/  FSEL R54, RZ, 3.37028055040000000000e+12, P0 ;  /* 0x54442d18ff367808 */ /* 0x000fe40000000000 */
[----:B------:R-:W-:-:S07]  /*15250*/  FSEL R55, RZ, 2.1426990032196044922, P0 ;  /* 0x400921fbff377808 */ /* 0x000fce0000000000 */
.L_x_5438:
[----:B------:R-:W-:Y:S05]  /*15260*/  BSYNC.RECONVERGENT B0 ;  /* 0x0000000000007941 */ /* 0x000fea0003800200 */
.L_x_5436:
        /* <DEDUP_REMOVED lines=388> */
.L_x_5439:
        /* <DEDUP_REMOVED lines=218> */
.L_x_5441:
        /* <DEDUP_REMOVED lines=52> */
.L_x_5444:
[----:B------:R-:W-:Y:S05]  /*17b90*/  BSYNC.RECONVERGENT B3 ;  /* 0x0000000000037941 */ /* 0x000fea0003800200 */
.L_x_5443:
        /* <DEDUP_REMOVED lines=77> */
.L_x_5442:
[----:B------:R-:W-:Y:S05]  /*18070*/  BSYNC.RECONVERGENT B2 ;  /* 0x0000000000027941 */ /* 0x000fea0003800200 */
.L_x_5440:
[----:B-1----:R1:W3:Y:S02]  /*18080*/  DMUL R36, R4, 0.5 ;  /* 0x3fe0000004247828 */ /* 0x0022e40000000000 */
.L_x_5433:
[----:B------:R-:W-:Y:S05]  /*18090*/  BSYNC.RECONVERGENT B1 ;  /* 0x0000000000017941 */ /* 0x000fea0003800200 */
.L_x_5432:
        /* <DEDUP_REMOVED lines=77> */
.L_x_5448:
[----:B------:R-:W-:Y:S05]  /*18570*/  BSYNC.RECONVERGENT B2 ;  /* 0x0000000000027941 */ /* 0x000fea0003800200 */
.L_x_5447:
        /* <DEDUP_REMOVED lines=193> */
.L_x_5450:
[----:B------:R-:W-:Y:S02]  /*19190*/  FSEL R54, RZ, 3.37028055040000000000e+12, P0 ;  /* 0x54442d18ff367808 */ /* 0x000fe40000000000 */
[----:B------:R-:W-:-:S07]  /*191a0*/  FSEL R55, RZ, 2.1426990032196044922, P0 ;  /* 0x400921fbff377808 */ /* 0x000fce0000000000 */
.L_x_5451:
[----:B------:R-:W-:Y:S05]  /*191b0*/  BSYNC.RECONVERGENT B0 ;  /* 0x0000000000007941 */ /* 0x000fea0003800200 */
.L_x_5449:
        /* <DEDUP_REMOVED lines=388> */
.L_x_5452:
        /* <DEDUP_REMOVED lines=218> */
.L_x_5454:
        /* <DEDUP_REMOVED lines=52> */
.L_x_5457:
[----:B------:R-:W-:Y:S05]  /*1bae0*/  BSYNC.RECONVERGENT B3 ;  /* 0x0000000000037941 */ /* 0x000fea0003800200 */
.L_x_5456:
        /* <DEDUP_REMOVED lines=77> */
.L_x_5455:
[----:B------:R-:W-:Y:S05]  /*1bfc0*/  BSYNC.RECONVERGENT B2 ;  /* 0x0000000000027941 */ /* 0x000fea0003800200 */
.L_x_5453:
[----:B-1----:R1:W3:Y:S02]  /*1bfd0*/  DMUL R32, R4, 0.5 ;  /* 0x3fe0000004207828 */ /* 0x0022e40000000000 */
.L_x_5446:
[----:B------:R-:W-:Y:S05]  /*1bfe0*/  BSYNC.RECONVERGENT B1 ;  /* 0x0000000000017941 */ /* 0x000fea0003800200 */
.L_x_5445:
[----:B------:R-:W-:Y:S01]  /*1bff0*/  VIADD R6, R6, 0x380 ;  /* 0x0000038006067836 */ /* 0x000fe20000000000 */
[----:B------:R-:W-:Y:S01]  /*1c000*/  BSSY.RECONVERGENT B1, `(.L_x_5458) ;  /* 0x00003f3000017945 */ /* 0x000fe20003800200 */
[----:B-1-3--:R-:W-:-:S03]  /*1c010*/  CS2R R4, SRZ ;  /* 0x0000000000047805 */ /* 0x00afc6000001ff00 */
[----:B------:R-:W-:Y:S02]  /*1c020*/  ISETP.GE.U32.AND P0, PT, R6, R47, PT ;  /* 0x0000002f0600720c */ /* 0x000fe40003f06070 */
[----:B------:R-:W-:-:S11]  /*1c030*/  CS2R R6, SRZ ;  /* 0x0000000000067805 */ /* 0x000fd6000001ff00 */
[----:B------:R-:W-:Y:S05]  /*1c040*/  @P0 BRA `(.L_x_5459) ;  /* 0x0000003c00b80947 */ /* 0x000fea0003800000 */
[----:B------:R-:W1:Y:S01]  /*1c050*/  DADD R6, R24, 1 ;  /* 0x3ff0000018067429 */ /* 0x000e620000000000 */
[----:B------:R-:W-:Y:S01]  /*1c060*/  IMAD.MOV.U32 R2, RZ, RZ, 0x1 ;  /* 0x00000001ff027424 */ /* 0x000fe200078e00ff */
[----:B------:R-:W-:-:S15]  /*1c070*/  BSSY.RECONVERGENT B2, `(.L_x_5460) ;  /* 0x0000045000027945 */ /* 0x000fde0003800200 */
[----:B------:R-:W-:-:S15]  /*1c080*/  NOP ;  /* 0x0000000000007918 */ /* 0x000fde0000000000 */
[----:B------:R-:W-:-:S15]  /*1c090*/  NOP ;  /* 0x0000000000007918 */ /* 0x000fde0000000000 */
[----:B------:R-:W-:-:S15]  /*1c0a0*/  NOP ;  /* 0x0000000000007918 */ /* 0x000fde0000000000 */
[----:B------:R-:W-:-:S02]  /*1c0b0*/  NOP ;  /* 0x0000000000007918 */ /* 0x000fc40000000000 */
[----:B0-----:R-:W-:-:S15]  /*1c0c0*/  DADD R30, -RZ, |R26| ;  /* 0x00000000ff1e7229 */ /* 0x001fde000000051a */
        /* <DEDUP_REMOVED lines=63> */
.L_x_5461:
[----:B------:R-:W-:Y:S05]  /*1c4c0*/  BSYNC.RECONVERGENT B2 ;  /* 0x0000000000027941 */ /* 0x000fea0003800200 */
.L_x_5460:
        /* <DEDUP_REMOVED lines=193> */
.L_x_5463:
[----:B------:R-:W-:Y:S02]  /*1d0e0*/  FSEL R52, RZ, 3.37028055040000000000e+12, P0 ;  /* 0x54442d18ff347808 */ /* 0x000fe40000000000 */
[----:B------:R-:W-:-:S07]  /*1d0f0*/  FSEL R53, RZ, 2.1426990032196044922, P0 ;  /* 0x400921fbff357808 */ /* 0x000fce0000000000 */
.L_x_5464:
[----:B------:R-:W-:Y:S05]  /*1d100*/  BSYNC.RECONVERGENT B0 ;  /* 0x0000000000007941 */ /* 0x000fea0003800200 */
.L_x_5462:
        /* <DEDUP_REMOVED lines=386> */
.L_x_5465:
        /* <DEDUP_REMOVED lines=26> */
[--C-:B------:R-:W-:Y:S02]  /*1ead0*/  IMAD.MOV.U32 R2, RZ, RZ, R26.reuse ;  /* 0x000000ffff027224 */ /* 0x100fe400078e001a */
[--C-:B------:R-:W-:Y:S02]  /*1eae0*/  IMAD.MOV.U32 R3, RZ, RZ, R27.reuse ;  /* 0x000000ffff037224 */ /* 0x100fe400078e001b */
[----:B------:R-:W-:Y:S02]  /*1eaf0*/  IMAD.MOV.U32 R0, RZ, RZ, R27 ;  /* 0x000000ffff007224 */ /* 0x000fe400078e001b */
[----:B------:R-:W-:-:S06]  /*1eb00*/  IMAD.MOV.U32 R24, RZ, RZ, R26 ;  /* 0x000000ffff187224 */ /* 0x000fcc00078e001a */
        /* <DEDUP_REMOVED lines=190> */
.L_x_5467:
        /* <DEDUP_REMOVED lines=52> */
.L_x_5470:
[----:B------:R-:W-:Y:S05]  /*1fa30*/  BSYNC.RECONVERGENT B3 ;  /* 0x0000000000037941 */ /* 0x000fea0003800200 */
.L_x_5469:
        /* <DEDUP_REMOVED lines=77> */
.L_x_5468:
[----:B------:R-:W-:Y:S05]  /*1ff10*/  BSYNC.RECONVERGENT B2 ;  /* 0x0000000000027941 */ /* 0x000fea0003800200 */
.L_x_5466:
[----:B-1----:R1:W3:Y:S02]  /*1ff20*/  DMUL R4, R26, 0.5 ;  /* 0x3fe000001a047828 */ /* 0x0022e40000000000 */
.L_x_5459:
[----:B------:R-:W-:Y:S05]  /*1ff30*/  BSYNC.RECONVERGENT B1 ;  /* 0x0000000000017941 */ /* 0x000fea0003800200 */
.L_x_5458:
[----:B------:R-:W5:Y:S01]  /*1ff40*/  S2R R0, SR_TID.X ;  /* 0x0000000000007919 */ /* 0x000f620000002100 */
[----:B------:R-:W-:Y:S04]  /*1ff50*/  BSSY.RECONVERGENT B0, `(.L_x_5471) ;  /* 0x0000035000007945 */ /* 0x000fe80003800200 */
[----:B------:R-:W-:Y:S01]  /*1ff60*/  BSSY.RELIABLE B1, `(.L_x_5472) ;  /* 0x000002d000017945 */ /* 0x000fe20003800100 */
[----:B------:R-:W1:Y:S01]  /*1ff70*/  S2R R3, SR_CTAID.X ;  /* 0x0000000000037919 */ /* 0x000e620000002500 */
[----:B-----5:R-:W-:-:S13]  /*1ff80*/  ISETP.GE.U32.AND P0, PT, R0, R47, PT ;  /* 0x0000002f0000720c */ /* 0x020fda0003f06070 */
[----:B------:R-:W5:Y:S01]  /*1ff90*/  @!P0 LDC.64 R24, c[0x0][0x388] ;  /* 0x0000e200ff188b82 */ /* 0x000f620000000a00 */
[----:B-1----:R-:W-:Y:S02]  /*1ffa0*/  @!P0 IMAD R27, R3, 0x400, R0 ;  /* 0x00000400031b8824 */ /* 0x002fe400078e0200 */
[----:B------:R-:W-:-:S04]  /*1ffb0*/  @!P0 VIADD R2, R0, 0x80 ;  /* 0x0000008000028836 */ /* 0x000fc80000000000 */
[----:B------:R-:W-:Y:S02]  /*1ffc0*/  @!P0 IMAD.MOV.U32 R0, RZ, RZ, R2 ;  /* 0x000000ffff008224 */ /* 0x000fe400078e0002 */
[----:B-----5:R-:W-:-:S05]  /*1ffd0*/  @!P0 IMAD.WIDE.U32 R24, R27, 0x10, R24 ;  /* 0x000000101b188825 */ /* 0x020fca00078e0018 */
[----:B------:R1:W-:Y:S01]  /*1ffe0*/  @!P0 STG.E.128 desc[UR8][R24.64], R20 ;  /* 0x0000001418008986 */ /* 0x0003e2000c101d08 */
[----:B------:R-:W-:-:S13]  /*1fff0*/  ISETP.GE.U32.AND P0, PT, R0, R47, PT ;  /* 0x0000002f0000720c */ /* 0x000fda0003f06070 */
[----:B------:R-:W-:Y:S05]  /*20000*/  @P0 BRA `(.L_x_5473) ;  /* 0x0000000000300947 */ /* 0x000fea0003800000 */
[----:B-1----:R-:W1:Y:S01]  /*20010*/  LDC.64 R20, c[0x0][0x388] ;  /* 0x0000e200ff147b82 */ /* 0x002e620000000a00 */
[----:B------:R-:W-:Y:S02]  /*20020*/  IMAD R23, R3, 0x400, R0 ;  /* 0x0000040003177824 */ /* 0x000fe400078e0200 */
[----:B------:R-:W-:-:S05]  /*20030*/  VIADD R0, R0, 0x80 ;  /* 0x0000008000007836 */ /* 0x000fca0000000000 */
[----:B------:R-:W-:Y:S01]  /*20040*/  ISETP.GE.U32.AND P0, PT, R0, R47, PT ;  /* 0x0000002f0000720c */ /* 0x000fe20003f06070 */
[----:B-1----:R-:W-:-:S05]  /*20050*/  IMAD.WIDE.U32 R20, R23, 0x10, R20 ;  /* 0x0000001017147825 */ /* 0x002fca00078e0014 */
[----:B--2---:R1:W-:Y:S07]  /*20060*/  STG.E.128 desc[UR8][R20.64], R16 ;  /* 0x0000001014007986 */ /* 0x0043ee000c101d08 */
[----:B------:R-:W-:Y:S05]  /*20070*/  @P0 BRA `(.L_x_5474) ;  /* 0x0000000000300947 */ /* 0x000fea0003800000 */
[----:B-1----:R-:W1:Y:S01]  /*20080*/  LDC.64 R16, c[0x0][0x388] ;  /* 0x0000e200ff107b82 */ /* 0x002e620000000a00 */
[----:B------:R-:W-:Y:S02]  /*20090*/  IMAD R19, R3, 0x400, R0 ;  /* 0x0000040003137824 */ /* 0x000fe400078e0200 */
[----:B------:R-:W-:Y:S02]  /*200a0*/  VIADD R0, R0, 0x80 ;  /* 0x0000008000007836 */ /* 0x000fe40000000000 */
[----:B-1----:R-:W-:-:S05]  /*200b0*/  IMAD.WIDE.U32 R16, R19, 0x10, R16 ;  /* 0x0000001013107825 */ /* 0x002fca00078e0010 */
[----:B----4-:R1:W-:Y:S02]  /*200c0*/  STG.E.128 desc[UR8][R16.64], R12 ;  /* 0x0000000c10007986 */ /* 0x0103e4000c101d08 */
.L_x_5473:
[----:B------:R-:W-:-:S13]  /*200d0*/  ISETP.GE.U32.AND P0, PT, R0, R47, PT ;  /* 0x0000002f0000720c */ /* 0x000fda0003f06070 */
[----:B------:R-:W-:Y:S05]  /*200e0*/  @P0 BRA `(.L_x_5475) ;  /* 0x0000000000300947 */ /* 0x000fea0003800000 */
[----:B-1--4-:R-:W1:Y:S01]  /*200f0*/  LDC.64 R12, c[0x0][0x388] ;  /* 0x0000e200ff0c7b82 */ /* 0x012e620000000a00 */
[----:B------:R-:W-:Y:S02]  /*20100*/  IMAD R15, R3, 0x400, R0 ;  /* 0x00000400030f7824 */ /* 0x000fe400078e0200 */
[----:B------:R-:W-:Y:S02]  /*20110*/  VIADD R0, R0, 0x80 ;  /* 0x0000008000007836 */ /* 0x000fe40000000000 */
[----:B-1----:R-:W-:-:S05]  /*20120*/  IMAD.WIDE.U32 R12, R15, 0x10, R12 ;  /* 0x000000100f0c7825 */ /* 0x002fca00078e000c */
[----:B------:R1:W-:Y:S02]  /*20130*/  STG.E.128 desc[UR8][R12.64], R8 ;  /* 0x000000080c007986 */ /* 0x0003e4000c101d08 */
.L_x_5474:
[----:B------:R-:W-:-:S13]  /*20140*/  ISETP.GE.U32.AND P0, PT, R0, R47, PT ;  /* 0x0000002f0000720c */ /* 0x000fda0003f06070 */
[----:B------:R-:W-:Y:S05]  /*20150*/  @P0 BRA `(.L_x_5476) ;  /* 0x0000000000340947 */ /* 0x000fea0003800000 */
[----:B-1----:R-:W1:Y:S01]  /*20160*/  LDC.64 R8, c[0x0][0x388] ;  /* 0x0000e200ff087b82 */ /* 0x002e620000000a00 */
[----:B------:R-:W-:Y:S02]  /*20170*/  IMAD R11, R3, 0x400, R0 ;  /* 0x00000400030b7824 */ /* 0x000fe400078e0200 */
[----:B------:R-:W-:Y:S02]  /*20180*/  VIADD R0, R0, 0x80 ;  /* 0x0000008000007836 */ /* 0x000fe40000000000 */
[----:B-1----:R-:W-:-:S05]  /*20190*/  IMAD.WIDE.U32 R8, R11, 0x10, R8 ;  /* 0x000000100b087825 */ /* 0x002fca00078e0008 */
[----:B------:R1:W-:Y:S02]  /*201a0*/  STG.E.128 desc[UR8][R8.64], R40 ;  /* 0x0000002808007986 */ /* 0x0003e4000c101d08 */
.L_x_5475:
[----:B------:R-:W-:-:S13]  /*201b0*/  ISETP.GE.U32.AND P0, PT, R0, R47, PT ;  /* 0x0000002f0000720c */ /* 0x000fda0003f06070 */
[----:B------:R-:W-:Y:S05]  /*201c0*/  @P0 BREAK.RELIABLE B1 ;  /* 0x0000000000010942 */ /* 0x000fea0003800100 */
[----:B------:R-:W-:Y:S05]  /*201d0*/  @P0 BRA `(.L_x_5477) ;  /* 0x0000000000300947 */ /* 0x000fea0003800000 */
[----:B-1----:R-:W1:Y:S01]  /*201e0*/  LDC.64 R8, c[0x0][0x388] ;  /* 0x0000e200ff087b82 */ /* 0x002e620000000a00 */
[----:B------:R-:W-:Y:S02]  /*201f0*/  IMAD R11, R3, 0x400, R0 ;  /* 0x00000400030b7824 */ /* 0x000fe400078e0200 */
[----:B------:R-:W-:Y:S02]  /*20200*/  VIADD R0, R0, 0x80 ;  /* 0x0000008000007836 */ /* 0x000fe40000000000 */
[----:B-1----:R-:W-:-:S05]  /*20210*/  IMAD.WIDE.U32 R8, R11, 0x10, R8 ;  /* 0x000000100b087825 */ /* 0x002fca00078e0008 */
[----:B------:R1:W-:Y:S02]  /*20220*/  STG.E.128 desc[UR8][R8.64], R36 ;  /* 0x0000002408007986 */ /* 0x0003e4000c101d08 */
.L_x_5476:
[----:B------:R-:W-:Y:S05]  /*20230*/  BSYNC.RELIABLE B1 ;  /* 0x0000000000017941 */ /* 0x000fea0003800100 */
.L_x_5472:
[----:B------:R-:W-:-:S13]  /*20240*/  ISETP.GE.U32.AND P0, PT, R0, R47, PT ;  /* 0x0000002f0000720c */ /* 0x000fda0003f06070 */
[----:B-1----:R-:W1:Y:S01]  /*20250*/  @!P0 LDC.64 R8, c[0x0][0x388] ;  /* 0x0000e200ff088b82 */ /* 0x002e620000000a00 */
[----:B------:R-:W-:Y:S02]  /*20260*/  @!P0 IMAD R11, R3, 0x400, R0 ;  /* 0x00000400030b8824 */ /* 0x000fe400078e0200 */
[----:B------:R-:W-:Y:S02]  /*20270*/  @!P0 VIADD R0, R0, 0x80 ;  /* 0x0000008000008836 */ /* 0x000fe40000000000 */
[----:B-1----:R-:W-:-:S05]  /*20280*/  @!P0 IMAD.WIDE.U32 R8, R11, 0x10, R8 ;  /* 0x000000100b088825 */ /* 0x002fca00078e0008 */
[----:B------:R1:W-:Y:S02]  /*20290*/  @!P0 STG.E.128 desc[UR8][R8.64], R32 ;  /* 0x0000002008008986 */ /* 0x0003e4000c101d08 */
.L_x_5477:
[----:B------:R-:W-:Y:S05]  /*202a0*/  BSYNC.RECONVERGENT B0 ;  /* 0x0000000000007941 */ /* 0x000fea0003800200 */
.L_x_5471:
[----:B------:R-:W-:Y:S05]  /*202b0*/  WARPSYNC.ALL ;  /* 0x0000000000007948 */ /* 0x000fea0003800000 */
[----:B------:R-:W-:-:S13]  /*202c0*/  ISETP.GE.U32.AND P0, PT, R0, R47, PT ;  /* 0x0000002f0000720c */ /* 0x000fda0003f06070 */
[----:B------:R-:W-:Y:S05]  /*202d0*/  @P0 EXIT ;  /* 0x000000000000094d */ /* 0x000fea0003800000 */
[----:B-1----:R-:W1:Y:S01]  /*202e0*/  LDC.64 R8, c[0x0][0x388] ;  /* 0x0000e200ff087b82 */ /* 0x002e620000000a00 */
[----:B------:R-:W-:-:S04]  /*202f0*/  IMAD R3, R3, 0x400, R0 ;  /* 0x0000040003037824 */ /* 0x000fc800078e0200 */
[----:B-1----:R-:W-:-:S05]  /*20300*/  IMAD.WIDE.U32 R2, R3, 0x10, R8 ;  /* 0x0000001003027825 */ /* 0x002fca00078e0008 */
[----:B---3--:R-:W-:Y:S01]  /*20310*/  STG.E.128 desc[UR8][R2.64], R4 ;  /* 0x0000000402007986 */ /* 0x008fe2000c101d08 */
[----:B------:R-:W-:Y:S05]  /*20320*/  EXIT ;  /* 0x000000000000794d */ /* 0x000fea0003800000 */
.L_x_5369:
[----:B------:R-:W0:Y:S01]  /*20330*/  S2R R5, SR_TID.X ;  /* 0x0000000000057919 */ /* 0x000e220000002100 */
[----:B------:R-:W1:Y:S02]  /*20340*/  LDC.64 R2, c[0x0][0x390] ;  /* 0x0000e400ff027b82 */ /* 0x000e640000000a00 */
[----:B-1----:R-:W-:-:S04]  /*20350*/  IMAD.WIDE.U32 R2, R7, 0x10, R2 ;  /* 0x0000001007027825 */ /* 0x002fc800078e0002 */
[----:B0-----:R-:W-:-:S05]  /*20360*/  IMAD.WIDE.U32 R2, R5, 0x20, R2 ;  /* 0x0000002005027825 */ /* 0x001fca00078e0002 */
[----:B------:R-:W2:Y:S01]  /*20370*/  LDG.E.ENL2.256 R32, R36, desc[UR8][R2.64] ;  /* 0xfe0000080224797e */ /* 0x000ea20008121920 */
[----:B------:R-:W-:-:S03]  /*20380*/  IMAD.MOV.U32 R4, RZ, RZ, 0x1 ;  /* 0x00000001ff047424 */ /* 0x000fc600078e00ff */
[----:B------:R-:W5:Y:S04]  /*20390*/  LDG.E.ENL2.256 R24, R28, desc[UR8][R2.64+0x1000] ;  /* 0xfe008008021c797e */ /* 0x000f680008121918 */
[----:B------:R-:W5:Y:S04]  /*203a0*/  LDG.E.ENL2.256 R16, R20, desc[UR8][R2.64+0x2000] ;  /* 0xfe0100080214797e */ /* 0x000f680008121910 */
[----:B------:R0:W5:Y:S01]  /*203b0*/  LDG.E.ENL2.256 R8, R12, desc[UR8][R2.64+0x3000] ;  /* 0xfe018008020c797e */ /* 0x0001620008121908 */
[----:B------:R-:W-:Y:S01]  /*203c0*/  BSSY.RECONVERGENT B1, `(.L_x_5478) ;  /* 0x0000047000017945 */ /* 0x000fe20003800200 */
[----:B--2---:R-:W1:-:S15]  /*203d0*/  DADD R40, R36, 1 ;  /* 0x3ff0000024287429 */ /* 0x004e5e0000000000 */
        /* <DEDUP_REMOVED lines=14> */
[----:B------:R-:W1:Y:S02]  /*204c0*/  DADD R46, -RZ, |R40| ;  /* 0x00000000ff2e7229 */ /* 0x000e640000000528 */
[----:B-1----:R-:W-:Y:S02]  /*204d0*/  FSEL R7, R45, R47, P1 ;  /* 0x0000002f2d077208 */ /* 0x002fe40000800000 */
[----:B------:R-:W-:Y:S02]  /*204e0*/  FSEL R6, R44, R46, P1 ;  /* 0x0000002e2c067208 */ /* 0x000fe40000800000 */
[----:B------:R-:W1:Y:S01]  /*204f0*/  MUFU.RCP64H R5, R7 ;  /* 0x0000000700057308 */ /* 0x000e620000001800 */
[----:B------:R-:W-:Y:S02]  /*20500*/  FSEL R44, R46, R44, P1 ;  /* 0x0000002c2e2c7208 */ /* 0x000fe40000800000 */
[----:B------:R-:W-:-:S04]  /*20510*/  FSEL R45, R47, R45, P1 ;  /* 0x0000002d2f2d7208 */ /* 0x000fc80000800000 */
[----:B------:R-:W-:-:S15]  /*20520*/  FSETP.GEU.AND P2, PT, |R45|, 6.5827683646048100446e-37, PT ;  /* 0x036000002d00780b */ /* 0x000fde0003f4e200 */
[----:B------:R-:W-:-:S15]  /*20530*/  NOP ;  /* 0x0000000000007918 */ /* 0x000fde0000000000 */
[----:B------:R-:W-:-:S15]  /*20540*/  NOP ;  /* 0x0000000000007918 */ /* 0x000fde0000000000 */
[----:B------:R-:W-:-:S06]  /*20550*/  NOP ;  /* 0x0000000000007918 */ /* 0x000fcc0000000000 */
[----:B-1----:R-:W1:-:S15]  /*20560*/  DFMA R42, -R6, R4, 1 ;  /* 0x3ff00000062a742b */ /* 0x002e5e0000000104 */
[----:B------:R-:W-:-:S15]  /*20570*/  NOP ;  /* 0x0000000000007918 */ /* 0x000fde0000000000 */
[----:B------:R-:W-:-:S15]  /*20580*/  NOP ;  /* 0x0000000000007918 */ /* 0x000fde0000000000 */
[----:B------:R-:W-:-:S15]  /*20590*/  NOP ;  /* 0x0000000000007918 */ /* 0x000fde0000000000 */
[----:B------:R-:W-:-:S04]  /*205a0*/  NOP ;  /* 0x0000000000007918 */ /* 0x000fc80000000000 */
[----:B-1----:R-:W1:-:S15]  /*205b0*/  DFMA R42, R42, R42, R42 ;  /* 0x0000002a2a2a722b */ /* 0x002e5e000000002a */
[----:B------:R-:W-:-:S15]  /*205c0*/  NOP ;  /* 0x0000000000007918 */ /* 0x000fde0000000000 */
[----:B------:R-:W-:-:S15]  /*205d0*/  NOP ;  /* 0x0000000000007918 */ /* 0x000fde0000000000 */
[----:B------:R-:W-:-:S15]  /*205e0*/  NOP ;  /* 0x0000000000007918 */ /* 0x000fde0000000000 */
[----:B------:R-:W-:-:S04]  /*205f0*/  NOP ;  /* 0x0000000000007918 */ /* 0x000fc80000000000 */
[----:B-1----:R-:W0:-:S15]  /*20600*/  DFMA R42, R4, R42, R4 ;  /* 0x0000002a042a722b */ /* 0x002e1e0000000004 */
        /* <DEDUP_REMOVED lines=33> */
[----:B-----5:R-:W-:Y:S05]  /*20820*/  CALL.REL.NOINC `($__internal_10_$__cuda_sm20_div_rn_f64_full) ;  /* 0x000001f000207944 */ /* 0x020fea0003c00000 */
.L_x_5479:
[----:B------:R-:W-:Y:S05]  /*20830*/  BSYNC.RECONVERGENT B1 ;  /* 0x0000000000017941 */ /* 0x000fea0003800200 */
.L_x_5478:
[----:B------:R-:W-:Y:S01]  /*20840*/  DSETP.NEU.AND P2, PT, R6, RZ, PT ;  /* 0x000000ff0600722a */ /* 0x000fe20003f4d000 */
[----:B------:R-:W-:Y:S01]  /*20850*/  IMAD.MOV.U32 R42, RZ, RZ, RZ ;  /* 0x000000ffff2a7224 */ /* 0x000fe200078e00ff */
[----:B------:R-:W-:Y:S01]  /*20860*/  UMOV UR4, 0x2a25ff7e ;  /* 0x2a25ff7e00047882 */ /* 0x000fe20000000000 */
[----:B------:R-:W-:Y:S01]  /*20870*/  UMOV UR5, 0x3ef53e1d ;  /* 0x3ef53e1d00057882 */ /* 0x000fe20000000000 */
[----:B------:R-:W-:Y:S01]  /*20880*/  @P1 IMAD.MOV.U32 R54, RZ, RZ, 0x54442d18 ;  /* 0x54442d18ff361424 */ /* 0x000fe200078e00ff */
[----:B------:R-:W-:Y:S01]  /*20890*/  BSSY.RECONVERGENT B1, `(.L_x_5480) ;  /* 0x00003b0000017945 */ /* 0x000fe20003800200 */
[----:B------:R-:W-:-:S15]  /*208a0*/  @P1 IMAD.MOV.U32 R55, RZ, RZ, 0x3ff921fb ;  /* 0x3ff921fbff371424 */ /* 0x000fde00078e00ff */
        /* <DEDUP_REMOVED lines=175> */
[----:B------:R-:W-:Y:S01]  /*213a0*/  UMOV UR4, 0xffffffff ;  /* 0xffffffff00047882 */ /* 0x000fe20000000000 */
[----:B------:R-:W-:-:S15]  /*213b0*/  UMOV UR6, UR5 ;  /* 0x0000000500067c82 */ /* 0x000fde0008000000 */
[----:B------:R-:W-:-:S15]  /*213c0*/  NOP ;  /* 0x0000000000007918 */ /* 0x000fde0000000000 */
[----:B------:R-:W-:-:S15]  /*213d0*/  NOP ;  /* 0x0000000000007918 */ /* 0x000fde0000000000 */
[----:B------:R-:W-:-:S15]  /*213e0*/  NOP ;  /* 0x0000000000007918 */ /* 0x000fde0000000000 */
[----:B------:R-:W-:-:S01]  /*213f0*/  NOP ;  /* 0x0000000000007918 */ /* 0x000fc20000000000 */
[----:B0-----:R0:W-:Y:S02]  /*21400*/  DMUL R48, R44, R46 ;  /* 0x0000002e2c307228 */ /* 0x0011e40000000000 */
[----:B0-----:R-:W-:Y:S02]  /*21410*/  IMAD.MOV.U32 R44, RZ, RZ, R43 ;  /* 0x000000ffff2c7224 */ /* 0x001fe400078e002b */
[----:B------:R-:W-:Y:S02]  /*21420*/  IMAD.U32 R45, RZ, RZ, UR6 ;  /* 0x00000006ff2d7e24 */ /* 0x000fe4000f8e00ff */
[----:B------:R-:W-:-:S15]  /*21430*/  IMAD.MOV.U32 R46, RZ, RZ, RZ ;  /* 0x000000ffff2e7224 */ /* 0x000fde00078e00ff */
[----:B------:R-:W-:-:S15]  /*21440*/  NOP ;  /* 0x0000000000007918 */ /* 0x000fde0000000000 */
[----:B------:R-:W-:-:S15]  /*21450*/  NOP ;  /* 0x0000000000007918 */ /* 0x000fde0000000000 */
[----:B------:R-:W-:-:S13]  /*21460*/  NOP ;  /* 0x0000000000007918 */ /* 0x000fda0000000000 */
[----:B------:R-:W0:Y:S02]  /*21470*/  DSETP.MIN.AND P0, P3, R42, UR4, PT ;  /* 0x000000042a007e2a */ /* 0x000e24000bb00000 */
[----:B0-----:R-:W-:Y:S01]  /*21480*/  FSEL R53, R44, UR6, P0 ;  /* 0x000000062c357c08 */ /* 0x001fe20008000000 */
[----:B------:R-:W-:Y:S01]  /*21490*/  IMAD.MOV.U32 R44, RZ, RZ, R42 ;  /* 0x000000ffff2c7224 */ /* 0x000fe200078e002a */
[----:B------:R-:W-:Y:S01]  /*214a0*/  @P3 LOP3.LUT R53, R45, 0x80000, RZ, 0xfc, !PT ;  /* 0x000800002d353812 */ /* 0x000fe200078efcff */
[----:B------:R-:W-:Y:S01]  /*214b0*/  UMOV UR6, UR4 ;  /* 0x0000000400067c82 */ /* 0x000fe20008000000 */
[----:B------:R-:W-:Y:S02]  /*214c0*/  ISETP.GE.AND P3, PT, R41, RZ, PT ;  /* 0x000000ff2900720c */ /* 0x000fe40003f66270 */
[----:B------:R-:W-:Y:S01]  /*214d0*/  SEL R52, R44, UR6, P0 ;  /* 0x000000062c347c07 */ /* 0x000fe20008000000 */
[----:B------:R-:W0:Y:S01]  /*214e0*/  MUFU.RSQ64H R47, R53 ;  /* 0x00000035002f7308 */ /* 0x000e220000001c00 */
[----:B------:R-:W-:-:S15]  /*214f0*/  @P1 PLOP3.LUT P0, PT, P3, PT, PT, 0x80, 0x8 ;  /* 0x000000000008181c */ /* 0x000fde0001f0f070 */
[----:B------:R-:W-:-:S15]  /*21500*/  NOP ;  /* 0x0000000000007918 */ /* 0x000fde0000000000 */
[----:B------:R-:W-:-:S15]  /*21510*/  NOP ;  /* 0x0000000000007918 */ /* 0x000fde0000000000 */
[----:B------:R-:W-:-:S09]  /*21520*/  NOP ;  /* 0x0000000000007918 */ /* 0x000fd20000000000 */
[----:B------:R-:W1:-:S15]  /*21530*/  DFMA R2, R48, R2, R2 ;  /* 0x000000023002722b */ /* 0x000e5e0000000002 */
[----:B------:R-:W-:-:S15]  /*21540*/  NOP ;  /* 0x0000000000007918 */ /* 0x000fde0000000000 */
[----:B------:R-:W-:-:S15]  /*21550*/  NOP ;  /* 0x0000000000007918 */ /* 0x000fde0000000000 */
[----:B------:R-:W-:-:S15]  /*21560*/  NOP ;  /* 0x0000000000007918 */ /* 0x000fde0000000000 */
[----:B------:R-:W-:-:S04]  /*21570*/  NOP ;  /* 0x0000000000007918 */ /* 0x000fc80000000000 */
[----:B-1----:R-:W1:Y:S02]  /*21580*/  @P1 DADD R48, -RZ, -R2 ;  /* 0x00000000ff301229 */ /* 0x002e640000000902 */
[----:B-1----:R-:W-:Y:S02]  /*21590*/  @P1 FSEL R48, R2, R48, !P0 ;  /* 0x0000003002301208 */ /* 0x002fe40004000000 */
[----:B------:R-:W-:Y:S02]  /*215a0*/  @P1 FSEL R49, R3, R49, !P0 ;  /* 0x0000003103311208 */ /* 0x000fe40004000000 */
[----:B------:R-:W-:-:S15]  /*215b0*/  @!P1 PLOP3.LUT P0, PT, P3, PT, PT, 0x80, 0x8 ;  /* 0x000000000008981c */ /* 0x000fde0001f0f070 */
[----:B------:R-:W-:-:S15]  /*215c0*/  NOP ;  /* 0x0000000000007918 */ /* 0x000fde0000000000 */
[----:B------:R-:W-:-:S15]  /*215d0*/  NOP ;  /* 0x0000000000007918 */ /* 0x000fde0000000000 */
[----:B------:R-:W-:-:S13]  /*215e0*/  NOP ;  /* 0x0000000000007918 */ /* 0x000fda0000000000 */
[----:B------:R-:W-:Y:S01]  /*215f0*/  @P1 DADD R48, R48, R54 ;  /* 0x0000000030301229 */ /* 0x000fe20000000036 */
[----:B------:R-:W-:Y:S02]  /*21600*/  @!P1 IMAD.MOV.U32 R54, RZ, RZ, 0x54442d18 ;  /* 0x54442d18ff369424 */ /* 0x000fe400078e00ff */
[----:B------:R-:W-:-:S15]  /*21610*/  @!P1 IMAD.MOV.U32 R55, RZ, RZ, 0x400921fb ;  /* 0x400921fbff379424 */ /* 0x000fde00078e00ff */
[----:B------:R-:W-:-:S15]  /*21620*/  NOP ;  /* 0x0000000000007918 */ /* 0x000fde0000000000 */
[----:B------:R-:W-:-:S15]  /*21630*/  NOP ;  /* 0x0000000000007918 */ /* 0x000fde0000000000 */
[----:B------:R-:W-:-:S15]  /*21640*/  NOP ;  /* 0x0000000000007918 */ /* 0x000fde0000000000 */
[----:B------:R-:W-:-:S01]  /*21650*/  NOP ;  /* 0x0000000000007918 */ /* 0x000fc20000000000 */
[----:B------:R-:W1:Y:S02]  /*21660*/  @!P1 DADD R54, -R2, R54 ;  /* 0x0000000002369229 */ /* 0x000e640000000136 */
[----:B-1----:R-:W-:Y:S01]  /*21670*/  @!P1 FSEL R48, R54, R2, !P0 ;  /* 0x0000000236309208 */ /* 0x002fe20004000000 */
[----:B------:R-:W-:Y:S01]  /*21680*/  IMAD.MOV.U32 R2, RZ, RZ, 0x0 ;  /* 0x00000000ff027424 */ /* 0x000fe200078e00ff */
[----:B------:R-:W-:Y:S01]  /*21690*/  @!P1 FSEL R49, R55, R3, !P0 ;  /* 0x0000000337319208 */ /* 0x000fe20004000000 */
        /* <DEDUP_REMOVED lines=39> */
[----:B------:R-:W-:Y:S01]  /*21910*/  @P2 IMAD.MOV.U32 R45, RZ, RZ, 0x4002d97c ;  /* 0x4002d97cff2d2424 */ /* 0x000fe200078e00ff */
[----:B------:R-:W-:Y:S01]  /*21920*/  @!P1 FSEL R0, R6, R44, !P4 ;  /* 0x0000002c06009208 */ /* 0x000fe20006000000 */
[----:B------:R-:W-:Y:S01]  /*21930*/  @P2 IMAD.MOV.U32 R43, RZ, RZ, 0x7f3321d2 ;  /* 0x7f3321d2ff2b2424 */ /* 0x000fe200078e00ff */
[----:B------:R-:W-:Y:S02]  /*21940*/  @!P2 FSEL R42, RZ, 3.37028055040000000000e+12, P0 ;  /* 0x54442d18ff2aa808 */ /* 0x000fe40000000000 */
[----:B------:R-:W-:Y:S01]  /*21950*/  @P2 FSEL R45, R45, 1.8213495016098022461, !P0 ;  /* 0x3fe921fb2d2d2808 */ /* 0x000fe20004000000 */
[----:B------:R-:W-:Y:S01]  /*21960*/  IMAD.MOV.U32 R50, RZ, RZ, R0 ;  /* 0x000000ffff327224 */ /* 0x000fe200078e0000 */
[----:B------:R-:W-:-:S15]  /*21970*/  @P2 FSEL R43, R43, 3.37028055040000000000e+12, !P0 ;  /* 0x54442d182b2b2808 */ /* 0x000fde0004000000 */
[----:B------:R-:W-:-:S15]  /*21980*/  NOP ;  /* 0x0000000000007918 */ /* 0x000fde0000000000 */
[----:B------:R-:W-:-:S15]  /*21990*/  NOP ;  /* 0x0000000000007918 */ /* 0x000fde0000000000 */
[----:B------:R-:W-:-:S09]  /*219a0*/  NOP ;  /* 0x0000000000007918 */ /* 0x000fd20000000000 */
[----:B------:R-:W0:Y:S02]  /*219b0*/  @P2 DSETP.NEU.AND P3, PT, |R40|, |R38|, PT ;  /* 0x400000262800222a */ /* 0x000e240003f6d200 */
[----:B0-----:R-:W-:Y:S02]  /*219c0*/  @P2 FSEL R49, R45, R49, !P3 ;  /* 0x000000312d312208 */ /* 0x001fe40005800000 */
[----:B------:R-:W-:Y:S02]  /*219d0*/  @P2 FSEL R0, R43, R48, !P3 ;  /* 0x000000302b002208 */ /* 0x000fe40005800000 */
[----:B------:R-:W-:Y:S01]  /*219e0*/  @!P2 FSEL R43, RZ, 2.1426990032196044922, P0 ;  /* 0x400921fbff2ba808 */ /* 0x000fe20000000000 */
[----:B------:R-:W-:Y:S02]  /*219f0*/  @P2 IMAD.MOV.U32 R43, RZ, RZ, R49 ;  /* 0x000000ffff2b2224 */ /* 0x000fe400078e0031 */
[----:B------:R-:W-:-:S03]  /*21a00*/  @P2 IMAD.MOV.U32 R42, RZ, RZ, R0 ;  /* 0x000000ffff2a2224 */ /* 0x000fc600078e0000 */
[----:B------:R-:W-:-:S15]  /*21a10*/  LOP3.LUT R45, R43, 0x80000000, R39, 0xb8, !PT ;  /* 0x800000002b2d7812 */ /* 0x000fde00078eb827 */
[----:B------:R-:W-:-:S15]  /*21a20*/  NOP ;  /* 0x0000000000007918 */ /* 0x000fde0000000000 */
[----:B------:R-:W-:-:S15]  /*21a30*/  NOP ;  /* 0x0000000000007918 */ /* 0x000fde0000000000 */
[----:B------:R-:W-:-:S07]  /*21a40*/  NOP ;  /* 0x0000000000007918 */ /* 0x000fce0000000000 */
        /* <DEDUP_REMOVED lines=21> */
[----:B0-----:R0:W1:Y:S02]  /*21ba0*/  DADD R40, -RZ, |R6| ;  /* 0x00000000ff287229 */ /* 0x0010640000000506 */
[----:B01----:R-:W-:Y:S05]  /*21bb0*/  @P4 BRA `(.L_x_5481) ;  /* 0x0000001400a04947 */ /* 0x003fea0003800000 */
        /* <DEDUP_REMOVED lines=72> */
[----:B-----5:R-:W-:Y:S05]  /*22040*/  CALL.REL.NOINC `($__internal_10_$__cuda_sm20_div_rn_f64_full) ;  /* 0x000001d800187944 */ /* 0x020fea0003c00000 */
.L_x_5485:
[----:B------:R-:W-:Y:S05]  /*22050*/  BSYNC.RECONVERGENT B2 ;  /* 0x0000000000027941 */ /* 0x000fea0003800200 */
.L_x_5484:
        /* <DEDUP_REMOVED lines=83> */
.L_x_5483:
        /* <DEDUP_REMOVED lines=192> */
.L_x_5486:
        /* <DEDUP_REMOVED lines=11> */
.L_x_5481:
[----:B------:R-:W-:Y:S01]  /*23240*/  ISETP.LT.U32.AND P0, PT, R4, R40, PT ;  /* 0x000000280400720c */ /* 0x000fe20003f01070 */
[----:B------:R-:W-:Y:S01]  /*23250*/  IMAD.MOV.U32 R36, RZ, RZ, RZ ;  /* 0x000000ffff247224 */ /* 0x000fe200078e00ff */
[----:B------:R-:W-:Y:S02]  /*23260*/  UMOV UR6, UR5 ;  /* 0x0000000500067c82 */ /* 0x000fe40008000000 */
        /* <DEDUP_REMOVED lines=8> */
[----:B------:R-:W-:Y:S01]  /*232f0*/  IMAD.U32 R40, RZ, RZ, UR6 ;  /* 0x00000006ff287e24 */ /* 0x000fe2000f8e00ff */
        /* <DEDUP_REMOVED lines=31> */
[----:B------:R-:W-:Y:S02]  /*234f0*/  IMAD.MOV.U32 R40, RZ, RZ, RZ ;  /* 0x000000ffff287224 */ /* 0x000fe400078e00ff */
        /* <DEDUP_REMOVED lines=227> */
.L_x_5487:
[----:B------:R-:W-:Y:S01]  /*24330*/  IMAD.MOV.U32 R4, RZ, RZ, 0x0 ;  /* 0x00000000ff047424 */ /* 0x000fe200078e00ff */
[----:B------:R-:W-:Y:S01]  /*24340*/  LOP3.LUT P0, RZ, R3, 0x7fffffff, RZ, 0xc0, !PT ;  /* 0x7fffffff03ff7812 */ /* 0x000fe2000780c0ff */
[----:B------:R-:W-:-:S06]  /*24350*/  IMAD.MOV.U32 R5, RZ, RZ, 0x7ff00000 ;  /* 0x7ff00000ff057424 */ /* 0x000fcc00078e00ff */
[----:B------:R-:W0:Y:S02]  /*24360*/  DFMA R2, R2, R4, +INF ;  /* 0x7ff000000202742b */ /* 0x000e240000000004 */
[----:B0-----:R-:W-:Y:S02]  /*24370*/  FSEL R36, R2, RZ, P0 ;  /* 0x000000ff02247208 */ /* 0x001fe40000000000 */
[----:B------:R-:W-:-:S07]  /*24380*/  FSEL R37, R3, -QNAN , P0 ;  /* 0xfff0000003257808 */ /* 0x000fce0000000000 */
.L_x_5482:
[----:B------:R-:W-:Y:S05]  /*24390*/  BSYNC.RECONVERGENT B1 ;  /* 0x0000000000017941 */ /* 0x000fea0003800200 */
.L_x_5480:
        /* <DEDUP_REMOVED lines=72> */
.L_x_5489:
[----:B------:R-:W-:Y:S05]  /*24820*/  BSYNC.RECONVERGENT B1 ;  /* 0x0000000000017941 */ /* 0x000fea0003800200 */
.L_x_5488:
        /* <DEDUP_REMOVED lines=166> */
[----:B------:R0:W1:-:S15]  /*25290*/  DADD R4, -RZ, |R34| ;  /* 0x00000000ff047229 */ /* 0x00005e0000000522 */
        /* <DEDUP_REMOVED lines=14> */
.L_x_5491:
[----:B------:R-:W-:Y:S02]  /*25380*/  FSEL R38, RZ, 3.37028055040000000000e+12, P0 ;  /* 0x54442d18ff267808 */ /* 0x000fe40000000000 */
[----:B------:R-:W-:-:S07]  /*25390*/  FSEL R39, RZ, 2.1426990032196044922, P0 ;  /* 0x400921fbff277808 */ /* 0x000fce0000000000 */
.L_x_5492:
[----:B------:R-:W-:Y:S05]  /*253a0*/  BSYNC.RECONVERGENT B0 ;  /* 0x0000000000007941 */ /* 0x000fea0003800200 */
.L_x_5490:
[----:B------:R-:W0:Y:S01]  /*253b0*/  DADD R46, -RZ, |R32| ;  /* 0x00000000ff2e7229 */ /* 0x000e220000000520 */
[----:B------:R-:W-:Y:S01]  /*253c0*/  IMAD.MOV.U32 R2, RZ, RZ, RZ ;  /* 0x000000ffff027224 */ /* 0x000fe200078e00ff */
[----:B0-----:R-:W-:Y:S01]  /*253d0*/  ISETP.GT.U32.AND P0, PT, R46, R4, PT ;  /* 0x000000042e00720c */ /* 0x001fe20003f04070 */
[----:B------:R-:W-:Y:S01]  /*253e0*/  UMOV UR5, 0x7fefffff ;  /* 0x7fefffff00057882 */ /* 0x000fe20000000000 */
[----:B------:R-:W-:Y:S01]  /*253f0*/  UMOV UR4, 0xffffffff ;  /* 0xffffffff00047882 */ /* 0x000fe20000000000 */
[----:B------:R-:W-:Y:S01]  /*25400*/  UMOV UR6, UR5 ;  /* 0x0000000500067c82 */ /* 0x000fe20008000000 */
[-C--:B------:R-:W-:Y:S01]  /*25410*/  ISETP.GT.U32.AND.EX P0, PT, R47, R5.reuse, PT, P0 ;  /* 0x000000052f00720c */ /* 0x080fe20003f04100 */
[----:B------:R-:W-:Y:S01]  /*25420*/  IMAD.MOV.U32 R50, RZ, RZ, RZ ;  /* 0x000000ffff327224 */ /* 0x000fe200078e00ff */
[----:B------:R-:W-:Y:S01]  /*25430*/  LOP3.LUT R39, R39, 0x80000000, R35, 0xb8, !PT ;  /* 0x8000000027277812 */ /* 0x000fe200078eb823 */
[----:B------:R-:W-:Y:S01]  /*25440*/  BSSY.RECONVERGENT B1, `(.L_x_5493) ;  /* 0x00002d8000017945 */ /* 0x000fe20003800200 */
[----:B------:R-:W-:-:S02]  /*25450*/  SEL R45, R47, R5, P0 ;  /* 0x000000052f2d7207 */ /* 0x000fc40000000000 */
[----:B------:R-:W-:Y:S02]  /*25460*/  SEL R44, R46, R4, P0 ;  /* 0x000000042e2c7207 */ /* 0x000fe40000000000 */
[-C--:B------:R-:W-:Y:S02]  /*25470*/  ISETP.LT.U32.AND P0, PT, R4, R46.reuse, PT ;  /* 0x0000002e0400720c */ /* 0x080fe40003f01070 */
[----:B------:R-:W-:Y:S02]  /*25480*/  LOP3.LUT R0, R45, 0xffc00000, RZ, 0xc0, !PT ;  /* 0xffc000002d007812 */ /* 0x000fe400078ec0ff */
[----:B------:R-:W-:Y:S02]  /*25490*/  ISETP.LT.U32.AND.EX P0, PT, R5, R47, PT, P0 ;  /* 0x0000002f0500720c */ /* 0x000fe40003f01100 */
[----:B------:R-:W-:Y:S02]  /*254a0*/  LOP3.LUT R3, R0, 0x7fd00000, RZ, 0x3c, !PT ;  /* 0x7fd0000000037812 */ /* 0x000fe400078e3cff */
[----:B------:R-:W-:-:S02]  /*254b0*/  SEL R46, R4, R46, P0 ;  /* 0x0000002e042e7207 */ /* 0x000fc40000000000 */
[----:B------:R-:W-:-:S15]  /*254c0*/  SEL R47, R5, R47, P0 ;  /* 0x0000002f052f7207 */ /* 0x000fde0000000000 */
[----:B------:R-:W-:-:S15]  /*254d0*/  NOP ;  /* 0x0000000000007918 */ /* 0x000fde0000000000 */
[----:B------:R-:W-:-:S10]  /*254e0*/  NOP ;  /* 0x0000000000007918 */ /* 0x000fd40000000000 */
        /* <DEDUP_REMOVED lines=23> */
[----:B------:R-:W-:Y:S01]  /*25660*/  IMAD.MOV.U32 R2, RZ, RZ, R48 ;  /* 0x000000ffff027224 */ /* 0x000fe200078e0030 */
[----:B------:R-:W-:Y:S01]  /*25670*/  @P1 LOP3.LUT R57, R3, 0x80000, RZ, 0xfc, !PT ;  /* 0x0008000003391812 */ /* 0x000fe200078efcff */
[----:B------:R-:W-:Y:S01]  /*25680*/  UMOV UR6, UR4 ;  /* 0x0000000400067c82 */ /* 0x000fe20008000000 */
[----:B------:R-:W-:Y:S01]  /*25690*/  IMAD.MOV.U32 R3, RZ, RZ, 0x3fd80000 ;  /* 0x3fd80000ff037424 */ /* 0x000fe200078e00ff */
[----:B------:R-:W-:Y:S01]  /*256a0*/  ISETP.GE.U32.AND P1, PT, R47, 0x7ff00000, PT ;  /* 0x7ff000002f00780c */ /* 0x000fe20003f26070 */
[----:B------:R-:W0:Y:S01]  /*256b0*/  MUFU.RSQ64H R51, R57 ;  /* 0x0000003900337308 */ /* 0x000e220000001c00 */
[----:B------:R-:W-:Y:S01]  /*256c0*/  SEL R56, R2, UR6, P0 ;  /* 0x0000000602387c07 */ /* 0x000fe20008000000 */
[----:B------:R-:W-:-:S15]  /*256d0*/  IMAD.MOV.U32 R2, RZ, RZ, 0x0 ;  /* 0x00000000ff027424 */ /* 0x000fde00078e00ff */
[----:B------:R-:W-:-:S15]  /*256e0*/  NOP ;  /* 0x0000000000007918 */ /* 0x000fde0000000000 */
[----:B------:R-:W-:-:S15]  /*256f0*/  NOP ;  /* 0x0000000000007918 */ /* 0x000fde0000000000 */
[----:B------:R-:W-:-:S09]  /*25700*/  NOP ;  /* 0x0000000000007918 */ /* 0x000fd20000000000 */
        /* <DEDUP_REMOVED lines=25> */
[----:B------:R1:W-:Y:S02]  /*258a0*/  DADD R50, |R34|, |R40| ;  /* 0x0000000022327229 */ /* 0x0003e40000000628 */
[----:B-1----:R-:W-:Y:S01]  /*258b0*/  LOP3.LUT R41, R0, 0x100000, RZ, 0xfc, !PT ;  /* 0x0010000000297812 */ /* 0x002fe200078efcff */
[----:B------:R-:W-:-:S15]  /*258c0*/  IMAD.MOV.U32 R40, RZ, RZ, RZ ;  /* 0x000000ffff287224 */ /* 0x000fde00078e00ff */
[----:B------:R-:W-:-:S15]  /*258d0*/  NOP ;  /* 0x0000000000007918 */ /* 0x000fde0000000000 */
[----:B------:R-:W-:-:S15]  /*258e0*/  NOP ;  /* 0x0000000000007918 */ /* 0x000fde0000000000 */
[----:B------:R-:W-:-:S15]  /*258f0*/  NOP ;  /* 0x0000000000007918 */ /* 0x000fde0000000000 */
[----:B------:R-:W-:-:S01]  /*25900*/  NOP ;  /* 0x0000000000007918 */ /* 0x000fc20000000000 */
[----:B0-----:R-:W0:-:S15]  /*25910*/  DMUL R52, R48, R52 ;  /* 0x0000003430347228 */ /* 0x001e1e0000000000 */
        /* <DEDUP_REMOVED lines=9> */
[----:B0-----:R-:W0:Y:S02]  /*259b0*/  DMUL R52, R40, R52 ;  /* 0x0000003428347228 */ /* 0x001e240000000000 */
[----:B0-----:R-:W-:Y:S02]  /*259c0*/  @!P1 FSEL R46, R44, R52, !P2 ;  /* 0x000000342c2e9208 */ /* 0x001fe40005000000 */
[----:B------:R-:W-:-:S15]  /*259d0*/  @!P1 FSEL R47, R45, R53, !P2 ;  /* 0x000000352d2f9208 */ /* 0x000fde0005000000 */
[----:B------:R-:W-:-:S15]  /*259e0*/  NOP ;  /* 0x0000000000007918 */ /* 0x000fde0000000000 */
[----:B------:R-:W-:-:S15]  /*259f0*/  NOP ;  /* 0x0000000000007918 */ /* 0x000fde0000000000 */
[----:B------:R-:W-:-:S15]  /*25a00*/  NOP ;  /* 0x0000000000007918 */ /* 0x000fde0000000000 */
[----:B------:R-:W0:Y:S02]  /*25a10*/  DSETP.NAN.AND P0, PT, R50, R50, PT ;  /* 0x000000323200722a */ /* 0x000e240003f08000 */
        /* <DEDUP_REMOVED lines=9> */
[----:B------:R-:W-:Y:S01]  /*25ab0*/  IMAD.U32 R38, RZ, RZ, UR6 ;  /* 0x00000006ff267e24 */ /* 0x000fe2000f8e00ff */
        /* <DEDUP_REMOVED lines=276> */
.L_x_5494:
        /* <DEDUP_REMOVED lines=216> */
.L_x_5497:
        /* <DEDUP_REMOVED lines=52> */
.L_x_5500:
[----:B------:R-:W-:Y:S05]  /*27cc0*/  BSYNC.RECONVERGENT B3 ;  /* 0x0000000000037941 */ /* 0x000fea0003800200 */
.L_x_5499:
        /* <DEDUP_REMOVED lines=77> */
.L_x_5498:
[----:B------:R-:W-:Y:S05]  /*281a0*/  BSYNC.RECONVERGENT B2 ;  /* 0x0000000000027941 */ /* 0x000fea0003800200 */
.L_x_5496:
[----:B-1----:R1:W2:Y:S02]  /*281b0*/  DMUL R32, R4, 0.5 ;  /* 0x3fe0000004207828 */ /* 0x0022a40000000000 */
.L_x_5495:
[----:B------:R-:W-:Y:S05]  /*281c0*/  BSYNC.RECONVERGENT B1 ;  /* 0x0000000000017941 */ /* 0x000fea0003800200 */
.L_x_5493:
[----:B-----5:R-:W3:Y:S01]  /*281d0*/  DADD R38, R28, 1 ;  /* 0x3ff000001c267429 */ /* 0x020ee20000000000 */
        /* <DEDUP_REMOVED lines=70> */
[----:B--2---:R-:W-:Y:S05]  /*28640*/  CALL.REL.NOINC `($__internal_10_$__cuda_sm20_div_rn_f64_full) ;  /* 0x0000017000987944 */ /* 0x004fea0003c00000 */
.L_x_5502:
[----:B------:R-:W-:Y:S05]  /*28650*/  BSYNC.RECONVERGENT B1 ;  /* 0x0000000000017941 */ /* 0x000fea0003800200 */
.L_x_5501:
[----:B------:R0:W-:Y:S01]  /*28660*/  DSETP.NEU.AND P3, PT, R6, RZ, PT ;  /* 0x000000ff0600722a */ /* 0x0001e20003f6d000 */
[----:B------:R-:W-:Y:S01]  /*28670*/  UMOV UR4, 0x2a25ff7e ;  /* 0x2a25ff7e00047882 */ /* 0x000fe20000000000 */
[----:B0-----:R-:W-:Y:S01]  /*28680*/  IMAD.MOV.U32 R6, RZ, RZ, -0x2449a4b7 ;  /* 0xdbb65b49ff067424 */ /* 0x001fe200078e00ff */
[----:B------:R-:W-:Y:S01]  /*28690*/  UMOV UR5, 0x3ef53e1d ;  /* 0x3ef53e1d00057882 */ /* 0x000fe20000000000 */
[----:B------:R-:W-:Y:S01]  /*286a0*/  IMAD.MOV.U32 R7, RZ, RZ, 0x3f2d3b63 ;  /* 0x3f2d3b63ff077424 */ /* 0x000fe200078e00ff */
[----:B------:R-:W-:Y:S01]  /*286b0*/  ISETP.GE.AND P2, PT, R39, RZ, PT ;  /* 0x000000ff2700720c */ /* 0x000fe20003f46270 */
[----:B------:R-:W-:Y:S03]  /*286c0*/  BSSY.RECONVERGENT B0, `(.L_x_5503) ;  /* 0x00000b1000007945 */ /* 0x000fe60003800200 */
[----:B------:R-:W-:-:S15]  /*286d0*/  @!P1 PLOP3.LUT P0, PT, P2, PT, PT, 0x80, 0x8 ;  /* 0x000000000008981c */ /* 0x000fde000170f070 */
[----:B------:R-:W-:-:S15]  /*286e0*/  NOP ;  /* 0x0000000000007918 */ /* 0x000fde0000000000 */
[----:B------:R-:W-:-:S15]  /*286f0*/  NOP ;  /* 0x0000000000007918 */ /* 0x000fde0000000000 */
[----:B------:R-:W-:-:S10]  /*28700*/  NOP ;  /* 0x0000000000007918 */ /* 0x000fd40000000000 */
        /* <DEDUP_REMOVED lines=170> */
.L_x_5504:
[----:B------:R-:W-:Y:S02]  /*291b0*/  FSEL R6, RZ, 3.37028055040000000000e+12, P0 ;  /* 0x54442d18ff067808 */ /* 0x000fe40000000000 */
[----:B------:R-:W-:-:S07]  /*291c0*/  FSEL R7, RZ, 2.1426990032196044922, P0 ;  /* 0x400921fbff077808 */ /* 0x000fce0000000000 */
.L_x_5505:
[----:B------:R-:W-:Y:S05]  /*291d0*/  BSYNC.RECONVERGENT B0 ;  /* 0x0000000000007941 */ /* 0x000fea0003800200 */
.L_x_5503:
        /* <DEDUP_REMOVED lines=111> */
[----:B------:R-:W-:Y:S01]  /*298d0*/  IMAD.MOV.U32 R28, RZ, RZ, RZ ;  /* 0x000000ffff1c7224 */ /* 0x000fe200078e00ff */
[----:B------:R-:W-:Y:S02]  /*298e0*/  UMOV UR6, UR5 ;  /* 0x0000000500067c82 */ /* 0x000fe40008000000 */
[----:B------:R-:W-:Y:S01]  /*298f0*/  ISETP.LT.U32.AND.EX P0, PT, R45, R35, PT, P0 ;  /* 0x000000232d00720c */ /* 0x000fe20003f01100 */
[----:B------:R-:W-:-:S03]  /*29900*/  IMAD.U32 R38, RZ, RZ, UR6 ;  /* 0x00000006ff267e24 */ /* 0x000fc6000f8e00ff */
        /* <DEDUP_REMOVED lines=274> */
.L_x_5507:
        /* <DEDUP_REMOVED lines=216> */
.L_x_5510:
        /* <DEDUP_REMOVED lines=52> */
.L_x_5513:
[----:B------:R-:W-:Y:S05]  /*2baf0*/  BSYNC.RECONVERGENT B3 ;  /* 0x0000000000037941 */ /* 0x000fea0003800200 */
.L_x_5512:
        /* <DEDUP_REMOVED lines=77> */
.L_x_5511:
[----:B------:R-:W-:Y:S05]  /*2bfd0*/  BSYNC.RECONVERGENT B2 ;  /* 0x0000000000027941 */ /* 0x000fea0003800200 */
.L_x_5509:
[----:B-1----:R-:W1:Y:S02]  /*2bfe0*/  DMUL R28, R28, 0.5 ;  /* 0x3fe000001c1c7828 */ /* 0x002e640000000000 */
.L_x_5508:
[----:B------:R-:W-:Y:S05]  /*2bff0*/  BSYNC.RECONVERGENT B1 ;  /* 0x0000000000017941 */ /* 0x000fea0003800200 */
.L_x_5506:
[----:B------:R-:W3:Y:S01]  /*2c000*/  DADD R38, R24, 1 ;  /* 0x3ff0000018267429 */ /* 0x000ee20000000000 */
        /* <DEDUP_REMOVED lines=16> */
[----:B0-----:R-:W0:Y:S02]  /*2c110*/  DADD R34, -RZ, |R38| ;  /* 0x00000000ff227229 */ /* 0x001e240000000526 */
        /* <DEDUP_REMOVED lines=53> */
[----:B-12---:R-:W-:Y:S05]  /*2c470*/  CALL.REL.NOINC `($__internal_10_$__cuda_sm20_div_rn_f64_full) ;  /* 0x00000134000c7944 */ /* 0x006fea0003c00000 */
.L_x_5515:
[----:B------:R-:W-:Y:S05]  /*2c480*/  BSYNC.RECONVERGENT B1 ;  /* 0x0000000000017941 */ /* 0x000fea0003800200 */
.L_x_5514:
        /* <DEDUP_REMOVED lines=145> */
[----:B0-----:R0:W3:Y:S02]  /*2cda0*/  DFMA R44, R44, R2, R2 ;  /* 0x000000022c2c722b */ /* 0x0010e40000000002 */
[----:B0-----:R-:W-:Y:S02]  /*2cdb0*/  @!P1 IMAD.MOV.U32 R2, RZ, RZ, 0x54442d18 ;  /* 0x54442d18ff029424 */ /* 0x001fe400078e00ff */
[----:B------:R-:W-:-:S15]  /*2cdc0*/  @!P1 IMAD.MOV.U32 R3, RZ, RZ, 0x400921fb ;  /* 0x400921fbff039424 */ /* 0x000fde00078e00ff */
[----:B------:R-:W-:-:S15]  /*2cdd0*/  NOP ;  /* 0x0000000000007918 */ /* 0x000fde0000000000 */
[----:B------:R-:W-:-:S15]  /*2cde0*/  NOP ;  /* 0x0000000000007918 */ /* 0x000fde0000000000 */
[----:B------:R-:W-:-:S15]  /*2cdf0*/  NOP ;  /* 0x0000000000007918 */ /* 0x000fde0000000000 */
[----:B---3--:R-:W0:Y:S02]  /*2ce00*/  @!P1 DADD R2, -R44, R2 ;  /* 0x000000002c029229 */ /* 0x008e240000000102 */
        /* <DEDUP_REMOVED lines=14> */
[----:B------:R0:W3:-:S15]  /*2cef0*/  DADD R4, -RZ, |R26| ;  /* 0x00000000ff047229 */ /* 0x0000de000000051a */
[----:B------:R-:W-:-:S15]  /*2cf00*/  NOP ;  /* 0x0000000000007918 */ /* 0x000fde0000000000 */
[----:B------:R-:W-:-:S15]  /*2cf10*/  NOP ;  /* 0x0000000000007918 */ /* 0x000fde0000000000 */
[----:B------:R-:W-:-:S15]  /*2cf20*/  NOP ;  /* 0x0000000000007918 */ /* 0x000fde0000000000 */
[----:B------:R-:W-:-:S04]  /*2cf30*/  NOP ;  /* 0x0000000000007918 */ /* 0x000fc80000000000 */
[----:B------:R0:W4:Y:S02]  /*2cf40*/  @P1 DADD R2, R30, R44 ;  /* 0x000000001e021229 */ /* 0x000124000000002c */
[----:B0--34-:R-:W-:Y:S05]  /*2cf50*/  @!P3 BRA `(.L_x_5517) ;  /* 0x000000000020b947 */ /* 0x019fea0003800000 */
        /* <DEDUP_REMOVED lines=8> */
.L_x_5517:
[----:B------:R-:W-:Y:S02]  /*2cfe0*/  FSEL R30, RZ, 3.37028055040000000000e+12, P0 ;  /* 0x54442d18ff1e7808 */ /* 0x000fe40000000000 */
[----:B------:R-:W-:-:S07]  /*2cff0*/  FSEL R31, RZ, 2.1426990032196044922, P0 ;  /* 0x400921fbff1f7808 */ /* 0x000fce0000000000 */
.L_x_5518:
[----:B------:R-:W-:Y:S05]  /*2d000*/  BSYNC.RECONVERGENT B0 ;  /* 0x0000000000007941 */ /* 0x000fea0003800200 */
.L_x_5516:
        /* <DEDUP_REMOVED lines=79> */
[----:B0-----:R0:W3:Y:S02]  /*2d500*/  DMUL R50, R48, R50 ;  /* 0x0000003230327228 */ /* 0x0010e40000000000 */
        /* <DEDUP_REMOVED lines=11> */
[----:B---3--:R-:W0:Y:S02]  /*2d5c0*/  DMUL R50, R48, R50 ;  /* 0x0000003230327228 */ /* 0x008e240000000000 */
        /* <DEDUP_REMOVED lines=59> */
[----:B------:R-:W-:-:S03]  /*2d980*/  UMOV UR6, UR4 ;  /* 0x0000000400067c82 */ /* 0x000fc60008000000 */
[----:B------:R-:W0:Y:S01]  /*2d990*/  MUFU.RSQ64H R35, R39 ;  /* 0x0000002700237308 */ /* 0x000e220000001c00 */
[----:B------:R-:W-:Y:S01]  /*2d9a0*/  SEL R38, R34, UR6, P0 ;  /* 0x0000000622267c07 */ /* 0x000fe20008000000 */
[----:B------:R-:W-:Y:S01]  /*2d9b0*/  IMAD.MOV.U32 R34, RZ, RZ, RZ ;  /* 0x000000ffff227224 */ /* 0x000fe200078e00ff */
        /* <DEDUP_REMOVED lines=36> */
[----:B---3--:R-:W0:Y:S02]  /*2dc00*/  DMUL R2, R2, R24 ;  /* 0x0000001802027228 */ /* 0x008e240000000000 */
        /* <DEDUP_REMOVED lines=42> */
[----:B---3--:R-:W-:Y:S01]  /*2deb0*/  LOP3.LUT R4, R0, 0x80000000, RZ, 0x3c, !PT ;  /* 0x8000000000047812 */ /* 0x008fe200078e3cff */
[----:B------:R-:W-:-:S15]  /*2dec0*/  IMAD.MOV.U32 R5, RZ, RZ, 0x43300000 ;  /* 0x43300000ff057424 */ /* 0x000fde00078e00ff */
[----:B------:R-:W-:-:S15]  /*2ded0*/  NOP ;  /* 0x0000000000007918 */ /* 0x000fde0000000000 */
[----:B------:R-:W-:-:S15]  /*2dee0*/  NOP ;  /* 0x0000000000007918 */ /* 0x000fde0000000000 */
[----:B------:R-:W-:-:S15]  /*2def0*/  NOP ;  /* 0x0000000000007918 */ /* 0x000fde0000000000 */
[----:B------:R-:W-:-:S01]  /*2df00*/  NOP ;  /* 0x0000000000007918 */ /* 0x000fc20000000000 */
        /* <DEDUP_REMOVED lines=109> */
[----:B------:R-:W3:Y:S01]  /*2e5e0*/  DFMA R44, R34, R44, UR6 ;  /* 0x00000006222c7e2b */ /* 0x000ee2000800002c */
        /* <DEDUP_REMOVED lines=11> */
[----:B---3--:R-:W0:-:S15]  /*2e6a0*/  DMUL R44, R34, R44 ;  /* 0x0000002c222c7228 */ /* 0x008e1e0000000000 */
        /* <DEDUP_REMOVED lines=26> */
.L_x_5520:
        /* <DEDUP_REMOVED lines=216> */
.L_x_5523:
        /* <DEDUP_REMOVED lines=51> */
[----:B-12---:R-:W-:Y:S05]  /*2f900*/  CALL.REL.NOINC `($__internal_10_$__cuda_sm20_div_rn_f64_full) ;  /* 0x000000fc00e87944 */ /* 0x006fea0003c00000 */
.L_x_5526:
[----:B------:R-:W-:Y:S05]  /*2f910*/  BSYNC.RECONVERGENT B3 ;  /* 0x0000000000037941 */ /* 0x000fea0003800200 */
.L_x_5525:
        /* <DEDUP_REMOVED lines=76> */
[----:B0-----:R0:W3:Y:S02]  /*2fde0*/  DADD R24, R26, R34 ;  /* 0x000000001a187229 */ /* 0x0010e40000000022 */
.L_x_5524:
[----:B------:R-:W-:Y:S05]  /*2fdf0*/  BSYNC.RECONVERGENT B2 ;  /* 0x0000000000027941 */ /* 0x000fea0003800200 */
.L_x_5522:
[----:B---3--:R-:W3:Y:S02]  /*2fe00*/  DMUL R24, R24, 0.5 ;  /* 0x3fe0000018187828 */ /* 0x008ee40000000000 */
.L_x_5521:
[----:B------:R-:W-:Y:S05]  /*2fe10*/  BSYNC.RECONVERGENT B1 ;  /* 0x0000000000017941 */ /* 0x000fea0003800200 */
.L_x_5519:
[----:B------:R-:W4:Y:S01]  /*2fe20*/  DADD R38, R20, 1 ;  /* 0x3ff0000014267429 */ /* 0x000f220000000000 */
        /* <DEDUP_REMOVED lines=11> */
[----:B----4-:R-:W-:-:S15]  /*2fee0*/  DSETP.GT.AND P1, PT, |R22|, |R38|, PT ;  /* 0x400000261600722a */ /* 0x010fde0003f24200 */
        /* <DEDUP_REMOVED lines=58> */
[----:B-123--:R-:W-:Y:S05]  /*30290*/  CALL.REL.NOINC `($__internal_10_$__cuda_sm20_div_rn_f64_full) ;  /* 0x000000f400847944 */ /* 0x00efea0003c00000 */
.L_x_5528:
[----:B------:R-:W-:Y:S05]  /*302a0*/  BSYNC.RECONVERGENT B1 ;  /* 0x0000000000017941 */ /* 0x000fea0003800200 */
.L_x_5527:
        /* <DEDUP_REMOVED lines=145> */
[----:B0-----:R0:W4:Y:S02]  /*30bc0*/  DFMA R44, R44, R2, R2 ;  /* 0x000000022c2c722b */ /* 0x0011240000000002 */
[----:B0-----:R-:W-:Y:S02]  /*30bd0*/  @!P1 IMAD.MOV.U32 R2, RZ, RZ, 0x54442d18 ;  /* 0x54442d18ff029424 */ /* 0x001fe400078e00ff */
[----:B------:R-:W-:-:S15]  /*30be0*/  @!P1 IMAD.MOV.U32 R3, RZ, RZ, 0x400921fb ;  /* 0x400921fbff039424 */ /* 0x000fde00078e00ff */
[----:B------:R-:W-:-:S15]  /*30bf0*/  NOP ;  /* 0x0000000000007918 */ /* 0x000fde0000000000 */
[----:B------:R-:W-:-:S15]  /*30c00*/  NOP ;  /* 0x0000000000007918 */ /* 0x000fde0000000000 */
[----:B------:R-:W-:-:S15]  /*30c10*/  NOP ;  /* 0x0000000000007918 */ /* 0x000fde0000000000 */
[----:B----4-:R-:W0:Y:S02]  /*30c20*/  @!P1 DADD R2, -R44, R2 ;  /* 0x000000002c029229 */ /* 0x010e240000000102 */
        /* <DEDUP_REMOVED lines=14> */
[----:B------:R0:W4:-:S15]  /*30d10*/  DADD R4, -RZ, |R22| ;  /* 0x00000000ff047229 */ /* 0x00011e0000000516 */
[----:B------:R-:W-:-:S15]  /*30d20*/  NOP ;  /* 0x0000000000007918 */ /* 0x000fde0000000000 */
[----:B------:R-:W-:-:S15]  /*30d30*/  NOP ;  /* 0x0000000000007918 */ /* 0x000fde0000000000 */
[----:B------:R-:W-:-:S15]  /*30d40*/  NOP ;  /* 0x0000000000007918 */ /* 0x000fde0000000000 */
[----:B------:R-:W-:-:S04]  /*30d50*/  NOP ;  /* 0x0000000000007918 */ /* 0x000fc80000000000 */
[----:B------:R0:W0:Y:S02]  /*30d60*/  @P1 DADD R2, R26, R44 ;  /* 0x000000001a021229 */ /* 0x000024000000002c */
[----:B0---4-:R-:W-:Y:S05]  /*30d70*/  @!P3 BRA `(.L_x_5530) ;  /* 0x000000000020b947 */ /* 0x011fea0003800000 */
        /* <DEDUP_REMOVED lines=8> */
.L_x_5530:
[----:B------:R-:W-:Y:S02]  /*30e00*/  FSEL R54, RZ, 3.37028055040000000000e+12, P0 ;  /* 0x54442d18ff367808 */ /* 0x000fe40000000000 */
[----:B------:R-:W-:-:S07]  /*30e10*/  FSEL R55, RZ, 2.1426990032196044922, P0 ;  /* 0x400921fbff377808 */ /* 0x000fce0000000000 */
.L_x_5531:
[----:B------:R-:W-:Y:S05]  /*30e20*/  BSYNC.RECONVERGENT B0 ;  /* 0x0000000000007941 */ /* 0x000fea0003800200 */
.L_x_5529:
[----:B------:R-:W0:Y:S01]  /*30e30*/  DADD R44, -RZ, |R20| ;  /* 0x00000000ff2c7229 */ /* 0x000e220000000514 */
[----:B------:R-:W-:Y:S01]  /*30e40*/  IMAD.MOV.U32 R46, RZ, RZ, RZ ;  /* 0x000000ffff2e7224 */ /* 0x000fe200078e00ff */
[----:B0-----:R-:W-:Y:S01]  /*30e50*/  ISETP.GT.U32.AND P0, PT, R44, R4, PT ;  /* 0x000000042c00720c */ /* 0x001fe20003f04070 */
[----:B------:R-:W-:Y:S01]  /*30e60*/  UMOV UR5, 0x7fefffff ;  /* 0x7fefffff00057882 */ /* 0x000fe20000000000 */
[----:B------:R-:W-:Y:S01]  /*30e70*/  UMOV UR4, 0xffffffff ;  /* 0xffffffff00047882 */ /* 0x000fe20000000000 */
[----:B------:R-:W-:Y:S01]  /*30e80*/  UMOV UR6, UR5 ;  /* 0x0000000500067c82 */ /* 0x000fe20008000000 */
[CC--:B------:R-:W-:Y:S01]  /*30e90*/  ISETP.GT.U32.AND.EX P0, PT, R45.reuse, R5.reuse, PT, P0 ;  /* 0x000000052d00720c */ /* 0x0c0fe20003f04100 */
[----:B------:R-:W-:Y:S01]  /*30ea0*/  IMAD.MOV.U32 R48, RZ, RZ, RZ ;  /* 0x000000ffff307224 */ /* 0x000fe200078e00ff */
[----:B------:R-:W-:Y:S02]  /*30eb0*/  BSSY.RECONVERGENT B1, `(.L_x_5532) ;  /* 0x00002d8000017945 */ /* 0x000fe40003800200 */
        /* <DEDUP_REMOVED lines=69> */
[----:B0-----:R0:W4:Y:S02]  /*31310*/  DMUL R50, R46, R50 ;  /* 0x000000322e327228 */ /* 0x0011240000000000 */
        /* <DEDUP_REMOVED lines=11> */
[----:B----4-:R-:W0:Y:S02]  /*313d0*/  DMUL R50, R46, R50 ;  /* 0x000000322e327228 */ /* 0x010e240000000000 */
[----:B0-----:R-:W-:Y:S02]  /*313e0*/  @!P1 FSEL R44, R26, R50, !P2 ;  /* 0x000000321a2c9208 */ /* 0x001fe40005000000 */
[----:B------:R-:W-:Y:S02]  /*313f0*/  @!P1 FSEL R45, R27, R51, !P2 ;  /* 0x000000331b2d9208 */ /* 0x000fe40005000000 */
[----:B------:R-:W-:-:S15]  /*31400*/  LOP3.LUT R27, R55, 0x80000000, R23, 0xb8, !PT ;  /* 0x80000000371b7812 */ /* 0x000fde00078eb817 */
[----:B------:R-:W-:-:S15]  /*31410*/  NOP ;  /* 0x0000000000007918 */ /* 0x000fde0000000000 */
[----:B------:R-:W-:-:S15]  /*31420*/  NOP ;  /* 0x0000000000007918 */ /* 0x000fde0000000000 */
[----:B------:R-:W-:-:S13]  /*31430*/  NOP ;  /* 0x0000000000007918 */ /* 0x000fda0000000000 */
        /* <DEDUP_REMOVED lines=94> */
[----:B----4-:R-:W0:Y:S02]  /*31a20*/  DMUL R2, R2, R20 ;  /* 0x0000001402027228 */ /* 0x010e240000000000 */
        /* <DEDUP_REMOVED lines=42> */
[----:B----4-:R-:W-:Y:S01]  /*31cd0*/  LOP3.LUT R4, R0, 0x80000000, RZ, 0x3c, !PT ;  /* 0x8000000000047812 */ /* 0x010fe200078e3cff */
[----:B------:R-:W-:-:S15]  /*31ce0*/  IMAD.MOV.U32 R5, RZ, RZ, 0x43300000 ;  /* 0x43300000ff057424 */ /* 0x000fde00078e00ff */
        /* <DEDUP_REMOVED lines=35> */
[----:B0-----:R-:W-:Y:S02]  /*31f20*/  IMAD.MOV.U32 R46, RZ, RZ, -0x748574fc ;  /* 0x8b7a8b04ff2e7424 */ /* 0x001fe400078e00ff */
[----:B------:R-:W-:-:S15]  /*31f30*/  IMAD.MOV.U32 R47, RZ, RZ, 0x3ed0ee25 ;  /* 0x3ed0ee25ff2f7424 */ /* 0x000fde00078e00ff */
        /* <DEDUP_REMOVED lines=71> */
[----:B------:R-:W4:-:S15]  /*323b0*/  DFMA R48, R2, -R22, R48 ;  /* 0x800000160230722b */ /* 0x000f1e0000000030 */
        /* <DEDUP_REMOVED lines=11> */
[----:B----4-:R-:W-:-:S15]  /*32470*/  DMUL R38, R38, R48 ;  /* 0x0000003026267228 */ /* 0x010fde0000000000 */
        /* <DEDUP_REMOVED lines=30> */
[----:B0---4-:R-:W-:Y:S05]  /*32660*/  BRA `(.L_x_5534) ;  /* 0x0000001400707947 */ /* 0x011fea0003800000 */
.L_x_5533:
        /* <DEDUP_REMOVED lines=216> */
.L_x_5536:
        /* <DEDUP_REMOVED lines=51> */
[----:B-123--:R-:W-:Y:S05]  /*33720*/  CALL.REL.NOINC `($__internal_10_$__cuda_sm20_div_rn_f64_full) ;  /* 0x000000c000607944 */ /* 0x00efea0003c00000 */
.L_x_5539:
[----:B------:R-:W-:Y:S05]  /*33730*/  BSYNC.RECONVERGENT B3 ;  /* 0x0000000000037941 */ /* 0x000fea0003800200 */
.L_x_5538:
        /* <DEDUP_REMOVED lines=76> */
[----:B0-----:R0:W4:Y:S02]  /*33c00*/  DADD R20, R22, R34 ;  /* 0x0000000016147229 */ /* 0x0011240000000022 */
.L_x_5537:
[----:B------:R-:W-:Y:S05]  /*33c10*/  BSYNC.RECONVERGENT B2 ;  /* 0x0000000000027941 */ /* 0x000fea0003800200 */
.L_x_5535:
[----:B----4-:R-:W4:Y:S02]  /*33c20*/  DMUL R20, R20, 0.5 ;  /* 0x3fe0000014147828 */ /* 0x010f240000000000 */
.L_x_5534:
[----:B------:R-:W-:Y:S05]  /*33c30*/  BSYNC.RECONVERGENT B1 ;  /* 0x0000000000017941 */ /* 0x000fea0003800200 */
.L_x_5532:
[----:B------:R-:W5:Y:S01]  /*33c40*/  DADD R38, R16, 1 ;  /* 0x3ff0000010267429 */ /* 0x000f620000000000 */
        /* <DEDUP_REMOVED lines=11> */
[----:B-----5:R-:W-:-:S15]  /*33d00*/  DSETP.GT.AND P1, PT, |R18|, |R38|, PT ;  /* 0x400000261200722a */ /* 0x020fde0003f24200 */
[----:B------:R-:W-:-:S15]  /*33d10*/  NOP ;  /* 0x0000000000007918 */ /* 0x000fde0000000000 */
[----:B------:R-:W-:-:S15]  /*33d20*/  NOP ;  /* 0x0000000000007918 */ /* 0x000fde0000000000 */
[----:B------:R-:W-:-:S15]  /*33d30*/  NOP ;  /* 0x0000000000007918 */ /* 0x000fde0000000000 */
[----:B------:R-:W-:-:S04]  /*33d40*/  NOP ;  /* 0x0000000000007918 */ /* 0x000fc80000000000 */
[----:B0-----:R-:W0:Y:S02]  /*33d50*/  DADD R34, -RZ, |R38| ;  /* 0x00000000ff227229 */ /* 0x001e240000000526 */
[----:B0-----:R-:W-:Y:S02]  /*33d60*/  FSEL R23, R3, R35, P1 ;  /* 0x0000002303177208 */ /* 0x001fe40000800000 */
[----:B------:R-:W-:Y:S02]  /*33d70*/  FSEL R22, R2, R34, P1 ;  /* 0x0000002202167208 */ /* 0x000fe40000800000 */
[----:B------:R-:W0:-:S15]  /*33d80*/  MUFU.RCP64H R5, R23 ;  /* 0x0000001700057308 */ /* 0x000e1e0000001800 */
[----:B------:R-:W-:-:S15]  /*33d90*/  NOP ;  /* 0x0000000000007918 */ /* 0x000fde0000000000 */
[----:B------:R-:W-:-:S15]  /*33da0*/  NOP ;  /* 0x0000000000007918 */ /* 0x000fde0000000000 */
[----:B------:R-:W-:-:S13]  /*33db0*/  NOP ;  /* 0x0000000000007918 */ /* 0x000fda0000000000 */
        /* <DEDUP_REMOVED lines=20> */
[----:B0-----:R0:W5:Y:S02]  /*33f00*/  DFMA R44, R44, R4, R44 ;  /* 0x000000042c2c722b */ /* 0x001164000000002c */
[----:B0-----:R-:W-:Y:S02]  /*33f10*/  FSEL R4, R34, R2, P1 ;  /* 0x0000000222047208 */ /* 0x001fe40000800000 */
[----:B------:R-:W-:-:S04]  /*33f20*/  FSEL R5, R35, R3, P1 ;  /* 0x0000000323057208 */ /* 0x000fc80000800000 */
[----:B------:R-:W-:-:S15]  /*33f30*/  FSETP.GEU.AND P2, PT, |R5|, 6.5827683646048100446e-37, PT ;  /* 0x036000000500780b */ /* 0x000fde0003f4e200 */
[----:B------:R-:W-:-:S15]  /*33f40*/  NOP ;  /* 0x0000000000007918 */ /* 0x000fde0000000000 */
[----:B------:R-:W-:-:S15]  /*33f50*/  NOP ;  /* 0x0000000000007918 */ /* 0x000fde0000000000 */
[----:B------:R-:W-:-:S11]  /*33f60*/  NOP ;  /* 0x0000000000007918 */ /* 0x000fd60000000000 */
[----:B-----5:R-:W0:-:S15]  /*33f70*/  DMUL R2, R44, R4 ;  /* 0x000000042c027228 */ /* 0x020e1e0000000000 */
        /* <DEDUP_REMOVED lines=16> */
[----:B-1234-:R-:W-:Y:S05]  /*34080*/  CALL.REL.NOINC `($__internal_10_$__cuda_sm20_div_rn_f64_full) ;  /* 0x000000b800087944 */ /* 0x01efea0003c00000 */
.L_x_5541:
[----:B------:R-:W-:Y:S05]  /*34090*/  BSYNC.RECONVERGENT B1 ;  /* 0x0000000000017941 */ /* 0x000fea0003800200 */
.L_x_5540:
        /* <DEDUP_REMOVED lines=145> */
[----:B0-----:R0:W5:Y:S02]  /*349b0*/  DFMA R44, R44, R2, R2 ;  /* 0x000000022c2c722b */ /* 0x0011640000000002 */
[----:B0-----:R-:W-:Y:S02]  /*349c0*/  @!P1 IMAD.MOV.U32 R2, RZ, RZ, 0x54442d18 ;  /* 0x54442d18ff029424 */ /* 0x001fe400078e00ff */
[----:B------:R-:W-:-:S15]  /*349d0*/  @!P1 IMAD.MOV.U32 R3, RZ, RZ, 0x400921fb ;  /* 0x400921fbff039424 */ /* 0x000fde00078e00ff */
[----:B------:R-:W-:-:S15]  /*349e0*/  NOP ;  /* 0x0000000000007918 */ /* 0x000fde0000000000 */
[----:B------:R-:W-:-:S15]  /*349f0*/  NOP ;  /* 0x0000000000007918 */ /* 0x000fde0000000000 */
[----:B------:R-:W-:-:S15]  /*34a00*/  NOP ;  /* 0x0000000000007918 */ /* 0x000fde0000000000 */
[----:B-----5:R-:W0:Y:S02]  /*34a10*/  @!P1 DADD R2, -R44, R2 ;  /* 0x000000002c029229 */ /* 0x020e240000000102 */
        /* <DEDUP_REMOVED lines=14> */
[----:B------:R0:W0:-:S15]  /*34b00*/  DADD R4, -RZ, |R18| ;  /* 0x00000000ff047229 */ /* 0x00001e0000000512 */
[----:B------:R-:W-:-:S15]  /*34b10*/  NOP ;  /* 0x0000000000007918 */ /* 0x000fde0000000000 */
[----:B------:R-:W-:-:S15]  /*34b20*/  NOP ;  /* 0x0000000000007918 */ /* 0x000fde0000000000 */
[----:B------:R-:W-:-:S15]  /*34b30*/  NOP ;  /* 0x0000000000007918 */ /* 0x000fde0000000000 */
[----:B------:R-:W-:-:S04]  /*34b40*/  NOP ;  /* 0x0000000000007918 */ /* 0x000fc80000000000 */
[----:B------:R0:W0:Y:S02]  /*34b50*/  @P1 DADD R2, R22, R44 ;  /* 0x0000000016021229 */ /* 0x000024000000002c */
[----:B0-----:R-:W-:Y:S05]  /*34b60*/  @!P3 BRA `(.L_x_5543) ;  /* 0x000000000020b947 */ /* 0x001fea0003800000 */
        /* <DEDUP_REMOVED lines=8> */
.L_x_5543:
[----:B------:R-:W-:Y:S02]  /*34bf0*/  FSEL R54, RZ, 3.37028055040000000000e+12, P0 ;  /* 0x54442d18ff367808 */ /* 0x000fe40000000000 */
[----:B------:R-:W-:-:S07]  /*34c00*/  FSEL R55, RZ, 2.1426990032196044922, P0 ;  /* 0x400921fbff377808 */ /* 0x000fce0000000000 */
.L_x_5544:
[----:B------:R-:W-:Y:S05]  /*34c10*/  BSYNC.RECONVERGENT B0 ;  /* 0x0000000000007941 */ /* 0x000fea0003800200 */
.L_x_5542:
        /* <DEDUP_REMOVED lines=16> */
[----:B------:R-:W-:-:S03]  /*34d20*/  SEL R57, R5, R23, P0 ;  /* 0x0000001705397207 */ /* 0x000fc60000000000 */
[----:B------:R-:W-:Y:S02]  /*34d30*/  IMAD.MOV.U32 R22, RZ, RZ, R56 ;  /* 0x000000ffff167224 */ /* 0x000fe400078e0038 */
[----:B------:R-:W-:-:S15]  /*34d40*/  IMAD.MOV.U32 R23, RZ, RZ, R57 ;  /* 0x000000ffff177224 */ /* 0x000fde00078e0039 */
[----:B------:R-:W-:-:S15]  /*34d50*/  NOP ;  /* 0x0000000000007918 */ /* 0x000fde0000000000 */
[----:B------:R-:W-:-:S05]  /*34d60*/  NOP ;  /* 0x0000000000007918 */ /* 0x000fca0000000000 */
        /* <DEDUP_REMOVED lines=26> */
[----:B------:R-:W-:Y:S01]  /*34f10*/  ISETP.GE.U32.AND P1, PT, R57, 0x7ff00000, PT ;  /* 0x7ff000003900780c */ /* 0x000fe20003f26070 */
[----:B------:R-:W-:Y:S01]  /*34f20*/  IMAD.MOV.U32 R3, RZ, RZ, 0x3fd80000 ;  /* 0x3fd80000ff037424 */ /* 0x000fe200078e00ff */
[----:B------:R-:W0:Y:S01]  /*34f30*/  MUFU.RSQ64H R47, R59 ;  /* 0x0000003b002f7308 */ /* 0x000e220000001c00 */
[----:B------:R-:W-:Y:S01]  /*34f40*/  SEL R58, R2, UR6, P0 ;  /* 0x00000006023a7c07 */ /* 0x000fe20008000000 */
[----:B------:R-:W-:-:S15]  /*34f50*/  IMAD.MOV.U32 R2, RZ, RZ, 0x0 ;  /* 0x00000000ff027424 */ /* 0x000fde00078e00ff */
[----:B------:R-:W-:-:S15]  /*34f60*/  NOP ;  /* 0x0000000000007918 */ /* 0x000fde0000000000 */
[----:B------:R-:W-:-:S15]  /*34f70*/  NOP ;  /* 0x0000000000007918 */ /* 0x000fde0000000000 */
[----:B------:R-:W-:-:S09]  /*34f80*/  NOP ;  /* 0x0000000000007918 */ /* 0x000fd20000000000 */
[----:B------:R5:W-:Y:S02]  /*34f90*/  DSETP.NEU.AND P2, PT, R22, RZ, PT ;  /* 0x000000ff1600722a */ /* 0x000be40003f4d000 */
[----:B-----5:R-:W-:Y:S01]  /*34fa0*/  LOP3.LUT R23, R0, 0x100000, RZ, 0xfc, !PT ;  /* 0x0010000000177812 */ /* 0x020fe200078efcff */
        /* <DEDUP_REMOVED lines=35> */
[----:B0-----:R-:W0:Y:S02]  /*351e0*/  DMUL R48, R22, R48 ;  /* 0x0000003016307228 */ /* 0x001e240000000000 */
        /* <DEDUP_REMOVED lines=20> */
[----:B------:R-:W-:-:S03]  /*35330*/  UMOV UR6, UR5 ;  /* 0x0000000500067c82 */ /* 0x000fc60008000000 */
        /* <DEDUP_REMOVED lines=9> */
[----:B------:R-:W-:Y:S01]  /*353d0*/  SEL R4, R34, R4, P0 ;  /* 0x0000000422047207 */ /* 0x000fe20000000000 */
[----:B------:R-:W-:Y:S01]  /*353e0*/  IMAD.MOV.U32 R34, RZ, RZ, RZ ;  /* 0x000000ffff227224 */ /* 0x000fe200078e00ff */
        /* <DEDUP_REMOVED lines=10> */
[----:B------:R0:W5:Y:S02]  /*35490*/  DMUL R34, R34, R16 ;  /* 0x0000001022227228 */ /* 0x0001640000000000 */
[----:B0-----:R-:W-:-:S15]  /*354a0*/  IMAD.U32 R17, RZ, RZ, UR6 ;  /* 0x00000006ff117e24 */ /* 0x001fde000f8e00ff */
[----:B------:R-:W-:-:S15]  /*354b0*/  NOP ;  /* 0x0000000000007918 */ /* 0x000fde0000000000 */
[----:B------:R-:W-:-:S15]  /*354c0*/  NOP ;  /* 0x0000000000007918 */ /* 0x000fde0000000000 */
[----:B------:R-:W-:-:S15]  /*354d0*/  NOP ;  /* 0x0000000000007918 */ /* 0x000fde0000000000 */
[----:B------:R-:W-:-:S02]  /*354e0*/  NOP ;  /* 0x0000000000007918 */ /* 0x000fc40000000000 */
[----:B-----5:R-:W0:-:S15]  /*354f0*/  DMUL R34, R34, R34 ;  /* 0x0000002222227228 */ /* 0x020e1e0000000000 */
        /* <DEDUP_REMOVED lines=42> */
[----:B0-----:R0:W5:Y:S02]  /*357a0*/  DFMA R2, R2, R44, R16 ;  /* 0x0000002c0202722b */ /* 0x0011640000000010 */
[----:B0-----:R-:W-:-:S15]  /*357b0*/  LOP3.LUT R17, R0, 0x100000, RZ, 0xfc, !PT ;  /* 0x0010000000117812 */ /* 0x001fde00078efcff */
        /* <DEDUP_REMOVED lines=9> */
[----:B0-----:R-:W0:Y:S02]  /*35850*/  DMUL R2, R2, R16 ;  /* 0x0000001002027228 */ /* 0x001e240000000000 */
        /* <DEDUP_REMOVED lines=42> */
[----:B-----5:R-:W-:Y:S01]  /*35b00*/  LOP3.LUT R2, R0, 0x80000000, RZ, 0x3c, !PT ;  /* 0x8000000000027812 */ /* 0x020fe200078e3cff */
[----:B------:R-:W-:-:S15]  /*35b10*/  IMAD.MOV.U32 R3, RZ, RZ, 0x43300000 ;  /* 0x43300000ff037424 */ /* 0x000fde00078e00ff */
[----:B------:R-:W-:-:S15]  /*35b20*/  NOP ;  /* 0x0000000000007918 */ /* 0x000fde0000000000 */
[----:B------:R-:W-:-:S15]  /*35b30*/  NOP ;  /* 0x0000000000007918 */ /* 0x000fde0000000000 */
[----:B------:R-:W-:-:S15]  /*35b40*/  NOP ;  /* 0x0000000000007918 */ /* 0x000fde0000000000 */
[----:B------:R-:W-:-:S01]  /*35b50*/  NOP ;  /* 0x0000000000007918 */ /* 0x000fc20000000000 */
[----:B0-----:R0:W5:Y:S02]  /*35b60*/  DFMA R4, -R46, R34, 1 ;  /* 0x3ff000002e04742b */ /* 0x0011640000000122 */
[----:B0-----:R-:W-:Y:S02]  /*35b70*/  IMAD.MOV.U32 R46, RZ, RZ, -0x748574fc ;  /* 0x8b7a8b04ff2e7424 */ /* 0x001fe400078e00ff */
[----:B------:R-:W-:-:S15]  /*35b80*/  IMAD.MOV.U32 R47, RZ, RZ, 0x3ed0ee25 ;  /* 0x3ed0ee25ff2f7424 */ /* 0x000fde00078e00ff */
[----:B------:R-:W-:-:S15]  /*35b90*/  NOP ;  /* 0x0000000000007918 */ /* 0x000fde0000000000 */
[----:B------:R-:W-:-:S15]  /*35ba0*/  NOP ;  /* 0x0000000000007918 */ /* 0x000fde0000000000 */
[----:B------:R-:W-:-:S15]  /*35bb0*/  NOP ;  /* 0x0000000000007918 */ /* 0x000fde0000000000 */
[----:B-----5:R-:W0:-:S15]  /*35bc0*/  DFMA R4, R4, R4, R4 ;  /* 0x000000040404722b */ /* 0x020e1e0000000004 */
        /* <DEDUP_REMOVED lines=102> */
[----:B------:R-:W5:Y:S01]  /*36230*/  DFMA R46, R18, R46, UR6 ;  /* 0x00000006122e7e2b */ /* 0x000f62000800002e */
        /* <DEDUP_REMOVED lines=11> */
[----:B-----5:R-:W0:-:S15]  /*362f0*/  DMUL R46, R18, R46 ;  /* 0x0000002e122e7228 */ /* 0x020e1e0000000000 */
        /* <DEDUP_REMOVED lines=25> */
[----:B0-----:R-:W-:Y:S05]  /*36490*/  BRA `(.L_x_5547) ;  /* 0x0000001400747947 */ /* 0x001fea0003800000 */
.L_x_5546:
        /* <DEDUP_REMOVED lines=50> */
[----:B------:R-:W-:Y:S01]  /*367c0*/  UMOV UR7, 0x43300000 ;  /* 0x4330000000077882 */ /* 0x000fe20000000000 */
[----:B------:R-:W-:Y:S01]  /*367d0*/  IMAD.MOV.U32 R46, RZ, RZ, -0x748574fc ;  /* 0x8b7a8b04ff2e7424 */ /* 0x000fe200078e00ff */
[----:B------:R-:W-:Y:S01]  /*367e0*/  ISETP.GE.U32.AND P0, PT, R3, 0x3ff6a09f, PT ;  /* 0x3ff6a09f0300780c */ /* 0x000fe20003f06070 */
[----:B------:R-:W-:-:S12]  /*367f0*/  IMAD.MOV.U32 R47, RZ, RZ, 0x3ed0ee25 ;  /* 0x3ed0ee25ff2f7424 */ /* 0x000fd800078e00ff */
        /* <DEDUP_REMOVED lines=163> */
.L_x_5549:
        /* <DEDUP_REMOVED lines=51> */
[----:B-1234-:R-:W-:Y:S05]  /*37560*/  CALL.REL.NOINC `($__internal_10_$__cuda_sm20_div_rn_f64_full) ;  /* 0x0000008000d07944 */ /* 0x01efea0003c00000 */
.L_x_5552:
[----:B------:R-:W-:Y:S05]  /*37570*/  BSYNC.RECONVERGENT B3 ;  /* 0x0000000000037941 */ /* 0x000fea0003800200 */
.L_x_5551:
        /* <DEDUP_REMOVED lines=76> */
[----:B0-----:R0:W0:Y:S02]  /*37a40*/  DADD R16, R18, R34 ;  /* 0x0000000012107229 */ /* 0x0010240000000022 */
.L_x_5550:
[----:B------:R-:W-:Y:S05]  /*37a50*/  BSYNC.RECONVERGENT B2 ;  /* 0x0000000000027941 */ /* 0x000fea0003800200 */
.L_x_5548:
[----:B0-----:R-:W0:Y:S02]  /*37a60*/  DMUL R16, R16, 0.5 ;  /* 0x3fe0000010107828 */ /* 0x001e240000000000 */
.L_x_5547:
[----:B------:R-:W-:Y:S05]  /*37a70*/  BSYNC.RECONVERGENT B1 ;  /* 0x0000000000017941 */ /* 0x000fea0003800200 */
.L_x_5545:
        /* <DEDUP_REMOVED lines=17> */
[----:B------:R-:W5:Y:S02]  /*37b90*/  DADD R34, -RZ, |R38| ;  /* 0x00000000ff227229 */ /* 0x000f640000000526 */
[----:B-----5:R-:W-:Y:S02]  /*37ba0*/  FSEL R19, R3, R35, P1 ;  /* 0x0000002303137208 */ /* 0x020fe40000800000 */
[----:B------:R-:W-:Y:S02]  /*37bb0*/  FSEL R18, R2, R34, P1 ;  /* 0x0000002202127208 */ /* 0x000fe40000800000 */
[----:B------:R-:W5:-:S15]  /*37bc0*/  MUFU.RCP64H R5, R19 ;  /* 0x0000001300057308 */ /* 0x000f5e0000001800 */
[----:B------:R-:W-:-:S15]  /*37bd0*/  NOP ;  /* 0x0000000000007918 */ /* 0x000fde0000000000 */
[----:B------:R-:W-:-:S15]  /*37be0*/  NOP ;  /* 0x0000000000007918 */ /* 0x000fde0000000000 */
[----:B------:R-:W-:-:S13]  /*37bf0*/  NOP ;  /* 0x0000000000007918 */ /* 0x000fda0000000000 */
[----:B-----5:R-:W5:-:S15]  /*37c00*/  DFMA R44, -R18, R4, 1 ;  /* 0x3ff00000122c742b */ /* 0x020f5e0000000104 */
[----:B------:R-:W-:-:S15]  /*37c10*/  NOP ;  /* 0x0000000000007918 */ /* 0x000fde0000000000 */
[----:B------:R-:W-:-:S15]  /*37c20*/  NOP ;  /* 0x0000000000007918 */ /* 0x000fde0000000000 */
[----:B------:R-:W-:-:S15]  /*37c30*/  NOP ;  /* 0x0000000000007918 */ /* 0x000fde0000000000 */
[----:B------:R-:W-:-:S04]  /*37c40*/  NOP ;  /* 0x0000000000007918 */ /* 0x000fc80000000000 */
[----:B-----5:R-:W5:-:S15]  /*37c50*/  DFMA R44, R44, R44, R44 ;  /* 0x0000002c2c2c722b */ /* 0x020f5e000000002c */
        /* <DEDUP_REMOVED lines=9> */
[----:B-----5:R-:W5:-:S15]  /*37cf0*/  DFMA R4, -R18, R44, 1 ;  /* 0x3ff000001204742b */ /* 0x020f5e000000012c */
[----:B------:R-:W-:-:S15]  /*37d00*/  NOP ;  /* 0x0000000000007918 */ /* 0x000fde0000000000 */
[----:B------:R-:W-:-:S15]  /*37d10*/  NOP ;  /* 0x0000000000007918 */ /* 0x000fde0000000000 */
[----:B------:R-:W-:-:S15]  /*37d20*/  NOP ;  /* 0x0000000000007918 */ /* 0x000fde0000000000 */
[----:B------:R-:W-:-:S04]  /*37d30*/  NOP ;  /* 0x0000000000007918 */ /* 0x000fc80000000000 */
[----:B-----5:R5:W0:Y:S02]  /*37d40*/  DFMA R44, R44, R4, R44 ;  /* 0x000000042c2c722b */ /* 0x020a24000000002c */
[----:B-----5:R-:W-:Y:S02]  /*37d50*/  FSEL R4, R34, R2, P1 ;  /* 0x0000000222047208 */ /* 0x020fe40000800000 */
[----:B------:R-:W-:-:S04]  /*37d60*/  FSEL R5, R35, R3, P1 ;  /* 0x0000000323057208 */ /* 0x000fc80000800000 */
[----:B------:R-:W-:-:S15]  /*37d70*/  FSETP.GEU.AND P2, PT, |R5|, 6.5827683646048100446e-37, PT ;  /* 0x036000000500780b */ /* 0x000fde0003f4e200 */
[----:B------:R-:W-:-:S15]  /*37d80*/  NOP ;  /* 0x0000000000007918 */ /* 0x000fde0000000000 */
[----:B------:R-:W-:-:S15]  /*37d90*/  NOP ;  /* 0x0000000000007918 */ /* 0x000fde0000000000 */
[----:B------:R-:W-:-:S11]  /*37da0*/  NOP ;  /* 0x0000000000007918 */ /* 0x000fd60000000000 */
        /* <DEDUP_REMOVED lines=18> */
.L_x_5554:
[----:B------:R-:W-:Y:S05]  /*37ed0*/  BSYNC.RECONVERGENT B1 ;  /* 0x0000000000017941 */ /* 0x000fea0003800200 */
.L_x_5553:
        /* <DEDUP_REMOVED lines=181> */
.L_x_5556:
[----:B------:R-:W-:Y:S02]  /*38a30*/  FSEL R54, RZ, 3.37028055040000000000e+12, P0 ;  /* 0x54442d18ff367808 */ /* 0x000fe40000000000 */
[----:B------:R-:W-:-:S07]  /*38a40*/  FSEL R55, RZ, 2.1426990032196044922, P0 ;  /* 0x400921fbff377808 */ /* 0x000fce0000000000 */
.L_x_5557:
[----:B------:R-:W-:Y:S05]  /*38a50*/  BSYNC.RECONVERGENT B0 ;  /* 0x0000000000007941 */ /* 0x000fea0003800200 */
.L_x_5555:
        /* <DEDUP_REMOVED lines=188> */
[----:B0-----:R0:W5:Y:S02]  /*39620*/  DMUL R2, R12, R2 ;  /* 0x000000020c027228 */ /* 0x0011640000000000 */
[----:B0-----:R-:W-:Y:S01]  /*39630*/  LOP3.LUT R13, R0, 0x100000, RZ, 0xfc, !PT ;  /* 0x00100000000d7812 */ /* 0x001fe200078efcff */
[----:B------:R-:W-:-:S15]  /*39640*/  IMAD.MOV.U32 R12, RZ, RZ, RZ ;  /* 0x000000ffff0c7224 */ /* 0x000fde00078e00ff */
[----:B------:R-:W-:-:S15]  /*39650*/  NOP ;  /* 0x0000000000007918 */ /* 0x000fde0000000000 */
[----:B------:R-:W-:-:S15]  /*39660*/  NOP ;  /* 0x0000000000007918 */ /* 0x000fde0000000000 */
[----:B------:R-:W-:-:S15]  /*39670*/  NOP ;  /* 0x0000000000007918 */ /* 0x000fde0000000000 */
[----:B------:R-:W-:-:S01]  /*39680*/  NOP ;  /* 0x0000000000007918 */ /* 0x000fc20000000000 */
[----:B-----5:R-:W0:Y:S02]  /*39690*/  DMUL R2, R2, R12 ;  /* 0x0000000c02027228 */ /* 0x020e240000000000 */
        /* <DEDUP_REMOVED lines=152> */
[----:B------:R-:W5:-:S15]  /*3a020*/  DFMA R38, R48, -R12, R38 ;  /* 0x8000000c3026722b */ /* 0x000f5e0000000026 */
        /* <DEDUP_REMOVED lines=11> */
[----:B-----5:R-:W-:-:S15]  /*3a0e0*/  DMUL R38, R4, R38 ;  /* 0x0000002604267228 */ /* 0x020fde0000000000 */
        /* <DEDUP_REMOVED lines=31> */
.L_x_5559:
        /* <DEDUP_REMOVED lines=216> */
.L_x_5562:
        /* <DEDUP_REMOVED lines=52> */
.L_x_5565:
[----:B------:R-:W-:Y:S05]  /*3b3a0*/  BSYNC.RECONVERGENT B3 ;  /* 0x0000000000037941 */ /* 0x000fea0003800200 */
.L_x_5564:
        /* <DEDUP_REMOVED lines=77> */
.L_x_5563:
[----:B------:R-:W-:Y:S05]  /*3b880*/  BSYNC.RECONVERGENT B2 ;  /* 0x0000000000027941 */ /* 0x000fea0003800200 */
.L_x_5561:
[----:B0-----:R-:W0:Y:S02]  /*3b890*/  DMUL R12, R12, 0.5 ;  /* 0x3fe000000c0c7828 */ /* 0x001e240000000000 */
.L_x_5560:
[----:B------:R-:W-:Y:S05]  /*3b8a0*/  BSYNC.RECONVERGENT B1 ;  /* 0x0000000000017941 */ /* 0x000fea0003800200 */
.L_x_5558:
        /* <DEDUP_REMOVED lines=69> */
.L_x_5567:
[----:B------:R-:W-:Y:S05]  /*3bd00*/  BSYNC.RECONVERGENT B1 ;  /* 0x0000000000017941 */ /* 0x000fea0003800200 */
.L_x_5566:
        /* <DEDUP_REMOVED lines=140> */
[----:B0-----:R0:W5:Y:S02]  /*3c5d0*/  DMUL R44, R14, R44 ;  /* 0x0000002c0e2c7228 */ /* 0x0011640000000000 */
[----:B0-----:R-:W-:Y:S02]  /*3c5e0*/  @!P1 IMAD.MOV.U32 R14, RZ, RZ, 0x54442d18 ;  /* 0x54442d18ff0e9424 */ /* 0x001fe400078e00ff */
[----:B------:R-:W-:-:S15]  /*3c5f0*/  @!P1 IMAD.MOV.U32 R15, RZ, RZ, 0x400921fb ;  /* 0x400921fbff0f9424 */ /* 0x000fde00078e00ff */
        /* <DEDUP_REMOVED lines=38> */
.L_x_5569:
[----:B------:R-:W-:Y:S02]  /*3c860*/  FSEL R54, RZ, 3.37028055040000000000e+12, P0 ;  /* 0x54442d18ff367808 */ /* 0x000fe40000000000 */
[----:B------:R-:W-:-:S07]  /*3c870*/  FSEL R55, RZ, 2.1426990032196044922, P0 ;  /* 0x400921fbff377808 */ /* 0x000fce0000000000 */
.L_x_5570:
[----:B------:R-:W-:Y:S05]  /*3c880*/  BSYNC.RECONVERGENT B0 ;  /* 0x0000000000007941 */ /* 0x000fea0003800200 */
.L_x_5568:
        /* <DEDUP_REMOVED lines=140> */
[----:B0-----:R0:W5:Y:S02]  /*3d150*/  DMUL R8, R10, R10 ;  /* 0x0000000a0a087228 */ /* 0x0011640000000000 */
[----:B0-----:R-:W-:-:S15]  /*3d160*/  IMAD.U32 R11, RZ, RZ, UR6 ;  /* 0x00000006ff0b7e24 */ /* 0x001fde000f8e00ff */
[----:B------:R-:W-:-:S15]  /*3d170*/  NOP ;  /* 0x0000000000007918 */ /* 0x000fde0000000000 */
[----:B------:R-:W-:-:S15]  /*3d180*/  NOP ;  /* 0x0000000000007918 */ /* 0x000fde0000000000 */
[----:B------:R-:W-:-:S15]  /*3d190*/  NOP ;  /* 0x0000000000007918 */ /* 0x000fde0000000000 */
[----:B------:R-:W-:-:S02]  /*3d1a0*/  NOP ;  /* 0x0000000000007918 */ /* 0x000fc40000000000 */
[----:B-----5:R-:W0:Y:S02]  /*3d1b0*/  DFMA R8, R34, R34, R8 ;  /* 0x000000222208722b */ /* 0x020e240000000008 */
        /* <DEDUP_REMOVED lines=84> */
[----:B------:R-:W-:Y:S02]  /*3d700*/  @P0 IMAD.MOV.U32 R35, RZ, RZ, R3 ;  /* 0x000000ffff230224 */ /* 0x000fe400078e0003 */
[----:B------:R-:W-:Y:S01]  /*3d710*/  IMAD.MOV.U32 R3, RZ, RZ, 0x43300000 ;  /* 0x43300000ff037424 */ /* 0x000fe200078e00ff */
        /* <DEDUP_REMOVED lines=160> */
.L_x_5572:
        /* <DEDUP_REMOVED lines=23> */
[--C-:B------:R-:W-:Y:S02]  /*3e290*/  IMAD.MOV.U32 R2, RZ, RZ, R10.reuse ;  /* 0x000000ffff027224 */ /* 0x100fe400078e000a */
[--C-:B------:R-:W-:Y:S02]  /*3e2a0*/  IMAD.MOV.U32 R3, RZ, RZ, R11.reuse ;  /* 0x000000ffff037224 */ /* 0x100fe400078e000b */
        /* <DEDUP_REMOVED lines=15> */
[----:B------:R0:W5:Y:S02]  /*3e3a0*/  @P1 DFMA R4, R2, R4, +INF ;  /* 0x7ff000000204142b */ /* 0x0001640000000004 */
[----:B0-----:R-:W-:Y:S01]  /*3e3b0*/  IMAD.MOV.U32 R3, RZ, RZ, -0x3ff ;  /* 0xfffffc01ff037424 */ /* 0x001fe200078e00ff */
[----:B-----5:R-:W-:Y:S01]  /*3e3c0*/  @P1 FSEL R10, R4, RZ, P2 ;  /* 0x000000ff040a1208 */ /* 0x020fe20001000000 */
[----:B------:R-:W-:Y:S01]  /*3e3d0*/  @!P0 IMAD.MOV.U32 R3, RZ, RZ, -0x435 ;  /* 0xfffffbcbff038424 */ /* 0x000fe200078e00ff */
        /* <DEDUP_REMOVED lines=173> */
.L_x_5575:
        /* <DEDUP_REMOVED lines=52> */
.L_x_5578:
[----:B------:R-:W-:Y:S05]  /*3f1f0*/  BSYNC.RECONVERGENT B3 ;  /* 0x0000000000037941 */ /* 0x000fea0003800200 */
.L_x_5577:
        /* <DEDUP_REMOVED lines=77> */
.L_x_5576:
[----:B------:R-:W-:Y:S05]  /*3f6d0*/  BSYNC.RECONVERGENT B2 ;  /* 0x0000000000027941 */ /* 0x000fea0003800200 */
.L_x_5574:
[----:B0-----:R0:W0:Y:S02]  /*3f6e0*/  DMUL R8, R10, 0.5 ;  /* 0x3fe000000a087828 */ /* 0x0010240000000000 */
.L_x_5573:
[----:B------:R-:W-:Y:S05]  /*3f6f0*/  BSYNC.RECONVERGENT B1 ;  /* 0x0000000000017941 */ /* 0x000fea0003800200 */
.L_x_5571:
[----:B------:R-:W5:Y:S01]  /*3f700*/  S2R R0, SR_CTAID.X ;  /* 0x0000000000007919 */ /* 0x000f620000002500 */
[----:B------:R-:W2:Y:S01]  /*3f710*/  LDC.64 R2, c[0x0][0x388] ;  /* 0x0000e200ff027b82 */ /* 0x000ea20000000a00 */
[----:B-1----:R-:W-:Y:S01]  /*3f720*/  IMAD.MOV.U32 R4, RZ, RZ, R28 ;  /* 0x000000ffff047224 */ /* 0x002fe200078e001c */
[----:B------:R-:W1:Y:S01]  /*3f730*/  S2R R5, SR_TID.X ;  /* 0x0000000000057919 */ /* 0x000e620000002100 */
[----:B---3--:R-:W-:Y:S02]  /*3f740*/  IMAD.MOV.U32 R28, RZ, RZ, R24 ;  /* 0x000000ffff1c7224 */ /* 0x008fe400078e0018 */
[----:B----4-:R-:W-:Y:S02]  /*3f750*/  IMAD.MOV.U32 R24, RZ, RZ, R20 ;  /* 0x000000ffff187224 */ /* 0x010fe400078e0014 */
[----:B------:R-:W-:Y:S02]  /*3f760*/  IMAD.MOV.U32 R20, RZ, RZ, R16 ;  /* 0x000000ffff147224 */ /* 0x000fe400078e0010 */
[----:B------:R-:W-:-:S02]  /*3f770*/  IMAD.MOV.U32 R16, RZ, RZ, R12 ;  /* 0x000000ffff107224 */ /* 0x000fc400078e000c */
[----:B------:R-:W-:Y:S02]  /*3f780*/  IMAD.MOV.U32 R38, RZ, RZ, R43 ;  /* 0x000000ffff267224 */ /* 0x000fe400078e002b */
[----:B------:R-:W-:Y:S02]  /*3f790*/  IMAD.MOV.U32 R39, RZ, RZ, R42 ;  /* 0x000000ffff277224 */ /* 0x000fe400078e002a */
[----:B------:R-:W-:Y:S02]  /*3f7a0*/  IMAD.MOV.U32 R34, RZ, RZ, R41 ;  /* 0x000000ffff227224 */ /* 0x000fe400078e0029 */
[----:B------:R-:W-:Y:S02]  /*3f7b0*/  IMAD.MOV.U32 R35, RZ, RZ, R40 ;  /* 0x000000ffff237224 */ /* 0x000fe400078e0028 */
[----:B0-----:R-:W-:Y:S02]  /*3f7c0*/  IMAD.MOV.U32 R12, RZ, RZ, R8 ;  /* 0x000000ffff0c7224 */ /* 0x001fe400078e0008 */
[----:B-----5:R-:W-:-:S04]  /*3f7d0*/  IMAD.SHL.U32 R11, R0, 0x400, RZ ;  /* 0x00000400000b7824 */ /* 0x020fc800078e00ff */
[----:B--2---:R-:W-:-:S04]  /*3f7e0*/  IMAD.WIDE.U32 R2, R11, 0x10, R2 ;  /* 0x000000100b027825 */ /* 0x004fc800078e0002 */
[----:B-1----:R-:W-:-:S04]  /*3f7f0*/  IMAD.WIDE.U32 R2, R5, 0x20, R2 ;  /* 0x0000002005027825 */ /* 0x002fc800078e0002 */
[----:B------:R-:W-:Y:S01]  /*3f800*/  IMAD.MOV.U32 R5, RZ, RZ, R29 ;  /* 0x000000ffff057224 */ /* 0x000fe200078e001d */
[----:B------:R-:W-:Y:S01]  /*3f810*/  STG.E.ENL2.256 desc[UR8][R2.64], R36, R32 ;  /* 0xf80000240220797f */ /* 0x000fe2000f121808 */
[----:B------:R-:W-:Y:S02]  /*3f820*/  IMAD.MOV.U32 R29, RZ, RZ, R25 ;  /* 0x000000ffff1d7224 */ /* 0x000fe400078e0019 */
[----:B------:R-:W-:Y:S02]  /*3f830*/  IMAD.MOV.U32 R25, RZ, RZ, R21 ;  /* 0x000000ffff197224 */ /* 0x000fe400078e0015 */
[----:B------:R-:W-:Y:S01]  /*3f840*/  IMAD.MOV.U32 R21, RZ, RZ, R17 ;  /* 0x000000ffff157224 */ /* 0x000fe200078e0011 */
[----:B------:R-:W-:Y:S01]  /*3f850*/  STG.E.ENL2.256 desc[UR8][R2.64+0x1000], R4, R28 ;  /* 0xf8008004021c797f */ /* 0x000fe2000f121808 */
[----:B------:R-:W-:Y:S02]  /*3f860*/  IMAD.MOV.U32 R17, RZ, RZ, R13 ;  /* 0x000000ffff117224 */ /* 0x000fe400078e000d */
[----:B------:R-:W-:Y:S01]  /*3f870*/  IMAD.MOV.U32 R13, RZ, RZ, R9 ;  /* 0x000000ffff0d7224 */ /* 0x000fe200078e0009 */
[----:B------:R-:W-:Y:S04]  /*3f880*/  STG.E.ENL2.256 desc[UR8][R2.64+0x2000], R24, R20 ;  /* 0xf80100180214797f */ /* 0x000fe8000f121808 */
[----:B------:R-:W-:Y:S01]  /*3f890*/  STG.E.ENL2.256 desc[UR8][R2.64+0x3000], R16, R12 ;  /* 0xf8018010020c797f */ /* 0x000fe2000f121808 */
[----:B------:R-:W-:Y:S05]  /*3f8a0*/  EXIT ;  /* 0x000000000000794d */ /* 0x000fea0003800000 */
        .weak           $__internal_10_$__cuda_sm20_div_rn_f64_full
        .type           $__internal_10_$__cuda_sm20_div_rn_f64_full,@function
        .size           $__internal_10_$__cuda_sm20_div_rn_f64_full,(.L_x_12153 - $__internal_10_$__cuda_sm20_div_rn_f64_full)
$__internal_10_$__cuda_sm20_div_rn_f64_full:
        /* <DEDUP_REMOVED lines=12> */
[----:B------:R-:W-:-:S03]  /*3f970*/  SEL R46, R4, 0x63400000, !P3 ;  /* 0x63400000042e7807 */ /* 0x000fc60005800000 */
[----:B------:R-:W-:Y:S01]  /*3f980*/  @!P0 LOP3.LUT R45, R49, 0x7ff00000, RZ, 0xc0, !PT ;  /* 0x7ff00000312d8812 */ /* 0x000fe200078ec0ff */
[----:B------:R-:W-:Y:S01]  /*3f990*/  @!P0 IMAD.MOV.U32 R54, RZ, RZ, RZ ;  /* 0x000000ffff368224 */ /* 0x000fe200078e00ff */
[----:B------:R-:W-:Y:S02]  /*3f9a0*/  LOP3.LUT R51, R46, 0x800fffff, R53, 0xf8, !PT ;  /* 0x800fffff2e337812 */ /* 0x000fe400078ef835 */
[----:B------:R-:W-:-:S04]  /*3f9b0*/  @!P0 ISETP.GE.U32.AND P2, PT, R2, R45, PT ;  /* 0x0000002d0200820c */ /* 0x000fc80003f46070 */
[----:B------:R-:W-:Y:S02]  /*3f9c0*/  @!P0 SEL R45, R4, 0x63400000, !P2 ;  /* 0x63400000042d8807 */ /* 0x000fe40005000000 */
[C---:B------:R-:W-:Y:S02]  /*3f9d0*/  FSETP.GEU.AND P2, PT, |R3|.reuse, 1.469367938527859385e-39, PT ;  /* 0x001000000300780b */ /* 0x040fe40003f4e200 */
[----:B------:R-:W-:Y:S02]  /*3f9e0*/  LOP3.LUT R3, R3, 0x800fffff, RZ, 0xc0, !PT ;  /* 0x800fffff03037812 */ /* 0x000fe400078ec0ff */
[----:B------:R-:W-:Y:S02]  /*3f9f0*/  @!P0 LOP3.LUT R45, R45, 0x80000000, R53, 0xf8, !PT ;  /* 0x800000002d2d8812 */ /* 0x000fe400078ef835 */
[----:B------:R-:W-:Y:S01]  /*3fa00*/  LOP3.LUT R57, R3, 0x3ff00000, RZ, 0xfc, !PT ;  /* 0x3ff0000003397812 */ /* 0x000fe200078efcff */
[----:B------:R-:W-:Y:S01]  /*3fa10*/  IMAD.MOV.U32 R3, RZ, RZ, R2 ;  /* 0x000000ffff037224 */ /* 0x000fe200078e0002 */
[----:B------:R-:W-:-:S05]  /*3fa20*/  @!P0 LOP3.LUT R55, R45, 0x100000, RZ, 0xfc, !PT ;  /* 0x001000002d378812 */ /* 0x000fca00078efcff */
[----:B------:R-:W0:-:S15]  /*3fa30*/  @!P2 DMUL R56, R48, 8.98846567431157953865e+307 ;  /* 0x7fe000003038a828 */ /* 0x000e1e0000000000 */
[----:B------:R-:W-:-:S15]  /*3fa40*/  NOP ;  /* 0x0000000000007918 */ /* 0x000fde0000000000 */
[----:B------:R-:W-:-:S15]  /*3fa50*/  NOP ;  /* 0x0000000000007918 */ /* 0x000fde0000000000 */
[----:B------:R-:W-:-:S15]  /*3fa60*/  NOP ;  /* 0x0000000000007918 */ /* 0x000fde0000000000 */
[----:B------:R-:W-:-:S04]  /*3fa70*/  NOP ;  /* 0x0000000000007918 */ /* 0x000fc80000000000 */
        /* <DEDUP_REMOVED lines=44> */
[----:B------:R-:W-:Y:S01]  /*3fd40*/  @!P2 LOP3.LUT R44, R57, 0x7ff00000, RZ, 0xc0, !PT ;  /* 0x7ff00000392ca812 */ /* 0x000fe200078ec0ff */
[----:B------:R-:W-:-:S05]  /*3fd50*/  VIADD R5, R3, 0xffffffff ;  /* 0xffffffff03057836 */ /* 0x000fca0000000000 */
[----:B------:R-:W-:Y:S01]  /*3fd60*/  ISETP.GT.U32.AND P0, PT, R5, 0x7feffffe, PT ;  /* 0x7feffffe0500780c */ /* 0x000fe20003f04070 */
[----:B------:R-:W-:-:S05]  /*3fd70*/  VIADD R5, R44, 0xffffffff ;  /* 0xffffffff2c057836 */ /* 0x000fca0000000000 */
[----:B------:R-:W-:-:S13]  /*3fd80*/  ISETP.GT.U32.OR P0, PT, R5, 0x7feffffe, P0 ;  /* 0x7feffffe0500780c */ /* 0x000fda0000704470 */
[----:B-1----:R-:W-:Y:S05]  /*3fd90*/  @P0 BRA `(.L_x_5580) ;  /* 0x0000000000840947 */ /* 0x002fea0003800000 */
[----:B------:R-:W-:-:S04]  /*3fda0*/  LOP3.LUT R3, R49, 0x7ff00000, RZ, 0xc0, !PT ;  /* 0x7ff0000031037812 */ /* 0x000fc800078ec0ff */
[CC--:B------:R-:W-:Y:S02]  /*3fdb0*/  VIADDMNMX R5, R2.reuse, -R3.reuse, 0xb9600000, !PT ;  /* 0xb960000002057446 */ /* 0x0c0fe40007800903 */
[----:B------:R-:W-:Y:S01]  /*3fdc0*/  ISETP.GE.U32.AND P0, PT, R2, R3, PT ;  /* 0x000000030200720c */ /* 0x000fe20003f06070 */
[----:B------:R-:W-:Y:S01]  /*3fdd0*/  IMAD.MOV.U32 R2, RZ, RZ, RZ ;  /* 0x000000ffff027224 */ /* 0x000fe200078e00ff */
[----:B------:R-:W-:Y:S02]  /*3fde0*/  VIMNMX R5, PT, PT, R5, 0x46a00000, PT ;  /* 0x46a0000005057848 */ /* 0x000fe40003fe0100 */
[----:B------:R-:W-:-:S05]  /*3fdf0*/  SEL R4, R4, 0x63400000, !P0 ;  /* 0x6340000004047807 */ /* 0x000fca0004000000 */
        /* <DEDUP_REMOVED lines=23> */
[----:B------:R-:W-:-:S03]  /*3ff70*/  FSEL R5, R2, R59, !P0 ;  /* 0x0000003b02057208 */ /* 0x000fc60004000000 */
[----:B------:R-:W-:Y:S02]  /*3ff80*/  IMAD.MOV.U32 R58, RZ, RZ, R4 ;  /* 0x000000ffff3a7224 */ /* 0x000fe400078e0004 */
[----:B------:R-:W-:Y:S01]  /*3ff90*/  IMAD.MOV.U32 R59, RZ, RZ, R5 ;  /* 0x000000ffff3b7224 */ /* 0x000fe200078e0005 */
[----:B------:R-:W-:Y:S06]  /*3ffa0*/  BRA `(.L_x_5581) ;  /* 0x0000000000607947 */ /* 0x000fec0003800000 */
.L_x_5580:
        /* <DEDUP_REMOVED lines=17> */
.L_x_5583:
[----:B------:R-:W-:Y:S01]  /*400c0*/  LOP3.LUT R3, R49, 0x80000, RZ, 0xfc, !PT ;  /* 0x0008000031037812 */ /* 0x000fe200078efcff */
[----:B------:R-:W-:-:S04]  /*400d0*/  IMAD.MOV.U32 R58, RZ, RZ, R48 ;  /* 0x000000ffff3a7224 */ /* 0x000fc800078e0030 */
[----:B------:R-:W-:Y:S01]  /*400e0*/  IMAD.MOV.U32 R59, RZ, RZ, R3 ;  /* 0x000000ffff3b7224 */ /* 0x000fe200078e0003 */
[----:B------:R-:W-:Y:S06]  /*400f0*/  BRA `(.L_x_5581) ;  /* 0x00000000000c7947 */ /* 0x000fec0003800000 */
.L_x_5582:
[----:B------:R-:W-:Y:S01]  /*40100*/  LOP3.LUT R3, R53, 0x80000, RZ, 0xfc, !PT ;  /* 0x0008000035037812 */ /* 0x000fe200078efcff */
[----:B------:R-:W-:-:S04]  /*40110*/  IMAD.MOV.U32 R58, RZ, RZ, R52 ;  /* 0x000000ffff3a7224 */ /* 0x000fc800078e0034 */
[----:B------:R-:W-:-:S07]  /*40120*/  IMAD.MOV.U32 R59, RZ, RZ, R3 ;  /* 0x000000ffff3b7224 */ /* 0x000fce00078e0003 */
.L_x_5581:
[----:B------:R-:W-:Y:S05]  /*40130*/  BSYNC.RECONVERGENT B0 ;  /* 0x0000000000007941 */ /* 0x000fea0003800200 */
.L_x_5579:
[----:B------:R-:W-:Y:S02]  /*40140*/  IMAD.MOV.U32 R4, RZ, RZ, R0 ;  /* 0x000000ffff047224 */ /* 0x000fe400078e0000 */
[----:B------:R-:W-:Y:S02]  /*40150*/  IMAD.MOV.U32 R5, RZ, RZ, 0x0 ;  /* 0x00000000ff057424 */ /* 0x000fe400078e00ff */
[----:B------:R-:W-:Y:S02]  /*40160*/  IMAD.MOV.U32 R2, RZ, RZ, R58 ;  /* 0x000000ffff027224 */ /* 0x000fe400078e003a */
[----:B------:R-:W-:Y:S01]  /*40170*/  IMAD.MOV.U32 R3, RZ, RZ, R59 ;  /* 0x000000ffff037224 */ /* 0x000fe200078e003b */
[----:B------:R-:W-:Y:S06]  /*40180*/  RET.REL.NODEC R4 `(_ZN2at6native29vectorized_elementwise_kernelILi2EZZZNS0_17log1p_kernel_cudaERNS_18TensorIteratorBaseEENKUlvE_clEvENKUlvE1_clEvEUlN3c107complexIdEEE_St5arrayIPcLm2EEEEviT0_T1_) ;  /* 0xfffffbfc049c7950 */ /* 0x000fec0003c3ffff */
.L_x_5584:
        /* <DEDUP_REMOVED lines=15> */
.L_x_12153:


//--------------------- .text._ZN2at6native29vectorized_elementwise_kernelILi4EZZZNS0_17log1p_kernel_cudaERNS_18TensorIteratorBaseEENKUlvE_clEvENKUlvE1_clEvEUlN3c107complexIdEEE_St5arrayIPcLm2EEEEviT0_T1_ --------------------------
	.section	.text._ZN2at6native29vectorized_elementwise_kernelILi4EZZZNS0_17log1p_kernel_cudaERNS_18TensorIteratorBaseEENKUlvE_clEvENKUlvE1_clEvEUlN3c107complexIdEEE_St5arrayIPcLm2EEEEviT0_T1_,"ax",@progbits
	.align	128
        .global         _ZN2at6native29vectorized_elementwise_kernelILi4EZZZNS0_17log1p_kernel_cudaERNS_18TensorIteratorBaseEENKUlvE_clEvENKUlvE1_clEvEUlN3c107complexIdEEE_St5arrayIPcLm2EEEEviT0_T1_
        .type           _ZN2at6native29vectorized_elementwise_kernelILi4EZZZNS0_17log1p_kernel_cudaERNS_18TensorIteratorBaseEENKUlvE_clEvENKUlvE1_clEvEUlN3c107complexIdEEE_St5arrayIPcLm2EEEEviT0_T1_,@function
        .size           _ZN2at6native29vectorized_elementwise_kernelILi4EZZZNS0_17log1p_kernel_cudaERNS_18TensorIteratorBaseEENKUlvE_clEvENKUlvE1_clEvEUlN3c107complexIdEEE_St5arrayIPcLm2EEEEviT0_T1_,(.L_x_12154 - _ZN2at6native29vectorized_elementwise_kernelILi4EZZZNS0_17log1p_kernel_cudaERNS_18TensorIteratorBaseEENKUlvE_clEvENKUlvE1_clEvEUlN3c107complexIdEEE_St5arrayIPcLm2EEEEviT0_T1_)
        .other          _ZN2at6native29vectorized_elementwise_kernelILi4EZZZNS0_17log1p_kernel_cudaERNS_18TensorIteratorBaseEENKUlvE_clEvENKUlvE1_clEvEUlN3c107complexIdEEE_St5arrayIPcLm2EEEEviT0_T1_,@"STO_CUDA_ENTRY STV_DEFAULT"
_ZN2at6native29vectorized_elementwise_kernelILi4EZZZNS0_17log1p_kernel_cudaERNS_18TensorIteratorBaseEENKUlvE_clEvENKUlvE1_clEvEUlN3c107complexIdEEE_St5arrayIPcLm2EEEEviT0_T1_:
.text._ZN2at6native29vectorized_elementwise_kernelILi4EZZZNS0_17log1p_kernel_cudaERNS_18TensorIteratorBaseEENKUlvE_clEvENKUlvE1_clEvEUlN3c107complexIdEEE_St5arrayIPcLm2EEEEviT0_T1_:
        /* <DEDUP_REMOVED lines=148> */
[----:B------:R-:W-:Y:S05]  /*0940*/  CALL.REL.NOINC `($__internal_11_$__cuda_sm20_div_rn_f64_full) ;  /* 0x000003ec00d87944 */ /* 0x000fea0003c00000 */
[----:B------:R-:W-:Y:S02]  /*0950*/  IMAD.MOV.U32 R4, RZ, RZ, R2 ;  /* 0x000000ffff047224 */ /* 0x000fe400078e0002 */
[----:B------:R-:W-:-:S07]  /*0960*/  IMAD.MOV.U32 R5, RZ, RZ, R3 ;  /* 0x000000ffff057224 */ /* 0x000fce00078e0003 */
.L_x_5589:
[----:B------:R-:W-:Y:S05]  /*0970*/  BSYNC.RECONVERGENT B2 ;  /* 0x0000000000027941 */ /* 0x000fea0003800200 */
.L_x_5588:
        /* <DEDUP_REMOVED lines=371> */
[----:B------:R-:W-:Y:S05]  /*20b0*/  CALL.REL.NOINC `($__internal_11_$__cuda_sm20_div_rn_f64_full) ;  /* 0x000003d400fc7944 */ /* 0x000fea0003c00000 */
.L_x_5593:
[----:B------:R-:W-:Y:S05]  /*20c0*/  BSYNC.RECONVERGENT B2 ;  /* 0x0000000000027941 */ /* 0x000fea0003800200 */
.L_x_5592:
        /* <DEDUP_REMOVED lines=83> */
.L_x_5591:
        /* <DEDUP_REMOVED lines=192> */
.L_x_5594:
        /* <DEDUP_REMOVED lines=11> */
.L_x_5590:
        /* <DEDUP_REMOVED lines=270> */
.L_x_5595:
[----:B------:R-:W-:Y:S01]  /*4390*/  IMAD.MOV.U32 R2, RZ, RZ, 0x0 ;  /* 0x00000000ff027424 */ /* 0x000fe200078e00ff */
[----:B------:R-:W-:Y:S01]  /*43a0*/  LOP3.LUT P0, RZ, R5, 0x7fffffff, RZ, 0xc0, !PT ;  /* 0x7fffffff05ff7812 */ /* 0x000fe2000780c0ff */
[----:B------:R-:W-:-:S06]  /*43b0*/  IMAD.MOV.U32 R3, RZ, RZ, 0x7ff00000 ;  /* 0x7ff00000ff037424 */ /* 0x000fcc00078e00ff */
[----:B------:R-:W0:Y:S02]  /*43c0*/  DFMA R4, R4, R2, +INF ;  /* 0x7ff000000404742b */ /* 0x000e240000000002 */
[----:B0-----:R-:W-:Y:S02]  /*43d0*/  FSEL R20, R4, RZ, P0 ;  /* 0x000000ff04147208 */ /* 0x001fe40000000000 */
[----:B------:R-:W-:-:S07]  /*43e0*/  FSEL R21, R5, -QNAN , P0 ;  /* 0xfff0000005157808 */ /* 0x000fce0000000000 */
.L_x_5587:
[----:B------:R-:W-:Y:S05]  /*43f0*/  BSYNC.RECONVERGENT B1 ;  /* 0x0000000000017941 */ /* 0x000fea0003800200 */
.L_x_5586:
        /* <DEDUP_REMOVED lines=77> */
.L_x_5599:
[----:B------:R-:W-:Y:S05]  /*48d0*/  BSYNC.RECONVERGENT B2 ;  /* 0x0000000000027941 */ /* 0x000fea0003800200 */
.L_x_5598:
        /* <DEDUP_REMOVED lines=193> */
.L_x_5601:
[----:B------:R-:W-:Y:S02]  /*54f0*/  FSEL R54, RZ, 3.37028055040000000000e+12, P0 ;  /* 0x54442d18ff367808 */ /* 0x000fe40000000000 */
[----:B------:R-:W-:-:S07]  /*5500*/  FSEL R55, RZ, 2.1426990032196044922, P0 ;  /* 0x400921fbff377808 */ /* 0x000fce0000000000 */
.L_x_5602:
[----:B------:R-:W-:Y:S05]  /*5510*/  BSYNC.RECONVERGENT B0 ;  /* 0x0000000000007941 */ /* 0x000fea0003800200 */
.L_x_5600:
        /* <DEDUP_REMOVED lines=388> */
.L_x_5603:
        /* <DEDUP_REMOVED lines=218> */
.L_x_5605:
        /* <DEDUP_REMOVED lines=52> */
.L_x_5608:
[----:B------:R-:W-:Y:S05]  /*7e40*/  BSYNC.RECONVERGENT B3 ;  /* 0x0000000000037941 */ /* 0x000fea0003800200 */
.L_x_5607:
        /* <DEDUP_REMOVED lines=77> */
.L_x_5606:
[----:B------:R-:W-:Y:S05]  /*8320*/  BSYNC.RECONVERGENT B2 ;  /* 0x0000000000027941 */ /* 0x000fea0003800200 */
.L_x_5604:
[----:B-1----:R1:W2:Y:S02]  /*8330*/  DMUL R16, R4, 0.5 ;  /* 0x3fe0000004107828 */ /* 0x0022a40000000000 */
.L_x_5597:
[----:B------:R-:W-:Y:S05]  /*8340*/  BSYNC.RECONVERGENT B1 ;  /* 0x0000000000017941 */ /* 0x000fea0003800200 */
.L_x_5596:
        /* <DEDUP_REMOVED lines=76> */
[----:B--2---:R-:W-:Y:S05]  /*8810*/  CALL.REL.NOINC `($__internal_11_$__cuda_sm20_div_rn_f64_full) ;  /* 0x0000037000247944 */ /* 0x004fea0003c00000 */
.L_x_5612:
[----:B------:R-:W-:Y:S05]  /*8820*/  BSYNC.RECONVERGENT B2 ;  /* 0x0000000000027941 */ /* 0x000fea0003800200 */
.L_x_5611:
        /* <DEDUP_REMOVED lines=193> */
.L_x_5614:
[----:B------:R-:W-:Y:S02]  /*9440*/  FSEL R54, RZ, 3.37028055040000000000e+12, P0 ;  /* 0x54442d18ff367808 */ /* 0x000fe40000000000 */
[----:B------:R-:W-:-:S07]  /*9450*/  FSEL R55, RZ, 2.1426990032196044922, P0 ;  /* 0x400921fbff377808 */ /* 0x000fce0000000000 */
.L_x_5615:
[----:B------:R-:W-:Y:S05]  /*9460*/  BSYNC.RECONVERGENT B0 ;  /* 0x0000000000007941 */ /* 0x000fea0003800200 */
.L_x_5613:
        /* <DEDUP_REMOVED lines=388> */
.L_x_5616:
        /* <DEDUP_REMOVED lines=218> */
.L_x_5618:
        /* <DEDUP_REMOVED lines=52> */
.L_x_5621:
[----:B------:R-:W-:Y:S05]  /*bd90*/  BSYNC.RECONVERGENT B3 ;  /* 0x0000000000037941 */ /* 0x000fea0003800200 */
.L_x_5620:
        /* <DEDUP_REMOVED lines=77> */
.L_x_5619:
[----:B------:R-:W-:Y:S05]  /*c270*/  BSYNC.RECONVERGENT B2 ;  /* 0x0000000000027941 */ /* 0x000fea0003800200 */
.L_x_5617:
[----:B-1----:R3:W4:Y:S02]  /*c280*/  DMUL R12, R4, 0.5 ;  /* 0x3fe00000040c7828 */ /* 0x0027240000000000 */
.L_x_5610:
[----:B------:R-:W-:Y:S05]  /*c290*/  BSYNC.RECONVERGENT B1 ;  /* 0x0000000000017941 */ /* 0x000fea0003800200 */
.L_x_5609:
        /* <DEDUP_REMOVED lines=76> */
[----:B--2-4-:R-:W-:Y:S05]  /*c760*/  CALL.REL.NOINC `($__internal_11_$__cuda_sm20_div_rn_f64_full) ;  /* 0x0000033000507944 */ /* 0x014fea0003c00000 */
.L_x_5625:
[----:B------:R-:W-:Y:S05]  /*c770*/  BSYNC.RECONVERGENT B2 ;  /* 0x0000000000027941 */ /* 0x000fea0003800200 */
.L_x_5624:
        /* <DEDUP_REMOVED lines=193> */
.L_x_5627:
[----:B------:R-:W-:Y:S02]  /*d390*/  FSEL R54, RZ, 3.37028055040000000000e+12, P0 ;  /* 0x54442d18ff367808 */ /* 0x000fe40000000000 */
[----:B------:R-:W-:-:S07]  /*d3a0*/  FSEL R55, RZ, 2.1426990032196044922, P0 ;  /* 0x400921fbff377808 */ /* 0x000fce0000000000 */
.L_x_5628:
[----:B------:R-:W-:Y:S05]  /*d3b0*/  BSYNC.RECONVERGENT B0 ;  /* 0x0000000000007941 */ /* 0x000fea0003800200 */
.L_x_5626:
        /* <DEDUP_REMOVED lines=388> */
.L_x_5629:
        /* <DEDUP_REMOVED lines=219> */
.L_x_5631:
        /* <DEDUP_REMOVED lines=52> */
.L_x_5634:
[----:B------:R-:W-:Y:S05]  /*fcf0*/  BSYNC.RECONVERGENT B3 ;  /* 0x0000000000037941 */ /* 0x000fea0003800200 */
.L_x_5633:
        /* <DEDUP_REMOVED lines=77> */
.L_x_5632:
[----:B------:R-:W-:Y:S05]  /*101d0*/  BSYNC.RECONVERGENT B2 ;  /* 0x0000000000027941 */ /* 0x000fea0003800200 */
.L_x_5630:
[----:B-1----:R1:W3:Y:S02]  /*101e0*/  DMUL R8, R4, 0.5 ;  /* 0x3fe0000004087828 */ /* 0x0022e40000000000 */
.L_x_5623:
[----:B------:R-:W-:Y:S05]  /*101f0*/  BSYNC.RECONVERGENT B1 ;  /* 0x0000000000017941 */ /* 0x000fea0003800200 */
.L_x_5622:
        /* <DEDUP_REMOVED lines=77> */
.L_x_5638:
[----:B------:R-:W-:Y:S05]  /*106d0*/  BSYNC.RECONVERGENT B2 ;  /* 0x0000000000027941 */ /* 0x000fea0003800200 */
.L_x_5637:
        /* <DEDUP_REMOVED lines=193> */
.L_x_5640:
[----:B------:R-:W-:Y:S02]  /*112f0*/  FSEL R54, RZ, 3.37028055040000000000e+12, P0 ;  /* 0x54442d18ff367808 */ /* 0x000fe40000000000 */
[----:B------:R-:W-:-:S07]  /*11300*/  FSEL R55, RZ, 2.1426990032196044922, P0 ;  /* 0x400921fbff377808 */ /* 0x000fce0000000000 */
.L_x_5641:
[----:B------:R-:W-:Y:S05]  /*11310*/  BSYNC.RECONVERGENT B0 ;  /* 0x0000000000007941 */ /* 0x000fea0003800200 */
.L_x_5639:
        /* <DEDUP_REMOVED lines=388> */
.L_x_5642:
        /* <DEDUP_REMOVED lines=218> */
.L_x_5644:
        /* <DEDUP_REMOVED lines=52> */
.L_x_5647:
[----:B------:R-:W-:Y:S05]  /*13c40*/  BSYNC.RECONVERGENT B3 ;  /* 0x0000000000037941 */ /* 0x000fea0003800200 */
.L_x_5646:
        /* <DEDUP_REMOVED lines=77> */
.L_x_5645:
[----:B------:R-:W-:Y:S05]  /*14120*/  BSYNC.RECONVERGENT B2 ;  /* 0x0000000000027941 */ /* 0x000fea0003800200 */
.L_x_5643:
[----:B-1----:R1:W3:Y:S02]  /*14130*/  DMUL R40, R4, 0.5 ;  /* 0x3fe0000004287828 */ /* 0x0022e40000000000 */
.L_x_5636:
[----:B------:R-:W-:Y:S05]  /*14140*/  BSYNC.RECONVERGENT B1 ;  /* 0x0000000000017941 */ /* 0x000fea0003800200 */
.L_x_5635:
        /* <DEDUP_REMOVED lines=77> */
.L_x_5651:
[----:B------:R-:W-:Y:S05]  /*14620*/  BSYNC.RECONVERGENT B2 ;  /* 0x0000000000027941 */ /* 0x000fea0003800200 */
.L_x_5650:
        /* <DEDUP_REMOVED lines=193> */
.L_x_5653:
[----:B------:R-:W-:Y:S02]  /*15240*/  FSEL R54, RZ, 3.37028055040000000000e+12, P0 ;  /* 0x54442d18ff367808 */ /* 0x000fe40000000000 */
[----:B------:R-:W-:-:S07]  /*15250*/  FSEL R55, RZ, 2.1426990032196044922, P0 ;  /* 0x400921fbff377808 */ /* 0x000fce0000000000 */
.L_x_5654:
[----:B------:R-:W-:Y:S05]  /*15260*/  BSYNC.RECONVERGENT B0 ;  /* 0x0000000000007941 */ /* 0x000fea0003800200 */
.L_x_5652:
        /* <DEDUP_REMOVED lines=388> */
.L_x_5655:
        /* <DEDUP_REMOVED lines=218> */
.L_x_5657:
        /* <DEDUP_REMOVED lines=52> */
.L_x_5660:
[----:B------:R-:W-:Y:S05]  /*17b90*/  BSYNC.RECONVERGENT B3 ;  /* 0x0000000000037941 */ /* 0x000fea0003800200 */
.L_x_5659:
        /* <DEDUP_REMOVED lines=77> */
.L_x_5658:
[----:B------:R-:W-:Y:S05]  /*18070*/  BSYNC.RECONVERGENT B2 ;  /* 0x0000000000027941 */ /* 0x000fea0003800200 */
.L_x_5656:
[----:B-1----:R1:W3:Y:S02]  /*18080*/  DMUL R36, R4, 0.5 ;  /* 0x3fe0000004247828 */ /* 0x0022e40000000000 */
.L_x_5649:
[----:B------:R-:W-:Y:S05]  /*18090*/  BSYNC.RECONVERGENT B1 ;  /* 0x0000000000017941 */ /* 0x000fea0003800200 */
.L_x_5648:
        /* <DEDUP_REMOVED lines=77> */
.L_x_5664:
[----:B------:R-:W-:Y:S05]  /*18570*/  BSYNC.RECONVERGENT B2 ;  /* 0x0000000000027941 */ /* 0x000fea0003800200 */
.L_x_5663:
        /* <DEDUP_REMOVED lines=193> */
.L_x_5666:
[----:B------:R-:W-:Y:S02]  /*19190*/  FSEL R54, RZ, 3.37028055040000000000e+12, P0 ;  /* 0x54442d18ff367808 */ /* 0x000fe40000000000 */
[----:B------:R-:W-:-:S07]  /*191a0*/  FSEL R55, RZ, 2.1426990032196044922, P0 ;  /* 0x400921fbff377808 */ /* 0x000fce0000000000 */
.L_x_5667:
[----:B------:R-:W-:Y:S05]  /*191b0*/  BSYNC.RECONVERGENT B0 ;  /* 0x0000000000007941 */ /* 0x000fea0003800200 */
.L_x_5665:
        /* <DEDUP_REMOVED lines=388> */
.L_x_5668:
        /* <DEDUP_REMOVED lines=218> */
.L_x_5670:
        /* <DEDUP_REMOVED lines=52> */
.L_x_5673:
[----:B------:R-:W-:Y:S05]  /*1bae0*/  BSYNC.RECONVERGENT B3 ;  /* 0x0000000000037941 */ /* 0x000fea0003800200 */
.L_x_5672:
        /* <DEDUP_REMOVED lines=77> */
.L_x_5671:
[----:B------:R-:W-:Y:S05]  /*1bfc0*/  BSYNC.RECONVERGENT B2 ;  /* 0x0000000000027941 */ /* 0x000fea0003800200 */
.L_x_5669:
[----:B-1----:R1:W3:Y:S02]  /*1bfd0*/  DMUL R32, R4, 0.5 ;  /* 0x3fe0000004207828 */ /* 0x0022e40000000000 */
.L_x_5662:
[----:B------:R-:W-:Y:S05]  /*1bfe0*/  BSYNC.RECONVERGENT B1 ;  /* 0x0000000000017941 */ /* 0x000fea0003800200 */
.L_x_5661:
        /* <DEDUP_REMOVED lines=77> */
.L_x_5677:
[----:B------:R-:W-:Y:S05]  /*1c4c0*/  BSYNC.RECONVERGENT B2 ;  /* 0x0000000000027941 */ /* 0x000fea0003800200 */
.L_x_5676:
        /* <DEDUP_REMOVED lines=193> */
.L_x_5679:
[----:B------:R-:W-:Y:S02]  /*1d0e0*/  FSEL R52, RZ, 3.37028055040000000000e+12, P0 ;  /* 0x54442d18ff347808 */ /* 0x000fe40000000000 */
[----:B------:R-:W-:-:S07]  /*1d0f0*/  FSEL R53, RZ, 2.1426990032196044922, P0 ;  /* 0x400921fbff357808 */ /* 0x000fce0000000000 */
.L_x_5680:
[----:B------:R-:W-:Y:S05]  /*1d100*/  BSYNC.RECONVERGENT B0 ;  /* 0x0000000000007941 */ /* 0x000fea0003800200 */
.L_x_5678:
        /* <DEDUP_REMOVED lines=386> */
.L_x_5681:
        /* <DEDUP_REMOVED lines=220> */
.L_x_5683:
        /* <DEDUP_REMOVED lines=52> */
.L_x_5686:
[----:B------:R-:W-:Y:S05]  /*1fa30*/  BSYNC.RECONVERGENT B3 ;  /* 0x0000000000037941 */ /* 0x000fea0003800200 */
.L_x_5685:
        /* <DEDUP_REMOVED lines=77> */
.L_x_5684:
[----:B------:R-:W-:Y:S05]  /*1ff10*/  BSYNC.RECONVERGENT B2 ;  /* 0x0000000000027941 */ /* 0x000fea0003800200 */
.L_x_5682:
[----:B-1----:R1:W3:Y:S02]  /*1ff20*/  DMUL R4, R26, 0.5 ;  /* 0x3fe000001a047828 */ /* 0x0022e40000000000 */
.L_x_5675:
[----:B------:R-:W-:Y:S05]  /*1ff30*/  BSYNC.RECONVERGENT B1 ;  /* 0x0000000000017941 */ /* 0x000fea0003800200 */
.L_x_5674:
        /* <DEDUP_REMOVED lines=25> */
.L_x_5689:
[----:B------:R-:W-:-:S13]  /*200d0*/  ISETP.GE.U32.AND P0, PT, R0, R47, PT ;  /* 0x0000002f0000720c */ /* 0x000fda0003f06070 */
[----:B------:R-:W-:Y:S05]  /*200e0*/  @P0 BRA `(.L_x_5691) ;  /* 0x0000000000300947 */ /* 0x000fea0003800000 */
[----:B-1--4-:R-:W1:Y:S01]  /*200f0*/  LDC.64 R12, c[0x0][0x388] ;  /* 0x0000e200ff0c7b82 */ /* 0x012e620000000a00 */
[----:B------:R-:W-:Y:S02]  /*20100*/  IMAD R15, R3, 0x400, R0 ;  /* 0x00000400030f7824 */ /* 0x000fe400078e0200 */
[----:B------:R-:W-:Y:S02]  /*20110*/  VIADD R0, R0, 0x80 ;  /* 0x0000008000007836 */ /* 0x000fe40000000000 */
[----:B-1----:R-:W-:-:S05]  /*20120*/  IMAD.WIDE.U32 R12, R15, 0x10, R12 ;  /* 0x000000100f0c7825 */ /* 0x002fca00078e000c */
[----:B------:R1:W-:Y:S02]  /*20130*/  STG.E.128 desc[UR8][R12.64], R8 ;  /* 0x000000080c007986 */ /* 0x0003e4000c101d08 */
.L_x_5690:
[----:B------:R-:W-:-:S13]  /*20140*/  ISETP.GE.U32.AND P0, PT, R0, R47, PT ;  /* 0x0000002f0000720c */ /* 0x000fda0003f06070 */
[----:B------:R-:W-:Y:S05]  /*20150*/  @P0 BRA `(.L_x_5692) ;  /* 0x0000000000340947 */ /* 0x000fea0003800000 */
[----:B-1----:R-:W1:Y:S01]  /*20160*/  LDC.64 R8, c[0x0][0x388] ;  /* 0x0000e200ff087b82 */ /* 0x002e620000000a00 */
[----:B------:R-:W-:Y:S02]  /*20170*/  IMAD R11, R3, 0x400, R0 ;  /* 0x00000400030b7824 */ /* 0x000fe400078e0200 */
[----:B------:R-:W-:Y:S02]  /*20180*/  VIADD R0, R0, 0x80 ;  /* 0x0000008000007836 */ /* 0x000fe40000000000 */
[----:B-1----:R-:W-:-:S05]  /*20190*/  IMAD.WIDE.U32 R8, R11, 0x10, R8 ;  /* 0x000000100b087825 */ /* 0x002fca00078e0008 */
[----:B------:R1:W-:Y:S02]  /*201a0*/  STG.E.128 desc[UR8][R8.64], R40 ;  /* 0x0000002808007986 */ /* 0x0003e4000c101d08 */
.L_x_5691:
        /* <DEDUP_REMOVED lines=8> */
.L_x_5692:
[----:B------:R-:W-:Y:S05]  /*20230*/  BSYNC.RELIABLE B1 ;  /* 0x0000000000017941 */ /* 0x000fea0003800100 */
.L_x_5688:
[----:B------:R-:W-:-:S13]  /*20240*/  ISETP.GE.U32.AND P0, PT, R0, R47, PT ;  /* 0x0000002f0000720c */ /* 0x000fda0003f06070 */
[----:B-1----:R-:W1:Y:S01]  /*20250*/  @!P0 LDC.64 R8, c[0x0][0x388] ;  /* 0x0000e200ff088b82 */ /* 0x002e620000000a00 */
[----:B------:R-:W-:Y:S02]  /*20260*/  @!P0 IMAD R11, R3, 0x400, R0 ;  /* 0x00000400030b8824 */ /* 0x000fe400078e0200 */
[----:B------:R-:W-:Y:S02]  /*20270*/  @!P0 VIADD R0, R0, 0x80 ;  /* 0x0000008000008836 */ /* 0x000fe40000000000 */
[----:B-1----:R-:W-:-:S05]  /*20280*/  @!P0 IMAD.WIDE.U32 R8, R11, 0x10, R8 ;  /* 0x000000100b088825 */ /* 0x002fca00078e0008 */
[----:B------:R1:W-:Y:S02]  /*20290*/  @!P0 STG.E.128 desc[UR8][R8.64], R32 ;  /* 0x0000002008008986 */ /* 0x0003e4000c101d08 */
.L_x_5693:
[----:B------:R-:W-:Y:S05]  /*202a0*/  BSYNC.RECONVERGENT B0 ;  /* 0x0000000000007941 */ /* 0x000fea0003800200 */
.L_x_5687:
        /* <DEDUP_REMOVED lines=8> */
.L_x_5585:
        /* <DEDUP_REMOVED lines=79> */
[----:B-----5:R-:W-:Y:S05]  /*20820*/  CALL.REL.NOINC `($__internal_11_$__cuda_sm20_div_rn_f64_full) ;  /* 0x000001f000207944 */ /* 0x020fea0003c00000 */
.L_x_5695:
[----:B------:R-:W-:Y:S05]  /*20830*/  BSYNC.RECONVERGENT B1 ;  /* 0x0000000000017941 */ /* 0x000fea0003800200 */
.L_x_5694:
        /* <DEDUP_REMOVED lines=384> */
[----:B-----5:R-:W-:Y:S05]  /*22040*/  CALL.REL.NOINC `($__internal_11_$__cuda_sm20_div_rn_f64_full) ;  /* 0x000001d800187944 */ /* 0x020fea0003c00000 */
.L_x_5701:
[----:B------:R-:W-:Y:S05]  /*22050*/  BSYNC.RECONVERGENT B2 ;  /* 0x0000000000027941 */ /* 0x000fea0003800200 */
.L_x_5700:
        /* <DEDUP_REMOVED lines=83> */
.L_x_5699:
        /* <DEDUP_REMOVED lines=192> */
.L_x_5702:
        /* <DEDUP_REMOVED lines=11> */
.L_x_5697:
        /* <DEDUP_REMOVED lines=271> */
.L_x_5703:
[----:B------:R-:W-:Y:S01]  /*24330*/  IMAD.MOV.U32 R4, RZ, RZ, 0x0 ;  /* 0x00000000ff047424 */ /* 0x000fe200078e00ff */
[----:B------:R-:W-:Y:S01]  /*24340*/  LOP3.LUT P0, RZ, R3, 0x7fffffff, RZ, 0xc0, !PT ;  /* 0x7fffffff03ff7812 */ /* 0x000fe2000780c0ff */
[----:B------:R-:W-:-:S06]  /*24350*/  IMAD.MOV.U32 R5, RZ, RZ, 0x7ff00000 ;  /* 0x7ff00000ff057424 */ /* 0x000fcc00078e00ff */
[----:B------:R-:W0:Y:S02]  /*24360*/  DFMA R2, R2, R4, +INF ;  /* 0x7ff000000202742b */ /* 0x000e240000000004 */
[----:B0-----:R-:W-:Y:S02]  /*24370*/  FSEL R36, R2, RZ, P0 ;  /* 0x000000ff02247208 */ /* 0x001fe40000000000 */
[----:B------:R-:W-:-:S07]  /*24380*/  FSEL R37, R3, -QNAN , P0 ;  /* 0xfff0000003257808 */ /* 0x000fce0000000000 */
.L_x_5698:
[----:B------:R-:W-:Y:S05]  /*24390*/  BSYNC.RECONVERGENT B1 ;  /* 0x0000000000017941 */ /* 0x000fea0003800200 */
.L_x_5696:
        /* <DEDUP_REMOVED lines=72> */
.L_x_5705:
[----:B------:R-:W-:Y:S05]  /*24820*/  BSYNC.RECONVERGENT B1 ;  /* 0x0000000000017941 */ /* 0x000fea0003800200 */
.L_x_5704:
        /* <DEDUP_REMOVED lines=181> */
.L_x_5707:
[----:B------:R-:W-:Y:S02]  /*25380*/  FSEL R38, RZ, 3.37028055040000000000e+12, P0 ;  /* 0x54442d18ff267808 */ /* 0x000fe40000000000 */
[----:B------:R-:W-:-:S07]  /*25390*/  FSEL R39, RZ, 2.1426990032196044922, P0 ;  /* 0x400921fbff277808 */ /* 0x000fce0000000000 */
.L_x_5708:
[----:B------:R-:W-:Y:S05]  /*253a0*/  BSYNC.RECONVERGENT B0 ;  /* 0x0000000000007941 */ /* 0x000fea0003800200 */
.L_x_5706:
        /* <DEDUP_REMOVED lines=389> */
.L_x_5710:
        /* <DEDUP_REMOVED lines=216> */
.L_x_5713:
        /* <DEDUP_REMOVED lines=52> */
.L_x_5716:
[----:B------:R-:W-:Y:S05]  /*27cc0*/  BSYNC.RECONVERGENT B3 ;  /* 0x0000000000037941 */ /* 0x000fea0003800200 */
.L_x_5715:
        /* <DEDUP_REMOVED lines=77> */
.L_x_5714:
[----:B------:R-:W-:Y:S05]  /*281a0*/  BSYNC.RECONVERGENT B2 ;  /* 0x0000000000027941 */ /* 0x000fea0003800200 */
.L_x_5712:
[----:B-1----:R1:W2:Y:S02]  /*281b0*/  DMUL R32, R4, 0.5 ;  /* 0x3fe0000004207828 */ /* 0x0022a40000000000 */
.L_x_5711:
[----:B------:R-:W-:Y:S05]  /*281c0*/  BSYNC.RECONVERGENT B1 ;  /* 0x0000000000017941 */ /* 0x000fea0003800200 */
.L_x_5709:
        /* <DEDUP_REMOVED lines=71> */
[----:B--2---:R-:W-:Y:S05]  /*28640*/  CALL.REL.NOINC `($__internal_11_$__cuda_sm20_div_rn_f64_full) ;  /* 0x0000017000987944 */ /* 0x004fea0003c00000 */
.L_x_5718:
[----:B------:R-:W-:Y:S05]  /*28650*/  BSYNC.RECONVERGENT B1 ;  /* 0x0000000000017941 */ /* 0x000fea0003800200 */
.L_x_5717:
        /* <DEDUP_REMOVED lines=181> */
.L_x_5720:
[----:B------:R-:W-:Y:S02]  /*291b0*/  FSEL R6, RZ, 3.37028055040000000000e+12, P0 ;  /* 0x54442d18ff067808 */ /* 0x000fe40000000000 */
[----:B------:R-:W-:-:S07]  /*291c0*/  FSEL R7, RZ, 2.1426990032196044922, P0 ;  /* 0x400921fbff077808 */ /* 0x000fce0000000000 */
.L_x_5721:
[----:B------:R-:W-:Y:S05]  /*291d0*/  BSYNC.RECONVERGENT B0 ;  /* 0x0000000000007941 */ /* 0x000fea0003800200 */
.L_x_5719:
        /* <DEDUP_REMOVED lines=389> */
.L_x_5723:
        /* <DEDUP_REMOVED lines=216> */
.L_x_5726:
        /* <DEDUP_REMOVED lines=52> */
.L_x_5729:
[----:B------:R-:W-:Y:S05]  /*2baf0*/  BSYNC.RECONVERGENT B3 ;  /* 0x0000000000037941 */ /* 0x000fea0003800200 */
.L_x_5728:
        /* <DEDUP_REMOVED lines=77> */
.L_x_5727:
[----:B------:R-:W-:Y:S05]  /*2bfd0*/  BSYNC.RECONVERGENT B2 ;  /* 0x0000000000027941 */ /* 0x000fea0003800200 */
.L_x_5725:
[----:B-1----:R-:W1:Y:S02]  /*2bfe0*/  DMUL R28, R28, 0.5 ;  /* 0x3fe000001c1c7828 */ /* 0x002e640000000000 */
.L_x_5724:
[----:B------:R-:W-:Y:S05]  /*2bff0*/  BSYNC.RECONVERGENT B1 ;  /* 0x0000000000017941 */ /* 0x000fea0003800200 */
.L_x_5722:
        /* <DEDUP_REMOVED lines=71> */
[----:B-12---:R-:W-:Y:S05]  /*2c470*/  CALL.REL.NOINC `($__internal_11_$__cuda_sm20_div_rn_f64_full) ;  /* 0x00000134000c7944 */ /* 0x006fea0003c00000 */
.L_x_5731:
[----:B------:R-:W-:Y:S05]  /*2c480*/  BSYNC.RECONVERGENT B1 ;  /* 0x0000000000017941 */ /* 0x000fea0003800200 */
.L_x_5730:
        /* <DEDUP_REMOVED lines=181> */
.L_x_5733:
[----:B------:R-:W-:Y:S02]  /*2cfe0*/  FSEL R30, RZ, 3.37028055040000000000e+12, P0 ;  /* 0x54442d18ff1e7808 */ /* 0x000fe40000000000 */
[----:B------:R-:W-:-:S07]  /*2cff0*/  FSEL R31, RZ, 2.1426990032196044922, P0 ;  /* 0x400921fbff1f7808 */ /* 0x000fce0000000000 */
.L_x_5734:
[----:B------:R-:W-:Y:S05]  /*2d000*/  BSYNC.RECONVERGENT B0 ;  /* 0x0000000000007941 */ /* 0x000fea0003800200 */
.L_x_5732:
        /* <DEDUP_REMOVED lines=388> */
.L_x_5736:
        /* <DEDUP_REMOVED lines=216> */
.L_x_5739:
        /* <DEDUP_REMOVED lines=51> */
[----:B-12---:R-:W-:Y:S05]  /*2f900*/  CALL.REL.NOINC `($__internal_11_$__cuda_sm20_div_rn_f64_full) ;  /* 0x000000fc00e87944 */ /* 0x006fea0003c00000 */
.L_x_5742:
[----:B------:R-:W-:Y:S05]  /*2f910*/  BSYNC.RECONVERGENT B3 ;  /* 0x0000000000037941 */ /* 0x000fea0003800200 */
.L_x_5741:
        /* <DEDUP_REMOVED lines=77> */
.L_x_5740:
[----:B------:R-:W-:Y:S05]  /*2fdf0*/  BSYNC.RECONVERGENT B2 ;  /* 0x0000000000027941 */ /* 0x000fea0003800200 */
.L_x_5738:
[----:B---3--:R-:W3:Y:S02]  /*2fe00*/  DMUL R24, R24, 0.5 ;  /* 0x3fe0000018187828 */ /* 0x008ee40000000000 */
.L_x_5737:
[----:B------:R-:W-:Y:S05]  /*2fe10*/  BSYNC.RECONVERGENT B1 ;  /* 0x0000000000017941 */ /* 0x000fea0003800200 */
.L_x_5735:
        /* <DEDUP_REMOVED lines=71> */
[----:B-123--:R-:W-:Y:S05]  /*30290*/  CALL.REL.NOINC `($__internal_11_$__cuda_sm20_div_rn_f64_full) ;  /* 0x000000f400847944 */ /* 0x00efea0003c00000 */
.L_x_5744:
[----:B------:R-:W-:Y:S05]  /*302a0*/  BSYNC.RECONVERGENT B1 ;  /* 0x0000000000017941 */ /* 0x000fea0003800200 */
.L_x_5743:
        /* <DEDUP_REMOVED lines=181> */
.L_x_5746:
[----:B------:R-:W-:Y:S02]  /*30e00*/  FSEL R54, RZ, 3.37028055040000000000e+12, P0 ;  /* 0x54442d18ff367808 */ /* 0x000fe40000000000 */
[----:B------:R-:W-:-:S07]  /*30e10*/  FSEL R55, RZ, 2.1426990032196044922, P0 ;  /* 0x400921fbff377808 */ /* 0x000fce0000000000 */
.L_x_5747:
[----:B------:R-:W-:Y:S05]  /*30e20*/  BSYNC.RECONVERGENT B0 ;  /* 0x0000000000007941 */ /* 0x000fea0003800200 */
.L_x_5745:
        /* <DEDUP_REMOVED lines=388> */
.L_x_5749:
        /* <DEDUP_REMOVED lines=216> */
.L_x_5752:
        /* <DEDUP_REMOVED lines=51> */
[----:B-123--:R-:W-:Y:S05]  /*33720*/  CALL.REL.NOINC `($__internal_11_$__cuda_sm20_div_rn_f64_full) ;  /* 0x000000c000607944 */ /* 0x00efea0003c00000 */
.L_x_5755:
[----:B------:R-:W-:Y:S05]  /*33730*/  BSYNC.RECONVERGENT B3 ;  /* 0x0000000000037941 */ /* 0x000fea0003800200 */
.L_x_5754:
        /* <DEDUP_REMOVED lines=77> */
.L_x_5753:
[----:B------:R-:W-:Y:S05]  /*33c10*/  BSYNC.RECONVERGENT B2 ;  /* 0x0000000000027941 */ /* 0x000fea0003800200 */
.L_x_5751:
[----:B----4-:R-:W4:Y:S02]  /*33c20*/  DMUL R20, R20, 0.5 ;  /* 0x3fe0000014147828 */ /* 0x010f240000000000 */
.L_x_5750:
[----:B------:R-:W-:Y:S05]  /*33c30*/  BSYNC.RECONVERGENT B1 ;  /* 0x0000000000017941 */ /* 0x000fea0003800200 */
.L_x_5748:
        /* <DEDUP_REMOVED lines=68> */
[----:B-1234-:R-:W-:Y:S05]  /*34080*/  CALL.REL.NOINC `($__internal_11_$__cuda_sm20_div_rn_f64_full) ;  /* 0x000000b800087944 */ /* 0x01efea0003c00000 */
.L_x_5757:
[----:B------:R-:W-:Y:S05]  /*34090*/  BSYNC.RECONVERGENT B1 ;  /* 0x0000000000017941 */ /* 0x000fea0003800200 */
.L_x_5756:
        /* <DEDUP_REMOVED lines=181> */
.L_x_5759:
[----:B------:R-:W-:Y:S02]  /*34bf0*/  FSEL R54, RZ, 3.37028055040000000000e+12, P0 ;  /* 0x54442d18ff367808 */ /* 0x000fe40000000000 */
[----:B------:R-:W-:-:S07]  /*34c00*/  FSEL R55, RZ, 2.1426990032196044922, P0 ;  /* 0x400921fbff377808 */ /* 0x000fce0000000000 */
.L_x_5760:
[----:B------:R-:W-:Y:S05]  /*34c10*/  BSYNC.RECONVERGENT B0 ;  /* 0x0000000000007941 */ /* 0x000fea0003800200 */
.L_x_5758:
        /* <DEDUP_REMOVED lines=392> */
.L_x_5762:
        /* <DEDUP_REMOVED lines=217> */
.L_x_5765:
        /* <DEDUP_REMOVED lines=51> */
[----:B-1234-:R-:W-:Y:S05]  /*37560*/  CALL.REL.NOINC `($__internal_11_$__cuda_sm20_div_rn_f64_full) ;  /* 0x0000008000d07944 */ /* 0x01efea0003c00000 */
.L_x_5768:
[----:B------:R-:W-:Y:S05]  /*37570*/  BSYNC.RECONVERGENT B3 ;  /* 0x0000000000037941 */ /* 0x000fea0003800200 */
.L_x_5767:
        /* <DEDUP_REMOVED lines=77> */
.L_x_5766:
[----:B------:R-:W-:Y:S05]  /*37a50*/  BSYNC.RECONVERGENT B2 ;  /* 0x0000000000027941 */ /* 0x000fea0003800200 */
.L_x_5764:
[----:B0-----:R-:W0:Y:S02]  /*37a60*/  DMUL R16, R16, 0.5 ;  /* 0x3fe0000010107828 */ /* 0x001e240000000000 */
.L_x_5763:
[----:B------:R-:W-:Y:S05]  /*37a70*/  BSYNC.RECONVERGENT B1 ;  /* 0x0000000000017941 */ /* 0x000fea0003800200 */
.L_x_5761:
        /* <DEDUP_REMOVED lines=69> */
.L_x_5770:
[----:B------:R-:W-:Y:S05]  /*37ed0*/  BSYNC.RECONVERGENT B1 ;  /* 0x0000000000017941 */ /* 0x000fea0003800200 */
.L_x_5769:
        /* <DEDUP_REMOVED lines=181> */
.L_x_5772:
[----:B------:R-:W-:Y:S02]  /*38a30*/  FSEL R54, RZ, 3.37028055040000000000e+12, P0 ;  /* 0x54442d18ff367808 */ /* 0x000fe40000000000 */
[----:B------:R-:W-:-:S07]  /*38a40*/  FSEL R55, RZ, 2.1426990032196044922, P0 ;  /* 0x400921fbff377808 */ /* 0x000fce0000000000 */
.L_x_5773:
[----:B------:R-:W-:Y:S05]  /*38a50*/  BSYNC.RECONVERGENT B0 ;  /* 0x0000000000007941 */ /* 0x000fea0003800200 */
.L_x_5771:
        /* <DEDUP_REMOVED lines=392> */
.L_x_5775:
        /* <DEDUP_REMOVED lines=216> */
.L_x_5778:
        /* <DEDUP_REMOVED lines=52> */
.L_x_5781:
[----:B------:R-:W-:Y:S05]  /*3b3a0*/  BSYNC.RECONVERGENT B3 ;  /* 0x0000000000037941 */ /* 0x000fea0003800200 */
.L_x_5780:
        /* <DEDUP_REMOVED lines=77> */
.L_x_5779:
[----:B------:R-:W-:Y:S05]  /*3b880*/  BSYNC.RECONVERGENT B2 ;  /* 0x0000000000027941 */ /* 0x000fea0003800200 */
.L_x_5777:
[----:B0-----:R-:W0:Y:S02]  /*3b890*/  DMUL R12, R12, 0.5 ;  /* 0x3fe000000c0c7828 */ /* 0x001e240000000000 */
.L_x_5776:
[----:B------:R-:W-:Y:S05]  /*3b8a0*/  BSYNC.RECONVERGENT B1 ;  /* 0x0000000000017941 */ /* 0x000fea0003800200 */
.L_x_5774:
        /* <DEDUP_REMOVED lines=69> */
.L_x_5783:
[----:B------:R-:W-:Y:S05]  /*3bd00*/  BSYNC.RECONVERGENT B1 ;  /* 0x0000000000017941 */ /* 0x000fea0003800200 */
.L_x_5782:
        /* <DEDUP_REMOVED lines=181> */
.L_x_5785:
[----:B------:R-:W-:Y:S02]  /*3c860*/  FSEL R54, RZ, 3.37028055040000000000e+12, P0 ;  /* 0x54442d18ff367808 */ /* 0x000fe40000000000 */
[----:B------:R-:W-:-:S07]  /*3c870*/  FSEL R55, RZ, 2.1426990032196044922, P0 ;  /* 0x400921fbff377808 */ /* 0x000fce0000000000 */
.L_x_5786:
[----:B------:R-:W-:Y:S05]  /*3c880*/  BSYNC.RECONVERGENT B0 ;  /* 0x0000000000007941 */ /* 0x000fea0003800200 */
.L_x_5784:
        /* <DEDUP_REMOVED lines=393> */
.L_x_5788:
        /* <DEDUP_REMOVED lines=217> */
.L_x_5791:
        /* <DEDUP_REMOVED lines=52> */
.L_x_5794:
[----:B------:R-:W-:Y:S05]  /*3f1f0*/  BSYNC.RECONVERGENT B3 ;  /* 0x0000000000037941 */ /* 0x000fea0003800200 */
.L_x_5793:
        /* <DEDUP_REMOVED lines=77> */
.L_x_5792:
[----:B------:R-:W-:Y:S05]  /*3f6d0*/  BSYNC.RECONVERGENT B2 ;  /* 0x0000000000027941 */ /* 0x000fea0003800200 */
.L_x_5790:
[----:B0-----:R0:W0:Y:S02]  /*3f6e0*/  DMUL R8, R10, 0.5 ;  /* 0x3fe000000a087828 */ /* 0x0010240000000000 */
.L_x_5789:
[----:B------:R-:W-:Y:S05]  /*3f6f0*/  BSYNC.RECONVERGENT B1 ;  /* 0x0000000000017941 */ /* 0x000fea0003800200 */
.L_x_5787:
        /* <DEDUP_REMOVED lines=27> */
        .weak           $__internal_11_$__cuda_sm20_div_rn_f64_full
        .type           $__internal_11_$__cuda_sm20_div_rn_f64_full,@function
        .size           $__internal_11_$__cuda_sm20_div_rn_f64_full,(.L_x_12154 - $__internal_11_$__cuda_sm20_div_rn_f64_full)
$__internal_11_$__cuda_sm20_div_rn_f64_full:
        /* <DEDUP_REMOVED lines=112> */
.L_x_5796:
        /* <DEDUP_REMOVED lines=17> */
.L_x_5799:
[----:B------:R-:W-:Y:S01]  /*400c0*/  LOP3.LUT R3, R49, 0x80000, RZ, 0xfc, !PT ;  /* 0x0008000031037812 */ /* 0x000fe200078efcff */
[----:B------:R-:W-:-:S04]  /*400d0*/  IMAD.MOV.U32 R58, RZ, RZ, R48 ;  /* 0x000000ffff3a7224 */ /* 0x000fc800078e0030 */
[----:B------:R-:W-:Y:S01]  /*400e0*/  IMAD.MOV.U32 R59, RZ, RZ, R3 ;  /* 0x000000ffff3b7224 */ /* 0x000fe200078e0003 */
[----:B------:R-:W-:Y:S06]  /*400f0*/  BRA `(.L_x_5797) ;  /* 0x00000000000c7947 */ /* 0x000fec0003800000 */
.L_x_5798:
[----:B------:R-:W-:Y:S01]  /*40100*/  LOP3.LUT R3, R53, 0x80000, RZ, 0xfc, !PT ;  /* 0x0008000035037812 */ /* 0x000fe200078efcff */
[----:B------:R-:W-:-:S04]  /*40110*/  IMAD.MOV.U32 R58, RZ, RZ, R52 ;  /* 0x000000ffff3a7224 */ /* 0x000fc800078e0034 */
[----:B------:R-:W-:-:S07]  /*40120*/  IMAD.MOV.U32 R59, RZ, RZ, R3 ;  /* 0x000000ffff3b7224 */ /* 0x000fce00078e0003 */
.L_x_5797:
[----:B------:R-:W-:Y:S05]  /*40130*/  BSYNC.RECONVERGENT B0 ;  /* 0x0000000000007941 */ /* 0x000fea0003800200 */
.L_x_5795:
[----:B------:R-:W-:Y:S02]  /*40140*/  IMAD.MOV.U32 R4, RZ, RZ, R0 ;  /* 0x000000ffff047224 */ /* 0x000fe400078e0000 */
[----:B------:R-:W-:Y:S02]  /*40150*/  IMAD.MOV.U32 R5, RZ, RZ, 0x0 ;  /* 0x00000000ff057424 */ /* 0x000fe400078e00ff */
[----:B------:R-:W-:Y:S02]  /*40160*/  IMAD.MOV.U32 R2, RZ, RZ, R58 ;  /* 0x000000ffff027224 */ /* 0x000fe400078e003a */
[----:B------:R-:W-:Y:S01]  /*40170*/  IMAD.MOV.U32 R3, RZ, RZ, R59 ;  /* 0x000000ffff037224 */ /* 0x000fe200078e003b */
[----:B------:R-:W-:Y:S06]  /*40180*/  RET.REL.NODEC R4 `(_ZN2at6native29vectorized_elementwise_kernelILi4EZZZNS0_17log1p_kernel_cudaERNS_18TensorIteratorBaseEENKUlvE_clEvENKUlvE1_clEvEUlN3c107complexIdEEE_St5arrayIPcLm2EEEEviT0_T1_) ;  /* 0xfffffbfc049c7950 */ /* 0x000fec0003c3ffff */
.L_x_5800:
        /* <DEDUP_REMOVED lines=15> */
.L_x_12154:


//--------------------- .text._ZN2at6native29vectorized_elementwise_kernelILi8EZZZNS0_17log1p_kernel_cudaERNS_18TensorIteratorBaseEENKUlvE_clEvENKUlvE1_clEvEUlN3c107complexIdEEE_St5arrayIPcLm2EEEEviT0_T1_ --------------------------
	.section	.text._ZN2at6native29vectorized_elementwise_kernelILi8EZZZNS0_17log1p_kernel_cudaERNS_18TensorIteratorBaseEENKUlvE_clEvENKUlvE1_clEvEUlN3c107complexIdEEE_St5arrayIPcLm2EEEEviT0_T1_,"ax",@progbits
	.align	128
        .global         _ZN2at6native29vectorized_elementwise_kernelILi8EZZZNS0_17log1p_kernel_cudaERNS_18TensorIteratorBaseEENKUlvE_clEvENKUlvE1_clEvEUlN3c107complexIdEEE_St5arrayIPcLm2EEEEviT0_T1_
        .type           _ZN2at6native29vectorized_elementwise_kernelILi8EZZZNS0_17log1p_kernel_cudaERNS_18TensorIteratorBaseEENKUlvE_clEvENKUlvE1_clEvEUlN3c107complexIdEEE_St5arrayIPcLm2EEEEviT0_T1_,@function
        .size           _ZN2at6native29vectorized_elementwise_kernelILi8EZZZNS0_17log1p_kernel_cudaERNS_18TensorIteratorBaseEENKUlvE_clEvENKUlvE1_clEvEUlN3c107complexIdEEE_St5arrayIPcLm2EEEEviT0_T1_,(.L_x_12216 - _ZN2at6native29vectorized_elementwise_kernelILi8EZZZNS0_17log1p_kernel_cudaERNS_18TensorIteratorBaseEENKUlvE_clEvENKUlvE1_clEvEUlN3c107complexIdEEE_St5arrayIPcLm2EEEEviT0_T1_)
        .other          _ZN2at6native29vectorized_elementwise_kernelILi8EZZZNS0_17log1p_kernel_cudaERNS_18TensorIteratorBaseEENKUlvE_clEvENKUlvE1_clEvEUlN3c107complexIdEEE_St5arrayIPcLm2EEEEviT0_T1_,@"STO_CUDA_ENTRY STV_DEFAULT"
_ZN2at6native29vectorized_elementwise_kernelILi8EZZZNS0_17log1p_kernel_cudaERNS_18TensorIteratorBaseEENKUlvE_clEvENKUlvE1_clEvEUlN3c107complexIdEEE_St5arrayIPcLm2EEEEviT0_T1_:
.text._ZN2at6native29vectorized_elementwise_kernelILi8EZZZNS0_17log1p_kernel_cudaERNS_18TensorIteratorBaseEENKUlvE_clEvENKUlvE1_clEvEUlN3c107complexIdEEE_St5arrayIPcLm2EEEEviT0_T1_:
[----:B------:R-:W-:Y:S01]  /*0000*/  LDC R1, c[0x0][0x37c] ;  /* 0x0000df00ff017b82 */ /* 0x000fe20000000800 */
[----:B------:R-:W-:Y:S05]  /*0010*/  EXIT ;  /* 0x000000000000794d */ /* 0x000fea0003800000 */
.L_x_5801:
        /* <DEDUP_REMOVED lines=14> */
.L_x_12216:


//--------------------- .text._ZN2at6native18elementwise_kernelILi128ELi4EZNS0_15gpu_kernel_implIZZZNS0_17log1p_kernel_cudaERNS_18TensorIteratorBaseEENKUlvE_clEvENKUlvE0_clEvEUlfE_EEvS4_RKT_EUliE_EEviT1_ --------------------------
	.section	.text._ZN2at6native18elementwise_kernelILi128ELi4EZNS0_15gpu_kernel_implIZZZNS0_17log1p_kernel_cudaERNS_18TensorIteratorBaseEENKUlvE_clEvENKUlvE0_clEvEUlfE_EEvS4_RKT_EUliE_EEviT1_,"ax",@progbits
	.align	128
        .global         _ZN2at6native18elementwise_kernelILi128ELi4EZNS0_15gpu_kernel_implIZZZNS0_17log1p_kernel_cudaERNS_18TensorIteratorBaseEENKUlvE_clEvENKUlvE0_clEvEUlfE_EEvS4_RKT_EUliE_EEviT1_
        .type           _ZN2at6native18elementwise_kernelILi128ELi4EZNS0_15gpu_kernel_implIZZZNS0_17log1p_kernel_cudaERNS_18TensorIteratorBaseEENKUlvE_clEvENKUlvE0_clEvEUlfE_EEvS4_RKT_EUliE_EEviT1_,@function
        .size           _ZN2at6native18elementwise_kernelILi128ELi4EZNS0_15gpu_kernel_implIZZZNS0_17log1p_kernel_cudaERNS_18TensorIteratorBaseEENKUlvE_clEvENKUlvE0_clEvEUlfE_EEvS4_RKT_EUliE_EEviT1_,(.L_x_12217 - _ZN2at6native18elementwise_kernelILi128ELi4EZNS0_15gpu_kernel_implIZZZNS0_17log1p_kernel_cudaERNS_18TensorIteratorBaseEENKUlvE_clEvENKUlvE0_clEvEUlfE_EEvS4_RKT_EUliE_EEviT1_)
        .other          _ZN2at6native18elementwise_kernelILi128ELi4EZNS0_15gpu_kernel_implIZZZNS0_17log1p_kernel_cudaERNS_18TensorIteratorBaseEENKUlvE_clEvENKUlvE0_clEvEUlfE_EEvS4_RKT_EUliE_EEviT1_,@"STO_CUDA_ENTRY STV_DEFAULT"
_ZN2at6native18elementwise_kernelILi128ELi4EZNS0_15gpu_kernel_implIZZZNS0_17log1p_kernel_cudaERNS_18TensorIteratorBaseEENKUlvE_clEvENKUlvE0_clEvEUlfE_EEvS4_RKT_EUliE_EEviT1_:
.text._ZN2at6native18elementwise_kernelILi128ELi4EZNS0_15gpu_kernel_implIZZZNS0_17log1p_kernel_cudaERNS_18TensorIteratorBaseEENKUlvE_clEvENKUlvE0_clEvEUlfE_EEvS4_RKT_EUliE_EEviT1_:
        /* <DEDUP_REMOVED lines=319> */
.L_x_5804:
        /* <DEDUP_REMOVED lines=16> */
[----:B--2---:R-:W3:Y:S01]  /*14f0*/  I2F.S16 R0, R0 ;  /* 0x0000000000007306 */ /* 0x004ee20000101400 */
[----:B------:R-:W-:Y:S05]  /*1500*/  BRA `(.L_x_5811) ;  /* 0x0000000c00507947 */ /* 0x000fea0003800000 */
.L_x_5809:
[----:B------:R-:W2:Y:S02]  /*1510*/  LDG.E.U8 R0, desc[UR36][R2.64] ;  /* 0x0000002402007981 */ /* 0x000ea4000c1e1100 */
[----:B--2---:R-:W-:Y:S01]  /*1520*/  I2FP.F32.U32 R0, R0 ;  /* 0x0000000000007245 */ /* 0x004fe20000201000 */
[----:B------:R-:W-:Y:S06]  /*1530*/  BRA `(.L_x_5811) ;  /* 0x0000000c00447947 */ /* 0x000fec0003800000 */
.L_x_5808:
        /* <DEDUP_REMOVED lines=9> */
.L_x_5813:
[----:B------:R-:W2:Y:S02]  /*15d0*/  LDG.E R0, desc[UR36][R2.64] ;  /* 0x0000002402007981 */ /* 0x000ea4000c1e1900 */
[----:B--2---:R-:W-:Y:S01]  /*15e0*/  I2FP.F32.S32 R0, R0 ;  /* 0x0000000000007245 */ /* 0x004fe20000201400 */
[----:B------:R-:W-:Y:S06]  /*15f0*/  BRA `(.L_x_5811) ;  /* 0x0000000c00147947 */ /* 0x000fec0003800000 */
.L_x_5812:
[----:B------:R-:W2:Y:S02]  /*1600*/  LDG.E.U16 R0, desc[UR36][R2.64] ;  /* 0x0000002402007981 */ /* 0x000ea4000c1e1500 */
[----:B--2---:R-:W2:Y:S01]  /*1610*/  I2F.S16 R0, R0 ;  /* 0x0000000000007306 */ /* 0x004ea20000101400 */
[----:B------:R-:W-:Y:S05]  /*1620*/  BRA `(.L_x_5811) ;  /* 0x0000000c00087947 */ /* 0x000fea0003800000 */
.L_x_5807:
        /* <DEDUP_REMOVED lines=8> */
.L_x_5815:
[----:B------:R-:W2:Y:S02]  /*16b0*/  LDG.E.U16 R0, desc[UR36][R2.64] ;  /* 0x0000002402007981 */ /* 0x000ea4000c1e1500 */
[----:B--2---:R-:W-:Y:S01]  /*16c0*/  HADD2.F32 R0, -RZ, R0.H0_H0 ;  /* 0x20000000ff007230 */ /* 0x004fe20000004100 */
[----:B------:R-:W-:Y:S06]  /*16d0*/  BRA `(.L_x_5811) ;  /* 0x0000000800dc7947 */ /* 0x000fec0003800000 */
.L_x_5814:
        /* <DEDUP_REMOVED lines=8> */
.L_x_5817:
[----:B------:R-:W2:Y:S02]  /*1760*/  LDG.E.U16 R0, desc[UR36][R2.64] ;  /* 0x0000002402007981 */ /* 0x000ea4000c1e1500 */
[----:B--2---:R-:W-:Y:S01]  /*1770*/  HADD2.F32 R0, -RZ, R0.H0_H0 ;  /* 0x20000000ff007230 */ /* 0x004fe20000004100 */
[----:B------:R-:W-:Y:S06]  /*1780*/  BRA `(.L_x_5811) ;  /* 0x0000000800b07947 */ /* 0x000fec0003800000 */
.L_x_5816:
        /* <DEDUP_REMOVED lines=11> */
.L_x_5806:
        /* <DEDUP_REMOVED lines=12> */
.L_x_5820:
        /* <DEDUP_REMOVED lines=11> */
.L_x_5819:
        /* <DEDUP_REMOVED lines=25> */
.L_x_5822:
        /* <DEDUP_REMOVED lines=12> */
.L_x_5821:
[----:B------:R-:W2:Y:S02]  /*1c00*/  LDG.E.U16 R0, desc[UR36][R2.64] ;  /* 0x0000002402007981 */ /* 0x000ea4000c1e1500 */
[----:B--2---:R-:W-:Y:S01]  /*1c10*/  SHF.L.U32 R0, R0, 0x10, RZ ;  /* 0x0000001000007819 */ /* 0x004fe200000006ff */
[----:B------:R-:W-:Y:S06]  /*1c20*/  BRA `(.L_x_5811) ;  /* 0x0000000400887947 */ /* 0x000fec0003800000 */
.L_x_5818:
        /* <DEDUP_REMOVED lines=11> */
.L_x_5825:
        /* <DEDUP_REMOVED lines=20> */
.L_x_5827:
[----:B------:R-:W-:Y:S05]  /*1e20*/  BSYNC.RECONVERGENT B0 ;  /* 0x0000000000007941 */ /* 0x000fea0003800200 */
.L_x_5826:
[----:B------:R-:W-:Y:S01]  /*1e30*/  IMAD.SHL.U32 R0, R0, 0x100000, RZ ;  /* 0x0010000000007824 */ /* 0x000fe200078e00ff */
[----:B------:R-:W-:-:S04]  /*1e40*/  LEA R2, R2, 0x3b800000, 0x17 ;  /* 0x3b80000002027811 */ /* 0x000fc800078eb8ff */
[----:B------:R-:W-:Y:S01]  /*1e50*/  LOP3.LUT R0, R2, R0, R7, 0xfe, !PT ;  /* 0x0000000002007212 */ /* 0x000fe200078efe07 */
[----:B------:R-:W-:Y:S06]  /*1e60*/  BRA `(.L_x_5811) ;  /* 0x0000000000f87947 */ /* 0x000fec0003800000 */
.L_x_5824:
        /* <DEDUP_REMOVED lines=20> */
.L_x_5829:
[----:B------:R-:W-:Y:S05]  /*1fb0*/  BSYNC.RECONVERGENT B0 ;  /* 0x0000000000007941 */ /* 0x000fea0003800200 */
.L_x_5828:
[----:B------:R-:W-:Y:S01]  /*1fc0*/  IMAD.SHL.U32 R0, R0, 0x200000, RZ ;  /* 0x0020000000007824 */ /* 0x000fe200078e00ff */
[----:B------:R-:W-:-:S04]  /*1fd0*/  LEA R2, R2, 0x37800000, 0x17 ;  /* 0x3780000002027811 */ /* 0x000fc800078eb8ff */
[----:B------:R-:W-:Y:S01]  /*1fe0*/  LOP3.LUT R0, R2, R0, R7, 0xfe, !PT ;  /* 0x0000000002007212 */ /* 0x000fe200078efe07 */
[----:B------:R-:W-:Y:S06]  /*1ff0*/  BRA `(.L_x_5811) ;  /* 0x0000000000947947 */ /* 0x000fec0003800000 */
.L_x_5823:
[----:B------:R-:W-:-:S09]  /*2000*/  UISETP.NE.AND UP0, UPT, UR4, 0x1c, UPT ;  /* 0x0000001c0400788c */ /* 0x000fd2000bf05270 */
[----:B------:R-:W-:Y:S05]  /*2010*/  BRA.U !UP0, `(.L_x_5830) ;  /* 0x0000000108847547 */ /* 0x000fea000b800000 */
[----:B------:R-:W-:-:S09]  /*2020*/  UISETP.NE.AND UP0, UPT, UR4, 0x1d, UPT ;  /* 0x0000001d0400788c */ /* 0x000fd2000bf05270 */
[----:B------:R-:W-:Y:S05]  /*2030*/  BRA.U !UP0, `(.L_x_5831) ;  /* 0x0000000108707547 */ /* 0x000fea000b800000 */
[----:B------:R-:W-:-:S09]  /*2040*/  UISETP.NE.AND UP0, UPT, UR4, 0x2c, UPT ;  /* 0x0000002c0400788c */ /* 0x000fd2000bf05270 */
[----:B------:R-:W-:Y:S05]  /*2050*/  BRA.U !UP0, `(.L_x_5832) ;  /* 0x0000000108487547 */ /* 0x000fea000b800000 */
.L_x_5810:
        /* <DEDUP_REMOVED lines=16> */
.L_x_5833:
[----:B------:R-:W-:Y:S01]  /*2160*/  IMAD.MOV.U32 R0, RZ, RZ, RZ ;  /* 0x000000ffff007224 */ /* 0x000fe200078e00ff */
[----:B------:R-:W-:Y:S06]  /*2170*/  BRA `(.L_x_5811) ;  /* 0x0000000000347947 */ /* 0x000fec0003800000 */
.L_x_5832:
        /* <DEDUP_REMOVED lines=8> */
.L_x_5831:
[----:B------:R-:W2:Y:S02]  /*2200*/  LDG.E.64 R2, desc[UR36][R2.64] ;  /* 0x0000002402027981 */ /* 0x000ea4000c1e1b00 */
[----:B--2---:R0:W1:Y:S02]  /*2210*/  I2F.U64 R0, R2 ;  /* 0x0000000200007312 */ /* 0x0040640000301000 */
[----:B01----:R-:W-:Y:S05]  /*2220*/  BRA `(.L_x_5811) ;  /* 0x0000000000087947 */ /* 0x003fea0003800000 */
.L_x_5830:
[----:B------:R-:W2:Y:S02]  /*2230*/  LDG.E R0, desc[UR36][R2.64] ;  /* 0x0000002402007981 */ /* 0x000ea4000c1e1900 */
[----:B--2---:R-:W-:-:S07]  /*2240*/  I2FP.F32.U32 R0, R0 ;  /* 0x0000000000007245 */ /* 0x004fce0000201000 */
.L_x_5811:
[----:B------:R-:W-:Y:S05]  /*2250*/  BSYNC.RECONVERGENT B6 ;  /* 0x0000000000067941 */ /* 0x000fea0003800200 */
.L_x_5805:
[C---:B0123-5:R-:W-:Y:S01]  /*2260*/  FADD.FTZ.RZ R2, R0.reuse, 1 ;  /* 0x3f80000000027421 */ /* 0x06ffe2000001c000 */
[----:B------:R-:W-:Y:S02]  /*2270*/  IMAD.MOV.U32 R5, RZ, RZ, 0x3e800000 ;  /* 0x3e800000ff057424 */ /* 0x000fe400078e00ff */
[----:B------:R-:W-:Y:S01]  /*2280*/  HFMA2 R7, -RZ, RZ, 1.3056640625, -1.8671875 ;  /* 0x3d39bf78ff077431 */ /* 0x000fe200000001ff */
[----:B------:R-:W0:Y:S01]  /*2290*/  LDCU.64 UR6, c[0x0][0x580] ;  /* 0x0000b000ff0677ac */ /* 0x000e220008000a00 */
[----:B------:R-:W-:Y:S02]  /*22a0*/  ISETP.GE.U32.AND P0, PT, R0, 0x7f800000, PT ;  /* 0x7f8000000000780c */ /* 0x000fe40003f06070 */
[----:B------:R-:W-:Y:S01]  /*22b0*/  IADD3 R2, PT, PT, R2, -0x3f400000, RZ ;  /* 0xc0c0000002027810 */ /* 0x000fe20007ffe0ff */
[----:B------:R-:W-:Y:S01]  /*22c0*/  UPRMT UR4, UR42, 0x9910, URZ ;  /* 0x000099102a047896 */ /* 0x000fe200080000ff */
[----:B------:R-:W-:Y:S02]  /*22d0*/  ISETP.GT.AND P3, PT, R0, -0x40800000, P0 ;  /* 0xbf8000000000780c */ /* 0x000fe40000764270 */
[----:B------:R-:W-:Y:S01]  /*22e0*/  LOP3.LUT R3, R2, 0xff800000, RZ, 0xc0, !PT ;  /* 0xff80000002037812 */ /* 0x000fe200078ec0ff */
[----:B------:R-:W-:-:S03]  /*22f0*/  UISETP.GT.AND UP0, UPT, UR4, 0x9, UPT ;  /* 0x000000090400788c */ /* 0x000fc6000bf04270 */
[----:B------:R-:W-:Y:S01]  /*2300*/  IADD3 R4, PT, PT, -R3, 0x40800000, RZ ;  /* 0x4080000003047810 */ /* 0x000fe20007ffe1ff */
        /* <DEDUP_REMOVED lines=18> */
[----:B0-----:R-:W-:Y:S01]  /*2430*/  IADD3 R2, P2, PT, R16, UR6, RZ ;  /* 0x0000000610027c10 */ /* 0x001fe2000ff5e0ff */
[----:B------:R-:W-:-:S04]  /*2440*/  @P3 FFMA.FTZ R4, R0, R5, +INF ;  /* 0x7f80000000043423 */ /* 0x000fc80000010005 */
[----:B------:R-:W-:Y:S01]  /*2450*/  IMAD.X R3, RZ, RZ, UR7, P2 ;  /* 0x00000007ff037e24 */ /* 0x000fe200090e06ff */
[----:B------:R-:W-:Y:S01]  /*2460*/  @P0 FSEL R4, R4, -RZ, P1 ;  /* 0x800000ff04040208 */ /* 0x000fe20000800000 */
        /* <DEDUP_REMOVED lines=12> */
.L_x_5837:
[----:B------:R-:W0:Y:S02]  /*2530*/  F2I.S64.TRUNC R4, R4 ;  /* 0x0000000400047311 */ /* 0x000e24000020d900 */
[----:B0-----:R-:W-:-:S05]  /*2540*/  MOV R7, R4 ;  /* 0x0000000400077202 */ /* 0x001fca0000000f00 */
[----:B------:R0:W-:Y:S01]  /*2550*/  STG.E.U8 desc[UR36][R2.64], R7 ;  /* 0x0000000702007986 */ /* 0x0001e2000c101124 */
[----:B------:R-:W-:Y:S05]  /*2560*/  BRA `(.L_x_5839) ;  /* 0x0000000c002c7947 */ /* 0x000fea0003800000 */
.L_x_5836:
        /* <DEDUP_REMOVED lines=9> */
.L_x_5841:
[----:B------:R-:W0:Y:S02]  /*2600*/  F2I.FTZ.TRUNC.NTZ R5, R4 ;  /* 0x0000000400057305 */ /* 0x000e24000021f100 */
[----:B0-----:R0:W-:Y:S01]  /*2610*/  STG.E desc[UR36][R2.64], R5 ;  /* 0x0000000502007986 */ /* 0x0011e2000c101924 */
[----:B------:R-:W-:Y:S05]  /*2620*/  BRA `(.L_x_5839) ;  /* 0x0000000800fc7947 */ /* 0x000fea0003800000 */
.L_x_5840:
[----:B------:R-:W0:Y:S02]  /*2630*/  F2I.FTZ.TRUNC.NTZ R5, R4 ;  /* 0x0000000400057305 */ /* 0x000e24000021f100 */
[----:B0-----:R0:W-:Y:S01]  /*2640*/  STG.E.U16 desc[UR36][R2.64], R5 ;  /* 0x0000000502007986 */ /* 0x0011e2000c101524 */
[----:B------:R-:W-:Y:S05]  /*2650*/  BRA `(.L_x_5839) ;  /* 0x0000000800f07947 */ /* 0x000fea0003800000 */
.L_x_5835:
        /* <DEDUP_REMOVED lines=8> */
.L_x_5843:
[----:B------:R-:W-:-:S05]  /*26e0*/  F2FP.F16.F32.PACK_AB R4, RZ, R4 ;  /* 0x00000004ff04723e */ /* 0x000fca00000000ff */
[----:B------:R0:W-:Y:S01]  /*26f0*/  STG.E.U16 desc[UR36][R2.64], R4 ;  /* 0x0000000402007986 */ /* 0x0001e2000c101524 */
[----:B------:R-:W-:Y:S05]  /*2700*/  BRA `(.L_x_5839) ;  /* 0x0000000800c47947 */ /* 0x000fea0003800000 */
.L_x_5842:
        /* <DEDUP_REMOVED lines=9> */
.L_x_5845:
[----:B------:R-:W-:-:S04]  /*27a0*/  F2FP.F16.F32.PACK_AB R5, RZ, R4 ;  /* 0x00000004ff05723e */ /* 0x000fc800000000ff */
[----:B------:R-:W-:-:S05]  /*27b0*/  PRMT R5, R5, 0x5410, RZ ;  /* 0x0000541005057816 */ /* 0x000fca00000000ff */
[----:B------:R0:W-:Y:S01]  /*27c0*/  STG.E desc[UR36][R2.64], R5 ;  /* 0x0000000502007986 */ /* 0x0001e2000c101924 */
[----:B------:R-:W-:Y:S05]  /*27d0*/  BRA `(.L_x_5839) ;  /* 0x0000000800907947 */ /* 0x000fea0003800000 */
.L_x_5844:
[----:B------:R-:W-:-:S06]  /*27e0*/  FMUL.FTZ R4, R4, 1 ;  /* 0x3f80000004047820 */ /* 0x000fcc0000410000 */
[----:B------:R-:W0:Y:S02]  /*27f0*/  F2F.F64.F32 R4, R4 ;  /* 0x0000000400047310 */ /* 0x000e240000201800 */
[----:B0-----:R0:W-:Y:S01]  /*2800*/  STG.E.64 desc[UR36][R2.64], R4 ;  /* 0x0000000402007986 */ /* 0x0011e2000c101b24 */
[----:B------:R-:W-:Y:S05]  /*2810*/  BRA `(.L_x_5839) ;  /* 0x0000000800807947 */ /* 0x000fea0003800000 */
.L_x_5834:
        /* <DEDUP_REMOVED lines=12> */
.L_x_5848:
[----:B------:R-:W-:Y:S01]  /*28e0*/  FMUL.FTZ R4, R4, 1 ;  /* 0x3f80000004047820 */ /* 0x000fe20000410000 */
[----:B------:R-:W-:-:S05]  /*28f0*/  CS2R R6, SRZ ;  /* 0x0000000000067805 */ /* 0x000fca000001ff00 */
[----:B------:R-:W0:Y:S02]  /*2900*/  F2F.F64.F32 R4, R4 ;  /* 0x0000000400047310 */ /* 0x000e240000201800 */
[----:B0-----:R0:W-:Y:S01]  /*2910*/  STG.E.128 desc[UR36][R2.64], R4 ;  /* 0x0000000402007986 */ /* 0x0011e2000c101d24 */
[----:B------:R-:W-:Y:S05]  /*2920*/  BRA `(.L_x_5839) ;  /* 0x00000008003c7947 */ /* 0x000fea0003800000 */
.L_x_5847:
        /* <DEDUP_REMOVED lines=18> */
.L_x_5852:
[----:B------:R-:W-:Y:S05]  /*2a50*/  BSYNC.RECONVERGENT B0 ;  /* 0x0000000000007941 */ /* 0x000fea0003800200 */
.L_x_5851:
[----:B------:R-:W-:-:S05]  /*2a60*/  LOP3.LUT R7, R0, 0x80, R7, 0xf8, !PT ;  /* 0x0000008000077812 */ /* 0x000fca00078ef807 */
[----:B------:R0:W-:Y:S01]  /*2a70*/  STG.E.U8 desc[UR36][R2.64], R7 ;  /* 0x0000000702007986 */ /* 0x0001e2000c101124 */
[----:B------:R-:W-:Y:S05]  /*2a80*/  BRA `(.L_x_5839) ;  /* 0x0000000400e47947 */ /* 0x000fea0003800000 */
.L_x_5850:
[----:B------:R-:W-:Y:S01]  /*2a90*/  LOP3.LUT R6, R4, 0x7fffffff, RZ, 0xc0, !PT ;  /* 0x7fffffff04067812 */ /* 0x000fe200078ec0ff */
[----:B------:R-:W-:Y:S01]  /*2aa0*/  BSSY.RECONVERGENT B0, `(.L_x_5853) ;  /* 0x000000d000007945 */ /* 0x000fe20003800200 */
[----:B------:R-:W-:Y:S02]  /*2ab0*/  SHF.R.U32.HI R7, RZ, 0x18, R4 ;  /* 0x00000018ff077819 */ /* 0x000fe40000011604 */
[----:B------:R-:W-:-:S13]  /*2ac0*/  ISETP.GE.U32.AND P1, PT, R6, 0x47800000, PT ;  /* 0x478000000600780c */ /* 0x000fda0003f26070 */
[----:B------:R-:W-:Y:S02]  /*2ad0*/  @P1 ISETP.GT.U32.AND P0, PT, R6, 0x7f800000, PT ;  /* 0x7f8000000600180c */ /* 0x000fe40003f04070 */
[----:B------:R-:W-:-:S04]  /*2ae0*/  @P1 MOV R0, 0x7f ;  /* 0x0000007f00001802 */ /* 0x000fc80000000f00 */
        /* <DEDUP_REMOVED lines=8> */
.L_x_5854:
[----:B------:R-:W-:Y:S05]  /*2b70*/  BSYNC.RECONVERGENT B0 ;  /* 0x0000000000007941 */ /* 0x000fea0003800200 */
.L_x_5853:
[----:B------:R-:W-:-:S05]  /*2b80*/  LOP3.LUT R5, R0, 0x80, R7, 0xf8, !PT ;  /* 0x0000008000057812 */ /* 0x000fca00078ef807 */
[----:B------:R0:W-:Y:S01]  /*2b90*/  STG.E.U8 desc[UR36][R2.64], R5 ;  /* 0x0000000502007986 */ /* 0x0001e2000c101124 */
[----:B------:R-:W-:Y:S05]  /*2ba0*/  BRA `(.L_x_5839) ;  /* 0x00000004009c7947 */ /* 0x000fea0003800000 */
.L_x_5849:
[----:B------:R-:W-:-:S05]  /*2bb0*/  F2FP.BF16.F32.PACK_AB R4, RZ, R4 ;  /* 0x00000004ff04723e */ /* 0x000fca00000010ff */
[----:B------:R0:W-:Y:S01]  /*2bc0*/  STG.E.U16 desc[UR36][R2.64], R4 ;  /* 0x0000000402007986 */ /* 0x0001e2000c101524 */
[----:B------:R-:W-:Y:S05]  /*2bd0*/  BRA `(.L_x_5839) ;  /* 0x0000000400907947 */ /* 0x000fea0003800000 */
.L_x_5846:
        /* <DEDUP_REMOVED lines=11> */
.L_x_5857:
        /* <DEDUP_REMOVED lines=12> */
.L_x_5860:
[----:B------:R-:W-:-:S04]  /*2d50*/  SHF.R.U32.HI R0, RZ, 0x14, R4 ;  /* 0x00000014ff007819 */ /* 0x000fc80000011604 */
[----:B------:R-:W-:-:S04]  /*2d60*/  LOP3.LUT R5, R0, 0x1, RZ, 0xc0, !PT ;  /* 0x0000000100057812 */ /* 0x000fc800078ec0ff */
[----:B------:R-:W-:-:S04]  /*2d70*/  IADD3 R0, PT, PT, R4, 0x487ffff, R5 ;  /* 0x0487ffff04007810 */ /* 0x000fc80007ffe005 */
[----:B------:R-:W-:-:S04]  /*2d80*/  SHF.R.U32.HI R0, RZ, 0x14, R0 ;  /* 0x00000014ff007819 */ /* 0x000fc80000011600 */
[----:B------:R-:W-:-:S07]  /*2d90*/  LOP3.LUT R5, R0, 0xff, RZ, 0xc0, !PT ;  /* 0x000000ff00057812 */ /* 0x000fce00078ec0ff */
.L_x_5861:
[----:B------:R-:W-:-:S04]  /*2da0*/  SHF.R.U32.HI R4, RZ, 0x18, R4 ;  /* 0x00000018ff047819 */ /* 0x000fc80000011604 */
[----:B------:R-:W-:-:S04]  /*2db0*/  LOP3.LUT R5, R5, 0x80, R4, 0xf8, !PT ;  /* 0x0000008005057812 */ /* 0x000fc800078ef804 */
[----:B------:R-:W-:-:S07]  /*2dc0*/  PRMT R0, R5, 0x7610, R0 ;  /* 0x0000761005007816 */ /* 0x000fce0000000000 */
.L_x_5859:
[----:B------:R-:W-:Y:S05]  /*2dd0*/  BSYNC.RECONVERGENT B0 ;  /* 0x0000000000007941 */ /* 0x000fea0003800200 */
.L_x_5858:
[----:B------:R4:W-:Y:S01]  /*2de0*/  STG.E.U8 desc[UR36][R2.64], R0 ;  /* 0x0000000002007986 */ /* 0x0009e2000c101124 */
[----:B------:R-:W-:Y:S05]  /*2df0*/  BRA `(.L_x_5839) ;  /* 0x0000000400087947 */ /* 0x000fea0003800000 */
.L_x_5856:
        /* <DEDUP_REMOVED lines=12> */
.L_x_5864:
[----:B------:R-:W-:-:S04]  /*2ec0*/  SHF.R.U32.HI R0, RZ, 0x15, R4 ;  /* 0x00000015ff007819 */ /* 0x000fc80000011604 */
[----:B------:R-:W-:-:S04]  /*2ed0*/  LOP3.LUT R5, R0, 0x1, RZ, 0xc0, !PT ;  /* 0x0000000100057812 */ /* 0x000fc800078ec0ff */
[----:B------:R-:W-:-:S04]  /*2ee0*/  IADD3 R0, PT, PT, R4, 0x88fffff, R5 ;  /* 0x088fffff04007810 */ /* 0x000fc80007ffe005 */
[----:B------:R-:W-:-:S04]  /*2ef0*/  SHF.R.U32.HI R0, RZ, 0x15, R0 ;  /* 0x00000015ff007819 */ /* 0x000fc80000011600 */
[----:B------:R-:W-:-:S07]  /*2f00*/  LOP3.LUT R5, R0, 0xff, RZ, 0xc0, !PT ;  /* 0x000000ff00057812 */ /* 0x000fce00078ec0ff */
.L_x_5865:
[----:B------:R-:W-:-:S04]  /*2f10*/  SHF.R.U32.HI R4, RZ, 0x18, R4 ;  /* 0x00000018ff047819 */ /* 0x000fc80000011604 */
[----:B------:R-:W-:-:S04]  /*2f20*/  LOP3.LUT R5, R5, 0x80, R4, 0xf8, !PT ;  /* 0x0000008005057812 */ /* 0x000fc800078ef804 */
[----:B------:R-:W-:-:S07]  /*2f30*/  PRMT R0, R5, 0x7610, R0 ;  /* 0x0000761005007816 */ /* 0x000fce0000000000 */
.L_x_5863:
[----:B------:R-:W-:Y:S05]  /*2f40*/  BSYNC.RECONVERGENT B0 ;  /* 0x0000000000007941 */ /* 0x000fea0003800200 */
.L_x_5862:
[----:B------:R3:W-:Y:S01]  /*2f50*/  STG.E.U8 desc[UR36][R2.64], R0 ;  /* 0x0000000002007986 */ /* 0x0007e2000c101124 */
[----:B------:R-:W-:Y:S05]  /*2f60*/  BRA `(.L_x_5839) ;  /* 0x0000000000ac7947 */ /* 0x000fea0003800000 */
.L_x_5855:
[----:B------:R-:W-:-:S09]  /*2f70*/  UISETP.NE.AND UP0, UPT, UR4, 0x1c, UPT ;  /* 0x0000001c0400788c */ /* 0x000fd2000bf05270 */
[----:B------:R-:W-:Y:S05]  /*2f80*/  BRA.U !UP0, `(.L_x_5866) ;  /* 0x00000001089c7547 */ /* 0x000fea000b800000 */
[----:B------:R-:W-:-:S09]  /*2f90*/  UISETP.NE.AND UP0, UPT, UR4, 0x1d, UPT ;  /* 0x0000001d0400788c */ /* 0x000fd2000bf05270 */
[----:B------:R-:W-:Y:S05]  /*2fa0*/  BRA.U !UP0, `(.L_x_5867) ;  /* 0x0000000108887547 */ /* 0x000fea000b800000 */
[----:B------:R-:W-:-:S09]  /*2fb0*/  UISETP.NE.AND UP0, UPT, UR4, 0x2c, UPT ;  /* 0x0000002c0400788c */ /* 0x000fd2000bf05270 */
[----:B------:R-:W-:Y:S05]  /*2fc0*/  BRA.U !UP0, `(.L_x_5868) ;  /* 0x0000000108447547 */ /* 0x000fea000b800000 */
.L_x_5838:
        /* <DEDUP_REMOVED lines=16> */
.L_x_5869:
[----:B------:R-:W-:Y:S05]  /*30d0*/  BRA `(.L_x_5839) ;  /* 0x0000000000507947 */ /* 0x000fea0003800000 */
.L_x_5868:
        /* <DEDUP_REMOVED lines=15> */
.L_x_5867:
[----:B------:R-:W0:Y:S02]  /*31d0*/  F2I.U64.TRUNC R4, R4 ;  /* 0x0000000400047311 */ /* 0x000e24000020d800 */
[----:B0-----:R1:W-:Y:S01]  /*31e0*/  STG.E.64 desc[UR36][R2.64], R4 ;  /* 0x0000000402007986 */ /* 0x0013e2000c101b24 */
[----:B------:R-:W-:Y:S05]  /*31f0*/  BRA `(.L_x_5839) ;  /* 0x0000000000087947 */ /* 0x000fea0003800000 */
.L_x_5866:
[----:B------:R-:W0:Y:S02]  /*3200*/  F2I.FTZ.U32.TRUNC.NTZ R5, R4 ;  /* 0x0000000400057305 */ /* 0x000e24000021f000 */
[----:B0-----:R0:W-:Y:S02]  /*3210*/  STG.E desc[UR36][R2.64], R5 ;  /* 0x0000000502007986 */ /* 0x0011e4000c101924 */
.L_x_5839:
[----:B------:R-:W-:-:S07]  /*3220*/  VIADD R17, R17, 0x80 ;  /* 0x0000008011117836 */ /* 0x000fce0000000000 */
.L_x_5803:
[----:B------:R-:W-:Y:S05]  /*3230*/  BSYNC.RECONVERGENT B7 ;  /* 0x0000000000077941 */ /* 0x000fea0003800200 */
.L_x_5802:
[----:B------:R-:W5:Y:S01]  /*3240*/  LDCU UR4, c[0x0][0x380] ;  /* 0x00007000ff0477ac */ /* 0x000f620008000800 */
[----:B------:R-:W-:Y:S01]  /*3250*/  BSSY.RECONVERGENT B7, `(.L_x_5870) ;  /* 0x0000315000077945 */ /* 0x000fe20003800200 */
[----:B-----5:R-:W-:-:S13]  /*3260*/  ISETP.GE.AND P0, PT, R17, UR4, PT ;  /* 0x0000000411007c0c */ /* 0x020fda000bf06270 */
[----:B------:R-:W-:Y:S05]  /*3270*/  @P0 BRA `(.L_x_5871) ;  /* 0x0000003000480947 */ /* 0x000fea0003800000 */
[----:B------:R-:W5:Y:S01]  /*3280*/  LDCU UR4, c[0x0][0x388] ;  /* 0x00007100ff0477ac */ /* 0x000f620008000800 */
[----:B------:R-:W-:Y:S02]  /*3290*/  HFMA2 R16, -RZ, RZ, 0, 0 ;  /* 0x00000000ff107431 */ /* 0x000fe400000001ff */
[----:B---34-:R-:W-:Y:S01]  /*32a0*/  IMAD.MOV.U32 R0, RZ, RZ, RZ ;  /* 0x000000ffff007224 */ /* 0x018fe200078e00ff */
        /* <DEDUP_REMOVED lines=8> */
[----:B------:R-:W-:-:S05]  /*3330*/  SHF.R.U32.HI R3, RZ, UR5, R2 ;  /* 0x00000005ff037c19 */ /* 0x000fca0008011602 */
[----:B------:R-:W-:-:S04]  /*3340*/  IMAD.MOV R0, RZ, RZ, -R3 ;  /* 0x000000ffff007224 */ /* 0x000fc800078e0a03 */
[----:B---3--:R-:W-:-:S04]  /*3350*/  IMAD R0, R0, UR6, R17 ;  /* 0x0000000600007c24 */ /* 0x008fc8000f8e0211 */
[C---:B----4-:R-:W-:Y:S02]  /*3360*/  IMAD R16, R0.reuse, UR8, RZ ;  /* 0x0000000800107c24 */ /* 0x050fe4000f8e02ff */
        /* <DEDUP_REMOVED lines=288> */
.L_x_5872:
[----:B------:R-:W0:Y:S01]  /*4570*/  LDCU.64 UR6, c[0x0][0x588] ;  /* 0x0000b100ff0677ac */ /* 0x000e220008000a00 */
[----:B------:R-:W-:Y:S01]  /*4580*/  BSSY.RECONVERGENT B6, `(.L_x_5873) ;  /* 0x00000e5000067945 */ /* 0x000fe20003800200 */
[----:B------:R-:W-:-:S04]  /*4590*/  UPRMT UR4, UR41, 0x9910, URZ ;  /* 0x0000991029047896 */ /* 0x000fc800080000ff */
[----:B------:R-:W-:Y:S01]  /*45a0*/  UISETP.GT.AND UP0, UPT, UR4, 0x9, UPT ;  /* 0x000000090400788c */ /* 0x000fe2000bf04270 */
[----:B012---:R-:W-:-:S04]  /*45b0*/  IADD3 R2, P0, PT, R0, UR6, RZ ;  /* 0x0000000600027c10 */ /* 0x007fc8000ff1e0ff */
        /* <DEDUP_REMOVED lines=13> */
.L_x_5877:
[----:B------:R-:W2:Y:S02]  /*4690*/  LDG.E.U8 R0, desc[UR36][R2.64] ;  /* 0x0000002402007981 */ /* 0x000ea4000c1e1100 */
[----:B--2---:R-:W-:Y:S01]  /*46a0*/  I2FP.F32.U32 R0, R0 ;  /* 0x0000000000007245 */ /* 0x004fe20000201000 */
[----:B------:R-:W-:Y:S06]  /*46b0*/  BRA `(.L_x_5879) ;  /* 0x0000000c00447947 */ /* 0x000fec0003800000 */
.L_x_5876:
        /* <DEDUP_REMOVED lines=9> */
.L_x_5881:
[----:B------:R-:W2:Y:S02]  /*4750*/  LDG.E R0, desc[UR36][R2.64] ;  /* 0x0000002402007981 */ /* 0x000ea4000c1e1900 */
[----:B--2---:R-:W-:Y:S01]  /*4760*/  I2FP.F32.S32 R0, R0 ;  /* 0x0000000000007245 */ /* 0x004fe20000201400 */
[----:B------:R-:W-:Y:S06]  /*4770*/  BRA `(.L_x_5879) ;  /* 0x0000000c00147947 */ /* 0x000fec0003800000 */
.L_x_5880:
[----:B------:R-:W2:Y:S02]  /*4780*/  LDG.E.U16 R0, desc[UR36][R2.64] ;  /* 0x0000002402007981 */ /* 0x000ea4000c1e1500 */
[----:B--2---:R-:W2:Y:S01]  /*4790*/  I2F.S16 R0, R0 ;  /* 0x0000000000007306 */ /* 0x004ea20000101400 */
[----:B------:R-:W-:Y:S05]  /*47a0*/  BRA `(.L_x_5879) ;  /* 0x0000000c00087947 */ /* 0x000fea0003800000 */
.L_x_5875:
        /* <DEDUP_REMOVED lines=8> */
.L_x_5883:
[----:B------:R-:W2:Y:S02]  /*4830*/  LDG.E.U16 R0, desc[UR36][R2.64] ;  /* 0x0000002402007981 */ /* 0x000ea4000c1e1500 */
[----:B--2---:R-:W-:Y:S01]  /*4840*/  HADD2.F32 R0, -RZ, R0.H0_H0 ;  /* 0x20000000ff007230 */ /* 0x004fe20000004100 */
[----:B------:R-:W-:Y:S06]  /*4850*/  BRA `(.L_x_5879) ;  /* 0x0000000800dc7947 */ /* 0x000fec0003800000 */
.L_x_5882:
        /* <DEDUP_REMOVED lines=8> */
.L_x_5885:
[----:B------:R-:W2:Y:S02]  /*48e0*/  LDG.E.U16 R0, desc[UR36][R2.64] ;  /* 0x0000002402007981 */ /* 0x000ea4000c1e1500 */
[----:B--2---:R-:W-:Y:S01]  /*48f0*/  HADD2.F32 R0, -RZ, R0.H0_H0 ;  /* 0x20000000ff007230 */ /* 0x004fe20000004100 */
[----:B------:R-:W-:Y:S06]  /*4900*/  BRA `(.L_x_5879) ;  /* 0x0000000800b07947 */ /* 0x000fec0003800000 */
.L_x_5884:
        /* <DEDUP_REMOVED lines=11> */
.L_x_5874:
        /* <DEDUP_REMOVED lines=12> */
.L_x_5888:
        /* <DEDUP_REMOVED lines=11> */
.L_x_5887:
        /* <DEDUP_REMOVED lines=25> */
.L_x_5890:
        /* <DEDUP_REMOVED lines=12> */
.L_x_5889:
[----:B------:R-:W2:Y:S02]  /*4d80*/  LDG.E.U16 R0, desc[UR36][R2.64] ;  /* 0x0000002402007981 */ /* 0x000ea4000c1e1500 */
[----:B--2---:R-:W-:Y:S01]  /*4d90*/  IMAD.U32 R0, R0, 0x10000, RZ ;  /* 0x0001000000007824 */ /* 0x004fe200078e00ff */
[----:B------:R-:W-:Y:S06]  /*4da0*/  BRA `(.L_x_5879) ;  /* 0x0000000400887947 */ /* 0x000fec0003800000 */
.L_x_5886:
        /* <DEDUP_REMOVED lines=11> */
.L_x_5893:
        /* <DEDUP_REMOVED lines=20> */
.L_x_5895:
[----:B------:R-:W-:Y:S05]  /*4fa0*/  BSYNC.RECONVERGENT B0 ;  /* 0x0000000000007941 */ /* 0x000fea0003800200 */
.L_x_5894:
[----:B------:R-:W-:Y:S02]  /*4fb0*/  SHF.L.U32 R0, R0, 0x14, RZ ;  /* 0x0000001400007819 */ /* 0x000fe400000006ff */
[----:B------:R-:W-:-:S04]  /*4fc0*/  LEA R2, R2, 0x3b800000, 0x17 ;  /* 0x3b80000002027811 */ /* 0x000fc800078eb8ff */
[----:B------:R-:W-:Y:S01]  /*4fd0*/  LOP3.LUT R0, R2, R0, R7, 0xfe, !PT ;  /* 0x0000000002007212 */ /* 0x000fe200078efe07 */
[----:B------:R-:W-:Y:S06]  /*4fe0*/  BRA `(.L_x_5879) ;  /* 0x0000000000f87947 */ /* 0x000fec0003800000 */
.L_x_5892:
        /* <DEDUP_REMOVED lines=20> */
.L_x_5897:
[----:B------:R-:W-:Y:S05]  /*5130*/  BSYNC.RECONVERGENT B0 ;  /* 0x0000000000007941 */ /* 0x000fea0003800200 */
.L_x_5896:
[----:B------:R-:W-:Y:S01]  /*5140*/  IMAD.SHL.U32 R0, R0, 0x200000, RZ ;  /* 0x0020000000007824 */ /* 0x000fe200078e00ff */
[----:B------:R-:W-:-:S04]  /*5150*/  LEA R2, R2, 0x37800000, 0x17 ;  /* 0x3780000002027811 */ /* 0x000fc800078eb8ff */
[----:B------:R-:W-:Y:S01]  /*5160*/  LOP3.LUT R0, R2, R0, R7, 0xfe, !PT ;  /* 0x0000000002007212 */ /* 0x000fe200078efe07 */
[----:B------:R-:W-:Y:S06]  /*5170*/  BRA `(.L_x_5879) ;  /* 0x0000000000947947 */ /* 0x000fec0003800000 */
.L_x_5891:
        /* <DEDUP_REMOVED lines=14> */
.L_x_5878:
        /* <DEDUP_REMOVED lines=16> */
.L_x_5900:
[----:B------:R-:W-:Y:S01]  /*5360*/  MOV R0, RZ ;  /* 0x000000ff00007202 */ /* 0x000fe20000000f00 */
[----:B------:R-:W-:Y:S06]  /*5370*/  BRA `(.L_x_5879) ;  /* 0x0000000000147947 */ /* 0x000fec0003800000 */
.L_x_5899:
[----:B------:R-:W2:Y:S02]  /*5380*/  LDG.E.64 R2, desc[UR36][R2.64] ;  /* 0x0000002402027981 */ /* 0x000ea4000c1e1b00 */
[----:B--2---:R0:W1:Y:S02]  /*5390*/  I2F.U64 R0, R2 ;  /* 0x0000000200007312 */ /* 0x0040640000301000 */
[----:B01----:R-:W-:Y:S05]  /*53a0*/  BRA `(.L_x_5879) ;  /* 0x0000000000087947 */ /* 0x003fea0003800000 */
.L_x_5898:
[----:B------:R-:W2:Y:S02]  /*53b0*/  LDG.E R0, desc[UR36][R2.64] ;  /* 0x0000002402007981 */ /* 0x000ea4000c1e1900 */
[----:B--2---:R-:W-:-:S07]  /*53c0*/  I2FP.F32.U32 R0, R0 ;  /* 0x0000000000007245 */ /* 0x004fce0000201000 */
.L_x_5879:
[----:B------:R-:W-:Y:S05]  /*53d0*/  BSYNC.RECONVERGENT B6 ;  /* 0x0000000000067941 */ /* 0x000fea0003800200 */
.L_x_5873:
[C---:B0123-5:R-:W-:Y:S01]  /*53e0*/  FADD.FTZ.RZ R2, R0.reuse, 1 ;  /* 0x3f80000000027421 */ /* 0x06ffe2000001c000 */
[----:B------:R-:W-:Y:S01]  /*53f0*/  IMAD.MOV.U32 R5, RZ, RZ, 0x3e800000 ;  /* 0x3e800000ff057424 */ /* 0x000fe200078e00ff */
[----:B------:R-:W0:Y:S01]  /*5400*/  LDCU.64 UR6, c[0x0][0x580] ;  /* 0x0000b000ff0677ac */ /* 0x000e220008000a00 */
[----:B------:R-:W-:Y:S01]  /*5410*/  IMAD.MOV.U32 R7, RZ, RZ, 0x3d39bf78 ;  /* 0x3d39bf78ff077424 */ /* 0x000fe200078e00ff */
[----:B------:R-:W-:Y:S01]  /*5420*/  ISETP.GE.U32.AND P0, PT, R0, 0x7f800000, PT ;  /* 0x7f8000000000780c */ /* 0x000fe20003f06070 */
[----:B------:R-:W-:Y:S01]  /*5430*/  VIADD R2, R2, 0xc0c00000 ;  /* 0xc0c0000002027836 */ /* 0x000fe20000000000 */
[----:B------:R-:W-:Y:S02]  /*5440*/  UPRMT UR4, UR42, 0x9910, URZ ;  /* 0x000099102a047896 */ /* 0x000fe400080000ff */
[----:B------:R-:W-:Y:S02]  /*5450*/  ISETP.GT.AND P3, PT, R0, -0x40800000, P0 ;  /* 0xbf8000000000780c */ /* 0x000fe40000764270 */
[----:B------:R-:W-:Y:S01]  /*5460*/  LOP3.LUT R3, R2, 0xff800000, RZ, 0xc0, !PT ;  /* 0xff80000002037812 */ /* 0x000fe200078ec0ff */
[----:B------:R-:W-:-:S03]  /*5470*/  UISETP.GT.AND UP0, UPT, UR4, 0x9, UPT ;  /* 0x000000090400788c */ /* 0x000fc6000bf04270 */
[C---:B------:R-:W-:Y:S02]  /*5480*/  IADD3 R4, PT, PT, -R3.reuse, 0x40800000, RZ ;  /* 0x4080000003047810 */ /* 0x040fe40007ffe1ff */
[----:B------:R-:W-:Y:S02]  /*5490*/  IADD3 R2, PT, PT, -R3, R0, RZ ;  /* 0x0000000003027210 */ /* 0x000fe40007ffe1ff */
        /* <DEDUP_REMOVED lines=18> */
[----:B0-----:R-:W-:-:S04]  /*55c0*/  IADD3 R2, P2, PT, R16, UR6, RZ ;  /* 0x0000000610027c10 */ /* 0x001fc8000ff5e0ff */
[----:B------:R-:W-:Y:S02]  /*55d0*/  IADD3.X R3, PT, PT, RZ, UR7, RZ, P2, !PT ;  /* 0x00000007ff037c10 */ /* 0x000fe400097fe4ff */
        /* <DEDUP_REMOVED lines=13> */
.L_x_5904:
[----:B------:R-:W0:Y:S02]  /*56b0*/  F2I.S64.TRUNC R4, R4 ;  /* 0x0000000400047311 */ /* 0x000e24000020d900 */
[----:B0-----:R-:W-:-:S05]  /*56c0*/  IMAD.MOV.U32 R7, RZ, RZ, R4 ;  /* 0x000000ffff077224 */ /* 0x001fca00078e0004 */
[----:B------:R3:W-:Y:S01]  /*56d0*/  STG.E.U8 desc[UR36][R2.64], R7 ;  /* 0x0000000702007986 */ /* 0x0007e2000c101124 */
[----:B------:R-:W-:Y:S05]  /*56e0*/  BRA `(.L_x_5906) ;  /* 0x0000000c00287947 */ /* 0x000fea0003800000 */
.L_x_5903:
        /* <DEDUP_REMOVED lines=9> */
.L_x_5908:
[----:B------:R-:W0:Y:S02]  /*5780*/  F2I.FTZ.TRUNC.NTZ R5, R4 ;  /* 0x0000000400057305 */ /* 0x000e24000021f100 */
[----:B0-----:R2:W-:Y:S01]  /*5790*/  STG.E desc[UR36][R2.64], R5 ;  /* 0x0000000502007986 */ /* 0x0015e2000c101924 */
[----:B------:R-:W-:Y:S05]  /*57a0*/  BRA `(.L_x_5906) ;  /* 0x0000000800f87947 */ /* 0x000fea0003800000 */
.L_x_5907:
[----:B------:R-:W0:Y:S02]  /*57b0*/  F2I.FTZ.TRUNC.NTZ R5, R4 ;  /* 0x0000000400057305 */ /* 0x000e24000021f100 */
[----:B0-----:R0:W-:Y:S01]  /*57c0*/  STG.E.U16 desc[UR36][R2.64], R5 ;  /* 0x0000000502007986 */ /* 0x0011e2000c101524 */
[----:B------:R-:W-:Y:S05]  /*57d0*/  BRA `(.L_x_5906) ;  /* 0x0000000800ec7947 */ /* 0x000fea0003800000 */
.L_x_5902:
        /* <DEDUP_REMOVED lines=8> */
.L_x_5910:
[----:B------:R-:W-:-:S05]  /*5860*/  F2FP.F16.F32.PACK_AB R4, RZ, R4 ;  /* 0x00000004ff04723e */ /* 0x000fca00000000ff */
[----:B------:R0:W-:Y:S01]  /*5870*/  STG.E.U16 desc[UR36][R2.64], R4 ;  /* 0x0000000402007986 */ /* 0x0001e2000c101524 */
[----:B------:R-:W-:Y:S05]  /*5880*/  BRA `(.L_x_5906) ;  /* 0x0000000800c07947 */ /* 0x000fea0003800000 */
.L_x_5909:
        /* <DEDUP_REMOVED lines=9> */
.L_x_5912:
[----:B------:R-:W-:-:S04]  /*5920*/  F2FP.F16.F32.PACK_AB R5, RZ, R4 ;  /* 0x00000004ff05723e */ /* 0x000fc800000000ff */
[----:B------:R-:W-:-:S05]  /*5930*/  PRMT R5, R5, 0x5410, RZ ;  /* 0x0000541005057816 */ /* 0x000fca00000000ff */
[----:B------:R0:W-:Y:S01]  /*5940*/  STG.E desc[UR36][R2.64], R5 ;  /* 0x0000000502007986 */ /* 0x0001e2000c101924 */
[----:B------:R-:W-:Y:S05]  /*5950*/  BRA `(.L_x_5906) ;  /* 0x00000008008c7947 */ /* 0x000fea0003800000 */
.L_x_5911:
[----:B------:R-:W-:-:S06]  /*5960*/  FMUL.FTZ R4, R4, 1 ;  /* 0x3f80000004047820 */ /* 0x000fcc0000410000 */
[----:B------:R-:W0:Y:S02]  /*5970*/  F2F.F64.F32 R4, R4 ;  /* 0x0000000400047310 */ /* 0x000e240000201800 */
[----:B0-----:R0:W-:Y:S01]  /*5980*/  STG.E.64 desc[UR36][R2.64], R4 ;  /* 0x0000000402007986 */ /* 0x0011e2000c101b24 */
[----:B------:R-:W-:Y:S05]  /*5990*/  BRA `(.L_x_5906) ;  /* 0x00000008007c7947 */ /* 0x000fea0003800000 */
.L_x_5901:
        /* <DEDUP_REMOVED lines=13> */
.L_x_5916:
        /* <DEDUP_REMOVED lines=16> */
.L_x_5919:
[----:B------:R-:W-:-:S04]  /*5b70*/  SHF.R.U32.HI R4, RZ, 0x18, R4 ;  /* 0x00000018ff047819 */ /* 0x000fc80000011604 */
[----:B------:R-:W-:-:S04]  /*5b80*/  LOP3.LUT R4, R5, 0x80, R4, 0xf8, !PT ;  /* 0x0000008005047812 */ /* 0x000fc800078ef804 */
[----:B------:R-:W-:-:S07]  /*5b90*/  PRMT R0, R4, 0x7610, R0 ;  /* 0x0000761004007816 */ /* 0x000fce0000000000 */
.L_x_5918:
[----:B------:R-:W-:Y:S05]  /*5ba0*/  BSYNC.RECONVERGENT B0 ;  /* 0x0000000000007941 */ /* 0x000fea0003800200 */
.L_x_5917:
[----:B------:R0:W-:Y:S01]  /*5bb0*/  STG.E.U8 desc[UR36][R2.64], R0 ;  /* 0x0000000002007986 */ /* 0x0001e2000c101124 */
[----:B------:R-:W-:Y:S05]  /*5bc0*/  BRA `(.L_x_5906) ;  /* 0x0000000400f07947 */ /* 0x000fea0003800000 */
.L_x_5915:
        /* <DEDUP_REMOVED lines=16> */
.L_x_5922:
[----:B------:R-:W-:-:S04]  /*5cd0*/  SHF.R.U32.HI R4, RZ, 0x18, R4 ;  /* 0x00000018ff047819 */ /* 0x000fc80000011604 */
[----:B------:R-:W-:-:S04]  /*5ce0*/  LOP3.LUT R5, R5, 0x80, R4, 0xf8, !PT ;  /* 0x0000008005057812 */ /* 0x000fc800078ef804 */
[----:B------:R-:W-:-:S07]  /*5cf0*/  PRMT R0, R5, 0x7610, R0 ;  /* 0x0000761005007816 */ /* 0x000fce0000000000 */
.L_x_5921:
[----:B------:R-:W-:Y:S05]  /*5d00*/  BSYNC.RECONVERGENT B0 ;  /* 0x0000000000007941 */ /* 0x000fea0003800200 */
.L_x_5920:
[----:B------:R0:W-:Y:S01]  /*5d10*/  STG.E.U8 desc[UR36][R2.64], R0 ;  /* 0x0000000002007986 */ /* 0x0001e2000c101124 */
[----:B------:R-:W-:Y:S05]  /*5d20*/  BRA `(.L_x_5906) ;  /* 0x0000000400987947 */ /* 0x000fea0003800000 */
.L_x_5914:
        /* <DEDUP_REMOVED lines=21> */
.L_x_5924:
[----:B------:R-:W0:Y:S02]  /*5e80*/  F2I.U64.TRUNC R4, R4 ;  /* 0x0000000400047311 */ /* 0x000e24000020d800 */
[----:B0-----:R0:W-:Y:S01]  /*5e90*/  STG.E.64 desc[UR36][R2.64], R4 ;  /* 0x0000000402007986 */ /* 0x0011e2000c101b24 */
[----:B------:R-:W-:Y:S05]  /*5ea0*/  BRA `(.L_x_5906) ;  /* 0x0000000400387947 */ /* 0x000fea0003800000 */
.L_x_5923:
[----:B------:R-:W0:Y:S02]  /*5eb0*/  F2I.FTZ.U32.TRUNC.NTZ R5, R4 ;  /* 0x0000000400057305 */ /* 0x000e24000021f000 */
[----:B0-----:R0:W-:Y:S01]  /*5ec0*/  STG.E desc[UR36][R2.64], R5 ;  /* 0x0000000502007986 */ /* 0x0011e2000c101924 */
[----:B------:R-:W-:Y:S05]  /*5ed0*/  BRA `(.L_x_5906) ;  /* 0x00000004002c7947 */ /* 0x000fea0003800000 */
.L_x_5913:
        /* <DEDUP_REMOVED lines=10> */
.L_x_5926:
[----:B------:R-:W-:Y:S01]  /*5f80*/  FMUL.FTZ R4, R4, 1 ;  /* 0x3f80000004047820 */ /* 0x000fe20000410000 */
[----:B------:R-:W-:-:S05]  /*5f90*/  CS2R R6, SRZ ;  /* 0x0000000000067805 */ /* 0x000fca000001ff00 */
[----:B------:R-:W0:Y:S02]  /*5fa0*/  F2F.F64.F32 R4, R4 ;  /* 0x0000000400047310 */ /* 0x000e240000201800 */
[----:B0-----:R0:W-:Y:S01]  /*5fb0*/  STG.E.128 desc[UR36][R2.64], R4 ;  /* 0x0000000402007986 */ /* 0x0011e2000c101d24 */
[----:B------:R-:W-:Y:S05]  /*5fc0*/  BRA `(.L_x_5906) ;  /* 0x0000000000f07947 */ /* 0x000fea0003800000 */
.L_x_5925:
[----:B------:R-:W-:-:S09]  /*5fd0*/  UISETP.NE.AND UP0, UPT, UR4, 0xf, UPT ;  /* 0x0000000f0400788c */ /* 0x000fd2000bf05270 */
[----:B------:R-:W-:Y:S05]  /*5fe0*/  BRA.U !UP0, `(.L_x_5927) ;  /* 0x0000000108e07547 */ /* 0x000fea000b800000 */
[----:B------:R-:W-:-:S09]  /*5ff0*/  UISETP.NE.AND UP0, UPT, UR4, 0x17, UPT ;  /* 0x000000170400788c */ /* 0x000fd2000bf05270 */
[----:B------:R-:W-:Y:S05]  /*6000*/  BRA.U !UP0, `(.L_x_5928) ;  /* 0x00000001088c7547 */ /* 0x000fea000b800000 */
[----:B------:R-:W-:-:S09]  /*6010*/  UISETP.NE.AND UP0, UPT, UR4, 0x18, UPT ;  /* 0x000000180400788c */ /* 0x000fd2000bf05270 */
[----:B------:R-:W-:Y:S05]  /*6020*/  BRA.U !UP0, `(.L_x_5929) ;  /* 0x0000000108447547 */ /* 0x000fea000b800000 */
.L_x_5905:
        /* <DEDUP_REMOVED lines=16> */
.L_x_5930:
[----:B------:R-:W-:Y:S05]  /*6130*/  BRA `(.L_x_5906) ;  /* 0x0000000000947947 */ /* 0x000fea0003800000 */
.L_x_5929:
        /* <DEDUP_REMOVED lines=12> */
.L_x_5932:
[----:B------:R-:W-:Y:S05]  /*6200*/  BSYNC.RECONVERGENT B0 ;  /* 0x0000000000007941 */ /* 0x000fea0003800200 */
.L_x_5931:
[----:B------:R-:W-:-:S05]  /*6210*/  LOP3.LUT R5, R0, 0x80, R7, 0xf8, !PT ;  /* 0x0000008000057812 */ /* 0x000fca00078ef807 */
[----:B------:R0:W-:Y:S01]  /*6220*/  STG.E.U8 desc[UR36][R2.64], R5 ;  /* 0x0000000502007986 */ /* 0x0001e2000c101124 */
[----:B------:R-:W-:Y:S05]  /*6230*/  BRA `(.L_x_5906) ;  /* 0x0000000000547947 */ /* 0x000fea0003800000 */
.L_x_5928:
        /* <DEDUP_REMOVED lines=11> */
.L_x_5934:
[----:B------:R-:W-:Y:S01]  /*62f0*/  IMAD.MOV.U32 R0, RZ, RZ, 0x7f ;  /* 0x0000007fff007424 */ /* 0x000fe200078e00ff */
[----:B------:R-:W-:-:S04]  /*6300*/  ISETP.GT.U32.AND P0, PT, R6, 0x7f800000, PT ;  /* 0x7f8000000600780c */ /* 0x000fc80003f04070 */
[----:B------:R-:W-:-:S09]  /*6310*/  SEL R0, R0, 0x7c, P0 ;  /* 0x0000007c00007807 */ /* 0x000fd20000000000 */
.L_x_5935:
[----:B------:R-:W-:Y:S05]  /*6320*/  BSYNC.RECONVERGENT B0 ;  /* 0x0000000000007941 */ /* 0x000fea0003800200 */
.L_x_5933:
[----:B------:R-:W-:-:S04]  /*6330*/  SHF.R.U32.HI R5, RZ, 0x18, R4 ;  /* 0x00000018ff057819 */ /* 0x000fc80000011604 */
[----:B------:R-:W-:-:S05]  /*6340*/  LOP3.LUT R5, R0, 0x80, R5, 0xf8, !PT ;  /* 0x0000008000057812 */ /* 0x000fca00078ef805 */
[----:B------:R0:W-:Y:S01]  /*6350*/  STG.E.U8 desc[UR36][R2.64], R5 ;  /* 0x0000000502007986 */ /* 0x0001e2000c101124 */
[----:B------:R-:W-:Y:S05]  /*6360*/  BRA `(.L_x_5906) ;  /* 0x0000000000087947 */ /* 0x000fea0003800000 */
.L_x_5927:
[----:B------:R-:W-:-:S05]  /*6370*/  F2FP.BF16.F32.PACK_AB R4, RZ, R4 ;  /* 0x00000004ff04723e */ /* 0x000fca00000010ff */
[----:B------:R0:W-:Y:S02]  /*6380*/  STG.E.U16 desc[UR36][R2.64], R4 ;  /* 0x0000000402007986 */ /* 0x0001e4000c101524 */
.L_x_5906:
[----:B------:R-:W-:-:S07]  /*6390*/  VIADD R17, R17, 0x80 ;  /* 0x0000008011117836 */ /* 0x000fce0000000000 */
.L_x_5871:
[----:B------:R-:W-:Y:S05]  /*63a0*/  BSYNC.RECONVERGENT B7 ;  /* 0x0000000000077941 */ /* 0x000fea0003800200 */
.L_x_5870:
[----:B------:R-:W5:Y:S01]  /*63b0*/  LDCU UR4, c[0x0][0x380] ;  /* 0x00007000ff0477ac */ /* 0x000f620008000800 */
[----:B------:R-:W-:Y:S01]  /*63c0*/  BSSY.RECONVERGENT B7, `(.L_x_5936) ;  /* 0x0000315000077945 */ /* 0x000fe20003800200 */
[----:B-----5:R-:W-:-:S13]  /*63d0*/  ISETP.GE.AND P0, PT, R17, UR4, PT ;  /* 0x0000000411007c0c */ /* 0x020fda000bf06270 */
[----:B------:R-:W-:Y:S05]  /*63e0*/  @P0 BRA `(.L_x_5937) ;  /* 0x0000003000480947 */ /* 0x000fea0003800000 */
[----:B------:R-:W5:Y:S01]  /*63f0*/  LDCU UR4, c[0x0][0x388] ;  /* 0x00007100ff0477ac */ /* 0x000f620008000800 */
[----:B0--34-:R-:W-:Y:S02]  /*6400*/  HFMA2 R0, -RZ, RZ, 0, 0 ;  /* 0x00000000ff007431 */ /* 0x019fe400000001ff */
[----:B------:R-:W-:Y:S01]  /*6410*/  IMAD.MOV.U32 R16, RZ, RZ, RZ ;  /* 0x000000ffff107224 */ /* 0x000fe200078e00ff */
        /* <DEDUP_REMOVED lines=8> */
[----:B------:R-:W-:-:S04]  /*64a0*/  SHF.R.U32.HI R3, RZ, UR5, R2 ;  /* 0x00000005ff037c19 */ /* 0x000fc80008011602 */
[----:B------:R-:W-:-:S05]  /*64b0*/  IADD3 R0, PT, PT, -R3, RZ, RZ ;  /* 0x000000ff03007210 */ /* 0x000fca0007ffe1ff */
        /* <DEDUP_REMOVED lines=290> */
.L_x_5938:
        /* <DEDUP_REMOVED lines=16> */
[----:B--2---:R-:W0:Y:S01]  /*77e0*/  I2F.S16 R0, R0 ;  /* 0x0000000000007306 */ /* 0x004e220000101400 */
[----:B------:R-:W-:Y:S05]  /*77f0*/  BRA `(.L_x_5945) ;  /* 0x0000000c00507947 */ /* 0x000fea0003800000 */
.L_x_5943:
[----:B------:R-:W2:Y:S02]  /*7800*/  LDG.E.U8 R0, desc[UR36][R2.64] ;  /* 0x0000002402007981 */ /* 0x000ea4000c1e1100 */
[----:B--2---:R-:W-:Y:S01]  /*7810*/  I2FP.F32.U32 R0, R0 ;  /* 0x0000000000007245 */ /* 0x004fe20000201000 */
[----:B------:R-:W-:Y:S06]  /*7820*/  BRA `(.L_x_5945) ;  /* 0x0000000c00447947 */ /* 0x000fec0003800000 */
.L_x_5942:
        /* <DEDUP_REMOVED lines=9> */
.L_x_5947:
[----:B------:R-:W2:Y:S02]  /*78c0*/  LDG.E R0, desc[UR36][R2.64] ;  /* 0x0000002402007981 */ /* 0x000ea4000c1e1900 */
[----:B--2---:R-:W-:Y:S01]  /*78d0*/  I2FP.F32.S32 R0, R0 ;  /* 0x0000000000007245 */ /* 0x004fe20000201400 */
[----:B------:R-:W-:Y:S06]  /*78e0*/  BRA `(.L_x_5945) ;  /* 0x0000000c00147947 */ /* 0x000fec0003800000 */
.L_x_5946:
[----:B------:R-:W2:Y:S02]  /*78f0*/  LDG.E.U16 R0, desc[UR36][R2.64] ;  /* 0x0000002402007981 */ /* 0x000ea4000c1e1500 */
[----:B--2---:R-:W1:Y:S01]  /*7900*/  I2F.S16 R0, R0 ;  /* 0x0000000000007306 */ /* 0x004e620000101400 */
[----:B------:R-:W-:Y:S05]  /*7910*/  BRA `(.L_x_5945) ;  /* 0x0000000c00087947 */ /* 0x000fea0003800000 */
.L_x_5941:
        /* <DEDUP_REMOVED lines=8> */
.L_x_5949:
[----:B------:R-:W2:Y:S02]  /*79a0*/  LDG.E.U16 R0, desc[UR36][R2.64] ;  /* 0x0000002402007981 */ /* 0x000ea4000c1e1500 */
[----:B--2---:R-:W-:Y:S01]  /*79b0*/  HADD2.F32 R0, -RZ, R0.H0_H0 ;  /* 0x20000000ff007230 */ /* 0x004fe20000004100 */
[----:B------:R-:W-:Y:S06]  /*79c0*/  BRA `(.L_x_5945) ;  /* 0x0000000800dc7947 */ /* 0x000fec0003800000 */
.L_x_5948:
        /* <DEDUP_REMOVED lines=8> */
.L_x_5951:
[----:B------:R-:W2:Y:S02]  /*7a50*/  LDG.E.U16 R0, desc[UR36][R2.64] ;  /* 0x0000002402007981 */ /* 0x000ea4000c1e1500 */
[----:B--2---:R-:W-:Y:S01]  /*7a60*/  HADD2.F32 R0, -RZ, R0.H0_H0 ;  /* 0x20000000ff007230 */ /* 0x004fe20000004100 */
[----:B------:R-:W-:Y:S06]  /*7a70*/  BRA `(.L_x_5945) ;  /* 0x0000000800b07947 */ /* 0x000fec0003800000 */
.L_x_5950:
        /* <DEDUP_REMOVED lines=11> */
.L_x_5940:
        /* <DEDUP_REMOVED lines=12> */
.L_x_5954:
        /* <DEDUP_REMOVED lines=11> */
.L_x_5953:
        /* <DEDUP_REMOVED lines=25> */
.L_x_5956:
        /* <DEDUP_REMOVED lines=12> */
.L_x_5955:
[----:B------:R-:W2:Y:S02]  /*7ef0*/  LDG.E.U16 R0, desc[UR36][R2.64] ;  /* 0x0000002402007981 */ /* 0x000ea4000c1e1500 */
[----:B--2---:R-:W-:Y:S01]  /*7f00*/  SHF.L.U32 R0, R0, 0x10, RZ ;  /* 0x0000001000007819 */ /* 0x004fe200000006ff */
[----:B------:R-:W-:Y:S06]  /*7f10*/  BRA `(.L_x_5945) ;  /* 0x0000000400887947 */ /* 0x000fec0003800000 */
.L_x_5952:
        /* <DEDUP_REMOVED lines=11> */
.L_x_5959:
        /* <DEDUP_REMOVED lines=20> */
.L_x_5961:
[----:B------:R-:W-:Y:S05]  /*8110*/  BSYNC.RECONVERGENT B0 ;  /* 0x0000000000007941 */ /* 0x000fea0003800200 */
.L_x_5960:
[----:B------:R-:W-:Y:S01]  /*8120*/  IMAD.SHL.U32 R0, R0, 0x100000, RZ ;  /* 0x0010000000007824 */ /* 0x000fe200078e00ff */
[----:B------:R-:W-:-:S04]  /*8130*/  LEA R2, R2, 0x3b800000, 0x17 ;  /* 0x3b80000002027811 */ /* 0x000fc800078eb8ff */
[----:B------:R-:W-:Y:S01]  /*8140*/  LOP3.LUT R0, R2, R0, R7, 0xfe, !PT ;  /* 0x0000000002007212 */ /* 0x000fe200078efe07 */
[----:B------:R-:W-:Y:S06]  /*8150*/  BRA `(.L_x_5945) ;  /* 0x0000000000f87947 */ /* 0x000fec0003800000 */
.L_x_5958:
        /* <DEDUP_REMOVED lines=20> */
.L_x_5963:
[----:B------:R-:W-:Y:S05]  /*82a0*/  BSYNC.RECONVERGENT B0 ;  /* 0x0000000000007941 */ /* 0x000fea0003800200 */
.L_x_5962:
[----:B------:R-:W-:Y:S02]  /*82b0*/  SHF.L.U32 R0, R0, 0x15, RZ ;  /* 0x0000001500007819 */ /* 0x000fe400000006ff */
[----:B------:R-:W-:-:S04]  /*82c0*/  LEA R2, R2, 0x37800000, 0x17 ;  /* 0x3780000002027811 */ /* 0x000fc800078eb8ff */
[----:B------:R-:W-:Y:S01]  /*82d0*/  LOP3.LUT R0, R2, R0, R7, 0xfe, !PT ;  /* 0x0000000002007212 */ /* 0x000fe200078efe07 */
[----:B------:R-:W-:Y:S06]  /*82e0*/  BRA `(.L_x_5945) ;  /* 0x0000000000947947 */ /* 0x000fec0003800000 */
.L_x_5957:
        /* <DEDUP_REMOVED lines=14> */
.L_x_5944:
        /* <DEDUP_REMOVED lines=16> */
.L_x_5966:
[----:B------:R-:W-:Y:S01]  /*84d0*/  IMAD.MOV.U32 R0, RZ, RZ, RZ ;  /* 0x000000ffff007224 */ /* 0x000fe200078e00ff */
[----:B------:R-:W-:Y:S06]  /*84e0*/  BRA `(.L_x_5945) ;  /* 0x0000000000147947 */ /* 0x000fec0003800000 */
.L_x_5965:
[----:B------:R-:W2:Y:S02]  /*84f0*/  LDG.E.64 R2, desc[UR36][R2.64] ;  /* 0x0000002402027981 */ /* 0x000ea4000c1e1b00 */
[----:B--2---:R4:W0:Y:S02]  /*8500*/  I2F.U64 R0, R2 ;  /* 0x0000000200007312 */ /* 0x0048240000301000 */
[----:B0---4-:R-:W-:Y:S05]  /*8510*/  BRA `(.L_x_5945) ;  /* 0x0000000000087947 */ /* 0x011fea0003800000 */
.L_x_5964:
[----:B------:R-:W2:Y:S02]  /*8520*/  LDG.E R0, desc[UR36][R2.64] ;  /* 0x0000002402007981 */ /* 0x000ea4000c1e1900 */
[----:B--2---:R-:W-:-:S07]  /*8530*/  I2FP.F32.U32 R0, R0 ;  /* 0x0000000000007245 */ /* 0x004fce0000201000 */
.L_x_5945:
[----:B------:R-:W-:Y:S05]  /*8540*/  BSYNC.RECONVERGENT B6 ;  /* 0x0000000000067941 */ /* 0x000fea0003800200 */
.L_x_5939:
[C---:B0123-5:R-:W-:Y:S01]  /*8550*/  FADD.FTZ.RZ R2, R0.reuse, 1 ;  /* 0x3f80000000027421 */ /* 0x06ffe2000001c000 */
[----:B------:R-:W-:Y:S01]  /*8560*/  IMAD.MOV.U32 R5, RZ, RZ, 0x3e800000 ;  /* 0x3e800000ff057424 */ /* 0x000fe200078e00ff */
[----:B------:R-:W0:Y:S01]  /*8570*/  LDCU.64 UR6, c[0x0][0x580] ;  /* 0x0000b000ff0677ac */ /* 0x000e220008000a00 */
[----:B------:R-:W-:Y:S01]  /*8580*/  IMAD.MOV.U32 R7, RZ, RZ, 0x3d39bf78 ;  /* 0x3d39bf78ff077424 */ /* 0x000fe200078e00ff */
[----:B------:R-:W-:Y:S02]  /*8590*/  ISETP.GE.U32.AND P0, PT, R0, 0x7f800000, PT ;  /* 0x7f8000000000780c */ /* 0x000fe40003f06070 */
[----:B------:R-:W-:Y:S01]  /*85a0*/  IADD3 R2, PT, PT, R2, -0x3f400000, RZ ;  /* 0xc0c0000002027810 */ /* 0x000fe20007ffe0ff */
[----:B------:R-:W-:Y:S01]  /*85b0*/  UPRMT UR4, UR42, 0x9910, URZ ;  /* 0x000099102a047896 */ /* 0x000fe200080000ff */
        /* <DEDUP_REMOVED lines=38> */
.L_x_5970:
[----:B------:R-:W0:Y:S02]  /*8820*/  F2I.S64.TRUNC R4, R4 ;  /* 0x0000000400047311 */ /* 0x000e24000020d900 */
[----:B0-----:R-:W-:-:S05]  /*8830*/  MOV R7, R4 ;  /* 0x0000000400077202 */ /* 0x001fca0000000f00 */
[----:B------:R0:W-:Y:S01]  /*8840*/  STG.E.U8 desc[UR36][R2.64], R7 ;  /* 0x0000000702007986 */ /* 0x0001e2000c101124 */
[----:B------:R-:W-:Y:S05]  /*8850*/  BRA `(.L_x_5972) ;  /* 0x0000000c00287947 */ /* 0x000fea0003800000 */
.L_x_5969:
        /* <DEDUP_REMOVED lines=9> */
.L_x_5974:
[----:B------:R-:W0:Y:S02]  /*88f0*/  F2I.FTZ.TRUNC.NTZ R5, R4 ;  /* 0x0000000400057305 */ /* 0x000e24000021f100 */
[----:B0-----:R0:W-:Y:S01]  /*8900*/  STG.E desc[UR36][R2.64], R5 ;  /* 0x0000000502007986 */ /* 0x0011e2000c101924 */
[----:B------:R-:W-:Y:S05]  /*8910*/  BRA `(.L_x_5972) ;  /* 0x0000000800f87947 */ /* 0x000fea0003800000 */
.L_x_5973:
[----:B------:R-:W0:Y:S02]  /*8920*/  F2I.FTZ.TRUNC.NTZ R5, R4 ;  /* 0x0000000400057305 */ /* 0x000e24000021f100 */
[----:B0-----:R0:W-:Y:S01]  /*8930*/  STG.E.U16 desc[UR36][R2.64], R5 ;  /* 0x0000000502007986 */ /* 0x0011e2000c101524 */
[----:B------:R-:W-:Y:S05]  /*8940*/  BRA `(.L_x_5972) ;  /* 0x0000000800ec7947 */ /* 0x000fea0003800000 */
.L_x_5968:
        /* <DEDUP_REMOVED lines=8> */
.L_x_5976:
[----:B------:R-:W-:-:S05]  /*89d0*/  F2FP.F16.F32.PACK_AB R4, RZ, R4 ;  /* 0x00000004ff04723e */ /* 0x000fca00000000ff */
[----:B------:R0:W-:Y:S01]  /*89e0*/  STG.E.U16 desc[UR36][R2.64], R4 ;  /* 0x0000000402007986 */ /* 0x0001e2000c101524 */
[----:B------:R-:W-:Y:S05]  /*89f0*/  BRA `(.L_x_5972) ;  /* 0x0000000800c07947 */ /* 0x000fea0003800000 */
.L_x_5975:
        /* <DEDUP_REMOVED lines=9> */
.L_x_5978:
[----:B------:R-:W-:-:S04]  /*8a90*/  F2FP.F16.F32.PACK_AB R5, RZ, R4 ;  /* 0x00000004ff05723e */ /* 0x000fc800000000ff */
[----:B------:R-:W-:-:S05]  /*8aa0*/  PRMT R5, R5, 0x5410, RZ ;  /* 0x0000541005057816 */ /* 0x000fca00000000ff */
[----:B------:R0:W-:Y:S01]  /*8ab0*/  STG.E desc[UR36][R2.64], R5 ;  /* 0x0000000502007986 */ /* 0x0001e2000c101924 */
[----:B------:R-:W-:Y:S05]  /*8ac0*/  BRA `(.L_x_5972) ;  /* 0x00000008008c7947 */ /* 0x000fea0003800000 */
.L_x_5977:
[----:B------:R-:W-:-:S06]  /*8ad0*/  FMUL.FTZ R4, R4, 1 ;  /* 0x3f80000004047820 */ /* 0x000fcc0000410000 */
[----:B------:R-:W0:Y:S02]  /*8ae0*/  F2F.F64.F32 R4, R4 ;  /* 0x0000000400047310 */ /* 0x000e240000201800 */
[----:B0-----:R0:W-:Y:S01]  /*8af0*/  STG.E.64 desc[UR36][R2.64], R4 ;  /* 0x0000000402007986 */ /* 0x0011e2000c101b24 */
[----:B------:R-:W-:Y:S05]  /*8b00*/  BRA `(.L_x_5972) ;  /* 0x00000008007c7947 */ /* 0x000fea0003800000 */
.L_x_5967:
        /* <DEDUP_REMOVED lines=13> */
.L_x_5982:
        /* <DEDUP_REMOVED lines=16> */
.L_x_5985:
[----:B------:R-:W-:-:S04]  /*8ce0*/  SHF.R.U32.HI R4, RZ, 0x18, R4 ;  /* 0x00000018ff047819 */ /* 0x000fc80000011604 */
[----:B------:R-:W-:-:S04]  /*8cf0*/  LOP3.LUT R4, R5, 0x80, R4, 0xf8, !PT ;  /* 0x0000008005047812 */ /* 0x000fc800078ef804 */
[----:B------:R-:W-:-:S07]  /*8d00*/  PRMT R0, R4, 0x7610, R0 ;  /* 0x0000761004007816 */ /* 0x000fce0000000000 */
.L_x_5984:
[----:B------:R-:W-:Y:S05]  /*8d10*/  BSYNC.RECONVERGENT B0 ;  /* 0x0000000000007941 */ /* 0x000fea0003800200 */
.L_x_5983:
[----:B------:R0:W-:Y:S01]  /*8d20*/  STG.E.U8 desc[UR36][R2.64], R0 ;  /* 0x0000000002007986 */ /* 0x0001e2000c101124 */
[----:B------:R-:W-:Y:S05]  /*8d30*/  BRA `(.L_x_5972) ;  /* 0x0000000400f07947 */ /* 0x000fea0003800000 */
.L_x_5981:
        /* <DEDUP_REMOVED lines=16> */
.L_x_5988:
[----:B------:R-:W-:-:S04]  /*8e40*/  SHF.R.U32.HI R4, RZ, 0x18, R4 ;  /* 0x00000018ff047819 */ /* 0x000fc80000011604 */
[----:B------:R-:W-:-:S04]  /*8e50*/  LOP3.LUT R5, R5, 0x80, R4, 0xf8, !PT ;  /* 0x0000008005057812 */ /* 0x000fc800078ef804 */
[----:B------:R-:W-:-:S07]  /*8e60*/  PRMT R0, R5, 0x7610, R0 ;  /* 0x0000761005007816 */ /* 0x000fce0000000000 */
.L_x_5987:
[----:B------:R-:W-:Y:S05]  /*8e70*/  BSYNC.RECONVERGENT B0 ;  /* 0x0000000000007941 */ /* 0x000fea0003800200 */
.L_x_5986:
[----:B------:R0:W-:Y:S01]  /*8e80*/  STG.E.U8 desc[UR36][R2.64], R0 ;  /* 0x0000000002007986 */ /* 0x0001e2000c101124 */
[----:B------:R-:W-:Y:S05]  /*8e90*/  BRA `(.L_x_5972) ;  /* 0x0000000400987947 */ /* 0x000fea0003800000 */
.L_x_5980:
        /* <DEDUP_REMOVED lines=21> */
.L_x_5990:
[----:B------:R-:W0:Y:S02]  /*8ff0*/  F2I.U64.TRUNC R4, R4 ;  /* 0x0000000400047311 */ /* 0x000e24000020d800 */
[----:B0-----:R0:W-:Y:S01]  /*9000*/  STG.E.64 desc[UR36][R2.64], R4 ;  /* 0x0000000402007986 */ /* 0x0011e2000c101b24 */
[----:B------:R-:W-:Y:S05]  /*9010*/  BRA `(.L_x_5972) ;  /* 0x0000000400387947 */ /* 0x000fea0003800000 */
.L_x_5989:
[----:B------:R-:W0:Y:S02]  /*9020*/  F2I.FTZ.U32.TRUNC.NTZ R5, R4 ;  /* 0x0000000400057305 */ /* 0x000e24000021f000 */
[----:B0-----:R0:W-:Y:S01]  /*9030*/  STG.E desc[UR36][R2.64], R5 ;  /* 0x0000000502007986 */ /* 0x0011e2000c101924 */
[----:B------:R-:W-:Y:S05]  /*9040*/  BRA `(.L_x_5972) ;  /* 0x00000004002c7947 */ /* 0x000fea0003800000 */
.L_x_5979:
        /* <DEDUP_REMOVED lines=10> */
.L_x_5992:
[----:B------:R-:W-:Y:S01]  /*90f0*/  FMUL.FTZ R4, R4, 1 ;  /* 0x3f80000004047820 */ /* 0x000fe20000410000 */
[----:B------:R-:W-:-:S05]  /*9100*/  CS2R R6, SRZ ;  /* 0x0000000000067805 */ /* 0x000fca000001ff00 */
[----:B------:R-:W0:Y:S02]  /*9110*/  F2F.F64.F32 R4, R4 ;  /* 0x0000000400047310 */ /* 0x000e240000201800 */
[----:B0-----:R4:W-:Y:S01]  /*9120*/  STG.E.128 desc[UR36][R2.64], R4 ;  /* 0x0000000402007986 */ /* 0x0019e2000c101d24 */
[----:B------:R-:W-:Y:S05]  /*9130*/  BRA `(.L_x_5972) ;  /* 0x0000000000f07947 */ /* 0x000fea0003800000 */
.L_x_5991:
[----:B------:R-:W-:-:S09]  /*9140*/  UISETP.NE.AND UP0, UPT, UR4, 0xf, UPT ;  /* 0x0000000f0400788c */ /* 0x000fd2000bf05270 */
[----:B------:R-:W-:Y:S05]  /*9150*/  BRA.U !UP0, `(.L_x_5993) ;  /* 0x0000000108e07547 */ /* 0x000fea000b800000 */
[----:B------:R-:W-:-:S09]  /*9160*/  UISETP.NE.AND UP0, UPT, UR4, 0x17, UPT ;  /* 0x000000170400788c */ /* 0x000fd2000bf05270 */
[----:B------:R-:W-:Y:S05]  /*9170*/  BRA.U !UP0, `(.L_x_5994) ;  /* 0x00000001088c7547 */ /* 0x000fea000b800000 */
[----:B------:R-:W-:-:S09]  /*9180*/  UISETP.NE.AND UP0, UPT, UR4, 0x18, UPT ;  /* 0x000000180400788c */ /* 0x000fd2000bf05270 */
[----:B------:R-:W-:Y:S05]  /*9190*/  BRA.U !UP0, `(.L_x_5995) ;  /* 0x0000000108447547 */ /* 0x000fea000b800000 */
.L_x_5971:
        /* <DEDUP_REMOVED lines=16> */
.L_x_5996:
[----:B------:R-:W-:Y:S05]  /*92a0*/  BRA `(.L_x_5972) ;  /* 0x0000000000947947 */ /* 0x000fea0003800000 */
.L_x_5995:
        /* <DEDUP_REMOVED lines=12> */
.L_x_5998:
[----:B------:R-:W-:Y:S05]  /*9370*/  BSYNC.RECONVERGENT B0 ;  /* 0x0000000000007941 */ /* 0x000fea0003800200 */
.L_x_5997:
[----:B------:R-:W-:-:S05]  /*9380*/  LOP3.LUT R5, R0, 0x80, R7, 0xf8, !PT ;  /* 0x0000008000057812 */ /* 0x000fca00078ef807 */
[----:B------:R2:W-:Y:S01]  /*9390*/  STG.E.U8 desc[UR36][R2.64], R5 ;  /* 0x0000000502007986 */ /* 0x0005e2000c101124 */
[----:B------:R-:W-:Y:S05]  /*93a0*/  BRA `(.L_x_5972) ;  /* 0x0000000000547947 */ /* 0x000fea0003800000 */
.L_x_5994:
        /* <DEDUP_REMOVED lines=11> */
.L_x_6000:
[----:B------:R-:W-:Y:S01]  /*9460*/  HFMA2 R0, -RZ, RZ, 0, 7.569789886474609375e-06 ;  /* 0x0000007fff007431 */ /* 0x000fe200000001ff */
[----:B------:R-:W-:-:S04]  /*9470*/  ISETP.GT.U32.AND P0, PT, R6, 0x7f800000, PT ;  /* 0x7f8000000600780c */ /* 0x000fc80003f04070 */
[----:B------:R-:W-:-:S09]  /*9480*/  SEL R0, R0, 0x7c, P0 ;  /* 0x0000007c00007807 */ /* 0x000fd20000000000 */
.L_x_6001:
[----:B------:R-:W-:Y:S05]  /*9490*/  BSYNC.RECONVERGENT B0 ;  /* 0x0000000000007941 */ /* 0x000fea0003800200 */
.L_x_5999:
[----:B------:R-:W-:-:S04]  /*94a0*/  SHF.R.U32.HI R5, RZ, 0x18, R4 ;  /* 0x00000018ff057819 */ /* 0x000fc80000011604 */
[----:B------:R-:W-:-:S05]  /*94b0*/  LOP3.LUT R5, R0, 0x80, R5, 0xf8, !PT ;  /* 0x0000008000057812 */ /* 0x000fca00078ef805 */
[----:B------:R1:W-:Y:S01]  /*94c0*/  STG.E.U8 desc[UR36][R2.64], R5 ;  /* 0x0000000502007986 */ /* 0x0003e2000c101124 */
[----:B------:R-:W-:Y:S05]  /*94d0*/  BRA `(.L_x_5972) ;  /* 0x0000000000087947 */ /* 0x000fea0003800000 */
.L_x_5993:
[----:B------:R-:W-:-:S05]  /*94e0*/  F2FP.BF16.F32.PACK_AB R4, RZ, R4 ;  /* 0x00000004ff04723e */ /* 0x000fca00000010ff */
[----:B------:R0:W-:Y:S02]  /*94f0*/  STG.E.U16 desc[UR36][R2.64], R4 ;  /* 0x0000000402007986 */ /* 0x0001e4000c101524 */
.L_x_5972:
[----:B------:R-:W-:-:S07]  /*9500*/  VIADD R17, R17, 0x80 ;  /* 0x0000008011117836 */ /* 0x000fce0000000000 */
.L_x_5937:
[----:B------:R-:W-:Y:S05]  /*9510*/  BSYNC.RECONVERGENT B7 ;  /* 0x0000000000077941 */ /* 0x000fea0003800200 */
.L_x_5936:
[----:B------:R-:W5:Y:S02]  /*9520*/  LDCU UR4, c[0x0][0x380] ;  /* 0x00007000ff0477ac */ /* 0x000f640008000800 */
[----:B-----5:R-:W-:-:S13]  /*9530*/  ISETP.GE.AND P0, PT, R17, UR4, PT ;  /* 0x0000000411007c0c */ /* 0x020fda000bf06270 */
[----:B------:R-:W-:Y:S05]  /*9540*/  @P0 EXIT ;  /* 0x000000000000094d */ /* 0x000fea0003800000 */
[----:B------:R-:W5:Y:S01]  /*9550*/  LDCU UR4, c[0x0][0x388] ;  /* 0x00007100ff0477ac */ /* 0x000f620008000800 */
[----:B0--34-:R-:W-:Y:S01]  /*9560*/  MOV R0, RZ ;  /* 0x000000ff00007202 */ /* 0x019fe20000000f00 */
[----:B------:R-:W-:Y:S01]  /*9570*/  IMAD.MOV.U32 R16, RZ, RZ, RZ ;  /* 0x000000ffff107224 */ /* 0x000fe200078e00ff */
[----:B-----5:R-:W-:-:S09]  /*9580*/  UISETP.NE.AND UP0, UPT, UR4, URZ, UPT ;  /* 0x000000ff0400728c */ /* 0x020fd2000bf05270 */
[----:B------:R-:W-:Y:S05]  /*9590*/  BRA.U !UP0, `(.L_x_6002) ;  /* 0x0000001108a87547 */ /* 0x000fea000b800000 */
[----:B------:R-:W1:Y:S01]  /*95a0*/  LDCU.64 UR4, c[0x0][0x390] ;  /* 0x00007200ff0477ac */ /* 0x000e620008000a00 */
[----:B------:R-:W-:Y:S01]  /*95b0*/  HFMA2 R16, -RZ, RZ, 0, 0 ;  /* 0x00000000ff107431 */ /* 0x000fe200000001ff */
        /* <DEDUP_REMOVED lines=296> */
.L_x_6002:
[----:B------:R-:W1:Y:S01]  /*a840*/  LDCU.128 UR8, c[0x0][0x580] ;  /* 0x0000b000ff0877ac */ /* 0x000e620008000c00 */
[----:B------:R-:W-:Y:S01]  /*a850*/  BSSY.RECONVERGENT B6, `(.L_x_6003) ;  /* 0x00000e7000067945 */ /* 0x000fe20003800200 */
[----:B------:R-:W-:-:S04]  /*a860*/  UPRMT UR4, UR41, 0x9910, URZ ;  /* 0x0000991029047896 */ /* 0x000fc800080000ff */
[----:B------:R-:W-:Y:S01]  /*a870*/  UISETP.GT.AND UP0, UPT, UR4, 0x9, UPT ;  /* 0x000000090400788c */ /* 0x000fe2000bf04270 */
[----:B-12---:R-:W-:Y:S02]  /*a880*/  IADD3 R2, P1, PT, R0, UR10, RZ ;  /* 0x0000000a00027c10 */ /* 0x006fe4000ff3e0ff */
        /* <DEDUP_REMOVED lines=15> */
.L_x_6007:
[----:B------:R-:W2:Y:S02]  /*a980*/  LDG.E.U8 R0, desc[UR36][R2.64] ;  /* 0x0000002402007981 */ /* 0x000ea4000c1e1100 */
[----:B--2---:R-:W-:Y:S01]  /*a990*/  I2FP.F32.U32 R0, R0 ;  /* 0x0000000000007245 */ /* 0x004fe20000201000 */
[----:B------:R-:W-:Y:S06]  /*a9a0*/  BRA `(.L_x_6009) ;  /* 0x0000000c00447947 */ /* 0x000fec0003800000 */
.L_x_6006:
        /* <DEDUP_REMOVED lines=9> */
.L_x_6011:
[----:B------:R-:W2:Y:S02]  /*aa40*/  LDG.E R0, desc[UR36][R2.64] ;  /* 0x0000002402007981 */ /* 0x000ea4000c1e1900 */
[----:B--2---:R-:W-:Y:S01]  /*aa50*/  I2FP.F32.S32 R0, R0 ;  /* 0x0000000000007245 */ /* 0x004fe20000201400 */
[----:B------:R-:W-:Y:S06]  /*aa60*/  BRA `(.L_x_6009) ;  /* 0x0000000c00147947 */ /* 0x000fec0003800000 */
.L_x_6010:
[----:B------:R-:W2:Y:S02]  /*aa70*/  LDG.E.U16 R0, desc[UR36][R2.64] ;  /* 0x0000002402007981 */ /* 0x000ea4000c1e1500 */
[----:B--2---:R-:W4:Y:S01]  /*aa80*/  I2F.S16 R0, R0 ;  /* 0x0000000000007306 */ /* 0x004f220000101400 */
[----:B------:R-:W-:Y:S05]  /*aa90*/  BRA `(.L_x_6009) ;  /* 0x0000000c00087947 */ /* 0x000fea0003800000 */
.L_x_6005:
        /* <DEDUP_REMOVED lines=8> */
.L_x_6013:
[----:B------:R-:W2:Y:S02]  /*ab20*/  LDG.E.U16 R0, desc[UR36][R2.64] ;  /* 0x0000002402007981 */ /* 0x000ea4000c1e1500 */
[----:B--2---:R-:W-:Y:S01]  /*ab30*/  HADD2.F32 R0, -RZ, R0.H0_H0 ;  /* 0x20000000ff007230 */ /* 0x004fe20000004100 */
[----:B------:R-:W-:Y:S06]  /*ab40*/  BRA `(.L_x_6009) ;  /* 0x0000000800dc7947 */ /* 0x000fec0003800000 */
.L_x_6012:
        /* <DEDUP_REMOVED lines=8> */
.L_x_6015:
[----:B------:R-:W2:Y:S02]  /*abd0*/  LDG.E.U16 R0, desc[UR36][R2.64] ;  /* 0x0000002402007981 */ /* 0x000ea4000c1e1500 */
[----:B--2---:R-:W-:Y:S01]  /*abe0*/  HADD2.F32 R0, -RZ, R0.H0_H0 ;  /* 0x20000000ff007230 */ /* 0x004fe20000004100 */
[----:B------:R-:W-:Y:S06]  /*abf0*/  BRA `(.L_x_6009) ;  /* 0x0000000800b07947 */ /* 0x000fec0003800000 */
.L_x_6014:
        /* <DEDUP_REMOVED lines=11> */
.L_x_6004:
        /* <DEDUP_REMOVED lines=12> */
.L_x_6018:
        /* <DEDUP_REMOVED lines=11> */
.L_x_6017:
        /* <DEDUP_REMOVED lines=25> */
.L_x_6020:
        /* <DEDUP_REMOVED lines=12> */
.L_x_6019:
[----:B------:R-:W2:Y:S02]  /*b070*/  LDG.E.U16 R0, desc[UR36][R2.64] ;  /* 0x0000002402007981 */ /* 0x000ea4000c1e1500 */
[----:B--2---:R-:W-:Y:S01]  /*b080*/  IMAD.U32 R0, R0, 0x10000, RZ ;  /* 0x0001000000007824 */ /* 0x004fe200078e00ff */
[----:B------:R-:W-:Y:S06]  /*b090*/  BRA `(.L_x_6009) ;  /* 0x0000000400887947 */ /* 0x000fec0003800000 */
.L_x_6016:
        /* <DEDUP_REMOVED lines=11> */
.L_x_6023:
        /* <DEDUP_REMOVED lines=20> */
.L_x_6025:
[----:B------:R-:W-:Y:S05]  /*b290*/  BSYNC.RECONVERGENT B0 ;  /* 0x0000000000007941 */ /* 0x000fea0003800200 */
.L_x_6024:
[----:B------:R-:W-:Y:S02]  /*b2a0*/  SHF.L.U32 R0, R0, 0x14, RZ ;  /* 0x0000001400007819 */ /* 0x000fe400000006ff */
[----:B------:R-:W-:-:S04]  /*b2b0*/  LEA R2, R2, 0x3b800000, 0x17 ;  /* 0x3b80000002027811 */ /* 0x000fc800078eb8ff */
[----:B------:R-:W-:Y:S01]  /*b2c0*/  LOP3.LUT R0, R2, R0, R7, 0xfe, !PT ;  /* 0x0000000002007212 */ /* 0x000fe200078efe07 */
[----:B------:R-:W-:Y:S06]  /*b2d0*/  BRA `(.L_x_6009) ;  /* 0x0000000000f87947 */ /* 0x000fec0003800000 */
.L_x_6022:
        /* <DEDUP_REMOVED lines=20> */
.L_x_6027:
[----:B------:R-:W-:Y:S05]  /*b420*/  BSYNC.RECONVERGENT B0 ;  /* 0x0000000000007941 */ /* 0x000fea0003800200 */
.L_x_6026:
[----:B------:R-:W-:Y:S01]  /*b430*/  IMAD.SHL.U32 R0, R0, 0x200000, RZ ;  /* 0x0020000000007824 */ /* 0x000fe200078e00ff */
[----:B------:R-:W-:-:S04]  /*b440*/  LEA R2, R2, 0x37800000, 0x17 ;  /* 0x3780000002027811 */ /* 0x000fc800078eb8ff */
[----:B------:R-:W-:Y:S01]  /*b450*/  LOP3.LUT R0, R2, R0, R7, 0xfe, !PT ;  /* 0x0000000002007212 */ /* 0x000fe200078efe07 */
[----:B------:R-:W-:Y:S06]  /*b460*/  BRA `(.L_x_6009) ;  /* 0x0000000000947947 */ /* 0x000fec0003800000 */
.L_x_6021:
        /* <DEDUP_REMOVED lines=11> */
[----:B------:R-:W-:Y:S01]  /*b520*/  @!P0 IMAD.MOV.U32 R0, RZ, RZ, 0x7f800001 ;  /* 0x7f800001ff008424 */ /* 0x000fe200078e00ff */
[----:B------:R-:W-:Y:S01]  /*b530*/  @P0 SHF.L.U32 R0, R2, 0x17, RZ ;  /* 0x0000001702000819 */ /* 0x000fe200000006ff */
[----:B------:R-:W-:Y:S06]  /*b540*/  BRA `(.L_x_6009) ;  /* 0x00000000005c7947 */ /* 0x000fec0003800000 */
.L_x_6008:
        /* <DEDUP_REMOVED lines=16> */
.L_x_6030:
[----:B------:R-:W-:Y:S01]  /*b650*/  MOV R0, RZ ;  /* 0x000000ff00007202 */ /* 0x000fe20000000f00 */
[----:B------:R-:W-:Y:S06]  /*b660*/  BRA `(.L_x_6009) ;  /* 0x0000000000147947 */ /* 0x000fec0003800000 */
.L_x_6029:
[----:B------:R-:W2:Y:S02]  /*b670*/  LDG.E.64 R2, desc[UR36][R2.64] ;  /* 0x0000002402027981 */ /* 0x000ea4000c1e1b00 */
[----:B--2---:R0:W1:Y:S02]  /*b680*/  I2F.U64 R0, R2 ;  /* 0x0000000200007312 */ /* 0x0040640000301000 */
[----:B01----:R-:W-:Y:S05]  /*b690*/  BRA `(.L_x_6009) ;  /* 0x0000000000087947 */ /* 0x003fea0003800000 */
.L_x_6028:
[----:B------:R-:W2:Y:S02]  /*b6a0*/  LDG.E R0, desc[UR36][R2.64] ;  /* 0x0000002402007981 */ /* 0x000ea4000c1e1900 */
[----:B--2---:R-:W-:-:S07]  /*b6b0*/  I2FP.F32.U32 R0, R0 ;  /* 0x0000000000007245 */ /* 0x004fce0000201000 */
.L_x_6009:
[----:B------:R-:W-:Y:S05]  /*b6c0*/  BSYNC.RECONVERGENT B6 ;  /* 0x0000000000067941 */ /* 0x000fea0003800200 */
.L_x_6003:
[----:B012345:R-:W-:Y:S01]  /*b6d0*/  FADD.FTZ.RZ R2, R0, 1 ;  /* 0x3f80000000027421 */ /* 0x03ffe2000001c000 */
[----:B------:R-:W-:Y:S01]  /*b6e0*/  HFMA2 R5, -RZ, RZ, 1.625, 0 ;  /* 0x3e800000ff057431 */ /* 0x000fe200000001ff */
[----:B------:R-:W-:Y:S01]  /*b6f0*/  MOV R7, 0x3d39bf78 ;  /* 0x3d39bf7800077802 */ /* 0x000fe20000000f00 */
[----:B------:R-:W-:Y:S01]  /*b700*/  UPRMT UR4, UR42, 0x9910, URZ ;  /* 0x000099102a047896 */ /* 0x000fe200080000ff */
[----:B------:R-:W-:Y:S01]  /*b710*/  VIADD R2, R2, 0xc0c00000 ;  /* 0xc0c0000002027836 */ /* 0x000fe20000000000 */
[----:B------:R-:W-:Y:S02]  /*b720*/  ISETP.GE.U32.AND P0, PT, R0, 0x7f800000, PT ;  /* 0x7f8000000000780c */ /* 0x000fe40003f06070 */
[----:B------:R-:W-:Y:S02]  /*b730*/  UISETP.GT.AND UP0, UPT, UR4, 0x9, UPT ;  /* 0x000000090400788c */ /* 0x000fe4000bf04270 */
[----:B------:R-:W-:Y:S02]  /*b740*/  LOP3.LUT R3, R2, 0xff800000, RZ, 0xc0, !PT ;  /* 0xff80000002037812 */ /* 0x000fe400078ec0ff */
[----:B------:R-:W-:-:S02]  /*b750*/  ISETP.GT.AND P2, PT, R0, -0x40800000, P0 ;  /* 0xbf8000000000780c */ /* 0x000fc40000744270 */
[----:B------:R-:W-:Y:S01]  /*b760*/  IADD3 R4, PT, PT, -R3, 0x40800000, RZ ;  /* 0x4080000003047810 */ /* 0x000fe20007ffe1ff */
[----:B------:R-:W-:Y:S01]  /*b770*/  IMAD.IADD R2, R0, 0x1, -R3 ;  /* 0x0000000100027824 */ /* 0x000fe200078e0a03 */
[----:B------:R-:W-:-:S03]  /*b780*/  I2FP.F32.S32 R3, R3 ;  /* 0x0000000300037245 */ /* 0x000fc60000201400 */
[----:B------:R-:W-:Y:S01]  /*b790*/  FFMA.FTZ R5, R4, R5, -1 ;  /* 0xbf80000004057423 */ /* 0x000fe20000010005 */
[----:B------:R-:W-:Y:S01]  /*b7a0*/  @P0 FSETP.NEU.FTZ.AND P1, PT, R0, RZ, PT ;  /* 0x000000ff0000020b */ /* 0x000fe20003f3d000 */
        /* <DEDUP_REMOVED lines=14> */
[----:B------:R-:W-:-:S05]  /*b890*/  @P2 FFMA.FTZ R2, R0, R5, +INF ;  /* 0x7f80000000022423 */ /* 0x000fca0000010005 */
        /* <DEDUP_REMOVED lines=13> */
.L_x_6034:
[----:B------:R-:W0:Y:S02]  /*b970*/  F2I.S64.TRUNC R2, R2 ;  /* 0x0000000200027311 */ /* 0x000e24000020d900 */
[----:B0-----:R-:W-:-:S05]  /*b980*/  MOV R5, R2 ;  /* 0x0000000200057202 */ /* 0x001fca0000000f00 */
[----:B------:R-:W-:Y:S01]  /*b990*/  STG.E.U8 desc[UR36][R16.64], R5 ;  /* 0x0000000510007986 */ /* 0x000fe2000c101124 */
[----:B------:R-:W-:Y:S05]  /*b9a0*/  EXIT ;  /* 0x000000000000794d */ /* 0x000fea0003800000 */
.L_x_6033:
        /* <DEDUP_REMOVED lines=9> */
.L_x_6037:
[----:B------:R-:W0:Y:S02]  /*ba40*/  F2I.FTZ.TRUNC.NTZ R3, R2 ;  /* 0x0000000200037305 */ /* 0x000e24000021f100 */
[----:B0-----:R-:W-:Y:S01]  /*ba50*/  STG.E desc[UR36][R16.64], R3 ;  /* 0x0000000310007986 */ /* 0x001fe2000c101924 */
[----:B------:R-:W-:Y:S05]  /*ba60*/  EXIT ;  /* 0x000000000000794d */ /* 0x000fea0003800000 */
.L_x_6036:
[----:B------:R-:W0:Y:S02]  /*ba70*/  F2I.FTZ.TRUNC.NTZ R3, R2 ;  /* 0x0000000200037305 */ /* 0x000e24000021f100 */
[----:B0-----:R-:W-:Y:S01]  /*ba80*/  STG.E.U16 desc[UR36][R16.64], R3 ;  /* 0x0000000310007986 */ /* 0x001fe2000c101524 */
[----:B------:R-:W-:Y:S05]  /*ba90*/  EXIT ;  /* 0x000000000000794d */ /* 0x000fea0003800000 */
.L_x_6032:
        /* <DEDUP_REMOVED lines=8> */
.L_x_6039:
[----:B------:R-:W-:-:S05]  /*bb20*/  F2FP.F16.F32.PACK_AB R2, RZ, R2 ;  /* 0x00000002ff02723e */ /* 0x000fca00000000ff */
[----:B------:R-:W-:Y:S01]  /*bb30*/  STG.E.U16 desc[UR36][R16.64], R2 ;  /* 0x0000000210007986 */ /* 0x000fe2000c101524 */
[----:B------:R-:W-:Y:S05]  /*bb40*/  EXIT ;  /* 0x000000000000794d */ /* 0x000fea0003800000 */
.L_x_6038:
[----:B------:R-:W-:-:S09]  /*bb50*/  UISETP.NE.AND UP0, UPT, UR4, 0x7, UPT ;  /* 0x000000070400788c */ /* 0x000fd2000bf05270 */
[----:B------:R-:W-:Y:S05]  /*bb60*/  BRA.U !UP0, `(.L_x_6040) ;  /* 0x00000001082c7547 */ /* 0x000fea000b800000 */
[----:B------:R-:W-:-:S09]  /*bb70*/  UISETP.NE.AND UP0, UPT, UR4, 0x8, UPT ;  /* 0x000000080400788c */ /* 0x000fd2000bf05270 */
[----:B------:R-:W-:Y:S05]  /*bb80*/  BRA.U !UP0, `(.L_x_6041) ;  /* 0x0000000108147547 */ /* 0x000fea000b800000 */
[----:B------:R-:W-:-:S09]  /*bb90*/  UISETP.NE.AND UP0, UPT, UR4, 0x9, UPT ;  /* 0x000000090400788c */ /* 0x000fd2000bf05270 */
[----:B------:R-:W-:Y:S05]  /*bba0*/  BRA.U UP0, `(.L_x_6035) ;  /* 0x0000000500d07547 */ /* 0x000fea000b800000 */
[----:B------:R-:W-:-:S05]  /*bbb0*/  IMAD.MOV.U32 R3, RZ, RZ, RZ ;  /* 0x000000ffff037224 */ /* 0x000fca00078e00ff */
[----:B------:R-:W-:Y:S01]  /*bbc0*/  STG.E.64 desc[UR36][R16.64], R2 ;  /* 0x0000000210007986 */ /* 0x000fe2000c101b24 */
[----:B------:R-:W-:Y:S05]  /*bbd0*/  EXIT ;  /* 0x000000000000794d */ /* 0x000fea0003800000 */
.L_x_6041:
[----:B------:R-:W-:-:S04]  /*bbe0*/  F2FP.F16.F32.PACK_AB R3, RZ, R2 ;  /* 0x00000002ff03723e */ /* 0x000fc800000000ff */
[----:B------:R-:W-:-:S05]  /*bbf0*/  PRMT R3, R3, 0x5410, RZ ;  /* 0x0000541003037816 */ /* 0x000fca00000000ff */
[----:B------:R-:W-:Y:S01]  /*bc00*/  STG.E desc[UR36][R16.64], R3 ;  /* 0x0000000310007986 */ /* 0x000fe2000c101924 */
[----:B------:R-:W-:Y:S05]  /*bc10*/  EXIT ;  /* 0x000000000000794d */ /* 0x000fea0003800000 */
.L_x_6040:
[----:B------:R-:W-:-:S06]  /*bc20*/  FMUL.FTZ R2, R2, 1 ;  /* 0x3f80000002027820 */ /* 0x000fcc0000410000 */
[----:B------:R-:W0:Y:S02]  /*bc30*/  F2F.F64.F32 R2, R2 ;  /* 0x0000000200027310 */ /* 0x000e240000201800 */
[----:B0-----:R-:W-:Y:S01]  /*bc40*/  STG.E.64 desc[UR36][R16.64], R2 ;  /* 0x0000000210007986 */ /* 0x001fe2000c101b24 */
[----:B------:R-:W-:Y:S05]  /*bc50*/  EXIT ;  /* 0x000000000000794d */ /* 0x000fea0003800000 */
.L_x_6031:
        /* <DEDUP_REMOVED lines=13> */
.L_x_6045:
        /* <DEDUP_REMOVED lines=16> */
.L_x_6048:
[----:B------:R-:W-:-:S04]  /*be30*/  SHF.R.U32.HI R2, RZ, 0x18, R2 ;  /* 0x00000018ff027819 */ /* 0x000fc80000011602 */
[----:B------:R-:W-:-:S04]  /*be40*/  LOP3.LUT R2, R3, 0x80, R2, 0xf8, !PT ;  /* 0x0000008003027812 */ /* 0x000fc800078ef802 */
[----:B------:R-:W-:-:S07]  /*be50*/  PRMT R8, R2, 0x7610, R8 ;  /* 0x0000761002087816 */ /* 0x000fce0000000008 */
.L_x_6047:
[----:B------:R-:W-:Y:S05]  /*be60*/  BSYNC.RECONVERGENT B0 ;  /* 0x0000000000007941 */ /* 0x000fea0003800200 */
.L_x_6046:
[----:B------:R-:W-:Y:S01]  /*be70*/  STG.E.U8 desc[UR36][R16.64], R8 ;  /* 0x0000000810007986 */ /* 0x000fe2000c101124 */
[----:B------:R-:W-:Y:S05]  /*be80*/  EXIT ;  /* 0x000000000000794d */ /* 0x000fea0003800000 */
.L_x_6044:
        /* <DEDUP_REMOVED lines=16> */
.L_x_6051:
[----:B------:R-:W-:-:S04]  /*bf90*/  SHF.R.U32.HI R2, RZ, 0x18, R2 ;  /* 0x00000018ff027819 */ /* 0x000fc80000011602 */
[----:B------:R-:W-:-:S04]  /*bfa0*/  LOP3.LUT R3, R3, 0x80, R2, 0xf8, !PT ;  /* 0x0000008003037812 */ /* 0x000fc800078ef802 */
[----:B------:R-:W-:-:S07]  /*bfb0*/  PRMT R8, R3, 0x7610, R8 ;  /* 0x0000761003087816 */ /* 0x000fce0000000008 */
.L_x_6050:
[----:B------:R-:W-:Y:S05]  /*bfc0*/  BSYNC.RECONVERGENT B0 ;  /* 0x0000000000007941 */ /* 0x000fea0003800200 */
.L_x_6049:
[----:B------:R-:W-:Y:S01]  /*bfd0*/  STG.E.U8 desc[UR36][R16.64], R8 ;  /* 0x0000000810007986 */ /* 0x000fe2000c101124 */
[----:B------:R-:W-:Y:S05]  /*bfe0*/  EXIT ;  /* 0x000000000000794d */ /* 0x000fea0003800000 */
.L_x_6043:
        /* <DEDUP_REMOVED lines=21> */
.L_x_6053:
[----:B------:R-:W0:Y:S02]  /*c140*/  F2I.U64.TRUNC R2, R2 ;  /* 0x0000000200027311 */ /* 0x000e24000020d800 */
[----:B0-----:R-:W-:Y:S01]  /*c150*/  STG.E.64 desc[UR36][R16.64], R2 ;  /* 0x0000000210007986 */ /* 0x001fe2000c101b24 */
[----:B------:R-:W-:Y:S05]  /*c160*/  EXIT ;  /* 0x000000000000794d */ /* 0x000fea0003800000 */
.L_x_6052:
[----:B------:R-:W0:Y:S02]  /*c170*/  F2I.FTZ.U32.TRUNC.NTZ R3, R2 ;  /* 0x0000000200037305 */ /* 0x000e24000021f000 */
[----:B0-----:R-:W-:Y:S01]  /*c180*/  STG.E desc[UR36][R16.64], R3 ;  /* 0x0000000310007986 */ /* 0x001fe2000c101924 */
[----:B------:R-:W-:Y:S05]  /*c190*/  EXIT ;  /* 0x000000000000794d */ /* 0x000fea0003800000 */
.L_x_6042:
        /* <DEDUP_REMOVED lines=8> */
[----:B------:R-:W-:Y:S01]  /*c220*/  STG.E.U8 desc[UR36][R16.64], R3 ;  /* 0x0000000310007986 */ /* 0x000fe2000c101124 */
[----:B------:R-:W-:Y:S05]  /*c230*/  EXIT ;  /* 0x000000000000794d */ /* 0x000fea0003800000 */
.L_x_6055:
[----:B------:R-:W-:Y:S01]  /*c240*/  FMUL.FTZ R4, R2, 1 ;  /* 0x3f80000002047820 */ /* 0x000fe20000410000 */
[----:B------:R-:W-:-:S05]  /*c250*/  CS2R R6, SRZ ;  /* 0x0000000000067805 */ /* 0x000fca000001ff00 */
[----:B------:R-:W0:Y:S02]  /*c260*/  F2F.F64.F32 R4, R4 ;  /* 0x0000000400047310 */ /* 0x000e240000201800 */
[----:B0-----:R-:W-:Y:S01]  /*c270*/  STG.E.128 desc[UR36][R16.64], R4 ;  /* 0x0000000410007986 */ /* 0x001fe2000c101d24 */
[----:B------:R-:W-:Y:S05]  /*c280*/  EXIT ;  /* 0x000000000000794d */ /* 0x000fea0003800000 */
.L_x_6054:
[----:B------:R-:W-:-:S09]  /*c290*/  UISETP.NE.AND UP0, UPT, UR4, 0xf, UPT ;  /* 0x0000000f0400788c */ /* 0x000fd2000bf05270 */
[----:B------:R-:W-:Y:S05]  /*c2a0*/  BRA.U !UP0, `(.L_x_6056) ;  /* 0x0000000108e07547 */ /* 0x000fea000b800000 */
[----:B------:R-:W-:-:S09]  /*c2b0*/  UISETP.NE.AND UP0, UPT, UR4, 0x17, UPT ;  /* 0x000000170400788c */ /* 0x000fd2000bf05270 */
[----:B------:R-:W-:Y:S05]  /*c2c0*/  BRA.U !UP0, `(.L_x_6057) ;  /* 0x00000001088c7547 */ /* 0x000fea000b800000 */
[----:B------:R-:W-:-:S09]  /*c2d0*/  UISETP.NE.AND UP0, UPT, UR4, 0x18, UPT ;  /* 0x000000180400788c */ /* 0x000fd2000bf05270 */
[----:B------:R-:W-:Y:S05]  /*c2e0*/  BRA.U !UP0, `(.L_x_6058) ;  /* 0x0000000108447547 */ /* 0x000fea000b800000 */
.L_x_6035:
        /* <DEDUP_REMOVED lines=16> */
.L_x_6059:
[----:B------:R-:W-:Y:S05]  /*c3f0*/  EXIT ;  /* 0x000000000000794d */ /* 0x000fea0003800000 */
.L_x_6058:
        /* <DEDUP_REMOVED lines=12> */
.L_x_6061:
[----:B------:R-:W-:Y:S05]  /*c4c0*/  BSYNC.RECONVERGENT B0 ;  /* 0x0000000000007941 */ /* 0x000fea0003800200 */
.L_x_6060:
[----:B------:R-:W-:-:S05]  /*c4d0*/  LOP3.LUT R3, R0, 0x80, R5, 0xf8, !PT ;  /* 0x0000008000037812 */ /* 0x000fca00078ef805 */
[----:B------:R-:W-:Y:S01]  /*c4e0*/  STG.E.U8 desc[UR36][R16.64], R3 ;  /* 0x0000000310007986 */ /* 0x000fe2000c101124 */
[----:B------:R-:W-:Y:S05]  /*c4f0*/  EXIT ;  /* 0x000000000000794d */ /* 0x000fea0003800000 */
.L_x_6057:
        /* <DEDUP_REMOVED lines=11> */
.L_x_6063:
[----:B------:R-:W-:Y:S01]  /*c5b0*/  HFMA2 R0, -RZ, RZ, 0, 7.569789886474609375e-06 ;  /* 0x0000007fff007431 */ /* 0x000fe200000001ff */
[----:B------:R-:W-:-:S04]  /*c5c0*/  ISETP.GT.U32.AND P0, PT, R4, 0x7f800000, PT ;  /* 0x7f8000000400780c */ /* 0x000fc80003f04070 */
[----:B------:R-:W-:-:S09]  /*c5d0*/  SEL R0, R0, 0x7c, P0 ;  /* 0x0000007c00007807 */ /* 0x000fd20000000000 */
.L_x_6064:
[----:B------:R-:W-:Y:S05]  /*c5e0*/  BSYNC.RECONVERGENT B0 ;  /* 0x0000000000007941 */ /* 0x000fea0003800200 */
.L_x_6062:
[----:B------:R-:W-:-:S04]  /*c5f0*/  SHF.R.U32.HI R3, RZ, 0x18, R2 ;  /* 0x00000018ff037819 */ /* 0x000fc80000011602 */
[----:B------:R-:W-:-:S05]  /*c600*/  LOP3.LUT R3, R0, 0x80, R3, 0xf8, !PT ;  /* 0x0000008000037812 */ /* 0x000fca00078ef803 */
[----:B------:R-:W-:Y:S01]  /*c610*/  STG.E.U8 desc[UR36][R16.64], R3 ;  /* 0x0000000310007986 */ /* 0x000fe2000c101124 */
[----:B------:R-:W-:Y:S05]  /*c620*/  EXIT ;  /* 0x000000000000794d */ /* 0x000fea0003800000 */
.L_x_6056:
[----:B------:R-:W-:-:S05]  /*c630*/  F2FP.BF16.F32.PACK_AB R2, RZ, R2 ;  /* 0x00000002ff02723e */ /* 0x000fca00000010ff */
[----:B------:R-:W-:Y:S01]  /*c640*/  STG.E.U16 desc[UR36][R16.64], R2 ;  /* 0x0000000210007986 */ /* 0x000fe2000c101524 */
[----:B------:R-:W-:Y:S05]  /*c650*/  EXIT ;  /* 0x000000000000794d */ /* 0x000fea0003800000 */
.L_x_6065:
        /* <DEDUP_REMOVED lines=10> */
.L_x_12217:


//--------------------- .text._ZN2at6native27unrolled_elementwise_kernelIZZZNS0_17log1p_kernel_cudaERNS_18TensorIteratorBaseEENKUlvE_clEvENKUlvE0_clEvEUlfE_St5arrayIPcLm2EELi4E23TrivialOffsetCalculatorILi1EjESB_NS0_6memory12LoadWithCastILi1EEENSC_13StoreWithCastILi1EEEEEviT_T0_T2_T3_T4_T5_ --------------------------
	.section	.text._ZN2at6native27unrolled_elementwise_kernelIZZZNS0_17log1p_kernel_cudaERNS_18TensorIteratorBaseEENKUlvE_clEvENKUlvE0_clEvEUlfE_St5arrayIPcLm2EELi4E23TrivialOffsetCalculatorILi1EjESB_NS0_6memory12LoadWithCastILi1EEENSC_13StoreWithCastILi1EEEEEviT_T0_T2_T3_T4_T5_,"ax",@progbits
	.align	128
        .global         _ZN2at6native27unrolled_elementwise_kernelIZZZNS0_17log1p_kernel_cudaERNS_18TensorIteratorBaseEENKUlvE_clEvENKUlvE0_clEvEUlfE_St5arrayIPcLm2EELi4E23TrivialOffsetCalculatorILi1EjESB_NS0_6memory12LoadWithCastILi1EEENSC_13StoreWithCastILi1EEEEEviT_T0_T2_T3_T4_T5_
        .type           _ZN2at6native27unrolled_elementwise_kernelIZZZNS0_17log1p_kernel_cudaERNS_18TensorIteratorBaseEENKUlvE_clEvENKUlvE0_clEvEUlfE_St5arrayIPcLm2EELi4E23TrivialOffsetCalculatorILi1EjESB_NS0_6memory12LoadWithCastILi1EEENSC_13StoreWithCastILi1EEEEEviT_T0_T2_T3_T4_T5_,@function
        .size           _ZN2at6native27unrolled_elementwise_kernelIZZZNS0_17log1p_kernel_cudaERNS_18TensorIteratorBaseEENKUlvE_clEvENKUlvE0_clEvEUlfE_St5arrayIPcLm2EELi4E23TrivialOffsetCalculatorILi1EjESB_NS0_6memory12LoadWithCastILi1EEENSC_13StoreWithCastILi1EEEEEviT_T0_T2_T3_T4_T5_,(.L_x_12218 - _ZN2at6native27unrolled_elementwise_kernelIZZZNS0_17log1p_kernel_cudaERNS_18TensorIteratorBaseEENKUlvE_clEvENKUlvE0_clEvEUlfE_St5arrayIPcLm2EELi4E23TrivialOffsetCalculatorILi1EjESB_NS0_6memory12LoadWithCastILi1EEENSC_13StoreWithCastILi1EEEEEviT_T0_T2_T3_T4_T5_)
        .other          _ZN2at6native27unrolled_elementwise_kernelIZZZNS0_17log1p_kernel_cudaERNS_18TensorIteratorBaseEENKUlvE_clEvENKUlvE0_clEvEUlfE_St5arrayIPcLm2EELi4E23TrivialOffsetCalculatorILi1EjESB_NS0_6memory12LoadWithCastILi1EEENSC_13StoreWithCastILi1EEEEEviT_T0_T2_T3_T4_T5_,@"STO_CUDA_ENTRY STV_DEFAULT"
_ZN2at6native27unrolled_elementwise_kernelIZZZNS0_17log1p_kernel_cudaERNS_18TensorIteratorBaseEENKUlvE_clEvENKUlvE0_clEvEUlfE_St5arrayIPcLm2EELi4E23TrivialOffsetCalculatorILi1EjESB_NS0_6memory12LoadWithCastILi1EEENSC_13StoreWithCastILi1EEEEEviT_T0_T2_T3_T4_T5_:
.text._ZN2at6native27unrolled_elementwise_kernelIZZZNS0_17log1p_kernel_cudaERNS_18TensorIteratorBaseEENKUlvE_clEvENKUlvE0_clEvEUlfE_St5arrayIPcLm2EELi4E23TrivialOffsetCalculatorILi1EjESB_NS0_6memory12LoadWithCastILi1EEENSC_13StoreWithCastILi1EEEEEviT_T0_T2_T3_T4_T5_:
        /* <DEDUP_REMOVED lines=33> */
.L_x_6072:
[----:B------:R-:W2:Y:S02]  /*0210*/  LDG.E.U8 R4, desc[UR36][R4.64] ;  /* 0x0000002404047981 */ /* 0x000ea4000c1e1100 */
[----:B--2---:R-:W-:Y:S01]  /*0220*/  I2FP.F32.U32 R22, R4 ;  /* 0x0000000400167245 */ /* 0x004fe20000201000 */
[----:B------:R-:W-:Y:S06]  /*0230*/  BRA `(.L_x_6074) ;  /* 0x0000000c00487947 */ /* 0x000fec0003800000 */
.L_x_6071:
        /* <DEDUP_REMOVED lines=9> */
.L_x_6076:
[----:B------:R-:W2:Y:S02]  /*02d0*/  LDG.E R4, desc[UR36][R4.64] ;  /* 0x0000002404047981 */ /* 0x000ea4000c1e1900 */
[----:B--2---:R-:W-:Y:S01]  /*02e0*/  I2FP.F32.S32 R22, R4 ;  /* 0x0000000400167245 */ /* 0x004fe20000201400 */
[----:B------:R-:W-:Y:S06]  /*02f0*/  BRA `(.L_x_6074) ;  /* 0x0000000c00187947 */ /* 0x000fec0003800000 */
.L_x_6075:
[----:B------:R-:W2:Y:S02]  /*0300*/  LDG.E.U16 R4, desc[UR36][R4.64] ;  /* 0x0000002404047981 */ /* 0x000ea4000c1e1500 */
[----:B--2---:R0:W1:Y:S01]  /*0310*/  I2F.S16 R22, R4 ;  /* 0x0000000400167306 */ /* 0x0040620000101400 */
[----:B------:R-:W-:Y:S05]  /*0320*/  BRA `(.L_x_6074) ;  /* 0x0000000c000c7947 */ /* 0x000fea0003800000 */
.L_x_6070:
        /* <DEDUP_REMOVED lines=8> */
.L_x_6078:
[----:B------:R-:W2:Y:S02]  /*03b0*/  LDG.E.U16 R4, desc[UR36][R4.64] ;  /* 0x0000002404047981 */ /* 0x000ea4000c1e1500 */
[----:B--2---:R-:W-:Y:S01]  /*03c0*/  HADD2.F32 R22, -RZ, R4.H0_H0 ;  /* 0x20000004ff167230 */ /* 0x004fe20000004100 */
[----:B------:R-:W-:Y:S06]  /*03d0*/  BRA `(.L_x_6074) ;  /* 0x0000000800e07947 */ /* 0x000fec0003800000 */
.L_x_6077:
        /* <DEDUP_REMOVED lines=8> */
.L_x_6080:
[----:B------:R-:W2:Y:S02]  /*0460*/  LDG.E.U16 R4, desc[UR36][R4.64] ;  /* 0x0000002404047981 */ /* 0x000ea4000c1e1500 */
[----:B--2---:R-:W-:Y:S01]  /*0470*/  HADD2.F32 R22, -RZ, R4.H0_H0 ;  /* 0x20000004ff167230 */ /* 0x004fe20000004100 */
[----:B------:R-:W-:Y:S06]  /*0480*/  BRA `(.L_x_6074) ;  /* 0x0000000800b47947 */ /* 0x000fec0003800000 */
.L_x_6079:
        /* <DEDUP_REMOVED lines=11> */
.L_x_6069:
        /* <DEDUP_REMOVED lines=12> */
.L_x_6083:
        /* <DEDUP_REMOVED lines=11> */
.L_x_6082:
        /* <DEDUP_REMOVED lines=25> */
.L_x_6085:
        /* <DEDUP_REMOVED lines=13> */
.L_x_6084:
[----:B------:R-:W2:Y:S02]  /*0910*/  LDG.E.U16 R4, desc[UR36][R4.64] ;  /* 0x0000002404047981 */ /* 0x000ea4000c1e1500 */
[----:B--2---:R-:W-:Y:S01]  /*0920*/  IMAD.U32 R22, R4, 0x10000, RZ ;  /* 0x0001000004167824 */ /* 0x004fe200078e00ff */
[----:B------:R-:W-:Y:S06]  /*0930*/  BRA `(.L_x_6074) ;  /* 0x0000000400887947 */ /* 0x000fec0003800000 */
.L_x_6081:
        /* <DEDUP_REMOVED lines=11> */
.L_x_6088:
        /* <DEDUP_REMOVED lines=20> */
.L_x_6090:
[----:B------:R-:W-:Y:S05]  /*0b30*/  BSYNC.RECONVERGENT B0 ;  /* 0x0000000000007941 */ /* 0x000fea0003800200 */
.L_x_6089:
[----:B------:R-:W-:Y:S01]  /*0b40*/  IMAD.SHL.U32 R0, R0, 0x100000, RZ ;  /* 0x0010000000007824 */ /* 0x000fe200078e00ff */
[----:B------:R-:W-:-:S04]  /*0b50*/  LEA R3, R3, 0x3b800000, 0x17 ;  /* 0x3b80000003037811 */ /* 0x000fc800078eb8ff */
[----:B------:R-:W-:Y:S01]  /*0b60*/  LOP3.LUT R22, R3, R0, R7, 0xfe, !PT ;  /* 0x0000000003167212 */ /* 0x000fe200078efe07 */
[----:B------:R-:W-:Y:S06]  /*0b70*/  BRA `(.L_x_6074) ;  /* 0x0000000000f87947 */ /* 0x000fec0003800000 */
.L_x_6087:
        /* <DEDUP_REMOVED lines=20> */
.L_x_6092:
[----:B------:R-:W-:Y:S05]  /*0cc0*/  BSYNC.RECONVERGENT B0 ;  /* 0x0000000000007941 */ /* 0x000fea0003800200 */
.L_x_6091:
[----:B------:R-:W-:Y:S01]  /*0cd0*/  IMAD.SHL.U32 R0, R0, 0x200000, RZ ;  /* 0x0020000000007824 */ /* 0x000fe200078e00ff */
[----:B------:R-:W-:-:S04]  /*0ce0*/  LEA R3, R3, 0x37800000, 0x17 ;  /* 0x3780000003037811 */ /* 0x000fc800078eb8ff */
[----:B------:R-:W-:Y:S01]  /*0cf0*/  LOP3.LUT R22, R3, R0, R7, 0xfe, !PT ;  /* 0x0000000003167212 */ /* 0x000fe200078efe07 */
[----:B------:R-:W-:Y:S06]  /*0d00*/  BRA `(.L_x_6074) ;  /* 0x0000000000947947 */ /* 0x000fec0003800000 */
.L_x_6086:
[----:B------:R-:W-:-:S09]  /*0d10*/  UISETP.NE.AND UP0, UPT, UR4, 0x1c, UPT ;  /* 0x0000001c0400788c */ /* 0x000fd2000bf05270 */
[----:B------:R-:W-:Y:S05]  /*0d20*/  BRA.U !UP0, `(.L_x_6093) ;  /* 0x0000000108847547 */ /* 0x000fea000b800000 */
[----:B------:R-:W-:-:S09]  /*0d30*/  UISETP.NE.AND UP0, UPT, UR4, 0x1d, UPT ;  /* 0x0000001d0400788c */ /* 0x000fd2000bf05270 */
[----:B------:R-:W-:Y:S05]  /*0d40*/  BRA.U !UP0, `(.L_x_6094) ;  /* 0x0000000108707547 */ /* 0x000fea000b800000 */
[----:B------:R-:W-:-:S09]  /*0d50*/  UISETP.NE.AND UP0, UPT, UR4, 0x2c, UPT ;  /* 0x0000002c0400788c */ /* 0x000fd2000bf05270 */
[----:B------:R-:W-:Y:S05]  /*0d60*/  BRA.U !UP0, `(.L_x_6095) ;  /* 0x0000000108487547 */ /* 0x000fea000b800000 */
.L_x_6073:
        /* <DEDUP_REMOVED lines=16> */
.L_x_6096:
[----:B------:R-:W-:Y:S01]  /*0e70*/  IMAD.MOV.U32 R22, RZ, RZ, RZ ;  /* 0x000000ffff167224 */ /* 0x000fe200078e00ff */
[----:B------:R-:W-:Y:S06]  /*0e80*/  BRA `(.L_x_6074) ;  /* 0x0000000000347947 */ /* 0x000fec0003800000 */
.L_x_6095:
        /* <DEDUP_REMOVED lines=8> */
.L_x_6094:
[----:B------:R-:W2:Y:S02]  /*0f10*/  LDG.E.64 R22, desc[UR36][R4.64] ;  /* 0x0000002404167981 */ /* 0x000ea4000c1e1b00 */
[----:B--2---:R0:W1:Y:S02]  /*0f20*/  I2F.U64 R22, R22 ;  /* 0x0000001600167312 */ /* 0x0040640000301000 */
[----:B01----:R-:W-:Y:S05]  /*0f30*/  BRA `(.L_x_6074) ;  /* 0x0000000000087947 */ /* 0x003fea0003800000 */
.L_x_6093:
[----:B------:R-:W2:Y:S02]  /*0f40*/  LDG.E R4, desc[UR36][R4.64] ;  /* 0x0000002404047981 */ /* 0x000ea4000c1e1900 */
[----:B--2---:R-:W-:-:S07]  /*0f50*/  I2FP.F32.U32 R22, R4 ;  /* 0x0000000400167245 */ /* 0x004fce0000201000 */
.L_x_6074:
[----:B------:R-:W-:Y:S05]  /*0f60*/  BSYNC.RECONVERGENT B6 ;  /* 0x0000000000067941 */ /* 0x000fea0003800200 */
.L_x_6068:
[----:B------:R-:W-:-:S07]  /*0f70*/  VIADD R16, R19, 0x80 ;  /* 0x0000008013107836 */ /* 0x000fce0000000000 */
.L_x_6067:
[----:B------:R-:W-:Y:S05]  /*0f80*/  BSYNC.RECONVERGENT B7 ;  /* 0x0000000000077941 */ /* 0x000fea0003800200 */
.L_x_6066:
        /* <DEDUP_REMOVED lines=25> */
.L_x_6103:
[----:B------:R-:W2:Y:S02]  /*1120*/  LDG.E.U8 R4, desc[UR36][R4.64] ;  /* 0x0000002404047981 */ /* 0x000ea4000c1e1100 */
[----:B--2---:R-:W-:Y:S01]  /*1130*/  I2FP.F32.U32 R24, R4 ;  /* 0x0000000400187245 */ /* 0x004fe20000201000 */
[----:B------:R-:W-:Y:S06]  /*1140*/  BRA `(.L_x_6105) ;  /* 0x0000000c00487947 */ /* 0x000fec0003800000 */
.L_x_6102:
        /* <DEDUP_REMOVED lines=9> */
.L_x_6107:
[----:B------:R-:W2:Y:S02]  /*11e0*/  LDG.E R4, desc[UR36][R4.64] ;  /* 0x0000002404047981 */ /* 0x000ea4000c1e1900 */
[----:B--2---:R-:W-:Y:S01]  /*11f0*/  I2FP.F32.S32 R24, R4 ;  /* 0x0000000400187245 */ /* 0x004fe20000201400 */
[----:B------:R-:W-:Y:S06]  /*1200*/  BRA `(.L_x_6105) ;  /* 0x0000000c00187947 */ /* 0x000fec0003800000 */
.L_x_6106:
[----:B------:R-:W2:Y:S02]  /*1210*/  LDG.E.U16 R4, desc[UR36][R4.64] ;  /* 0x0000002404047981 */ /* 0x000ea4000c1e1500 */
[----:B--2---:R0:W2:Y:S01]  /*1220*/  I2F.S16 R24, R4 ;  /* 0x0000000400187306 */ /* 0x0040a20000101400 */
[----:B------:R-:W-:Y:S05]  /*1230*/  BRA `(.L_x_6105) ;  /* 0x0000000c000c7947 */ /* 0x000fea0003800000 */
.L_x_6101:
        /* <DEDUP_REMOVED lines=8> */
.L_x_6109:
[----:B------:R-:W2:Y:S02]  /*12c0*/  LDG.E.U16 R4, desc[UR36][R4.64] ;  /* 0x0000002404047981 */ /* 0x000ea4000c1e1500 */
[----:B--2---:R-:W-:Y:S01]  /*12d0*/  HADD2.F32 R24, -RZ, R4.H0_H0 ;  /* 0x20000004ff187230 */ /* 0x004fe20000004100 */
[----:B------:R-:W-:Y:S06]  /*12e0*/  BRA `(.L_x_6105) ;  /* 0x0000000800e07947 */ /* 0x000fec0003800000 */
.L_x_6108:
        /* <DEDUP_REMOVED lines=8> */
.L_x_6111:
[----:B------:R-:W2:Y:S02]  /*1370*/  LDG.E.U16 R4, desc[UR36][R4.64] ;  /* 0x0000002404047981 */ /* 0x000ea4000c1e1500 */
[----:B--2---:R-:W-:Y:S01]  /*1380*/  HADD2.F32 R24, -RZ, R4.H0_H0 ;  /* 0x20000004ff187230 */ /* 0x004fe20000004100 */
[----:B------:R-:W-:Y:S06]  /*1390*/  BRA `(.L_x_6105) ;  /* 0x0000000800b47947 */ /* 0x000fec0003800000 */
.L_x_6110:
        /* <DEDUP_REMOVED lines=11> */
.L_x_6100:
        /* <DEDUP_REMOVED lines=12> */
.L_x_6114:
        /* <DEDUP_REMOVED lines=11> */
.L_x_6113:
        /* <DEDUP_REMOVED lines=25> */
.L_x_6116:
        /* <DEDUP_REMOVED lines=13> */
.L_x_6115:
[----:B------:R-:W2:Y:S02]  /*1820*/  LDG.E.U16 R4, desc[UR36][R4.64] ;  /* 0x0000002404047981 */ /* 0x000ea4000c1e1500 */
[----:B--2---:R-:W-:Y:S01]  /*1830*/  IMAD.U32 R24, R4, 0x10000, RZ ;  /* 0x0001000004187824 */ /* 0x004fe200078e00ff */
[----:B------:R-:W-:Y:S06]  /*1840*/  BRA `(.L_x_6105) ;  /* 0x0000000400887947 */ /* 0x000fec0003800000 */
.L_x_6112:
        /* <DEDUP_REMOVED lines=11> */
.L_x_6119:
        /* <DEDUP_REMOVED lines=20> */
.L_x_6121:
[----:B------:R-:W-:Y:S05]  /*1a40*/  BSYNC.RECONVERGENT B0 ;  /* 0x0000000000007941 */ /* 0x000fea0003800200 */
.L_x_6120:
[----:B------:R-:W-:Y:S01]  /*1a50*/  IMAD.SHL.U32 R0, R0, 0x100000, RZ ;  /* 0x0010000000007824 */ /* 0x000fe200078e00ff */
[----:B------:R-:W-:-:S04]  /*1a60*/  LEA R3, R3, 0x3b800000, 0x17 ;  /* 0x3b80000003037811 */ /* 0x000fc800078eb8ff */
[----:B------:R-:W-:Y:S01]  /*1a70*/  LOP3.LUT R24, R3, R0, R7, 0xfe, !PT ;  /* 0x0000000003187212 */ /* 0x000fe200078efe07 */
[----:B------:R-:W-:Y:S06]  /*1a80*/  BRA `(.L_x_6105) ;  /* 0x0000000000f87947 */ /* 0x000fec0003800000 */
.L_x_6118:
        /* <DEDUP_REMOVED lines=20> */
.L_x_6123:
[----:B------:R-:W-:Y:S05]  /*1bd0*/  BSYNC.RECONVERGENT B0 ;  /* 0x0000000000007941 */ /* 0x000fea0003800200 */
.L_x_6122:
[----:B------:R-:W-:Y:S01]  /*1be0*/  IMAD.SHL.U32 R0, R0, 0x200000, RZ ;  /* 0x0020000000007824 */ /* 0x000fe200078e00ff */
[----:B------:R-:W-:-:S04]  /*1bf0*/  LEA R3, R3, 0x37800000, 0x17 ;  /* 0x3780000003037811 */ /* 0x000fc800078eb8ff */
[----:B------:R-:W-:Y:S01]  /*1c00*/  LOP3.LUT R24, R3, R0, R7, 0xfe, !PT ;  /* 0x0000000003187212 */ /* 0x000fe200078efe07 */
[----:B------:R-:W-:Y:S06]  /*1c10*/  BRA `(.L_x_6105) ;  /* 0x0000000000947947 */ /* 0x000fec0003800000 */
.L_x_6117:
        /* <DEDUP_REMOVED lines=14> */
.L_x_6104:
        /* <DEDUP_REMOVED lines=16> */
.L_x_6126:
[----:B------:R-:W-:Y:S01]  /*1e00*/  IMAD.MOV.U32 R24, RZ, RZ, RZ ;  /* 0x000000ffff187224 */ /* 0x000fe200078e00ff */
[----:B------:R-:W-:Y:S06]  /*1e10*/  BRA `(.L_x_6105) ;  /* 0x0000000000147947 */ /* 0x000fec0003800000 */
.L_x_6125:
[----:B------:R-:W2:Y:S02]  /*1e20*/  LDG.E.64 R24, desc[UR36][R4.64] ;  /* 0x0000002404187981 */ /* 0x000ea4000c1e1b00 */
[----:B--2---:R0:W2:Y:S02]  /*1e30*/  I2F.U64 R24, R24 ;  /* 0x0000001800187312 */ /* 0x0040a40000301000 */
[----:B0-2---:R-:W-:Y:S05]  /*1e40*/  BRA `(.L_x_6105) ;  /* 0x0000000000087947 */ /* 0x005fea0003800000 */
.L_x_6124:
[----:B------:R-:W2:Y:S02]  /*1e50*/  LDG.E R4, desc[UR36][R4.64] ;  /* 0x0000002404047981 */ /* 0x000ea4000c1e1900 */
[----:B--2---:R-:W-:-:S07]  /*1e60*/  I2FP.F32.U32 R24, R4 ;  /* 0x0000000400187245 */ /* 0x004fce0000201000 */
.L_x_6105:
[----:B------:R-:W-:Y:S05]  /*1e70*/  BSYNC.RECONVERGENT B6 ;  /* 0x0000000000067941 */ /* 0x000fea0003800200 */
.L_x_6099:
[----:B------:R-:W-:-:S07]  /*1e80*/  VIADD R16, R16, 0x80 ;  /* 0x0000008010107836 */ /* 0x000fce0000000000 */
.L_x_6098:
[----:B------:R-:W-:Y:S05]  /*1e90*/  BSYNC.RECONVERGENT B7 ;  /* 0x0000000000077941 */ /* 0x000fea0003800200 */
.L_x_6097:
        /* <DEDUP_REMOVED lines=25> */
.L_x_6133:
[----:B------:R-:W2:Y:S02]  /*2030*/  LDG.E.U8 R4, desc[UR36][R4.64] ;  /* 0x0000002404047981 */ /* 0x000ea4000c1e1100 */
[----:B--2---:R-:W-:Y:S01]  /*2040*/  I2FP.F32.U32 R18, R4 ;  /* 0x0000000400127245 */ /* 0x004fe20000201000 */
[----:B------:R-:W-:Y:S06]  /*2050*/  BRA `(.L_x_6135) ;  /* 0x0000000c00487947 */ /* 0x000fec0003800000 */
.L_x_6132:
        /* <DEDUP_REMOVED lines=9> */
.L_x_6137:
[----:B------:R-:W2:Y:S02]  /*20f0*/  LDG.E R4, desc[UR36][R4.64] ;  /* 0x0000002404047981 */ /* 0x000ea4000c1e1900 */
[----:B--2---:R-:W-:Y:S01]  /*2100*/  I2FP.F32.S32 R18, R4 ;  /* 0x0000000400127245 */ /* 0x004fe20000201400 */
[----:B------:R-:W-:Y:S06]  /*2110*/  BRA `(.L_x_6135) ;  /* 0x0000000c00187947 */ /* 0x000fec0003800000 */
.L_x_6136:
[----:B------:R-:W2:Y:S02]  /*2120*/  LDG.E.U16 R4, desc[UR36][R4.64] ;  /* 0x0000002404047981 */ /* 0x000ea4000c1e1500 */
[----:B--2---:R0:W2:Y:S01]  /*2130*/  I2F.S16 R18, R4 ;  /* 0x0000000400127306 */ /* 0x0040a20000101400 */
[----:B------:R-:W-:Y:S05]  /*2140*/  BRA `(.L_x_6135) ;  /* 0x0000000c000c7947 */ /* 0x000fea0003800000 */
.L_x_6131:
        /* <DEDUP_REMOVED lines=8> */
.L_x_6139:
[----:B------:R-:W2:Y:S02]  /*21d0*/  LDG.E.U16 R4, desc[UR36][R4.64] ;  /* 0x0000002404047981 */ /* 0x000ea4000c1e1500 */
[----:B--2---:R-:W-:Y:S01]  /*21e0*/  HADD2.F32 R18, -RZ, R4.H0_H0 ;  /* 0x20000004ff127230 */ /* 0x004fe20000004100 */
[----:B------:R-:W-:Y:S06]  /*21f0*/  BRA `(.L_x_6135) ;  /* 0x0000000800e07947 */ /* 0x000fec0003800000 */
.L_x_6138:
        /* <DEDUP_REMOVED lines=8> */
.L_x_6141:
[----:B------:R-:W2:Y:S02]  /*2280*/  LDG.E.U16 R4, desc[UR36][R4.64] ;  /* 0x0000002404047981 */ /* 0x000ea4000c1e1500 */
[----:B--2---:R-:W-:Y:S01]  /*2290*/  HADD2.F32 R18, -RZ, R4.H0_H0 ;  /* 0x20000004ff127230 */ /* 0x004fe20000004100 */
[----:B------:R-:W-:Y:S06]  /*22a0*/  BRA `(.L_x_6135) ;  /* 0x0000000800b47947 */ /* 0x000fec0003800000 */
.L_x_6140:
        /* <DEDUP_REMOVED lines=11> */
.L_x_6130:
        /* <DEDUP_REMOVED lines=12> */
.L_x_6144:
        /* <DEDUP_REMOVED lines=11> */
.L_x_6143:
        /* <DEDUP_REMOVED lines=25> */
.L_x_6146:
        /* <DEDUP_REMOVED lines=13> */
.L_x_6145:
[----:B------:R-:W2:Y:S02]  /*2730*/  LDG.E.U16 R4, desc[UR36][R4.64] ;  /* 0x0000002404047981 */ /* 0x000ea4000c1e1500 */
[----:B--2---:R-:W-:Y:S01]  /*2740*/  IMAD.U32 R18, R4, 0x10000, RZ ;  /* 0x0001000004127824 */ /* 0x004fe200078e00ff */
[----:B------:R-:W-:Y:S06]  /*2750*/  BRA `(.L_x_6135) ;  /* 0x0000000400887947 */ /* 0x000fec0003800000 */
.L_x_6142:
        /* <DEDUP_REMOVED lines=11> */
.L_x_6149:
        /* <DEDUP_REMOVED lines=20> */
.L_x_6151:
[----:B------:R-:W-:Y:S05]  /*2950*/  BSYNC.RECONVERGENT B0 ;  /* 0x0000000000007941 */ /* 0x000fea0003800200 */
.L_x_6150:
[----:B------:R-:W-:Y:S01]  /*2960*/  IMAD.SHL.U32 R0, R0, 0x100000, RZ ;  /* 0x0010000000007824 */ /* 0x000fe200078e00ff */
[----:B------:R-:W-:-:S04]  /*2970*/  LEA R3, R3, 0x3b800000, 0x17 ;  /* 0x3b80000003037811 */ /* 0x000fc800078eb8ff */
[----:B------:R-:W-:Y:S01]  /*2980*/  LOP3.LUT R18, R3, R0, R7, 0xfe, !PT ;  /* 0x0000000003127212 */ /* 0x000fe200078efe07 */
[----:B------:R-:W-:Y:S06]  /*2990*/  BRA `(.L_x_6135) ;  /* 0x0000000000f87947 */ /* 0x000fec0003800000 */
.L_x_6148:
        /* <DEDUP_REMOVED lines=20> */
.L_x_6153:
[----:B------:R-:W-:Y:S05]  /*2ae0*/  BSYNC.RECONVERGENT B0 ;  /* 0x0000000000007941 */ /* 0x000fea0003800200 */
.L_x_6152:
[----:B------:R-:W-:Y:S01]  /*2af0*/  IMAD.SHL.U32 R0, R0, 0x200000, RZ ;  /* 0x0020000000007824 */ /* 0x000fe200078e00ff */
[----:B------:R-:W-:-:S04]  /*2b00*/  LEA R3, R3, 0x37800000, 0x17 ;  /* 0x3780000003037811 */ /* 0x000fc800078eb8ff */
[----:B------:R-:W-:Y:S01]  /*2b10*/  LOP3.LUT R18, R3, R0, R7, 0xfe, !PT ;  /* 0x0000000003127212 */ /* 0x000fe200078efe07 */
[----:B------:R-:W-:Y:S06]  /*2b20*/  BRA `(.L_x_6135) ;  /* 0x0000000000947947 */ /* 0x000fec0003800000 */
.L_x_6147:
        /* <DEDUP_REMOVED lines=14> */
.L_x_6134:
        /* <DEDUP_REMOVED lines=16> */
.L_x_6156:
[----:B------:R-:W-:Y:S01]  /*2d10*/  IMAD.MOV.U32 R18, RZ, RZ, RZ ;  /* 0x000000ffff127224 */ /* 0x000fe200078e00ff */
[----:B------:R-:W-:Y:S06]  /*2d20*/  BRA `(.L_x_6135) ;  /* 0x0000000000147947 */ /* 0x000fec0003800000 */
.L_x_6155:
[----:B------:R-:W2:Y:S02]  /*2d30*/  LDG.E.64 R4, desc[UR36][R4.64] ;  /* 0x0000002404047981 */ /* 0x000ea4000c1e1b00 */
[----:B--2---:R0:W2:Y:S02]  /*2d40*/  I2F.U64 R18, R4 ;  /* 0x0000000400127312 */ /* 0x0040a40000301000 */
[----:B0-2---:R-:W-:Y:S05]  /*2d50*/  BRA `(.L_x_6135) ;  /* 0x0000000000087947 */ /* 0x005fea0003800000 */
.L_x_6154:
[----:B------:R-:W2:Y:S02]  /*2d60*/  LDG.E R4, desc[UR36][R4.64] ;  /* 0x0000002404047981 */ /* 0x000ea4000c1e1900 */
[----:B--2---:R-:W-:-:S07]  /*2d70*/  I2FP.F32.U32 R18, R4 ;  /* 0x0000000400127245 */ /* 0x004fce0000201000 */
.L_x_6135:
[----:B------:R-:W-:Y:S05]  /*2d80*/  BSYNC.RECONVERGENT B6 ;  /* 0x0000000000067941 */ /* 0x000fea0003800200 */
.L_x_6129:
[----:B------:R-:W-:-:S07]  /*2d90*/  VIADD R16, R16, 0x80 ;  /* 0x0000008010107836 */ /* 0x000fce0000000000 */
.L_x_6128:
[----:B------:R-:W-:Y:S05]  /*2da0*/  BSYNC.RECONVERGENT B7 ;  /* 0x0000000000077941 */ /* 0x000fea0003800200 */
.L_x_6127:
        /* <DEDUP_REMOVED lines=24> */
.L_x_6162:
[----:B------:R-:W2:Y:S02]  /*2f30*/  LDG.E.U8 R4, desc[UR36][R4.64] ;  /* 0x0000002404047981 */ /* 0x000ea4000c1e1100 */
[----:B--2---:R-:W-:Y:S01]  /*2f40*/  I2FP.F32.U32 R23, R4 ;  /* 0x0000000400177245 */ /* 0x004fe20000201000 */
[----:B------:R-:W-:Y:S06]  /*2f50*/  BRA `(.L_x_6158) ;  /* 0x0000000c00387947 */ /* 0x000fec0003800000 */
.L_x_6161:
        /* <DEDUP_REMOVED lines=9> */
.L_x_6165:
[----:B------:R-:W2:Y:S02]  /*2ff0*/  LDG.E R4, desc[UR36][R4.64] ;  /* 0x0000002404047981 */ /* 0x000ea4000c1e1900 */
[----:B--2---:R-:W-:Y:S01]  /*3000*/  I2FP.F32.S32 R23, R4 ;  /* 0x0000000400177245 */ /* 0x004fe20000201400 */
[----:B------:R-:W-:Y:S06]  /*3010*/  BRA `(.L_x_6158) ;  /* 0x0000000c00087947 */ /* 0x000fec0003800000 */
.L_x_6164:
[----:B------:R-:W2:Y:S02]  /*3020*/  LDG.E.U16 R4, desc[UR36][R4.64] ;  /* 0x0000002404047981 */ /* 0x000ea4000c1e1500 */
[----:B--2---:R0:W2:Y:S01]  /*3030*/  I2F.S16 R23, R4 ;  /* 0x0000000400177306 */ /* 0x0040a20000101400 */
[----:B------:R-:W-:Y:S05]  /*3040*/  BRA `(.L_x_6158) ;  /* 0x0000000800fc7947 */ /* 0x000fea0003800000 */
.L_x_6160:
        /* <DEDUP_REMOVED lines=8> */
.L_x_6167:
[----:B------:R-:W2:Y:S02]  /*30d0*/  LDG.E.U16 R4, desc[UR36][R4.64] ;  /* 0x0000002404047981 */ /* 0x000ea4000c1e1500 */
[----:B--2---:R-:W-:Y:S01]  /*30e0*/  HADD2.F32 R23, -RZ, R4.H0_H0 ;  /* 0x20000004ff177230 */ /* 0x004fe20000004100 */
[----:B------:R-:W-:Y:S06]  /*30f0*/  BRA `(.L_x_6158) ;  /* 0x0000000800d07947 */ /* 0x000fec0003800000 */
.L_x_6166:
        /* <DEDUP_REMOVED lines=8> */
.L_x_6169:
[----:B------:R-:W2:Y:S02]  /*3180*/  LDG.E.U16 R4, desc[UR36][R4.64] ;  /* 0x0000002404047981 */ /* 0x000ea4000c1e1500 */
[----:B--2---:R-:W-:Y:S01]  /*3190*/  HADD2.F32 R23, -RZ, R4.H0_H0 ;  /* 0x20000004ff177230 */ /* 0x004fe20000004100 */
[----:B------:R-:W-:Y:S06]  /*31a0*/  BRA `(.L_x_6158) ;  /* 0x0000000800a47947 */ /* 0x000fec0003800000 */
.L_x_6168:
        /* <DEDUP_REMOVED lines=11> */
.L_x_6159:
        /* <DEDUP_REMOVED lines=12> */
.L_x_6172:
        /* <DEDUP_REMOVED lines=11> */
.L_x_6171:
        /* <DEDUP_REMOVED lines=25> */
.L_x_6174:
        /* <DEDUP_REMOVED lines=12> */
.L_x_6173:
[----:B------:R-:W2:Y:S02]  /*3620*/  LDG.E.U16 R4, desc[UR36][R4.64] ;  /* 0x0000002404047981 */ /* 0x000ea4000c1e1500 */
[----:B--2---:R-:W-:Y:S01]  /*3630*/  IMAD.U32 R23, R4, 0x10000, RZ ;  /* 0x0001000004177824 */ /* 0x004fe200078e00ff */
[----:B------:R-:W-:Y:S06]  /*3640*/  BRA `(.L_x_6158) ;  /* 0x00000004007c7947 */ /* 0x000fec0003800000 */
.L_x_6170:
        /* <DEDUP_REMOVED lines=11> */
.L_x_6177:
        /* <DEDUP_REMOVED lines=19> */
.L_x_6179:
[----:B------:R-:W-:Y:S05]  /*3830*/  BSYNC.RECONVERGENT B0 ;  /* 0x0000000000007941 */ /* 0x000fea0003800200 */
.L_x_6178:
[----:B------:R-:W-:Y:S01]  /*3840*/  IMAD.SHL.U32 R0, R0, 0x100000, RZ ;  /* 0x0010000000007824 */ /* 0x000fe200078e00ff */
[----:B------:R-:W-:-:S04]  /*3850*/  LEA R3, R3, 0x3b800000, 0x17 ;  /* 0x3b80000003037811 */ /* 0x000fc800078eb8ff */
[----:B------:R-:W-:Y:S01]  /*3860*/  LOP3.LUT R23, R3, R0, R23, 0xfe, !PT ;  /* 0x0000000003177212 */ /* 0x000fe200078efe17 */
[----:B------:R-:W-:Y:S06]  /*3870*/  BRA `(.L_x_6158) ;  /* 0x0000000000f07947 */ /* 0x000fec0003800000 */
.L_x_6176:
        /* <DEDUP_REMOVED lines=19> */
.L_x_6181:
[----:B------:R-:W-:Y:S05]  /*39b0*/  BSYNC.RECONVERGENT B0 ;  /* 0x0000000000007941 */ /* 0x000fea0003800200 */
.L_x_6180:
[----:B------:R-:W-:Y:S01]  /*39c0*/  IMAD.SHL.U32 R0, R0, 0x200000, RZ ;  /* 0x0020000000007824 */ /* 0x000fe200078e00ff */
[----:B------:R-:W-:-:S04]  /*39d0*/  LEA R3, R3, 0x37800000, 0x17 ;  /* 0x3780000003037811 */ /* 0x000fc800078eb8ff */
[----:B------:R-:W-:Y:S01]  /*39e0*/  LOP3.LUT R23, R3, R0, R23, 0xfe, !PT ;  /* 0x0000000003177212 */ /* 0x000fe200078efe17 */
[----:B------:R-:W-:Y:S06]  /*39f0*/  BRA `(.L_x_6158) ;  /* 0x0000000000907947 */ /* 0x000fec0003800000 */
.L_x_6175:
        /* <DEDUP_REMOVED lines=14> */
.L_x_6163:
        /* <DEDUP_REMOVED lines=16> */
.L_x_6184:
[----:B------:R-:W-:Y:S05]  /*3be0*/  BRA `(.L_x_6158) ;  /* 0x0000000000147947 */ /* 0x000fea0003800000 */
.L_x_6183:
[----:B------:R-:W2:Y:S02]  /*3bf0*/  LDG.E.64 R4, desc[UR36][R4.64] ;  /* 0x0000002404047981 */ /* 0x000ea4000c1e1b00 */
[----:B--2---:R0:W2:Y:S02]  /*3c00*/  I2F.U64 R23, R4 ;  /* 0x0000000400177312 */ /* 0x0040a40000301000 */
[----:B0-2---:R-:W-:Y:S05]  /*3c10*/  BRA `(.L_x_6158) ;  /* 0x0000000000087947 */ /* 0x005fea0003800000 */
.L_x_6182:
[----:B------:R-:W2:Y:S02]  /*3c20*/  LDG.E R4, desc[UR36][R4.64] ;  /* 0x0000002404047981 */ /* 0x000ea4000c1e1900 */
[----:B--2---:R-:W-:-:S07]  /*3c30*/  I2FP.F32.U32 R23, R4 ;  /* 0x0000000400177245 */ /* 0x004fce0000201000 */
.L_x_6158:
[----:B------:R-:W-:Y:S05]  /*3c40*/  BSYNC.RECONVERGENT B6 ;  /* 0x0000000000067941 */ /* 0x000fea0003800200 */
.L_x_6157:
[----:B------:R-:W1:Y:S01]  /*3c50*/  LDC.U8 R16, c[0x0][0x3a4] ;  /* 0x0000e900ff107b82 */ /* 0x000e620000000000 */
[CC--:B------:R-:W-:Y:S01]  /*3c60*/  ISETP.GE.AND P2, PT, R19.reuse, R17.reuse, PT ;  /* 0x000000111300720c */ /* 0x0c0fe20003f46270 */
[C---:B------:R-:W-:Y:S01]  /*3c70*/  VIADD R0, R19.reuse, 0x100 ;  /* 0x0000010013007836 */ /* 0x040fe20000000000 */
[----:B------:R-:W-:Y:S01]  /*3c80*/  BSSY.RECONVERGENT B0, `(.L_x_6185) ;  /* 0x0000023000007945 */ /* 0x000fe20003800200 */
[C---:B0-2-4-:R-:W-:Y:S02]  /*3c90*/  VIADD R4, R19.reuse, 0x180 ;  /* 0x0000018013047836 */ /* 0x055fe40000000000 */
[----:B------:R-:W-:Y:S01]  /*3ca0*/  VIADD R26, R19, 0x80 ;  /* 0x00000080131a7836 */ /* 0x000fe20000000000 */
[-C--:B------:R-:W-:Y:S02]  /*3cb0*/  ISETP.GE.AND P0, PT, R0, R17.reuse, PT ;  /* 0x000000110000720c */ /* 0x080fe40003f06270 */
[-C--:B------:R-:W-:Y:S02]  /*3cc0*/  ISETP.GE.AND P1, PT, R4, R17.reuse, PT ;  /* 0x000000110400720c */ /* 0x080fe40003f26270 */
[----:B------:R-:W-:-:S03]  /*3cd0*/  ISETP.GE.AND P5, PT, R26, R17, PT ;  /* 0x000000111a00720c */ /* 0x000fc60003fa6270 */
[----:B------:R-:W-:Y:S10]  /*3ce0*/  @P2 BRA `(.L_x_6186) ;  /* 0x0000000000702947 */ /* 0x000ff40003800000 */
[C---:B-1-3-5:R-:W-:Y:S01]  /*3cf0*/  FADD.FTZ.RZ R0, R22.reuse, 1 ;  /* 0x3f80000016007421 */ /* 0x06afe2000001c000 */
[----:B------:R-:W-:Y:S01]  /*3d00*/  IMAD.MOV.U32 R5, RZ, RZ, 0x3e800000 ;  /* 0x3e800000ff057424 */ /* 0x000fe200078e00ff */
[----:B------:R-:W-:Y:S01]  /*3d10*/  ISETP.GE.U32.AND P3, PT, R22, 0x7f800000, PT ;  /* 0x7f8000001600780c */ /* 0x000fe20003f66070 */
[----:B------:R-:W-:Y:S02]  /*3d20*/  IMAD.MOV.U32 R7, RZ, RZ, 0x3d39bf78 ;  /* 0x3d39bf78ff077424 */ /* 0x000fe400078e00ff */
[----:B------:R-:W-:Y:S01]  /*3d30*/  VIADD R0, R0, 0xc0c00000 ;  /* 0xc0c0000000007836 */ /* 0x000fe20000000000 */
[----:B------:R-:W-:-:S04]  /*3d40*/  ISETP.GT.AND P6, PT, R22, -0x40800000, P3 ;  /* 0xbf8000001600780c */ /* 0x000fc80001fc4270 */
[----:B------:R-:W-:-:S04]  /*3d50*/  LOP3.LUT R3, R0, 0xff800000, RZ, 0xc0, !PT ;  /* 0xff80000000037812 */ /* 0x000fc800078ec0ff */
        /* <DEDUP_REMOVED lines=20> */
[----:B------:R-:W-:-:S07]  /*3ea0*/  @P3 FSEL R4, R4, -RZ, P4 ;  /* 0x800000ff04043208 */ /* 0x000fce0002000000 */
.L_x_6186:
[----:B------:R-:W-:Y:S05]  /*3eb0*/  BSYNC.RECONVERGENT B0 ;  /* 0x0000000000007941 */ /* 0x000fea0003800200 */
.L_x_6185:
[----:B------:R-:W-:Y:S04]  /*3ec0*/  BSSY.RECONVERGENT B0, `(.L_x_6187) ;  /* 0x000001e000007945 */ /* 0x000fe80003800200 */
[----:B------:R-:W-:Y:S05]  /*3ed0*/  @P5 BRA `(.L_x_6188) ;  /* 0x0000000000705947 */ /* 0x000fea0003800000 */
[C---:B-----5:R-:W-:Y:S01]  /*3ee0*/  FADD.FTZ.RZ R0, R24.reuse, 1 ;  /* 0x3f80000018007421 */ /* 0x060fe2000001c000 */
        /* <DEDUP_REMOVED lines=24> */
[----:B-1-3--:R-:W-:Y:S01]  /*4070*/  FFMA.FTZ R22, R3, 0.69314718246459960938, R0 ;  /* 0x3f31721803167823 */ /* 0x00afe20000010000 */
[----:B------:R-:W-:-:S05]  /*4080*/  @P5 FFMA.FTZ R22, R24, R5, +INF ;  /* 0x7f80000018165423 */ /* 0x000fca0000010005 */
[----:B------:R-:W-:-:S07]  /*4090*/  @P3 FSEL R22, R22, -RZ, P4 ;  /* 0x800000ff16163208 */ /* 0x000fce0002000000 */
.L_x_6188:
[----:B------:R-:W-:Y:S05]  /*40a0*/  BSYNC.RECONVERGENT B0 ;  /* 0x0000000000007941 */ /* 0x000fea0003800200 */
.L_x_6187:
        /* <DEDUP_REMOVED lines=30> */
.L_x_6190:
[----:B------:R-:W-:Y:S05]  /*4290*/  BSYNC.RECONVERGENT B0 ;  /* 0x0000000000007941 */ /* 0x000fea0003800200 */
.L_x_6189:
[----:B------:R-:W-:Y:S04]  /*42a0*/  BSSY.RECONVERGENT B0, `(.L_x_6191) ;  /* 0x000001e000007945 */ /* 0x000fe80003800200 */
[----:B------:R-:W-:Y:S05]  /*42b0*/  @P1 BRA `(.L_x_6192) ;  /* 0x0000000000701947 */ /* 0x000fea0003800000 */
[C---:B-----5:R-:W-:Y:S01]  /*42c0*/  FADD.FTZ.RZ R0, R23.reuse, 1 ;  /* 0x3f80000017007421 */ /* 0x060fe2000001c000 */
[----:B------:R-:W-:Y:S01]  /*42d0*/  IMAD.MOV.U32 R6, RZ, RZ, 0x3e800000 ;  /* 0x3e800000ff067424 */ /* 0x000fe200078e00ff */
[C---:B------:R-:W-:Y:S01]  /*42e0*/  ISETP.GE.U32.AND P0, PT, R23.reuse, 0x7f800000, PT ;  /* 0x7f8000001700780c */ /* 0x040fe20003f06070 */
        /* <DEDUP_REMOVED lines=25> */
.L_x_6192:
[----:B------:R-:W-:Y:S05]  /*4480*/  BSYNC.RECONVERGENT B0 ;  /* 0x0000000000007941 */ /* 0x000fea0003800200 */
.L_x_6191:
[----:B------:R-:W-:Y:S04]  /*4490*/  BSSY.RECONVERGENT B6, `(.L_x_6193) ;  /* 0x00000fc000067945 */ /* 0x000fe80003800200 */
[----:B------:R-:W-:Y:S05]  /*44a0*/  @P2 BRA `(.L_x_6194) ;  /* 0x0000000c00e82947 */ /* 0x000fea0003800000 */
[----:B------:R-:W0:Y:S01]  /*44b0*/  LDCU UR4, c[0x0][0x3a8] ;  /* 0x00007500ff0477ac */ /* 0x000e220008000800 */
[----:B------:R-:W2:Y:S01]  /*44c0*/  LDC.64 R8, c[0x0][0x388] ;  /* 0x0000e200ff087b82 */ /* 0x000ea20000000a00 */
[----:B------:R-:W-:Y:S01]  /*44d0*/  IMAD R0, R2, 0x200, R19 ;  /* 0x0000020002007824 */ /* 0x000fe200078e0213 */
[----:B-1----:R-:W-:-:S03]  /*44e0*/  PRMT R5, R16, 0x9910, RZ ;  /* 0x0000991010057816 */ /* 0x002fc600000000ff */
        /* <DEDUP_REMOVED lines=18> */
.L_x_6198:
[----:B------:R-:W0:Y:S01]  /*4610*/  F2I.S64.TRUNC R4, R4 ;  /* 0x0000000400047311 */ /* 0x000e22000020d900 */
[----:B------:R-:W-:Y:S02]  /*4620*/  IMAD.MOV.U32 R19, RZ, RZ, R26 ;  /* 0x000000ffff137224 */ /* 0x000fe400078e001a */
[----:B0-----:R-:W-:-:S05]  /*4630*/  IMAD.MOV.U32 R3, RZ, RZ, R4 ;  /* 0x000000ffff037224 */ /* 0x001fca00078e0004 */
[----:B------:R0:W-:Y:S01]  /*4640*/  STG.E.U8 desc[UR36][R8.64], R3 ;  /* 0x0000000308007986 */ /* 0x0001e2000c101124 */
[----:B------:R-:W-:Y:S05]  /*4650*/  BRA `(.L_x_6194) ;  /* 0x0000000c007c7947 */ /* 0x000fea0003800000 */
.L_x_6197:
        /* <DEDUP_REMOVED lines=10> */
.L_x_6201:
[----:B------:R-:W0:Y:S01]  /*4700*/  F2I.FTZ.TRUNC.NTZ R3, R4 ;  /* 0x0000000400037305 */ /* 0x000e22000021f100 */
[----:B------:R-:W-:Y:S01]  /*4710*/  IMAD.MOV.U32 R19, RZ, RZ, R26 ;  /* 0x000000ffff137224 */ /* 0x000fe200078e001a */
[----:B0-----:R4:W-:Y:S01]  /*4720*/  STG.E desc[UR36][R8.64], R3 ;  /* 0x0000000308007986 */ /* 0x0019e2000c101924 */
[----:B------:R-:W-:Y:S05]  /*4730*/  BRA `(.L_x_6194) ;  /* 0x0000000c00447947 */ /* 0x000fea0003800000 */
.L_x_6200:
[----:B------:R-:W0:Y:S01]  /*4740*/  F2I.FTZ.TRUNC.NTZ R3, R4 ;  /* 0x0000000400037305 */ /* 0x000e22000021f100 */
[----:B------:R-:W-:Y:S01]  /*4750*/  IMAD.MOV.U32 R19, RZ, RZ, R26 ;  /* 0x000000ffff137224 */ /* 0x000fe200078e001a */
[----:B0-----:R0:W-:Y:S01]  /*4760*/  STG.E.U16 desc[UR36][R8.64], R3 ;  /* 0x0000000308007986 */ /* 0x0011e2000c101524 */
[----:B------:R-:W-:Y:S05]  /*4770*/  BRA `(.L_x_6194) ;  /* 0x0000000c00347947 */ /* 0x000fea0003800000 */
.L_x_6196:
        /* <DEDUP_REMOVED lines=9> */
.L_x_6203:
[----:B------:R-:W-:Y:S01]  /*4810*/  F2FP.F16.F32.PACK_AB R4, RZ, R4 ;  /* 0x00000004ff04723e */ /* 0x000fe200000000ff */
[----:B------:R-:W-:-:S04]  /*4820*/  IMAD.MOV.U32 R19, RZ, RZ, R26 ;  /* 0x000000ffff137224 */ /* 0x000fc800078e001a */
[----:B------:R0:W-:Y:S01]  /*4830*/  STG.E.U16 desc[UR36][R8.64], R4 ;  /* 0x0000000408007986 */ /* 0x0001e2000c101524 */
[----:B------:R-:W-:Y:S05]  /*4840*/  BRA `(.L_x_6194) ;  /* 0x0000000c00007947 */ /* 0x000fea0003800000 */
.L_x_6202:
        /* <DEDUP_REMOVED lines=10> */
.L_x_6205:
[----:B------:R-:W-:Y:S01]  /*48f0*/  F2FP.F16.F32.PACK_AB R3, RZ, R4 ;  /* 0x00000004ff03723e */ /* 0x000fe200000000ff */
[----:B------:R-:W-:-:S03]  /*4900*/  IMAD.MOV.U32 R19, RZ, RZ, R26 ;  /* 0x000000ffff137224 */ /* 0x000fc600078e001a */
[----:B------:R-:W-:-:S05]  /*4910*/  PRMT R3, R3, 0x5410, RZ ;  /* 0x0000541003037816 */ /* 0x000fca00000000ff */
[----:B------:R0:W-:Y:S01]  /*4920*/  STG.E desc[UR36][R8.64], R3 ;  /* 0x0000000308007986 */ /* 0x0001e2000c101924 */
[----:B------:R-:W-:Y:S05]  /*4930*/  BRA `(.L_x_6194) ;  /* 0x0000000800c47947 */ /* 0x000fea0003800000 */
.L_x_6204:
[----:B------:R-:W-:Y:S01]  /*4940*/  FMUL.FTZ R4, R4, 1 ;  /* 0x3f80000004047820 */ /* 0x000fe20000410000 */
[----:B------:R-:W-:-:S05]  /*4950*/  IMAD.MOV.U32 R19, RZ, RZ, R26 ;  /* 0x000000ffff137224 */ /* 0x000fca00078e001a */
[----:B------:R-:W0:Y:S02]  /*4960*/  F2F.F64.F32 R4, R4 ;  /* 0x0000000400047310 */ /* 0x000e240000201800 */
[----:B0-----:R0:W-:Y:S01]  /*4970*/  STG.E.64 desc[UR36][R8.64], R4 ;  /* 0x0000000408007986 */ /* 0x0011e2000c101b24 */
[----:B------:R-:W-:Y:S05]  /*4980*/  BRA `(.L_x_6194) ;  /* 0x0000000800b07947 */ /* 0x000fea0003800000 */
.L_x_6195:
        /* <DEDUP_REMOVED lines=13> */
.L_x_6208:
[----:B------:R-:W-:Y:S01]  /*4a60*/  FMUL.FTZ R4, R4, 1 ;  /* 0x3f80000004047820 */ /* 0x000fe20000410000 */
[----:B------:R-:W-:Y:S01]  /*4a70*/  CS2R R6, SRZ ;  /* 0x0000000000067805 */ /* 0x000fe2000001ff00 */
[----:B------:R-:W-:-:S04]  /*4a80*/  IMAD.MOV.U32 R19, RZ, RZ, R26 ;  /* 0x000000ffff137224 */ /* 0x000fc800078e001a */
[----:B------:R-:W0:Y:S02]  /*4a90*/  F2F.F64.F32 R4, R4 ;  /* 0x0000000400047310 */ /* 0x000e240000201800 */
[----:B0-----:R0:W-:Y:S01]  /*4aa0*/  STG.E.128 desc[UR36][R8.64], R4 ;  /* 0x0000000408007986 */ /* 0x0011e2000c101d24 */
[----:B------:R-:W-:Y:S05]  /*4ab0*/  BRA `(.L_x_6194) ;  /* 0x0000000800647947 */ /* 0x000fea0003800000 */
.L_x_6207:
        /* <DEDUP_REMOVED lines=18> */
.L_x_6212:
[----:B------:R-:W-:Y:S05]  /*4be0*/  BSYNC.RECONVERGENT B0 ;  /* 0x0000000000007941 */ /* 0x000fea0003800200 */
.L_x_6211:
[----:B------:R-:W-:Y:S01]  /*4bf0*/  LOP3.LUT R5, R0, 0x80, R5, 0xf8, !PT ;  /* 0x0000008000057812 */ /* 0x000fe200078ef805 */
[----:B------:R-:W-:-:S04]  /*4c00*/  IMAD.MOV.U32 R19, RZ, RZ, R26 ;  /* 0x000000ffff137224 */ /* 0x000fc800078e001a */
[----:B------:R0:W-:Y:S01]  /*4c10*/  STG.E.U8 desc[UR36][R8.64], R5 ;  /* 0x0000000508007986 */ /* 0x0001e2000c101124 */
[----:B------:R-:W-:Y:S05]  /*4c20*/  BRA `(.L_x_6194) ;  /* 0x0000000800087947 */ /* 0x000fea0003800000 */
.L_x_6210:
        /* <DEDUP_REMOVED lines=14> */
.L_x_6214:
[----:B------:R-:W-:Y:S05]  /*4d10*/  BSYNC.RECONVERGENT B0 ;  /* 0x0000000000007941 */ /* 0x000fea0003800200 */
.L_x_6213:
[----:B------:R-:W-:Y:S01]  /*4d20*/  LOP3.LUT R3, R0, 0x80, R7, 0xf8, !PT ;  /* 0x0000008000037812 */ /* 0x000fe200078ef807 */
[----:B------:R-:W-:-:S04]  /*4d30*/  IMAD.MOV.U32 R19, RZ, RZ, R26 ;  /* 0x000000ffff137224 */ /* 0x000fc800078e001a */
[----:B------:R0:W-:Y:S01]  /*4d40*/  STG.E.U8 desc[UR36][R8.64], R3 ;  /* 0x0000000308007986 */ /* 0x0001e2000c101124 */
[----:B------:R-:W-:Y:S05]  /*4d50*/  BRA `(.L_x_6194) ;  /* 0x0000000400bc7947 */ /* 0x000fea0003800000 */
.L_x_6209:
[----:B------:R-:W-:Y:S01]  /*4d60*/  F2FP.BF16.F32.PACK_AB R4, RZ, R4 ;  /* 0x00000004ff04723e */ /* 0x000fe200000010ff */
[----:B------:R-:W-:-:S04]  /*4d70*/  IMAD.MOV.U32 R19, RZ, RZ, R26 ;  /* 0x000000ffff137224 */ /* 0x000fc800078e001a */
[----:B------:R0:W-:Y:S01]  /*4d80*/  STG.E.U16 desc[UR36][R8.64], R4 ;  /* 0x0000000408007986 */ /* 0x0001e2000c101524 */
[----:B------:R-:W-:Y:S05]  /*4d90*/  BRA `(.L_x_6194) ;  /* 0x0000000400ac7947 */ /* 0x000fea0003800000 */
.L_x_6206:
        /* <DEDUP_REMOVED lines=12> */
.L_x_6217:
        /* <DEDUP_REMOVED lines=12> */
.L_x_6220:
[----:B------:R-:W-:-:S04]  /*4f20*/  SHF.R.U32.HI R0, RZ, 0x14, R4 ;  /* 0x00000014ff007819 */ /* 0x000fc80000011604 */
[----:B------:R-:W-:-:S04]  /*4f30*/  LOP3.LUT R3, R0, 0x1, RZ, 0xc0, !PT ;  /* 0x0000000100037812 */ /* 0x000fc800078ec0ff */
[----:B------:R-:W-:-:S04]  /*4f40*/  IADD3 R0, PT, PT, R4, 0x487ffff, R3 ;  /* 0x0487ffff04007810 */ /* 0x000fc80007ffe003 */
[----:B------:R-:W-:-:S04]  /*4f50*/  SHF.R.U32.HI R0, RZ, 0x14, R0 ;  /* 0x00000014ff007819 */ /* 0x000fc80000011600 */
[----:B------:R-:W-:-:S07]  /*4f60*/  LOP3.LUT R3, R0, 0xff, RZ, 0xc0, !PT ;  /* 0x000000ff00037812 */ /* 0x000fce00078ec0ff */
.L_x_6221:
[----:B------:R-:W-:-:S04]  /*4f70*/  SHF.R.U32.HI R4, RZ, 0x18, R4 ;  /* 0x00000018ff047819 */ /* 0x000fc80000011604 */
[----:B------:R-:W-:-:S04]  /*4f80*/  LOP3.LUT R3, R3, 0x80, R4, 0xf8, !PT ;  /* 0x0000008003037812 */ /* 0x000fc800078ef804 */
[----:B------:R-:W-:-:S07]  /*4f90*/  PRMT R0, R3, 0x7610, R0 ;  /* 0x0000761003007816 */ /* 0x000fce0000000000 */
.L_x_6219:
[----:B------:R-:W-:Y:S05]  /*4fa0*/  BSYNC.RECONVERGENT B0 ;  /* 0x0000000000007941 */ /* 0x000fea0003800200 */
.L_x_6218:
[----:B------:R0:W-:Y:S01]  /*4fb0*/  STG.E.U8 desc[UR36][R8.64], R0 ;  /* 0x0000000008007986 */ /* 0x0001e2000c101124 */
[----:B------:R-:W-:Y:S01]  /*4fc0*/  IMAD.MOV.U32 R19, RZ, RZ, R26 ;  /* 0x000000ffff137224 */ /* 0x000fe200078e001a */
[----:B------:R-:W-:Y:S06]  /*4fd0*/  BRA `(.L_x_6194) ;  /* 0x00000004001c7947 */ /* 0x000fec0003800000 */
.L_x_6216:
        /* <DEDUP_REMOVED lines=12> */
.L_x_6224:
[----:B------:R-:W-:-:S04]  /*50a0*/  SHF.R.U32.HI R0, RZ, 0x15, R4 ;  /* 0x00000015ff007819 */ /* 0x000fc80000011604 */
[----:B------:R-:W-:-:S04]  /*50b0*/  LOP3.LUT R3, R0, 0x1, RZ, 0xc0, !PT ;  /* 0x0000000100037812 */ /* 0x000fc800078ec0ff */
[----:B------:R-:W-:-:S04]  /*50c0*/  IADD3 R0, PT, PT, R4, 0x88fffff, R3 ;  /* 0x088fffff04007810 */ /* 0x000fc80007ffe003 */
[----:B------:R-:W-:-:S04]  /*50d0*/  SHF.R.U32.HI R0, RZ, 0x15, R0 ;  /* 0x00000015ff007819 */ /* 0x000fc80000011600 */
[----:B------:R-:W-:-:S07]  /*50e0*/  LOP3.LUT R3, R0, 0xff, RZ, 0xc0, !PT ;  /* 0x000000ff00037812 */ /* 0x000fce00078ec0ff */
.L_x_6225:
[----:B------:R-:W-:-:S04]  /*50f0*/  SHF.R.U32.HI R4, RZ, 0x18, R4 ;  /* 0x00000018ff047819 */ /* 0x000fc80000011604 */
[----:B------:R-:W-:-:S04]  /*5100*/  LOP3.LUT R3, R3, 0x80, R4, 0xf8, !PT ;  /* 0x0000008003037812 */ /* 0x000fc800078ef804 */
[----:B------:R-:W-:-:S07]  /*5110*/  PRMT R0, R3, 0x7610, R0 ;  /* 0x0000761003007816 */ /* 0x000fce0000000000 */
.L_x_6223:
[----:B------:R-:W-:Y:S05]  /*5120*/  BSYNC.RECONVERGENT B0 ;  /* 0x0000000000007941 */ /* 0x000fea0003800200 */
.L_x_6222:
[----:B------:R0:W-:Y:S01]  /*5130*/  STG.E.U8 desc[UR36][R8.64], R0 ;  /* 0x0000000008007986 */ /* 0x0001e2000c101124 */
[----:B------:R-:W-:Y:S01]  /*5140*/  IMAD.MOV.U32 R19, RZ, RZ, R26 ;  /* 0x000000ffff137224 */ /* 0x000fe200078e001a */
[----:B------:R-:W-:Y:S06]  /*5150*/  BRA `(.L_x_6194) ;  /* 0x0000000000bc7947 */ /* 0x000fec0003800000 */
.L_x_6215:
[----:B------:R-:W-:-:S13]  /*5160*/  ISETP.NE.AND P0, PT, R0, 0x1c, PT ;  /* 0x0000001c0000780c */ /* 0x000fda0003f05270 */
[----:B------:R-:W-:Y:S05]  /*5170*/  @!P0 BRA `(.L_x_6226) ;  /* 0x0000000000a88947 */ /* 0x000fea0003800000 */
[----:B------:R-:W-:-:S13]  /*5180*/  ISETP.NE.AND P0, PT, R0, 0x1d, PT ;  /* 0x0000001d0000780c */ /* 0x000fda0003f05270 */
[----:B------:R-:W-:Y:S05]  /*5190*/  @!P0 BRA `(.L_x_6227) ;  /* 0x0000000000908947 */ /* 0x000fea0003800000 */
[----:B------:R-:W-:-:S13]  /*51a0*/  ISETP.NE.AND P0, PT, R0, 0x2c, PT ;  /* 0x0000002c0000780c */ /* 0x000fda0003f05270 */
[----:B------:R-:W-:Y:S05]  /*51b0*/  @!P0 BRA `(.L_x_6228) ;  /* 0x0000000000488947 */ /* 0x000fea0003800000 */
.L_x_6199:
        /* <DEDUP_REMOVED lines=16> */
.L_x_6229:
[----:B------:R-:W-:Y:S01]  /*52c0*/  IMAD.MOV.U32 R19, RZ, RZ, R26 ;  /* 0x000000ffff137224 */ /* 0x000fe200078e001a */
[----:B------:R-:W-:Y:S06]  /*52d0*/  BRA `(.L_x_6194) ;  /* 0x00000000005c7947 */ /* 0x000fec0003800000 */
.L_x_6228:
        /* <DEDUP_REMOVED lines=16> */
.L_x_6227:
[----:B------:R-:W0:Y:S01]  /*53e0*/  F2I.U64.TRUNC R4, R4 ;  /* 0x0000000400047311 */ /* 0x000e22000020d800 */
[----:B------:R-:W-:Y:S01]  /*53f0*/  IMAD.MOV.U32 R19, RZ, RZ, R26 ;  /* 0x000000ffff137224 */ /* 0x000fe200078e001a */
[----:B0-----:R0:W-:Y:S01]  /*5400*/  STG.E.64 desc[UR36][R8.64], R4 ;  /* 0x0000000408007986 */ /* 0x0011e2000c101b24 */
[----:B------:R-:W-:Y:S05]  /*5410*/  BRA `(.L_x_6194) ;  /* 0x00000000000c7947 */ /* 0x000fea0003800000 */
.L_x_6226:
[----:B------:R-:W0:Y:S01]  /*5420*/  F2I.FTZ.U32.TRUNC.NTZ R3, R4 ;  /* 0x0000000400037305 */ /* 0x000e22000021f000 */
[----:B------:R-:W-:Y:S01]  /*5430*/  IMAD.MOV.U32 R19, RZ, RZ, R26 ;  /* 0x000000ffff137224 */ /* 0x000fe200078e001a */
[----:B0-----:R0:W-:Y:S06]  /*5440*/  STG.E desc[UR36][R8.64], R3 ;  /* 0x0000000308007986 */ /* 0x0011ec000c101924 */
.L_x_6194:
[----:B------:R-:W-:Y:S05]  /*5450*/  BSYNC.RECONVERGENT B6 ;  /* 0x0000000000067941 */ /* 0x000fea0003800200 */
.L_x_6193:
[----:B------:R-:W-:Y:S01]  /*5460*/  ISETP.GE.AND P0, PT, R19, R17, PT ;  /* 0x000000111300720c */ /* 0x000fe20003f06270 */
[----:B------:R-:W-:-:S12]  /*5470*/  BSSY.RECONVERGENT B6, `(.L_x_6230) ;  /* 0x00001cc000067945 */ /* 0x000fd80003800200 */
[----:B------:R-:W-:Y:S05]  /*5480*/  @P0 BRA `(.L_x_6231) ;  /* 0x0000001c00280947 */ /* 0x000fea0003800000 */
[----:B------:R-:W3:Y:S01]  /*5490*/  LDCU UR4, c[0x0][0x3a8] ;  /* 0x00007500ff0477ac */ /* 0x000ee20008000800 */
[----:B0-2-4-:R-:W0:Y:S01]  /*54a0*/  LDC.64 R8, c[0x0][0x388] ;  /* 0x0000e200ff087b82 */ /* 0x015e220000000a00 */
[----:B------:R-:W-:Y:S01]  /*54b0*/  IMAD R0, R2, 0x200, R19 ;  /* 0x0000020002007824 */ /* 0x000fe200078e0213 */
[----:B-1----:R-:W-:-:S03]  /*54c0*/  PRMT R4, R16, 0x9910, RZ ;  /* 0x0000991010047816 */ /* 0x002fc600000000ff */
        /* <DEDUP_REMOVED lines=14> */
[----:B-----5:R-:W0:Y:S02]  /*55b0*/  F2I.FTZ.TRUNC.NTZ R3, R22 ;  /* 0x0000001600037305 */ /* 0x020e24000021f100 */
[----:B0-----:R1:W-:Y:S01]  /*55c0*/  STG.E.U8 desc[UR36][R8.64], R3 ;  /* 0x0000000308007986 */ /* 0x0013e2000c101124 */
[----:B------:R-:W-:Y:S05]  /*55d0*/  BRA `(.L_x_6237) ;  /* 0x0000000c00387947 */ /* 0x000fea0003800000 */
.L_x_6235:
[----:B-----5:R-:W0:Y:S02]  /*55e0*/  F2I.S64.TRUNC R22, R22 ;  /* 0x0000001600167311 */ /* 0x020e24000020d900 */
[----:B0-----:R-:W-:-:S05]  /*55f0*/  IMAD.MOV.U32 R3, RZ, RZ, R22 ;  /* 0x000000ffff037224 */ /* 0x001fca00078e0016 */
[----:B------:R0:W-:Y:S01]  /*5600*/  STG.E.U8 desc[UR36][R8.64], R3 ;  /* 0x0000000308007986 */ /* 0x0001e2000c101124 */
[----:B------:R-:W-:Y:S05]  /*5610*/  BRA `(.L_x_6237) ;  /* 0x0000000c00287947 */ /* 0x000fea0003800000 */
.L_x_6234:
[----:B------:R-:W-:-:S13]  /*5620*/  ISETP.NE.AND P0, PT, R0, 0x2, PT ;  /* 0x000000020000780c */ /* 0x000fda0003f05270 */
[----:B------:R-:W-:Y:S05]  /*5630*/  @!P0 BRA `(.L_x_6238) ;  /* 0x0000000000288947 */ /* 0x000fea0003800000 */
[----:B------:R-:W-:-:S13]  /*5640*/  ISETP.NE.AND P0, PT, R0, 0x3, PT ;  /* 0x000000030000780c */ /* 0x000fda0003f05270 */
[----:B------:R-:W-:Y:S05]  /*5650*/  @!P0 BRA `(.L_x_6239) ;  /* 0x0000000000148947 */ /* 0x000fea0003800000 */
[----:B------:R-:W-:-:S13]  /*5660*/  ISETP.NE.AND P0, PT, R0, 0x4, PT ;  /* 0x000000040000780c */ /* 0x000fda0003f05270 */
[----:B------:R-:W-:Y:S05]  /*5670*/  @P0 BRA `(.L_x_6236) ;  /* 0x0000000800380947 */ /* 0x000fea0003800000 */
[----:B-----5:R-:W0:Y:S02]  /*5680*/  F2I.S64.TRUNC R22, R22 ;  /* 0x0000001600167311 */ /* 0x020e24000020d900 */
[----:B0-----:R4:W-:Y:S01]  /*5690*/  STG.E.64 desc[UR36][R8.64], R22 ;  /* 0x0000001608007986 */ /* 0x0019e2000c101b24 */
[----:B------:R-:W-:Y:S05]  /*56a0*/  BRA `(.L_x_6237) ;  /* 0x0000000c00047947 */ /* 0x000fea0003800000 */
.L_x_6239:
[----:B-----5:R-:W0:Y:S02]  /*56b0*/  F2I.FTZ.TRUNC.NTZ R3, R22 ;  /* 0x0000001600037305 */ /* 0x020e24000021f100 */
[----:B0-----:R3:W-:Y:S01]  /*56c0*/  STG.E desc[UR36][R8.64], R3 ;  /* 0x0000000308007986 */ /* 0x0017e2000c101924 */
[----:B------:R-:W-:Y:S05]  /*56d0*/  BRA `(.L_x_6237) ;  /* 0x0000000800f87947 */ /* 0x000fea0003800000 */
.L_x_6238:
[----:B-----5:R-:W0:Y:S02]  /*56e0*/  F2I.FTZ.TRUNC.NTZ R3, R22 ;  /* 0x0000001600037305 */ /* 0x020e24000021f100 */
[----:B0-----:R2:W-:Y:S01]  /*56f0*/  STG.E.U16 desc[UR36][R8.64], R3 ;  /* 0x0000000308007986 */ /* 0x0015e2000c101524 */
[----:B------:R-:W-:Y:S05]  /*5700*/  BRA `(.L_x_6237) ;  /* 0x0000000800ec7947 */ /* 0x000fea0003800000 */
.L_x_6233:
[----:B------:R-:W-:-:S13]  /*5710*/  ISETP.GT.AND P0, PT, R0, 0x6, PT ;  /* 0x000000060000780c */ /* 0x000fda0003f04270 */
[----:B------:R-:W-:Y:S05]  /*5720*/  @P0 BRA `(.L_x_6240) ;  /* 0x0000000000240947 */ /* 0x000fea0003800000 */
[----:B------:R-:W-:-:S13]  /*5730*/  ISETP.NE.AND P0, PT, R0, 0x5, PT ;  /* 0x000000050000780c */ /* 0x000fda0003f05270 */
[----:B------:R-:W-:Y:S05]  /*5740*/  @!P0 BRA `(.L_x_6241) ;  /* 0x0000000000108947 */ /* 0x000fea0003800000 */
[----:B------:R-:W-:-:S13]  /*5750*/  ISETP.NE.AND P0, PT, R0, 0x6, PT ;  /* 0x000000060000780c */ /* 0x000fda0003f05270 */
[----:B------:R-:W-:Y:S05]  /*5760*/  @P0 BRA `(.L_x_6236) ;  /* 0x0000000400fc0947 */ /* 0x000fea0003800000 */
[----:B-----5:R0:W-:Y:S01]  /*5770*/  STG.E desc[UR36][R8.64], R22 ;  /* 0x0000001608007986 */ /* 0x0201e2000c101924 */
[----:B------:R-:W-:Y:S05]  /*5780*/  BRA `(.L_x_6237) ;  /* 0x0000000800cc7947 */ /* 0x000fea0003800000 */
.L_x_6241:
[----:B-----5:R-:W-:-:S05]  /*5790*/  F2FP.F16.F32.PACK_AB R22, RZ, R22 ;  /* 0x00000016ff16723e */ /* 0x020fca00000000ff */
[----:B------:R0:W-:Y:S01]  /*57a0*/  STG.E.U16 desc[UR36][R8.64], R22 ;  /* 0x0000001608007986 */ /* 0x0001e2000c101524 */
[----:B------:R-:W-:Y:S05]  /*57b0*/  BRA `(.L_x_6237) ;  /* 0x0000000800c07947 */ /* 0x000fea0003800000 */
.L_x_6240:
[----:B------:R-:W-:-:S13]  /*57c0*/  ISETP.NE.AND P0, PT, R0, 0x7, PT ;  /* 0x000000070000780c */ /* 0x000fda0003f05270 */
[----:B------:R-:W-:Y:S05]  /*57d0*/  @!P0 BRA `(.L_x_6242) ;  /* 0x00000000002c8947 */ /* 0x000fea0003800000 */
[----:B------:R-:W-:-:S13]  /*57e0*/  ISETP.NE.AND P0, PT, R0, 0x8, PT ;  /* 0x000000080000780c */ /* 0x000fda0003f05270 */
[----:B------:R-:W-:Y:S05]  /*57f0*/  @!P0 BRA `(.L_x_6243) ;  /* 0x0000000000148947 */ /* 0x000fea0003800000 */
[----:B------:R-:W-:-:S13]  /*5800*/  ISETP.NE.AND P0, PT, R0, 0x9, PT ;  /* 0x000000090000780c */ /* 0x000fda0003f05270 */
[----:B------:R-:W-:Y:S05]  /*5810*/  @P0 BRA `(.L_x_6236) ;  /* 0x0000000400d00947 */ /* 0x000fea0003800000 */
[----:B-----5:R-:W-:-:S05]  /*5820*/  IMAD.MOV.U32 R23, RZ, RZ, RZ ;  /* 0x000000ffff177224 */ /* 0x020fca00078e00ff */
[----:B------:R0:W-:Y:S01]  /*5830*/  STG.E.64 desc[UR36][R8.64], R22 ;  /* 0x0000001608007986 */ /* 0x0001e2000c101b24 */
[----:B------:R-:W-:Y:S05]  /*5840*/  BRA `(.L_x_6237) ;  /* 0x00000008009c7947 */ /* 0x000fea0003800000 */
.L_x_6243:
[----:B-----5:R-:W-:-:S04]  /*5850*/  F2FP.F16.F32.PACK_AB R3, RZ, R22 ;  /* 0x00000016ff03723e */ /* 0x020fc800000000ff */
[----:B------:R-:W-:-:S05]  /*5860*/  PRMT R3, R3, 0x5410, RZ ;  /* 0x0000541003037816 */ /* 0x000fca00000000ff */
[----:B------:R0:W-:Y:S01]  /*5870*/  STG.E desc[UR36][R8.64], R3 ;  /* 0x0000000308007986 */ /* 0x0001e2000c101924 */
[----:B------:R-:W-:Y:S05]  /*5880*/  BRA `(.L_x_6237) ;  /* 0x00000008008c7947 */ /* 0x000fea0003800000 */
.L_x_6242:
[----:B-----5:R-:W-:-:S06]  /*5890*/  FMUL.FTZ R4, R22, 1 ;  /* 0x3f80000016047820 */ /* 0x020fcc0000410000 */
[----:B------:R-:W0:Y:S02]  /*58a0*/  F2F.F64.F32 R4, R4 ;  /* 0x0000000400047310 */ /* 0x000e240000201800 */
[----:B0-----:R0:W-:Y:S01]  /*58b0*/  STG.E.64 desc[UR36][R8.64], R4 ;  /* 0x0000000408007986 */ /* 0x0011e2000c101b24 */
[----:B------:R-:W-:Y:S05]  /*58c0*/  BRA `(.L_x_6237) ;  /* 0x00000008007c7947 */ /* 0x000fea0003800000 */
.L_x_6232:
        /* <DEDUP_REMOVED lines=10> */
[----:B-----5:R-:W0:Y:S02]  /*5970*/  F2I.FTZ.U32.TRUNC.NTZ R3, R22 ;  /* 0x0000001600037305 */ /* 0x020e24000021f000 */
[----:B0-----:R0:W-:Y:S01]  /*5980*/  STG.E.U16 desc[UR36][R8.64], R3 ;  /* 0x0000000308007986 */ /* 0x0011e2000c101524 */
[----:B------:R-:W-:Y:S05]  /*5990*/  BRA `(.L_x_6237) ;  /* 0x0000000800487947 */ /* 0x000fea0003800000 */
.L_x_6247:
[----:B-----5:R-:W-:Y:S01]  /*59a0*/  LOP3.LUT R5, R22, 0x7fffffff, RZ, 0xc0, !PT ;  /* 0x7fffffff16057812 */ /* 0x020fe200078ec0ff */
        /* <DEDUP_REMOVED lines=15> */
.L_x_6250:
[----:B------:R-:W-:-:S04]  /*5aa0*/  SHF.R.U32.HI R22, RZ, 0x18, R22 ;  /* 0x00000018ff167819 */ /* 0x000fc80000011616 */
[----:B------:R-:W-:-:S04]  /*5ab0*/  LOP3.LUT R3, R3, 0x80, R22, 0xf8, !PT ;  /* 0x0000008003037812 */ /* 0x000fc800078ef816 */
[----:B------:R-:W-:-:S07]  /*5ac0*/  PRMT R4, R3, 0x7610, R4 ;  /* 0x0000761003047816 */ /* 0x000fce0000000004 */
.L_x_6249:
[----:B------:R-:W-:Y:S05]  /*5ad0*/  BSYNC.RECONVERGENT B0 ;  /* 0x0000000000007941 */ /* 0x000fea0003800200 */
.L_x_6248:
[----:B------:R0:W-:Y:S01]  /*5ae0*/  STG.E.U8 desc[UR36][R8.64], R4 ;  /* 0x0000000408007986 */ /* 0x0001e2000c101124 */
[----:B------:R-:W-:Y:S05]  /*5af0*/  BRA `(.L_x_6237) ;  /* 0x0000000400f07947 */ /* 0x000fea0003800000 */
.L_x_6246:
        /* <DEDUP_REMOVED lines=16> */
.L_x_6253:
[----:B------:R-:W-:-:S04]  /*5c00*/  SHF.R.U32.HI R22, RZ, 0x18, R22 ;  /* 0x00000018ff167819 */ /* 0x000fc80000011616 */
[----:B------:R-:W-:-:S04]  /*5c10*/  LOP3.LUT R3, R3, 0x80, R22, 0xf8, !PT ;  /* 0x0000008003037812 */ /* 0x000fc800078ef816 */
[----:B------:R-:W-:-:S07]  /*5c20*/  PRMT R4, R3, 0x7610, R4 ;  /* 0x0000761003047816 */ /* 0x000fce0000000004 */
.L_x_6252:
[----:B------:R-:W-:Y:S05]  /*5c30*/  BSYNC.RECONVERGENT B0 ;  /* 0x0000000000007941 */ /* 0x000fea0003800200 */
.L_x_6251:
[----:B------:R0:W-:Y:S01]  /*5c40*/  STG.E.U8 desc[UR36][R8.64], R4 ;  /* 0x0000000408007986 */ /* 0x0001e2000c101124 */
[----:B------:R-:W-:Y:S05]  /*5c50*/  BRA `(.L_x_6237) ;  /* 0x0000000400987947 */ /* 0x000fea0003800000 */
.L_x_6245:
[----:B------:R-:W-:-:S13]  /*5c60*/  ISETP.NE.AND P0, PT, R0, 0x1c, PT ;  /* 0x0000001c0000780c */ /* 0x000fda0003f05270 */
[----:B------:R-:W-:Y:S05]  /*5c70*/  @!P0 BRA `(.L_x_6254) ;  /* 0x0000000000588947 */ /* 0x000fea0003800000 */
[----:B------:R-:W-:-:S13]  /*5c80*/  ISETP.NE.AND P0, PT, R0, 0x1d, PT ;  /* 0x0000001d0000780c */ /* 0x000fda0003f05270 */
[----:B------:R-:W-:Y:S05]  /*5c90*/  @!P0 BRA `(.L_x_6255) ;  /* 0x0000000000448947 */ /* 0x000fea0003800000 */
[----:B------:R-:W-:-:S13]  /*5ca0*/  ISETP.NE.AND P0, PT, R0, 0x2c, PT ;  /* 0x0000002c0000780c */ /* 0x000fda0003f05270 */
[----:B------:R-:W-:Y:S05]  /*5cb0*/  @P0 BRA `(.L_x_6236) ;  /* 0x0000000000a80947 */ /* 0x000fea0003800000 */
[----:B-----5:R-:W-:-:S04]  /*5cc0*/  SHF.R.U32.HI R4, RZ, 0x17, R22 ;  /* 0x00000017ff047819 */ /* 0x020fc80000011616 */
        /* <DEDUP_REMOVED lines=14> */
.L_x_6255:
[----:B-----5:R-:W0:Y:S02]  /*5db0*/  F2I.U64.TRUNC R22, R22 ;  /* 0x0000001600167311 */ /* 0x020e24000020d800 */
[----:B0-----:R0:W-:Y:S01]  /*5dc0*/  STG.E.64 desc[UR36][R8.64], R22 ;  /* 0x0000001608007986 */ /* 0x0011e2000c101b24 */
[----:B------:R-:W-:Y:S05]  /*5dd0*/  BRA `(.L_x_6237) ;  /* 0x0000000400387947 */ /* 0x000fea0003800000 */
.L_x_6254:
[----:B-----5:R-:W0:Y:S02]  /*5de0*/  F2I.FTZ.U32.TRUNC.NTZ R3, R22 ;  /* 0x0000001600037305 */ /* 0x020e24000021f000 */
[----:B0-----:R0:W-:Y:S01]  /*5df0*/  STG.E desc[UR36][R8.64], R3 ;  /* 0x0000000308007986 */ /* 0x0011e2000c101924 */
[----:B------:R-:W-:Y:S05]  /*5e00*/  BRA `(.L_x_6237) ;  /* 0x00000004002c7947 */ /* 0x000fea0003800000 */
.L_x_6244:
[----:B------:R-:W-:-:S13]  /*5e10*/  ISETP.GT.AND P0, PT, R0, 0xe, PT ;  /* 0x0000000e0000780c */ /* 0x000fda0003f04270 */
[----:B------:R-:W-:Y:S05]  /*5e20*/  @P0 BRA `(.L_x_6256) ;  /* 0x0000000000340947 */ /* 0x000fea0003800000 */
[----:B------:R-:W-:-:S13]  /*5e30*/  ISETP.NE.AND P0, PT, R0, 0xa, PT ;  /* 0x0000000a0000780c */ /* 0x000fda0003f05270 */
[----:B------:R-:W-:Y:S05]  /*5e40*/  @!P0 BRA `(.L_x_6257) ;  /* 0x0000000000188947 */ /* 0x000fea0003800000 */
[----:B------:R-:W-:-:S13]  /*5e50*/  ISETP.NE.AND P0, PT, R0, 0xb, PT ;  /* 0x0000000b0000780c */ /* 0x000fda0003f05270 */
[----:B------:R-:W-:Y:S05]  /*5e60*/  @P0 BRA `(.L_x_6236) ;  /* 0x00000000003c0947 */ /* 0x000fea0003800000 */
[----:B-----5:R-:W-:-:S04]  /*5e70*/  FSETP.NEU.FTZ.AND P0, PT, R22, RZ, PT ;  /* 0x000000ff1600720b */ /* 0x020fc80003f1d000 */
[----:B------:R-:W-:-:S05]  /*5e80*/  SEL R3, RZ, 0x1, !P0 ;  /* 0x00000001ff037807 */ /* 0x000fca0004000000 */
[----:B------:R0:W-:Y:S01]  /*5e90*/  STG.E.U8 desc[UR36][R8.64], R3 ;  /* 0x0000000308007986 */ /* 0x0001e2000c101124 */
[----:B------:R-:W-:Y:S05]  /*5ea0*/  BRA `(.L_x_6237) ;  /* 0x0000000400047947 */ /* 0x000fea0003800000 */
.L_x_6257:
[----:B-----5:R-:W-:Y:S01]  /*5eb0*/  FMUL.FTZ R4, R22, 1 ;  /* 0x3f80000016047820 */ /* 0x020fe20000410000 */
[----:B------:R-:W-:-:S05]  /*5ec0*/  CS2R R6, SRZ ;  /* 0x0000000000067805 */ /* 0x000fca000001ff00 */
[----:B------:R-:W0:Y:S02]  /*5ed0*/  F2F.F64.F32 R4, R4 ;  /* 0x0000000400047310 */ /* 0x000e240000201800 */
[----:B0-----:R0:W-:Y:S01]  /*5ee0*/  STG.E.128 desc[UR36][R8.64], R4 ;  /* 0x0000000408007986 */ /* 0x0011e2000c101d24 */
[----:B------:R-:W-:Y:S05]  /*5ef0*/  BRA `(.L_x_6237) ;  /* 0x0000000000f07947 */ /* 0x000fea0003800000 */
.L_x_6256:
[----:B------:R-:W-:-:S13]  /*5f00*/  ISETP.NE.AND P0, PT, R0, 0xf, PT ;  /* 0x0000000f0000780c */ /* 0x000fda0003f05270 */
[----:B------:R-:W-:Y:S05]  /*5f10*/  @!P0 BRA `(.L_x_6258) ;  /* 0x0000000000e08947 */ /* 0x000fea0003800000 */
[----:B------:R-:W-:-:S13]  /*5f20*/  ISETP.NE.AND P0, PT, R0, 0x17, PT ;  /* 0x000000170000780c */ /* 0x000fda0003f05270 */
[----:B------:R-:W-:Y:S05]  /*5f30*/  @!P0 BRA `(.L_x_6259) ;  /* 0x00000000008c8947 */ /* 0x000fea0003800000 */
[----:B------:R-:W-:-:S13]  /*5f40*/  ISETP.NE.AND P0, PT, R0, 0x18, PT ;  /* 0x000000180000780c */ /* 0x000fda0003f05270 */
[----:B------:R-:W-:Y:S05]  /*5f50*/  @!P0 BRA `(.L_x_6260) ;  /* 0x0000000000448947 */ /* 0x000fea0003800000 */
.L_x_6236:
        /* <DEDUP_REMOVED lines=16> */
.L_x_6261:
[----:B------:R-:W-:Y:S05]  /*6060*/  BRA `(.L_x_6237) ;  /* 0x0000000000947947 */ /* 0x000fea0003800000 */
.L_x_6260:
[----:B-----5:R-:W-:Y:S01]  /*6070*/  LOP3.LUT R4, R22, 0x7fffffff, RZ, 0xc0, !PT ;  /* 0x7fffffff16047812 */ /* 0x020fe200078ec0ff */
        /* <DEDUP_REMOVED lines=11> */
.L_x_6263:
[----:B------:R-:W-:Y:S05]  /*6130*/  BSYNC.RECONVERGENT B0 ;  /* 0x0000000000007941 */ /* 0x000fea0003800200 */
.L_x_6262:
[----:B------:R-:W-:-:S05]  /*6140*/  LOP3.LUT R3, R0, 0x80, R5, 0xf8, !PT ;  /* 0x0000008000037812 */ /* 0x000fca00078ef805 */
[----:B------:R0:W-:Y:S01]  /*6150*/  STG.E.U8 desc[UR36][R8.64], R3 ;  /* 0x0000000308007986 */ /* 0x0001e2000c101124 */
[----:B------:R-:W-:Y:S05]  /*6160*/  BRA `(.L_x_6237) ;  /* 0x0000000000547947 */ /* 0x000fea0003800000 */
.L_x_6259:
[----:B-----5:R-:W-:Y:S01]  /*6170*/  LOP3.LUT R4, R22, 0x7fffffff, RZ, 0xc0, !PT ;  /* 0x7fffffff16047812 */ /* 0x020fe200078ec0ff */
        /* <DEDUP_REMOVED lines=10> */
.L_x_6265:
[----:B------:R-:W-:Y:S01]  /*6220*/  IMAD.MOV.U32 R0, RZ, RZ, 0x7f ;  /* 0x0000007fff007424 */ /* 0x000fe200078e00ff */
[----:B------:R-:W-:-:S04]  /*6230*/  ISETP.GT.U32.AND P0, PT, R4, 0x7f800000, PT ;  /* 0x7f8000000400780c */ /* 0x000fc80003f04070 */
[----:B------:R-:W-:-:S09]  /*6240*/  SEL R0, R0, 0x7c, P0 ;  /* 0x0000007c00007807 */ /* 0x000fd20000000000 */
.L_x_6266:
[----:B------:R-:W-:Y:S05]  /*6250*/  BSYNC.RECONVERGENT B0 ;  /* 0x0000000000007941 */ /* 0x000fea0003800200 */
.L_x_6264:
[----:B------:R-:W-:-:S04]  /*6260*/  SHF.R.U32.HI R3, RZ, 0x18, R22 ;  /* 0x00000018ff037819 */ /* 0x000fc80000011616 */
[----:B------:R-:W-:-:S05]  /*6270*/  LOP3.LUT R3, R0, 0x80, R3, 0xf8, !PT ;  /* 0x0000008000037812 */ /* 0x000fca00078ef803 */
[----:B------:R0:W-:Y:S01]  /*6280*/  STG.E.U8 desc[UR36][R8.64], R3 ;  /* 0x0000000308007986 */ /* 0x0001e2000c101124 */
[----:B------:R-:W-:Y:S05]  /*6290*/  BRA `(.L_x_6237) ;  /* 0x0000000000087947 */ /* 0x000fea0003800000 */
.L_x_6258:
[----:B-----5:R-:W-:-:S05]  /*62a0*/  F2FP.BF16.F32.PACK_AB R22, RZ, R22 ;  /* 0x00000016ff16723e */ /* 0x020fca00000010ff */
[----:B------:R0:W-:Y:S02]  /*62b0*/  STG.E.U16 desc[UR36][R8.64], R22 ;  /* 0x0000001608007986 */ /* 0x0001e4000c101524 */
.L_x_6237:
        /* <DEDUP_REMOVED lines=24> */
.L_x_6270:
[----:B------:R-:W0:Y:S02]  /*6440*/  F2I.S64.TRUNC R24, R24 ;  /* 0x0000001800187311 */ /* 0x000e24000020d900 */
[----:B0-----:R-:W-:-:S05]  /*6450*/  IMAD.MOV.U32 R3, RZ, RZ, R24 ;  /* 0x000000ffff037224 */ /* 0x001fca00078e0018 */
[----:B------:R0:W-:Y:S01]  /*6460*/  STG.E.U8 desc[UR36][R8.64], R3 ;  /* 0x0000000308007986 */ /* 0x0001e2000c101124 */
[----:B------:R-:W-:Y:S05]  /*6470*/  BRA `(.L_x_6272) ;  /* 0x0000000c00287947 */ /* 0x000fea0003800000 */
.L_x_6269:
        /* <DEDUP_REMOVED lines=9> */
.L_x_6274:
[----:B------:R-:W0:Y:S02]  /*6510*/  F2I.FTZ.TRUNC.NTZ R3, R24 ;  /* 0x0000001800037305 */ /* 0x000e24000021f100 */
[----:B0-----:R0:W-:Y:S01]  /*6520*/  STG.E desc[UR36][R8.64], R3 ;  /* 0x0000000308007986 */ /* 0x0011e2000c101924 */
[----:B------:R-:W-:Y:S05]  /*6530*/  BRA `(.L_x_6272) ;  /* 0x0000000800f87947 */ /* 0x000fea0003800000 */
.L_x_6273:
[----:B------:R-:W0:Y:S02]  /*6540*/  F2I.FTZ.TRUNC.NTZ R3, R24 ;  /* 0x0000001800037305 */ /* 0x000e24000021f100 */
[----:B0-----:R0:W-:Y:S01]  /*6550*/  STG.E.U16 desc[UR36][R8.64], R3 ;  /* 0x0000000308007986 */ /* 0x0011e2000c101524 */
[----:B------:R-:W-:Y:S05]  /*6560*/  BRA `(.L_x_6272) ;  /* 0x0000000800ec7947 */ /* 0x000fea0003800000 */
.L_x_6268:
        /* <DEDUP_REMOVED lines=8> */
.L_x_6276:
[----:B------:R-:W-:-:S05]  /*65f0*/  F2FP.F16.F32.PACK_AB R24, RZ, R24 ;  /* 0x00000018ff18723e */ /* 0x000fca00000000ff */
[----:B------:R0:W-:Y:S01]  /*6600*/  STG.E.U16 desc[UR36][R8.64], R24 ;  /* 0x0000001808007986 */ /* 0x0001e2000c101524 */
[----:B------:R-:W-:Y:S05]  /*6610*/  BRA `(.L_x_6272) ;  /* 0x0000000800c07947 */ /* 0x000fea0003800000 */
.L_x_6275:
[----:B------:R-:W-:-:S13]  /*6620*/  ISETP.NE.AND P0, PT, R0, 0x7, PT ;  /* 0x000000070000780c */ /* 0x000fda0003f05270 */
[----:B------:R-:W-:Y:S05]  /*6630*/  @!P0 BRA `(.L_x_6277) ;  /* 0x00000000002c8947 */ /* 0x000fea0003800000 */
[----:B------:R-:W-:-:S13]  /*6640*/  ISETP.NE.AND P0, PT, R0, 0x8, PT ;  /* 0x000000080000780c */ /* 0x000fda0003f05270 */
[----:B------:R-:W-:Y:S05]  /*6650*/  @!P0 BRA `(.L_x_6278) ;  /* 0x0000000000148947 */ /* 0x000fea0003800000 */
[----:B------:R-:W-:-:S13]  /*6660*/  ISETP.NE.AND P0, PT, R0, 0x9, PT ;  /* 0x000000090000780c */ /* 0x000fda0003f05270 */
[----:B------:R-:W-:Y:S05]  /*6670*/  @P0 BRA `(.L_x_6271) ;  /* 0x0000000400d00947 */ /* 0x000fea0003800000 */
[----:B------:R-:W-:-:S05]  /*6680*/  IMAD.MOV.U32 R25, RZ, RZ, RZ ;  /* 0x000000ffff197224 */ /* 0x000fca00078e00ff */
[----:B------:R0:W-:Y:S01]  /*6690*/  STG.E.64 desc[UR36][R8.64], R24 ;  /* 0x0000001808007986 */ /* 0x0001e2000c101b24 */
[----:B------:R-:W-:Y:S05]  /*66a0*/  BRA `(.L_x_6272) ;  /* 0x00000008009c7947 */ /* 0x000fea0003800000 */
.L_x_6278:
[----:B------:R-:W-:-:S04]  /*66b0*/  F2FP.F16.F32.PACK_AB R3, RZ, R24 ;  /* 0x00000018ff03723e */ /* 0x000fc800000000ff */
[----:B------:R-:W-:-:S05]  /*66c0*/  PRMT R3, R3, 0x5410, RZ ;  /* 0x0000541003037816 */ /* 0x000fca00000000ff */
[----:B------:R0:W-:Y:S01]  /*66d0*/  STG.E desc[UR36][R8.64], R3 ;  /* 0x0000000308007986 */ /* 0x0001e2000c101924 */
[----:B------:R-:W-:Y:S05]  /*66e0*/  BRA `(.L_x_6272) ;  /* 0x00000008008c7947 */ /* 0x000fea0003800000 */
.L_x_6277:
[----:B------:R-:W-:-:S06]  /*66f0*/  FMUL.FTZ R4, R24, 1 ;  /* 0x3f80000018047820 */ /* 0x000fcc0000410000 */
[----:B------:R-:W0:Y:S02]  /*6700*/  F2F.F64.F32 R4, R4 ;  /* 0x0000000400047310 */ /* 0x000e240000201800 */
[----:B0-----:R0:W-:Y:S01]  /*6710*/  STG.E.64 desc[UR36][R8.64], R4 ;  /* 0x0000000408007986 */ /* 0x0011e2000c101b24 */
[----:B------:R-:W-:Y:S05]  /*6720*/  BRA `(.L_x_6272) ;  /* 0x00000008007c7947 */ /* 0x000fea0003800000 */
.L_x_6267:
        /* <DEDUP_REMOVED lines=13> */
.L_x_6282:
        /* <DEDUP_REMOVED lines=16> */
.L_x_6285:
[----:B------:R-:W-:-:S04]  /*6900*/  SHF.R.U32.HI R24, RZ, 0x18, R24 ;  /* 0x00000018ff187819 */ /* 0x000fc80000011618 */
[----:B------:R-:W-:-:S04]  /*6910*/  LOP3.LUT R3, R3, 0x80, R24, 0xf8, !PT ;  /* 0x0000008003037812 */ /* 0x000fc800078ef818 */
[----:B------:R-:W-:-:S07]  /*6920*/  PRMT R4, R3, 0x7610, R4 ;  /* 0x0000761003047816 */ /* 0x000fce0000000004 */
.L_x_6284:
[----:B------:R-:W-:Y:S05]  /*6930*/  BSYNC.RECONVERGENT B0 ;  /* 0x0000000000007941 */ /* 0x000fea0003800200 */
.L_x_6283:
[----:B------:R0:W-:Y:S01]  /*6940*/  STG.E.U8 desc[UR36][R8.64], R4 ;  /* 0x0000000408007986 */ /* 0x0001e2000c101124 */
[----:B------:R-:W-:Y:S05]  /*6950*/  BRA `(.L_x_6272) ;  /* 0x0000000400f07947 */ /* 0x000fea0003800000 */
.L_x_6281:
        /* <DEDUP_REMOVED lines=16> */
.L_x_6288:
[----:B------:R-:W-:-:S04]  /*6a60*/  SHF.R.U32.HI R24, RZ, 0x18, R24 ;  /* 0x00000018ff187819 */ /* 0x000fc80000011618 */
[----:B------:R-:W-:-:S04]  /*6a70*/  LOP3.LUT R3, R3, 0x80, R24, 0xf8, !PT ;  /* 0x0000008003037812 */ /* 0x000fc800078ef818 */
[----:B------:R-:W-:-:S07]  /*6a80*/  PRMT R4, R3, 0x7610, R4 ;  /* 0x0000761003047816 */ /* 0x000fce0000000004 */
.L_x_6287:
[----:B------:R-:W-:Y:S05]  /*6a90*/  BSYNC.RECONVERGENT B0 ;  /* 0x0000000000007941 */ /* 0x000fea0003800200 */
.L_x_6286:
[----:B------:R0:W-:Y:S01]  /*6aa0*/  STG.E.U8 desc[UR36][R8.64], R4 ;  /* 0x0000000408007986 */ /* 0x0001e2000c101124 */
[----:B------:R-:W-:Y:S05]  /*6ab0*/  BRA `(.L_x_6272) ;  /* 0x0000000400987947 */ /* 0x000fea0003800000 */
.L_x_6280:
        /* <DEDUP_REMOVED lines=21> */
.L_x_6290:
[----:B------:R-:W0:Y:S02]  /*6c10*/  F2I.U64.TRUNC R24, R24 ;  /* 0x0000001800187311 */ /* 0x000e24000020d800 */
[----:B0-----:R0:W-:Y:S01]  /*6c20*/  STG.E.64 desc[UR36][R8.64], R24 ;  /* 0x0000001808007986 */ /* 0x0011e2000c101b24 */
[----:B------:R-:W-:Y:S05]  /*6c30*/  BRA `(.L_x_6272) ;  /* 0x0000000400387947 */ /* 0x000fea0003800000 */
.L_x_6289:
[----:B------:R-:W0:Y:S02]  /*6c40*/  F2I.FTZ.U32.TRUNC.NTZ R3, R24 ;  /* 0x0000001800037305 */ /* 0x000e24000021f000 */
[----:B0-----:R0:W-:Y:S01]  /*6c50*/  STG.E desc[UR36][R8.64], R3 ;  /* 0x0000000308007986 */ /* 0x0011e2000c101924 */
[----:B------:R-:W-:Y:S05]  /*6c60*/  BRA `(.L_x_6272) ;  /* 0x00000004002c7947 */ /* 0x000fea0003800000 */
.L_x_6279:
[----:B------:R-:W-:-:S13]  /*6c70*/  ISETP.GT.AND P0, PT, R0, 0xe, PT ;  /* 0x0000000e0000780c */ /* 0x000fda0003f04270 */
[----:B------:R-:W-:Y:S05]  /*6c80*/  @P0 BRA `(.L_x_6291) ;  /* 0x0000000000340947 */ /* 0x000fea0003800000 */
[----:B------:R-:W-:-:S13]  /*6c90*/  ISETP.NE.AND P0, PT, R0, 0xa, PT ;  /* 0x0000000a0000780c */ /* 0x000fda0003f05270 */
[----:B------:R-:W-:Y:S05]  /*6ca0*/  @!P0 BRA `(.L_x_6292) ;  /* 0x0000000000188947 */ /* 0x000fea0003800000 */
[----:B------:R-:W-:-:S13]  /*6cb0*/  ISETP.NE.AND P0, PT, R0, 0xb, PT ;  /* 0x0000000b0000780c */ /* 0x000fda0003f05270 */
[----:B------:R-:W-:Y:S05]  /*6cc0*/  @P0 BRA `(.L_x_6271) ;  /* 0x00000000003c0947 */ /* 0x000fea0003800000 */
[----:B------:R-:W-:-:S04]  /*6cd0*/  FSETP.NEU.FTZ.AND P0, PT, R24, RZ, PT ;  /* 0x000000ff1800720b */ /* 0x000fc80003f1d000 */
[----:B------:R-:W-:-:S05]  /*6ce0*/  SEL R3, RZ, 0x1, !P0 ;  /* 0x00000001ff037807 */ /* 0x000fca0004000000 */
[----:B------:R4:W-:Y:S01]  /*6cf0*/  STG.E.U8 desc[UR36][R8.64], R3 ;  /* 0x0000000308007986 */ /* 0x0009e2000c101124 */
[----:B------:R-:W-:Y:S05]  /*6d00*/  BRA `(.L_x_6272) ;  /* 0x0000000400047947 */ /* 0x000fea0003800000 */
.L_x_6292:
[----:B------:R-:W-:Y:S01]  /*6d10*/  FMUL.FTZ R4, R24, 1 ;  /* 0x3f80000018047820 */ /* 0x000fe20000410000 */
[----:B------:R-:W-:-:S05]  /*6d20*/  CS2R R6, SRZ ;  /* 0x0000000000067805 */ /* 0x000fca000001ff00 */
[----:B------:R-:W0:Y:S02]  /*6d30*/  F2F.F64.F32 R4, R4 ;  /* 0x0000000400047310 */ /* 0x000e240000201800 */
[----:B0-----:R3:W-:Y:S01]  /*6d40*/  STG.E.128 desc[UR36][R8.64], R4 ;  /* 0x0000000408007986 */ /* 0x0017e2000c101d24 */
[----:B------:R-:W-:Y:S05]  /*6d50*/  BRA `(.L_x_6272) ;  /* 0x0000000000f07947 */ /* 0x000fea0003800000 */
.L_x_6291:
[----:B------:R-:W-:-:S13]  /*6d60*/  ISETP.NE.AND P0, PT, R0, 0xf, PT ;  /* 0x0000000f0000780c */ /* 0x000fda0003f05270 */
[----:B------:R-:W-:Y:S05]  /*6d70*/  @!P0 BRA `(.L_x_6293) ;  /* 0x0000000000e08947 */ /* 0x000fea0003800000 */
[----:B------:R-:W-:-:S13]  /*6d80*/  ISETP.NE.AND P0, PT, R0, 0x17, PT ;  /* 0x000000170000780c */ /* 0x000fda0003f05270 */
[----:B------:R-:W-:Y:S05]  /*6d90*/  @!P0 BRA `(.L_x_6294) ;  /* 0x00000000008c8947 */ /* 0x000fea0003800000 */
[----:B------:R-:W-:-:S13]  /*6da0*/  ISETP.NE.AND P0, PT, R0, 0x18, PT ;  /* 0x000000180000780c */ /* 0x000fda0003f05270 */
[----:B------:R-:W-:Y:S05]  /*6db0*/  @!P0 BRA `(.L_x_6295) ;  /* 0x0000000000448947 */ /* 0x000fea0003800000 */
.L_x_6271:
        /* <DEDUP_REMOVED lines=16> */
.L_x_6296:
[----:B------:R-:W-:Y:S05]  /*6ec0*/  BRA `(.L_x_6272) ;  /* 0x0000000000947947 */ /* 0x000fea0003800000 */
.L_x_6295:
        /* <DEDUP_REMOVED lines=12> */
.L_x_6298:
[----:B------:R-:W-:Y:S05]  /*6f90*/  BSYNC.RECONVERGENT B0 ;  /* 0x0000000000007941 */ /* 0x000fea0003800200 */
.L_x_6297:
[----:B------:R-:W-:-:S05]  /*6fa0*/  LOP3.LUT R3, R0, 0x80, R5, 0xf8, !PT ;  /* 0x0000008000037812 */ /* 0x000fca00078ef805 */
[----:B------:R1:W-:Y:S01]  /*6fb0*/  STG.E.U8 desc[UR36][R8.64], R3 ;  /* 0x0000000308007986 */ /* 0x0003e2000c101124 */
[----:B------:R-:W-:Y:S05]  /*6fc0*/  BRA `(.L_x_6272) ;  /* 0x0000000000547947 */ /* 0x000fea0003800000 */
.L_x_6294:
        /* <DEDUP_REMOVED lines=11> */
.L_x_6300:
[----:B------:R-:W-:Y:S01]  /*7080*/  IMAD.MOV.U32 R0, RZ, RZ, 0x7f ;  /* 0x0000007fff007424 */ /* 0x000fe200078e00ff */
[----:B------:R-:W-:-:S04]  /*7090*/  ISETP.GT.U32.AND P0, PT, R4, 0x7f800000, PT ;  /* 0x7f8000000400780c */ /* 0x000fc80003f04070 */
[----:B------:R-:W-:-:S09]  /*70a0*/  SEL R0, R0, 0x7c, P0 ;  /* 0x0000007c00007807 */ /* 0x000fd20000000000 */
.L_x_6301:
[----:B------:R-:W-:Y:S05]  /*70b0*/  BSYNC.RECONVERGENT B0 ;  /* 0x0000000000007941 */ /* 0x000fea0003800200 */
.L_x_6299:
[----:B------:R-:W-:-:S04]  /*70c0*/  SHF.R.U32.HI R3, RZ, 0x18, R24 ;  /* 0x00000018ff037819 */ /* 0x000fc80000011618 */
[----:B------:R-:W-:-:S05]  /*70d0*/  LOP3.LUT R3, R0, 0x80, R3, 0xf8, !PT ;  /* 0x0000008000037812 */ /* 0x000fca00078ef803 */
[----:B------:R2:W-:Y:S01]  /*70e0*/  STG.E.U8 desc[UR36][R8.64], R3 ;  /* 0x0000000308007986 */ /* 0x0005e2000c101124 */
[----:B------:R-:W-:Y:S05]  /*70f0*/  BRA `(.L_x_6272) ;  /* 0x0000000000087947 */ /* 0x000fea0003800000 */
.L_x_6293:
[----:B------:R-:W-:-:S05]  /*7100*/  F2FP.BF16.F32.PACK_AB R24, RZ, R24 ;  /* 0x00000018ff18723e */ /* 0x000fca00000010ff */
[----:B------:R0:W-:Y:S02]  /*7110*/  STG.E.U16 desc[UR36][R8.64], R24 ;  /* 0x0000001808007986 */ /* 0x0001e4000c101524 */
.L_x_6272:
[----:B------:R-:W-:-:S07]  /*7120*/  VIADD R19, R19, 0x80 ;  /* 0x0000008013137836 */ /* 0x000fce0000000000 */
.L_x_6231:
[----:B------:R-:W-:Y:S05]  /*7130*/  BSYNC.RECONVERGENT B6 ;  /* 0x0000000000067941 */ /* 0x000fea0003800200 */
.L_x_6230:
[----:B------:R-:W-:-:S13]  /*7140*/  ISETP.GE.AND P0, PT, R19, R17, PT ;  /* 0x000000111300720c */ /* 0x000fda0003f06270 */
[----:B------:R-:W-:Y:S05]  /*7150*/  @P0 EXIT ;  /* 0x000000000000094d */ /* 0x000fea0003800000 */
[----:B0-23--:R-:W0:Y:S01]  /*7160*/  LDC.64 R4, c[0x0][0x388] ;  /* 0x0000e200ff047b82 */ /* 0x00de220000000a00 */
[----:B------:R-:W4:Y:S01]  /*7170*/  LDCU UR4, c[0x0][0x3a8] ;  /* 0x00007500ff0477ac */ /* 0x000f220008000800 */
[----:B-1----:R-:W-:Y:S01]  /*7180*/  PRMT R0, R16, 0x9910, RZ ;  /* 0x0000991010007816 */ /* 0x002fe200000000ff */
        /* <DEDUP_REMOVED lines=15> */
[----:B0-----:R-:W-:Y:S01]  /*7280*/  STG.E.U8 desc[UR36][R2.64], R5 ;  /* 0x0000000502007986 */ /* 0x001fe2000c101124 */
[----:B------:R-:W-:Y:S05]  /*7290*/  EXIT ;  /* 0x000000000000794d */ /* 0x000fea0003800000 */
.L_x_6305:
[----:B-----5:R-:W0:Y:S02]  /*72a0*/  F2I.S64.TRUNC R18, R18 ;  /* 0x0000001200127311 */ /* 0x020e24000020d900 */
[----:B0-----:R-:W-:-:S05]  /*72b0*/  IMAD.MOV.U32 R5, RZ, RZ, R18 ;  /* 0x000000ffff057224 */ /* 0x001fca00078e0012 */
[----:B------:R-:W-:Y:S01]  /*72c0*/  STG.E.U8 desc[UR36][R2.64], R5 ;  /* 0x0000000502007986 */ /* 0x000fe2000c101124 */
[----:B------:R-:W-:Y:S05]  /*72d0*/  EXIT ;  /* 0x000000000000794d */ /* 0x000fea0003800000 */
.L_x_6304:
[----:B------:R-:W-:-:S13]  /*72e0*/  ISETP.NE.AND P0, PT, R0, 0x2, PT ;  /* 0x000000020000780c */ /* 0x000fda0003f05270 */
[----:B------:R-:W-:Y:S05]  /*72f0*/  @!P0 BRA `(.L_x_6307) ;  /* 0x0000000000288947 */ /* 0x000fea0003800000 */
[----:B------:R-:W-:-:S13]  /*7300*/  ISETP.NE.AND P0, PT, R0, 0x3, PT ;  /* 0x000000030000780c */ /* 0x000fda0003f05270 */
[----:B------:R-:W-:Y:S05]  /*7310*/  @!P0 BRA `(.L_x_6308) ;  /* 0x0000000000148947 */ /* 0x000fea0003800000 */
[----:B------:R-:W-:-:S13]  /*7320*/  ISETP.NE.AND P0, PT, R0, 0x4, PT ;  /* 0x000000040000780c */ /* 0x000fda0003f05270 */
[----:B------:R-:W-:Y:S05]  /*7330*/  @P0 BRA `(.L_x_6306) ;  /* 0x0000000800380947 */ /* 0x000fea0003800000 */
[----:B-----5:R-:W0:Y:S02]  /*7340*/  F2I.S64.TRUNC R18, R18 ;  /* 0x0000001200127311 */ /* 0x020e24000020d900 */
[----:B0-----:R-:W-:Y:S01]  /*7350*/  STG.E.64 desc[UR36][R2.64], R18 ;  /* 0x0000001202007986 */ /* 0x001fe2000c101b24 */
[----:B------:R-:W-:Y:S05]  /*7360*/  EXIT ;  /* 0x000000000000794d */ /* 0x000fea0003800000 */
.L_x_6308:
[----:B-----5:R-:W0:Y:S02]  /*7370*/  F2I.FTZ.TRUNC.NTZ R5, R18 ;  /* 0x0000001200057305 */ /* 0x020e24000021f100 */
[----:B0-----:R-:W-:Y:S01]  /*7380*/  STG.E desc[UR36][R2.64], R5 ;  /* 0x0000000502007986 */ /* 0x001fe2000c101924 */
[----:B------:R-:W-:Y:S05]  /*7390*/  EXIT ;  /* 0x000000000000794d */ /* 0x000fea0003800000 */
.L_x_6307:
[----:B-----5:R-:W0:Y:S02]  /*73a0*/  F2I.FTZ.TRUNC.NTZ R5, R18 ;  /* 0x0000001200057305 */ /* 0x020e24000021f100 */
[----:B0-----:R-:W-:Y:S01]  /*73b0*/  STG.E.U16 desc[UR36][R2.64], R5 ;  /* 0x0000000502007986 */ /* 0x001fe2000c101524 */
[----:B------:R-:W-:Y:S05]  /*73c0*/  EXIT ;  /* 0x000000000000794d */ /* 0x000fea0003800000 */
.L_x_6303:
[----:B------:R-:W-:-:S13]  /*73d0*/  ISETP.GT.AND P0, PT, R0, 0x6, PT ;  /* 0x000000060000780c */ /* 0x000fda0003f04270 */
[----:B------:R-:W-:Y:S05]  /*73e0*/  @P0 BRA `(.L_x_6309) ;  /* 0x0000000000240947 */ /* 0x000fea0003800000 */
[----:B------:R-:W-:-:S13]  /*73f0*/  ISETP.NE.AND P0, PT, R0, 0x5, PT ;  /* 0x000000050000780c */ /* 0x000fda0003f05270 */
[----:B------:R-:W-:Y:S05]  /*7400*/  @!P0 BRA `(.L_x_6310) ;  /* 0x0000000000108947 */ /* 0x000fea0003800000 */
[----:B------:R-:W-:-:S13]  /*7410*/  ISETP.NE.AND P0, PT, R0, 0x6, PT ;  /* 0x000000060000780c */ /* 0x000fda0003f05270 */
[----:B------:R-:W-:Y:S05]  /*7420*/  @P0 BRA `(.L_x_6306) ;  /* 0x0000000400fc0947 */ /* 0x000fea0003800000 */
[----:B-----5:R-:W-:Y:S01]  /*7430*/  STG.E desc[UR36][R2.64], R18 ;  /* 0x0000001202007986 */ /* 0x020fe2000c101924 */
[----:B------:R-:W-:Y:S05]  /*7440*/  EXIT ;  /* 0x000000000000794d */ /* 0x000fea0003800000 */
.L_x_6310:
[----:B-----5:R-:W-:-:S05]  /*7450*/  F2FP.F16.F32.PACK_AB R18, RZ, R18 ;  /* 0x00000012ff12723e */ /* 0x020fca00000000ff */
[----:B------:R-:W-:Y:S01]  /*7460*/  STG.E.U16 desc[UR36][R2.64], R18 ;  /* 0x0000001202007986 */ /* 0x000fe2000c101524 */
[----:B------:R-:W-:Y:S05]  /*7470*/  EXIT ;  /* 0x000000000000794d */ /* 0x000fea0003800000 */
.L_x_6309:
[----:B------:R-:W-:-:S13]  /*7480*/  ISETP.NE.AND P0, PT, R0, 0x7, PT ;  /* 0x000000070000780c */ /* 0x000fda0003f05270 */
[----:B------:R-:W-:Y:S05]  /*7490*/  @!P0 BRA `(.L_x_6311) ;  /* 0x00000000002c8947 */ /* 0x000fea0003800000 */
[----:B------:R-:W-:-:S13]  /*74a0*/  ISETP.NE.AND P0, PT, R0, 0x8, PT ;  /* 0x000000080000780c */ /* 0x000fda0003f05270 */
[----:B------:R-:W-:Y:S05]  /*74b0*/  @!P0 BRA `(.L_x_6312) ;  /* 0x0000000000148947 */ /* 0x000fea0003800000 */
[----:B------:R-:W-:-:S13]  /*74c0*/  ISETP.NE.AND P0, PT, R0, 0x9, PT ;  /* 0x000000090000780c */ /* 0x000fda0003f05270 */
[----:B------:R-:W-:Y:S05]  /*74d0*/  @P0 BRA `(.L_x_6306) ;  /* 0x0000000400d00947 */ /* 0x000fea0003800000 */
[----:B------:R-:W-:-:S05]  /*74e0*/  IMAD.MOV.U32 R19, RZ, RZ, RZ ;  /* 0x000000ffff137224 */ /* 0x000fca00078e00ff */
[----:B-----5:R-:W-:Y:S01]  /*74f0*/  STG.E.64 desc[UR36][R2.64], R18 ;  /* 0x0000001202007986 */ /* 0x020fe2000c101b24 */
[----:B------:R-:W-:Y:S05]  /*7500*/  EXIT ;  /* 0x000000000000794d */ /* 0x000fea0003800000 */
.L_x_6312:
[----:B-----5:R-:W-:-:S04]  /*7510*/  F2FP.F16.F32.PACK_AB R5, RZ, R18 ;  /* 0x00000012ff05723e */ /* 0x020fc800000000ff */
[----:B------:R-:W-:-:S05]  /*7520*/  PRMT R5, R5, 0x5410, RZ ;  /* 0x0000541005057816 */ /* 0x000fca00000000ff */
[----:B------:R-:W-:Y:S01]  /*7530*/  STG.E desc[UR36][R2.64], R5 ;  /* 0x0000000502007986 */ /* 0x000fe2000c101924 */
[----:B------:R-:W-:Y:S05]  /*7540*/  EXIT ;  /* 0x000000000000794d */ /* 0x000fea0003800000 */
.L_x_6311:
[----:B-----5:R-:W-:-:S06]  /*7550*/  FMUL.FTZ R4, R18, 1 ;  /* 0x3f80000012047820 */ /* 0x020fcc0000410000 */
[----:B------:R-:W0:Y:S02]  /*7560*/  F2F.F64.F32 R4, R4 ;  /* 0x0000000400047310 */ /* 0x000e240000201800 */
[----:B0-----:R-:W-:Y:S01]  /*7570*/  STG.E.64 desc[UR36][R2.64], R4 ;  /* 0x0000000402007986 */ /* 0x001fe2000c101b24 */
[----:B------:R-:W-:Y:S05]  /*7580*/  EXIT ;  /* 0x000000000000794d */ /* 0x000fea0003800000 */
.L_x_6302:
        /* <DEDUP_REMOVED lines=11> */
[----:B0-----:R-:W-:Y:S01]  /*7640*/  STG.E.U16 desc[UR36][R2.64], R5 ;  /* 0x0000000502007986 */ /* 0x001fe2000c101524 */
[----:B------:R-:W-:Y:S05]  /*7650*/  EXIT ;  /* 0x000000000000794d */ /* 0x000fea0003800000 */
.L_x_6316:
        /* <DEDUP_REMOVED lines=16> */
.L_x_6319:
[----:B------:R-:W-:-:S04]  /*7760*/  SHF.R.U32.HI R18, RZ, 0x18, R18 ;  /* 0x00000018ff127819 */ /* 0x000fc80000011612 */
[----:B------:R-:W-:-:S04]  /*7770*/  LOP3.LUT R5, R5, 0x80, R18, 0xf8, !PT ;  /* 0x0000008005057812 */ /* 0x000fc800078ef812 */
[----:B------:R-:W-:-:S07]  /*7780*/  PRMT R0, R5, 0x7610, R0 ;  /* 0x0000761005007816 */ /* 0x000fce0000000000 */
.L_x_6318:
[----:B------:R-:W-:Y:S05]  /*7790*/  BSYNC.RECONVERGENT B0 ;  /* 0x0000000000007941 */ /* 0x000fea0003800200 */
.L_x_6317:
[----:B------:R-:W-:Y:S01]  /*77a0*/  STG.E.U8 desc[UR36][R2.64], R0 ;  /* 0x0000000002007986 */ /* 0x000fe2000c101124 */
[----:B------:R-:W-:Y:S05]  /*77b0*/  EXIT ;  /* 0x000000000000794d */ /* 0x000fea0003800000 */
.L_x_6315:
        /* <DEDUP_REMOVED lines=16> */
.L_x_6322:
[----:B------:R-:W-:-:S04]  /*78c0*/  SHF.R.U32.HI R18, RZ, 0x18, R18 ;  /* 0x00000018ff127819 */ /* 0x000fc80000011612 */
[----:B------:R-:W-:-:S04]  /*78d0*/  LOP3.LUT R5, R5, 0x80, R18, 0xf8, !PT ;  /* 0x0000008005057812 */ /* 0x000fc800078ef812 */
[----:B------:R-:W-:-:S07]  /*78e0*/  PRMT R0, R5, 0x7610, R0 ;  /* 0x0000761005007816 */ /* 0x000fce0000000000 */
.L_x_6321:
[----:B------:R-:W-:Y:S05]  /*78f0*/  BSYNC.RECONVERGENT B0 ;  /* 0x0000000000007941 */ /* 0x000fea0003800200 */
.L_x_6320:
[----:B------:R-:W-:Y:S01]  /*7900*/  STG.E.U8 desc[UR36][R2.64], R0 ;  /* 0x0000000002007986 */ /* 0x000fe2000c101124 */
[----:B------:R-:W-:Y:S05]  /*7910*/  EXIT ;  /* 0x000000000000794d */ /* 0x000fea0003800000 */
.L_x_6314:
        /* <DEDUP_REMOVED lines=21> */
.L_x_6324:
[----:B-----5:R-:W0:Y:S02]  /*7a70*/  F2I.U64.TRUNC R18, R18 ;  /* 0x0000001200127311 */ /* 0x020e24000020d800 */
[----:B0-----:R-:W-:Y:S01]  /*7a80*/  STG.E.64 desc[UR36][R2.64], R18 ;  /* 0x0000001202007986 */ /* 0x001fe2000c101b24 */
[----:B------:R-:W-:Y:S05]  /*7a90*/  EXIT ;  /* 0x000000000000794d */ /* 0x000fea0003800000 */
.L_x_6323:
[----:B-----5:R-:W0:Y:S02]  /*7aa0*/  F2I.FTZ.U32.TRUNC.NTZ R5, R18 ;  /* 0x0000001200057305 */ /* 0x020e24000021f000 */
[----:B0-----:R-:W-:Y:S01]  /*7ab0*/  STG.E desc[UR36][R2.64], R5 ;  /* 0x0000000502007986 */ /* 0x001fe2000c101924 */
[----:B------:R-:W-:Y:S05]  /*7ac0*/  EXIT ;  /* 0x000000000000794d */ /* 0x000fea0003800000 */
.L_x_6313:
        /* <DEDUP_REMOVED lines=8> */
[----:B------:R-:W-:Y:S01]  /*7b50*/  STG.E.U8 desc[UR36][R2.64], R5 ;  /* 0x0000000502007986 */ /* 0x000fe2000c101124 */
[----:B------:R-:W-:Y:S05]  /*7b60*/  EXIT ;  /* 0x000000000000794d */ /* 0x000fea0003800000 */
.L_x_6326:
[----:B-----5:R-:W-:Y:S01]  /*7b70*/  FMUL.FTZ R4, R18, 1 ;  /* 0x3f80000012047820 */ /* 0x020fe20000410000 */
[----:B------:R-:W-:-:S05]  /*7b80*/  CS2R R6, SRZ ;  /* 0x0000000000067805 */ /* 0x000fca000001ff00 */
[----:B------:R-:W0:Y:S02]  /*7b90*/  F2F.F64.F32 R4, R4 ;  /* 0x0000000400047310 */ /* 0x000e240000201800 */
[----:B0-----:R-:W-:Y:S01]  /*7ba0*/  STG.E.128 desc[UR36][R2.64], R4 ;  /* 0x0000000402007986 */ /* 0x001fe2000c101d24 */
[----:B------:R-:W-:Y:S05]  /*7bb0*/  EXIT ;  /* 0x000000000000794d */ /* 0x000fea0003800000 */
.L_x_6325:
[----:B------:R-:W-:-:S13]  /*7bc0*/  ISETP.NE.AND P0, PT, R0, 0xf, PT ;  /* 0x0000000f0000780c */ /* 0x000fda0003f05270 */
[----:B------:R-:W-:Y:S05]  /*7bd0*/  @!P0 BRA `(.L_x_6327) ;  /* 0x0000000000e08947 */ /* 0x000fea0003800000 */
[----:B------:R-:W-:-:S13]  /*7be0*/  ISETP.NE.AND P0, PT, R0, 0x17, PT ;  /* 0x000000170000780c */ /* 0x000fda0003f05270 */
[----:B------:R-:W-:Y:S05]  /*7bf0*/  @!P0 BRA `(.L_x_6328) ;  /* 0x00000000008c8947 */ /* 0x000fea0003800000 */
[----:B------:R-:W-:-:S13]  /*7c00*/  ISETP.NE.AND P0, PT, R0, 0x18, PT ;  /* 0x000000180000780c */ /* 0x000fda0003f05270 */
[----:B------:R-:W-:Y:S05]  /*7c10*/  @!P0 BRA `(.L_x_6329) ;  /* 0x0000000000448947 */ /* 0x000fea0003800000 */
.L_x_6306:
        /* <DEDUP_REMOVED lines=16> */
.L_x_6330:
[----:B------:R-:W-:Y:S05]  /*7d20*/  EXIT ;  /* 0x000000000000794d */ /* 0x000fea0003800000 */
.L_x_6329:
        /* <DEDUP_REMOVED lines=12> */
.L_x_6332:
[----:B------:R-:W-:Y:S05]  /*7df0*/  BSYNC.RECONVERGENT B0 ;  /* 0x0000000000007941 */ /* 0x000fea0003800200 */
.L_x_6331:
[----:B------:R-:W-:-:S05]  /*7e00*/  LOP3.LUT R5, R0, 0x80, R7, 0xf8, !PT ;  /* 0x0000008000057812 */ /* 0x000fca00078ef807 */
[----:B------:R-:W-:Y:S01]  /*7e10*/  STG.E.U8 desc[UR36][R2.64], R5 ;  /* 0x0000000502007986 */ /* 0x000fe2000c101124 */
[----:B------:R-:W-:Y:S05]  /*7e20*/  EXIT ;  /* 0x000000000000794d */ /* 0x000fea0003800000 */
.L_x_6328:
        /* <DEDUP_REMOVED lines=11> */
.L_x_6334:
[----:B------:R-:W-:Y:S01]  /*7ee0*/  IMAD.MOV.U32 R0, RZ, RZ, 0x7f ;  /* 0x0000007fff007424 */ /* 0x000fe200078e00ff */
[----:B------:R-:W-:-:S04]  /*7ef0*/  ISETP.GT.U32.AND P0, PT, R4, 0x7f800000, PT ;  /* 0x7f8000000400780c */ /* 0x000fc80003f04070 */
[----:B------:R-:W-:-:S09]  /*7f00*/  SEL R0, R0, 0x7c, P0 ;  /* 0x0000007c00007807 */ /* 0x000fd20000000000 */
.L_x_6335:
[----:B------:R-:W-:Y:S05]  /*7f10*/  BSYNC.RECONVERGENT B0 ;  /* 0x0000000000007941 */ /* 0x000fea0003800200 */
.L_x_6333:
[----:B------:R-:W-:-:S04]  /*7f20*/  SHF.R.U32.HI R5, RZ, 0x18, R18 ;  /* 0x00000018ff057819 */ /* 0x000fc80000011612 */
[----:B------:R-:W-:-:S05]  /*7f30*/  LOP3.LUT R5, R0, 0x80, R5, 0xf8, !PT ;  /* 0x0000008000057812 */ /* 0x000fca00078ef805 */
[----:B------:R-:W-:Y:S01]  /*7f40*/  STG.E.U8 desc[UR36][R2.64], R5 ;  /* 0x0000000502007986 */ /* 0x000fe2000c101124 */
[----:B------:R-:W-:Y:S05]  /*7f50*/  EXIT ;  /* 0x000000000000794d */ /* 0x000fea0003800000 */
.L_x_6327:
[----:B-----5:R-:W-:-:S05]  /*7f60*/  F2FP.BF16.F32.PACK_AB R18, RZ, R18 ;  /* 0x00000012ff12723e */ /* 0x020fca00000010ff */
[----:B------:R-:W-:Y:S01]  /*7f70*/  STG.E.U16 desc[UR36][R2.64], R18 ;  /* 0x0000001202007986 */ /* 0x000fe2000c101524 */
[----:B------:R-:W-:Y:S05]  /*7f80*/  EXIT ;  /* 0x000000000000794d */ /* 0x000fea0003800000 */
.L_x_6336:
        /* <DEDUP_REMOVED lines=15> */
.L_x_12218:


//--------------------- .text._ZN2at6native18elementwise_kernelILi128ELi2EZNS0_22gpu_kernel_impl_nocastIZZZNS0_17log1p_kernel_cudaERNS_18TensorIteratorBaseEENKUlvE_clEvENKUlvE0_clEvEUlfE_EEvS4_RKT_EUliE_EEviT1_ --------------------------
	.section	.text._ZN2at6native18elementwise_kernelILi128ELi2EZNS0_22gpu_kernel_impl_nocastIZZZNS0_17log1p_kernel_cudaERNS_18TensorIteratorBaseEENKUlvE_clEvENKUlvE0_clEvEUlfE_EEvS4_RKT_EUliE_EEviT1_,"ax",@progbits
	.align	128
        .global         _ZN2at6native18elementwise_kernelILi128ELi2EZNS0_22gpu_kernel_impl_nocastIZZZNS0_17log1p_kernel_cudaERNS_18TensorIteratorBaseEENKUlvE_clEvENKUlvE0_clEvEUlfE_EEvS4_RKT_EUliE_EEviT1_
        .type           _ZN2at6native18elementwise_kernelILi128ELi2EZNS0_22gpu_kernel_impl_nocastIZZZNS0_17log1p_kernel_cudaERNS_18TensorIteratorBaseEENKUlvE_clEvENKUlvE0_clEvEUlfE_EEvS4_RKT_EUliE_EEviT1_,@function
        .size           _ZN2at6native18elementwise_kernelILi128ELi2EZNS0_22gpu_kernel_impl_nocastIZZZNS0_17log1p_kernel_cudaERNS_18TensorIteratorBaseEENKUlvE_clEvENKUlvE0_clEvEUlfE_EEvS4_RKT_EUliE_EEviT1_,(.L_x_12219 - _ZN2at6native18elementwise_kernelILi128ELi2EZNS0_22gpu_kernel_impl_nocastIZZZNS0_17log1p_kernel_cudaERNS_18TensorIteratorBaseEENKUlvE_clEvENKUlvE0_clEvEUlfE_EEvS4_RKT_EUliE_EEviT1_)
        .other          _ZN2at6native18elementwise_kernelILi128ELi2EZNS0_22gpu_kernel_impl_nocastIZZZNS0_17log1p_kernel_cudaERNS_18TensorIteratorBaseEENKUlvE_clEvENKUlvE0_clEvEUlfE_EEvS4_RKT_EUliE_EEviT1_,@"STO_CUDA_ENTRY STV_DEFAULT"
_ZN2at6native18elementwise_kernelILi128ELi2EZNS0_22gpu_kernel_impl_nocastIZZZNS0_17log1p_kernel_cudaERNS_18TensorIteratorBaseEENKUlvE_clEvENKUlvE0_clEvEUlfE_EEvS4_RKT_EUliE_EEviT1_:
.text._ZN2at6native18elementwise_kernelILi128ELi2EZNS0_22gpu_kernel_impl_nocastIZZZNS0_17log1p_kernel_cudaERNS_18TensorIteratorBaseEENKUlvE_clEvENKUlvE0_clEvEUlfE_EEvS4_RKT_EUliE_EEviT1_:
        /* <DEDUP_REMOVED lines=14> */
[----:B0-----:R0:W2:Y:S01]  /*00e0*/  LDG.E R0, desc[UR6][R4.64] ;  /* 0x0000000604007981 */ /* 0x0010a2000c1e1900 */
[----:B------:R-:W-:Y:S01]  /*00f0*/  HFMA2 R9, -RZ, RZ, 1.625, 0 ;  /* 0x3e800000ff097431 */ /* 0x000fe200000001ff */
[----:B------:R-:W-:Y:S02]  /*0100*/  MOV R11, 0x3d39bf78 ;  /* 0x3d39bf78000b7802 */ /* 0x000fe40000000f00 */
[----:B------:R-:W-:Y:S02]  /*0110*/  IADD3 R3, PT, PT, R3, 0x80, RZ ;  /* 0x0000008003037810 */ /* 0x000fe40007ffe0ff */
[----:B0-----:R-:W0:Y:S01]  /*0120*/  LDC.64 R4, c[0x0][0x580] ;  /* 0x00016000ff047b82 */ /* 0x001e220000000a00 */
[C---:B--2---:R-:W-:Y:S01]  /*0130*/  FADD.FTZ.RZ R2, R0.reuse, 1 ;  /* 0x3f80000000027421 */ /* 0x044fe2000001c000 */
        /* <DEDUP_REMOVED lines=24> */
[----:B------:R-:W-:-:S05]  /*02c0*/  @P0 FSEL R7, R7, -RZ, P1 ;  /* 0x800000ff07070208 */ /* 0x000fca0000800000 */
[----:B0-----:R0:W-:Y:S04]  /*02d0*/  STG.E desc[UR6][R4.64], R7 ;  /* 0x0000000704007986 */ /* 0x0011e8000c101906 */
.L_x_6339:
[----:B------:R-:W-:Y:S05]  /*02e0*/  BSYNC.RECONVERGENT B0 ;  /* 0x0000000000007941 */ /* 0x000fea0003800200 */
.L_x_6338:
[----:B------:R-:W-:-:S13]  /*02f0*/  ISETP.GE.AND P0, PT, R3, UR4, PT ;  /* 0x0000000403007c0c */ /* 0x000fda000bf06270 */
[----:B------:R-:W-:Y:S05]  /*0300*/  @P0 EXIT ;  /* 0x000000000000094d */ /* 0x000fea0003800000 */
[----:B------:R-:W1:Y:S02]  /*0310*/  LDC.64 R2, c[0x0][0x588] ;  /* 0x00016200ff027b82 */ /* 0x000e640000000a00 */
[----:B-1----:R1:W2:Y:S01]  /*0320*/  LDG.E R0, desc[UR6][R2.64] ;  /* 0x0000000602007981 */ /* 0x0022a2000c1e1900 */
[----:B0-----:R-:W-:Y:S01]  /*0330*/  HFMA2 R7, -RZ, RZ, 1.625, 0 ;  /* 0x3e800000ff077431 */ /* 0x001fe200000001ff */
[----:B------:R-:W-:-:S04]  /*0340*/  MOV R9, 0x3d39bf78 ;  /* 0x3d39bf7800097802 */ /* 0x000fc80000000f00 */
[----:B-1----:R-:W0:Y:S01]  /*0350*/  LDC.64 R2, c[0x0][0x580] ;  /* 0x00016000ff027b82 */ /* 0x002e220000000a00 */
        /* <DEDUP_REMOVED lines=26> */
[----:B0-----:R-:W-:Y:S01]  /*0500*/  STG.E desc[UR6][R2.64], R5 ;  /* 0x0000000502007986 */ /* 0x001fe2000c101906 */
[----:B------:R-:W-:Y:S05]  /*0510*/  EXIT ;  /* 0x000000000000794d */ /* 0x000fea0003800000 */
.L_x_6337:
        /* <DEDUP_REMOVED lines=305> */
.L_x_6342:
[----:B------:R-:W0:Y:S02]  /*1830*/  LDCU.64 UR8, c[0x0][0x588] ;  /* 0x0000b100ff0877ac */ /* 0x000e240008000a00 */
[----:B0-----:R-:W-:-:S04]  /*1840*/  IADD3 R6, P0, PT, R4, UR8, RZ ;  /* 0x0000000804067c10 */ /* 0x001fc8000ff1e0ff */
[----:B------:R-:W-:Y:S01]  /*1850*/  IADD3.X R7, PT, PT, RZ, UR9, RZ, P0, !PT ;  /* 0x00000009ff077c10 */ /* 0x000fe200087fe4ff */
[----:B------:R-:W0:Y:S04]  /*1860*/  LDCU.64 UR8, c[0x0][0x580] ;  /* 0x0000b000ff0877ac */ /* 0x000e280008000a00 */
[----:B------:R0:W2:Y:S01]  /*1870*/  LDG.E R4, desc[UR6][R6.64] ;  /* 0x0000000606047981 */ /* 0x0000a2000c1e1900 */
[----:B------:R-:W-:Y:S02]  /*1880*/  MOV R11, 0x3e800000 ;  /* 0x3e800000000b7802 */ /* 0x000fe40000000f00 */
[----:B------:R-:W-:Y:S02]  /*1890*/  MOV R13, 0x3d39bf78 ;  /* 0x3d39bf78000d7802 */ /* 0x000fe40000000f00 */
[----:B------:R-:W-:-:S02]  /*18a0*/  IADD3 R3, PT, PT, R3, 0x80, RZ ;  /* 0x0000008003037810 */ /* 0x000fc40007ffe0ff */
[----:B0-----:R-:W-:Y:S01]  /*18b0*/  IADD3 R6, P1, PT, R5, UR8, RZ ;  /* 0x0000000805067c10 */ /* 0x001fe2000ff3e0ff */
        /* <DEDUP_REMOVED lines=24> */
[----:B------:R-:W-:Y:S02]  /*1a40*/  @P0 FSETP.NEU.FTZ.AND P2, PT, R4, RZ, PT ;  /* 0x000000ff0400020b */ /* 0x000fe40003f5d000 */
[----:B------:R-:W-:Y:S02]  /*1a50*/  IADD3.X R7, PT, PT, RZ, UR9, RZ, P1, !PT ;  /* 0x00000009ff077c10 */ /* 0x000fe40008ffe4ff */
[----:B------:R-:W-:-:S05]  /*1a60*/  @P0 FSEL R9, R9, -RZ, P2 ;  /* 0x800000ff09090208 */ /* 0x000fca0001000000 */
[----:B------:R0:W-:Y:S04]  /*1a70*/  STG.E desc[UR6][R6.64], R9 ;  /* 0x0000000906007986 */ /* 0x0001e8000c101906 */
.L_x_6341:
[----:B------:R-:W-:Y:S05]  /*1a80*/  BSYNC.RECONVERGENT B0 ;  /* 0x0000000000007941 */ /* 0x000fea0003800200 */
.L_x_6340:
[----:B------:R-:W-:-:S13]  /*1a90*/  ISETP.GE.AND P0, PT, R3, UR4, PT ;  /* 0x0000000403007c0c */ /* 0x000fda000bf06270 */
[----:B------:R-:W-:Y:S05]  /*1aa0*/  @P0 EXIT ;  /* 0x000000000000094d */ /* 0x000fea0003800000 */
[----:B------:R-:W1:Y:S01]  /*1ab0*/  LDCU.64 UR4, c[0x0][0x390] ;  /* 0x00007200ff0477ac */ /* 0x000e620008000a00 */
[----:B------:R-:W-:Y:S01]  /*1ac0*/  HFMA2 R4, -RZ, RZ, 0, 0 ;  /* 0x00000000ff047431 */ /* 0x000fe200000001ff */
[----:B------:R-:W-:Y:S01]  /*1ad0*/  MOV R5, R3 ;  /* 0x0000000300057202 */ /* 0x000fe20000000f00 */
[----:B------:R-:W2:Y:S01]  /*1ae0*/  LDCU UR8, c[0x0][0x38c] ;  /* 0x00007180ff0877ac */ /* 0x000ea20008000800 */
[----:B------:R-:W-:Y:S01]  /*1af0*/  ISETP.NE.AND P0, PT, R2, RZ, PT ;  /* 0x000000ff0200720c */ /* 0x000fe20003f05270 */
[----:B------:R-:W3:Y:S01]  /*1b00*/  LDCU.64 UR10, c[0x0][0x4b8] ;  /* 0x00009700ff0a77ac */ /* 0x000ee20008000a00 */
[----:B-1----:R-:W-:-:S05]  /*1b10*/  IMAD.HI.U32 R4, R3, UR4, R4 ;  /* 0x0000000403047c27 */ /* 0x002fca000f8e0004 */
[----:B------:R-:W-:-:S04]  /*1b20*/  SHF.R.U32.HI R5, RZ, UR5, R4 ;  /* 0x00000005ff057c19 */ /* 0x000fc80008011604 */
[----:B0-----:R-:W-:-:S05]  /*1b30*/  IADD3 R6, PT, PT, -R5, RZ, RZ ;  /* 0x000000ff05067210 */ /* 0x001fca0007ffe1ff */
[----:B--2---:R-:W-:-:S04]  /*1b40*/  IMAD R2, R6, UR8, R3 ;  /* 0x0000000806027c24 */ /* 0x004fc8000f8e0203 */
[C---:B---3--:R-:W-:Y:S02]  /*1b50*/  IMAD R3, R2.reuse, UR10, RZ ;  /* 0x0000000a02037c24 */ /* 0x048fe4000f8e02ff */
        /* <DEDUP_REMOVED lines=287> */
.L_x_6343:
[----:B------:R-:W0:Y:S02]  /*2d50*/  LDCU.128 UR8, c[0x0][0x580] ;  /* 0x0000b000ff0877ac */ /* 0x000e240008000c00 */
[----:B0-----:R-:W-:-:S04]  /*2d60*/  IADD3 R4, P0, PT, R2, UR10, RZ ;  /* 0x0000000a02047c10 */ /* 0x001fc8000ff1e0ff */
[----:B------:R-:W-:-:S06]  /*2d70*/  IADD3.X R5, PT, PT, RZ, UR11, RZ, P0, !PT ;  /* 0x0000000bff057c10 */ /* 0x000fcc00087fe4ff */
[----:B------:R-:W2:Y:S01]  /*2d80*/  LDG.E R5, desc[UR6][R4.64] ;  /* 0x0000000604057981 */ /* 0x000ea2000c1e1900 */
[----:B------:R-:W-:Y:S02]  /*2d90*/  MOV R7, 0x3e800000 ;  /* 0x3e80000000077802 */ /* 0x000fe40000000f00 */
[----:B------:R-:W-:Y:S01]  /*2da0*/  MOV R9, 0x3d39bf78 ;  /* 0x3d39bf7800097802 */ /* 0x000fe20000000f00 */
        /* <DEDUP_REMOVED lines=22> */
[----:B------:R-:W-:-:S03]  /*2f10*/  IADD3 R2, P1, PT, R3, UR8, RZ ;  /* 0x0000000803027c10 */ /* 0x000fc6000ff3e0ff */
[----:B------:R-:W-:Y:S01]  /*2f20*/  FFMA.FTZ R7, R0, 0.69314718246459960938, R7 ;  /* 0x3f31721800077823 */ /* 0x000fe20000010007 */
[C---:B------:R-:W-:Y:S01]  /*2f30*/  @P2 FFMA.FTZ R7, R5.reuse, R4, +INF ;  /* 0x7f80000005072423 */ /* 0x040fe20000010004 */
[----:B------:R-:W-:Y:S02]  /*2f40*/  @P0 FSETP.NEU.FTZ.AND P2, PT, R5, RZ, PT ;  /* 0x000000ff0500020b */ /* 0x000fe40003f5d000 */
[----:B------:R-:W-:Y:S02]  /*2f50*/  IADD3.X R3, PT, PT, RZ, UR9, RZ, P1, !PT ;  /* 0x00000009ff037c10 */ /* 0x000fe40008ffe4ff */
[----:B------:R-:W-:-:S05]  /*2f60*/  @P0 FSEL R7, R7, -RZ, P2 ;  /* 0x800000ff07070208 */ /* 0x000fca0001000000 */
[----:B------:R-:W-:Y:S01]  /*2f70*/  STG.E desc[UR6][R2.64], R7 ;  /* 0x0000000702007986 */ /* 0x000fe2000c101906 */
[----:B------:R-:W-:Y:S05]  /*2f80*/  EXIT ;  /* 0x000000000000794d */ /* 0x000fea0003800000 */
.L_x_6344:
        /* <DEDUP_REMOVED lines=15> */
.L_x_12219:


//--------------------- .text._ZN2at6native27unrolled_elementwise_kernelIZZZNS0_17log1p_kernel_cudaERNS_18TensorIteratorBaseEENKUlvE_clEvENKUlvE0_clEvEUlfE_St5arrayIPcLm2EELi4E23TrivialOffsetCalculatorILi1EjESB_NS0_6memory15LoadWithoutCastENSC_16StoreWithoutCastEEEviT_T0_T2_T3_T4_T5_ --------------------------
	.section	.text._ZN2at6native27unrolled_elementwise_kernelIZZZNS0_17log1p_kernel_cudaERNS_18TensorIteratorBaseEENKUlvE_clEvENKUlvE0_clEvEUlfE_St5arrayIPcLm2EELi4E23TrivialOffsetCalculatorILi1EjESB_NS0_6memory15LoadWithoutCastENSC_16StoreWithoutCastEEEviT_T0_T2_T3_T4_T5_,"ax",@progbits
	.align	128
        .global         _ZN2at6native27unrolled_elementwise_kernelIZZZNS0_17log1p_kernel_cudaERNS_18TensorIteratorBaseEENKUlvE_clEvENKUlvE0_clEvEUlfE_St5arrayIPcLm2EELi4E23TrivialOffsetCalculatorILi1EjESB_NS0_6memory15LoadWithoutCastENSC_16StoreWithoutCastEEEviT_T0_T2_T3_T4_T5_
        .type           _ZN2at6native27unrolled_elementwise_kernelIZZZNS0_17log1p_kernel_cudaERNS_18TensorIteratorBaseEENKUlvE_clEvENKUlvE0_clEvEUlfE_St5arrayIPcLm2EELi4E23TrivialOffsetCalculatorILi1EjESB_NS0_6memory15LoadWithoutCastENSC_16StoreWithoutCastEEEviT_T0_T2_T3_T4_T5_,@function
        .size           _ZN2at6native27unrolled_elementwise_kernelIZZZNS0_17log1p_kernel_cudaERNS_18TensorIteratorBaseEENKUlvE_clEvENKUlvE0_clEvEUlfE_St5arrayIPcLm2EELi4E23TrivialOffsetCalculatorILi1EjESB_NS0_6memory15LoadWithoutCastENSC_16StoreWithoutCastEEEviT_T0_T2_T3_T4_T5_,(.L_x_12220 - _ZN2at6native27unrolled_elementwise_kernelIZZZNS0_17log1p_kernel_cudaERNS_18TensorIteratorBaseEENKUlvE_clEvENKUlvE0_clEvEUlfE_St5arrayIPcLm2EELi4E23TrivialOffsetCalculatorILi1EjESB_NS0_6memory15LoadWithoutCastENSC_16StoreWithoutCastEEEviT_T0_T2_T3_T4_T5_)
        .other          _ZN2at6native27unrolled_elementwise_kernelIZZZNS0_17log1p_kernel_cudaERNS_18TensorIteratorBaseEENKUlvE_clEvENKUlvE0_clEvEUlfE_St5arrayIPcLm2EELi4E23TrivialOffsetCalculatorILi1EjESB_NS0_6memory15LoadWithoutCastENSC_16StoreWithoutCastEEEviT_T0_T2_T3_T4_T5_,@"STO_CUDA_ENTRY STV_DEFAULT"
_ZN2at6native27unrolled_elementwise_kernelIZZZNS0_17log1p_kernel_cudaERNS_18TensorIteratorBaseEENKUlvE_clEvENKUlvE0_clEvEUlfE_St5arrayIPcLm2EELi4E23TrivialOffsetCalculatorILi1EjESB_NS0_6memory15LoadWithoutCastENSC_16StoreWithoutCastEEEviT_T0_T2_T3_T4_T5_:
.text._ZN2at6native27unrolled_elementwise_kernelIZZZNS0_17log1p_kernel_cudaERNS_18TensorIteratorBaseEENKUlvE_clEvENKUlvE0_clEvEUlfE_St5arrayIPcLm2EELi4E23TrivialOffsetCalculatorILi1EjESB_NS0_6memory15LoadWithoutCastENSC_16StoreWithoutCastEEEviT_T0_T2_T3_T4_T5_:
[----:B------:R-:W-:Y:S01]  /*0000*/  LDC R1, c[0x0][0x37c] ;  /* 0x0000df00ff017b82 */ /* 0x000fe20000000800 */
[----:B------:R-:W0:Y:S07]  /*0010*/  S2R R0, SR_CTAID.X ;  /* 0x0000000000007919 */ /* 0x000e2e0000002500 */
[----:B------:R-:W0:Y:S01]  /*0020*/  LDC R3, c[0x0][0x380] ;  /* 0x0000e000ff037b82 */ /* 0x000e220000000800 */
[----:B------:R-:W1:Y:S01]  /*0030*/  LDCU.64 UR4, c[0x0][0x358] ;  /* 0x00006b00ff0477ac */ /* 0x000e620008000a00 */
[----:B------:R-:W-:Y:S01]  /*0040*/  HFMA2 R8, -RZ, RZ, 0, 0 ;  /* 0x00000000ff087431 */ /* 0x000fe200000001ff */
[----:B------:R-:W2:Y:S01]  /*0050*/  S2R R7, SR_TID.X ;  /* 0x0000000000077919 */ /* 0x000ea20000002100 */
        /* <DEDUP_REMOVED lines=18> */
[----:B-1----:R1:W5:Y:S01]  /*0180*/  @!P1 LDG.E R8, desc[UR4][R10.64] ;  /* 0x000000040a089981 */ /* 0x002362000c1e1900 */
[----:B------:R-:W2:Y:S01]  /*0190*/  @!P2 LDC.64 R12, c[0x0][0x390] ;  /* 0x0000e400ff0cab82 */ /* 0x000ea20000000a00 */
[----:B0-----:R-:W-:Y:S01]  /*01a0*/  @!P0 IMAD.WIDE.U32 R4, R9, 0x4, R4 ;  /* 0x0000000409048825 */ /* 0x001fe200078e0004 */
[----:B------:R-:W-:-:S06]  /*01b0*/  MOV R9, RZ ;  /* 0x000000ff00097202 */ /* 0x000fcc0000000f00 */
[----:B------:R-:W5:Y:S01]  /*01c0*/  @!P0 LDG.E R9, desc[UR4][R4.64] ;  /* 0x0000000404098981 */ /* 0x000f62000c1e1900 */
[----:B------:R-:W-:Y:S01]  /*01d0*/  ISETP.GE.AND P0, PT, R3, R2, PT ;  /* 0x000000020300720c */ /* 0x000fe20003f06270 */
[----:B--2---:R-:W-:Y:S01]  /*01e0*/  @!P2 IMAD.WIDE.U32 R12, R7, 0x4, R12 ;  /* 0x00000004070ca825 */ /* 0x004fe200078e000c */
[----:B------:R-:W-:Y:S02]  /*01f0*/  CS2R R6, SRZ ;  /* 0x0000000000067805 */ /* 0x000fe4000001ff00 */
[C---:B------:R-:W-:Y:S02]  /*0200*/  IADD3 R19, PT, PT, R3.reuse, 0x80, RZ ;  /* 0x0000008003137810 */ /* 0x040fe40007ffe0ff */
[C---:B-1----:R-:W-:Y:S02]  /*0210*/  IADD3 R11, PT, PT, R3.reuse, 0x100, RZ ;  /* 0x00000100030b7810 */ /* 0x042fe40007ffe0ff */
[----:B------:R0:W5:Y:S01]  /*0220*/  @!P3 LDG.E R6, desc[UR4][R16.64] ;  /* 0x000000041006b981 */ /* 0x000162000c1e1900 */
[----:B------:R-:W-:Y:S03]  /*0230*/  BSSY.RECONVERGENT B0, `(.L_x_6345) ;  /* 0x0000028000007945 */ /* 0x000fe60003800200 */
[----:B------:R1:W5:Y:S01]  /*0240*/  @!P2 LDG.E R7, desc[UR4][R12.64] ;  /* 0x000000040c07a981 */ /* 0x000362000c1e1900 */
[----:B------:R-:W2:Y:S01]  /*0250*/  @!P0 LDC.64 R14, c[0x0][0x388] ;  /* 0x0000e200ff0e8b82 */ /* 0x000ea20000000a00 */
[----:B0-----:R-:W-:Y:S01]  /*0260*/  VIADD R17, R3, 0x180 ;  /* 0x0000018003117836 */ /* 0x001fe20000000000 */
[----:B-1----:R-:W-:-:S02]  /*0270*/  @!P0 LEA R13, R0, R3, 0x9 ;  /* 0x00000003000d8211 */ /* 0x002fc400078e48ff */
[----:B------:R-:W-:Y:S02]  /*0280*/  @!P0 MOV R3, R19 ;  /* 0x0000001300038202 */ /* 0x000fe40000000f00 */
[-C--:B------:R-:W-:Y:S02]  /*0290*/  ISETP.GE.AND P4, PT, R19, R2.reuse, PT ;  /* 0x000000021300720c */ /* 0x080fe40003f86270 */
[-C--:B------:R-:W-:Y:S02]  /*02a0*/  ISETP.GE.AND P1, PT, R11, R2.reuse, PT ;  /* 0x000000020b00720c */ /* 0x080fe40003f26270 */
[-C--:B------:R-:W-:Y:S02]  /*02b0*/  ISETP.GE.AND P2, PT, R17, R2.reuse, PT ;  /* 0x000000021100720c */ /* 0x080fe40003f46270 */
[----:B------:R-:W-:Y:S01]  /*02c0*/  ISETP.GE.AND P3, PT, R3, R2, PT ;  /* 0x000000020300720c */ /* 0x000fe20003f66270 */
[----:B--2---:R-:W-:Y:S01]  /*02d0*/  @!P0 IMAD.WIDE.U32 R4, R13, 0x4, R14 ;  /* 0x000000040d048825 */ /* 0x004fe200078e000e */
[----:B------:R-:W-:Y:S11]  /*02e0*/  @P0 BRA `(.L_x_6346) ;  /* 0x0000000000700947 */ /* 0x000ff60003800000 */
[C---:B-----5:R-:W-:Y:S01]  /*02f0*/  FADD.FTZ.RZ R10, R9.reuse, 1 ;  /* 0x3f800000090a7421 */ /* 0x060fe2000001c000 */
[----:B------:R-:W-:Y:S02]  /*0300*/  MOV R13, 0x3e800000 ;  /* 0x3e800000000d7802 */ /* 0x000fe40000000f00 */
[----:B------:R-:W-:Y:S02]  /*0310*/  MOV R14, 0x3d39bf78 ;  /* 0x3d39bf78000e7802 */ /* 0x000fe40000000f00 */
[----:B------:R-:W-:Y:S02]  /*0320*/  IADD3 R10, PT, PT, R10, -0x3f400000, RZ ;  /* 0xc0c000000a0a7810 */ /* 0x000fe40007ffe0ff */
[C---:B------:R-:W-:Y:S02]  /*0330*/  ISETP.GE.U32.AND P5, PT, R9.reuse, 0x7f800000, PT ;  /* 0x7f8000000900780c */ /* 0x040fe40003fa6070 */
[----:B------:R-:W-:Y:S02]  /*0340*/  LOP3.LUT R10, R10, 0xff800000, RZ, 0xc0, !PT ;  /* 0xff8000000a0a7812 */ /* 0x000fe400078ec0ff */
[----:B------:R-:W-:-:S02]  /*0350*/  ISETP.GT.AND P6, PT, R9, -0x40800000, P5 ;  /* 0xbf8000000900780c */ /* 0x000fc40002fc4270 */
[C---:B------:R-:W-:Y:S02]  /*0360*/  IADD3 R12, PT, PT, -R10.reuse, 0x40800000, RZ ;  /* 0x408000000a0c7810 */ /* 0x040fe40007ffe1ff */
[----:B------:R-:W-:Y:S02]  /*0370*/  IADD3 R11, PT, PT, -R10, R9, RZ ;  /* 0x000000090a0b7210 */ /* 0x000fe40007ffe1ff */
        /* <DEDUP_REMOVED lines=18> */
[----:B------:R-:W-:-:S09]  /*04a0*/  @P5 FSEL R11, R11, -RZ, P6 ;  /* 0x800000ff0b0b5208 */ /* 0x000fd20003000000 */
.L_x_6346:
[----:B------:R-:W-:Y:S05]  /*04b0*/  BSYNC.RECONVERGENT B0 ;  /* 0x0000000000007941 */ /* 0x000fea0003800200 */
.L_x_6345:
[----:B------:R-:W-:Y:S04]  /*04c0*/  BSSY.RECONVERGENT B0, `(.L_x_6347) ;  /* 0x000001e000007945 */ /* 0x000fe80003800200 */
[----:B------:R-:W-:Y:S05]  /*04d0*/  @P4 BRA `(.L_x_6348) ;  /* 0x0000000000704947 */ /* 0x000fea0003800000 */
[C---:B-----5:R-:W-:Y:S01]  /*04e0*/  FADD.FTZ.RZ R9, R8.reuse, 1 ;  /* 0x3f80000008097421 */ /* 0x060fe2000001c000 */
[----:B------:R-:W-:Y:S02]  /*04f0*/  IMAD.MOV.U32 R13, RZ, RZ, 0x3e800000 ;  /* 0x3e800000ff0d7424 */ /* 0x000fe400078e00ff */
[----:B------:R-:W-:Y:S01]  /*0500*/  HFMA2 R15, -RZ, RZ, 1.3056640625, -1.8671875 ;  /* 0x3d39bf78ff0f7431 */ /* 0x000fe200000001ff */
[C---:B------:R-:W-:Y:S02]  /*0510*/  ISETP.GE.U32.AND P4, PT, R8.reuse, 0x7f800000, PT ;  /* 0x7f8000000800780c */ /* 0x040fe40003f86070 */
[----:B------:R-:W-:Y:S02]  /*0520*/  IADD3 R9, PT, PT, R9, -0x3f400000, RZ ;  /* 0xc0c0000009097810 */ /* 0x000fe40007ffe0ff */
[----:B------:R-:W-:Y:S02]  /*0530*/  ISETP.GT.AND P6, PT, R8, -0x40800000, P4 ;  /* 0xbf8000000800780c */ /* 0x000fe400027c4270 */
[----:B------:R-:W-:-:S04]  /*0540*/  LOP3.LUT R9, R9, 0xff800000, RZ, 0xc0, !PT ;  /* 0xff80000009097812 */ /* 0x000fc800078ec0ff */
        /* <DEDUP_REMOVED lines=19> */
[----:B------:R-:W-:-:S05]  /*0680*/  @P6 FFMA.FTZ R9, R8, R13, +INF ;  /* 0x7f80000008096423 */ /* 0x000fca000001000d */
[----:B------:R-:W-:-:S07]  /*0690*/  @P4 FSEL R9, R9, -RZ, P5 ;  /* 0x800000ff09094208 */ /* 0x000fce0002800000 */
.L_x_6348:
[----:B------:R-:W-:Y:S05]  /*06a0*/  BSYNC.RECONVERGENT B0 ;  /* 0x0000000000007941 */ /* 0x000fea0003800200 */
.L_x_6347:
[----:B------:R-:W-:Y:S04]  /*06b0*/  BSSY.RECONVERGENT B0, `(.L_x_6349) ;  /* 0x000001e000007945 */ /* 0x000fe80003800200 */
[----:B------:R-:W-:Y:S05]  /*06c0*/  @P1 BRA `(.L_x_6350) ;  /* 0x0000000000701947 */ /* 0x000fea0003800000 */
[C---:B-----5:R-:W-:Y:S01]  /*06d0*/  FADD.FTZ.RZ R8, R6.reuse, 1 ;  /* 0x3f80000006087421 */ /* 0x060fe2000001c000 */
[----:B------:R-:W-:Y:S01]  /*06e0*/  HFMA2 R15, -RZ, RZ, 1.625, 0 ;  /* 0x3e800000ff0f7431 */ /* 0x000fe200000001ff */
[----:B------:R-:W-:Y:S02]  /*06f0*/  MOV R17, 0x3d39bf78 ;  /* 0x3d39bf7800117802 */ /* 0x000fe40000000f00 */
[----:B------:R-:W-:Y:S02]  /*0700*/  ISETP.GE.U32.AND P1, PT, R6, 0x7f800000, PT ;  /* 0x7f8000000600780c */ /* 0x000fe40003f26070 */
        /* <DEDUP_REMOVED lines=24> */
.L_x_6350:
[----:B------:R-:W-:Y:S05]  /*0890*/  BSYNC.RECONVERGENT B0 ;  /* 0x0000000000007941 */ /* 0x000fea0003800200 */
.L_x_6349:
[----:B------:R-:W-:Y:S04]  /*08a0*/  BSSY.RECONVERGENT B0, `(.L_x_6351) ;  /* 0x000001e000007945 */ /* 0x000fe80003800200 */
[----:B------:R-:W-:Y:S05]  /*08b0*/  @P2 BRA `(.L_x_6352) ;  /* 0x0000000000702947 */ /* 0x000fea0003800000 */
[C---:B-----5:R-:W-:Y:S01]  /*08c0*/  FADD.FTZ.RZ R6, R7.reuse, 1 ;  /* 0x3f80000007067421 */ /* 0x060fe2000001c000 */
[----:B------:R-:W-:Y:S01]  /*08d0*/  HFMA2 R13, -RZ, RZ, 1.625, 0 ;  /* 0x3e800000ff0d7431 */ /* 0x000fe200000001ff */
[----:B------:R-:W-:Y:S02]  /*08e0*/  MOV R15, 0x3d39bf78 ;  /* 0x3d39bf78000f7802 */ /* 0x000fe40000000f00 */
[----:B------:R-:W-:Y:S01]  /*08f0*/  VIADD R6, R6, 0xc0c00000 ;  /* 0xc0c0000006067836 */ /* 0x000fe20000000000 */
[----:B------:R-:W-:-:S04]  /*0900*/  ISETP.GE.U32.AND P1, PT, R7, 0x7f800000, PT ;  /* 0x7f8000000700780c */ /* 0x000fc80003f26070 */
[----:B------:R-:W-:Y:S02]  /*0910*/  LOP3.LUT R6, R6, 0xff800000, RZ, 0xc0, !PT ;  /* 0xff80000006067812 */ /* 0x000fe400078ec0ff */
[C---:B------:R-:W-:Y:S02]  /*0920*/  ISETP.GT.AND P4, PT, R7.reuse, -0x40800000, P1 ;  /* 0xbf8000000700780c */ /* 0x040fe40000f84270 */
        /* <DEDUP_REMOVED lines=21> */
.L_x_6352:
[----:B------:R-:W-:Y:S05]  /*0a80*/  BSYNC.RECONVERGENT B0 ;  /* 0x0000000000007941 */ /* 0x000fea0003800200 */
.L_x_6351:
[----:B------:R0:W-:Y:S01]  /*0a90*/  @!P0 STG.E desc[UR4][R4.64], R11 ;  /* 0x0000000b04008986 */ /* 0x0001e2000c101904 */
[----:B------:R-:W-:Y:S04]  /*0aa0*/  BSSY.RECONVERGENT B0, `(.L_x_6353) ;  /* 0x000000c000007945 */ /* 0x000fe80003800200 */
[----:B------:R-:W-:Y:S05]  /*0ab0*/  @P3 BRA `(.L_x_6354) ;  /* 0x0000000000283947 */ /* 0x000fea0003800000 */
[----:B0-----:R-:W0:Y:S01]  /*0ac0*/  LDC.64 R4, c[0x0][0x388] ;  /* 0x0000e200ff047b82 */ /* 0x001e220000000a00 */
[----:B-----5:R-:W-:Y:S02]  /*0ad0*/  LEA R7, R0, R3, 0x9 ;  /* 0x0000000300077211 */ /* 0x020fe400078e48ff */
[----:B------:R-:W-:-:S04]  /*0ae0*/  IADD3 R3, PT, PT, R3, 0x80, RZ ;  /* 0x0000008003037810 */ /* 0x000fc80007ffe0ff */
[----:B------:R-:W-:-:S13]  /*0af0*/  ISETP.GE.AND P0, PT, R3, R2, PT ;  /* 0x000000020300720c */ /* 0x000fda0003f06270 */
[----:B------:R-:W-:Y:S02]  /*0b00*/  @!P0 LEA R11, R0, R3, 0x9 ;  /* 0x00000003000b8211 */ /* 0x000fe400078e48ff */
[----:B------:R-:W-:Y:S01]  /*0b10*/  @!P0 IADD3 R3, PT, PT, R3, 0x80, RZ ;  /* 0x0000008003038810 */ /* 0x000fe20007ffe0ff */
[----:B0-----:R-:W-:-:S04]  /*0b20*/  IMAD.WIDE.U32 R6, R7, 0x4, R4 ;  /* 0x0000000407067825 */ /* 0x001fc800078e0004 */
[----:B------:R-:W-:Y:S01]  /*0b30*/  @!P0 IMAD.WIDE.U32 R4, R11, 0x4, R4 ;  /* 0x000000040b048825 */ /* 0x000fe200078e0004 */
[----:B------:R1:W-:Y:S04]  /*0b40*/  STG.E desc[UR4][R6.64], R9 ;  /* 0x0000000906007986 */ /* 0x0003e8000c101904 */
[----:B------:R1:W-:Y:S02]  /*0b50*/  @!P0 STG.E desc[UR4][R4.64], R8 ;  /* 0x0000000804008986 */ /* 0x0003e4000c101904 */
.L_x_6354:
[----:B------:R-:W-:Y:S05]  /*0b60*/  BSYNC.RECONVERGENT B0 ;  /* 0x0000000000007941 */ /* 0x000fea0003800200 */
.L_x_6353:
[----:B------:R-:W-:-:S13]  /*0b70*/  ISETP.GE.AND P0, PT, R3, R2, PT ;  /* 0x000000020300720c */ /* 0x000fda0003f06270 */
[----:B------:R-:W-:Y:S05]  /*0b80*/  @P0 EXIT ;  /* 0x000000000000094d */ /* 0x000fea0003800000 */
[----:B01----:R-:W0:Y:S01]  /*0b90*/  LDC.64 R4, c[0x0][0x388] ;  /* 0x0000e200ff047b82 */ /* 0x003e220000000a00 */
[----:B------:R-:W-:-:S05]  /*0ba0*/  LEA R3, R0, R3, 0x9 ;  /* 0x0000000300037211 */ /* 0x000fca00078e48ff */
[----:B0-----:R-:W-:-:S05]  /*0bb0*/  IMAD.WIDE.U32 R2, R3, 0x4, R4 ;  /* 0x0000000403027825 */ /* 0x001fca00078e0004 */
[----:B------:R-:W-:Y:S01]  /*0bc0*/  STG.E desc[UR4][R2.64], R13 ;  /* 0x0000000d02007986 */ /* 0x000fe2000c101904 */
[----:B------:R-:W-:Y:S05]  /*0bd0*/  EXIT ;  /* 0x000000000000794d */ /* 0x000fea0003800000 */
.L_x_6355:
        /* <DEDUP_REMOVED lines=10> */
.L_x_12220:


//--------------------- .text._ZN2at6native29vectorized_elementwise_kernelILi2EZZZNS0_17log1p_kernel_cudaERNS_18TensorIteratorBaseEENKUlvE_clEvENKUlvE0_clEvEUlfE_St5arrayIPcLm2EEEEviT0_T1_ --------------------------
	.section	.text._ZN2at6native29vectorized_elementwise_kernelILi2EZZZNS0_17log1p_kernel_cudaERNS_18TensorIteratorBaseEENKUlvE_clEvENKUlvE0_clEvEUlfE_St5arrayIPcLm2EEEEviT0_T1_,"ax",@progbits
	.align	128
        .global         _ZN2at6native29vectorized_elementwise_kernelILi2EZZZNS0_17log1p_kernel_cudaERNS_18TensorIteratorBaseEENKUlvE_clEvENKUlvE0_clEvEUlfE_St5arrayIPcLm2EEEEviT0_T1_
        .type           _ZN2at6native29vectorized_elementwise_kernelILi2EZZZNS0_17log1p_kernel_cudaERNS_18TensorIteratorBaseEENKUlvE_clEvENKUlvE0_clEvEUlfE_St5arrayIPcLm2EEEEviT0_T1_,@function
        .size           _ZN2at6native29vectorized_elementwise_kernelILi2EZZZNS0_17log1p_kernel_cudaERNS_18TensorIteratorBaseEENKUlvE_clEvENKUlvE0_clEvEUlfE_St5arrayIPcLm2EEEEviT0_T1_,(.L_x_12221 - _ZN2at6native29vectorized_elementwise_kernelILi2EZZZNS0_17log1p_kernel_cudaERNS_18TensorIteratorBaseEENKUlvE_clEvENKUlvE0_clEvEUlfE_St5arrayIPcLm2EEEEviT0_T1_)
        .other          _ZN2at6native29vectorized_elementwise_kernelILi2EZZZNS0_17log1p_kernel_cudaERNS_18TensorIteratorBaseEENKUlvE_clEvENKUlvE0_clEvEUlfE_St5arrayIPcLm2EEEEviT0_T1_,@"STO_CUDA_ENTRY STV_DEFAULT"
_ZN2at6native29vectorized_elementwise_kernelILi2EZZZNS0_17log1p_kernel_cudaERNS_18TensorIteratorBaseEENKUlvE_clEvENKUlvE0_clEvEUlfE_St5arrayIPcLm2EEEEviT0_T1_:
.text._ZN2at6native29vectorized_elementwise_kernelILi2EZZZNS0_17log1p_kernel_cudaERNS_18TensorIteratorBaseEENKUlvE_clEvENKUlvE0_clEvEUlfE_St5arrayIPcLm2EEEEviT0_T1_:
        /* <DEDUP_REMOVED lines=23> */
[----:B------:R0:W5:Y:S07]  /*0170*/  @!P6 LDG.E R12, desc[UR4][R24.64] ;  /* 0x00000004180ce981 */ /* 0x00016e000c1e1900 */
[----:B------:R-:W-:Y:S01]  /*0180*/  @!P4 IADD3 R27, PT, PT, R0, R17, RZ ;  /* 0x00000011001bc210 */ /* 0x000fe20007ffe0ff */
[----:B------:R-:W2:Y:S01]  /*0190*/  @!P4 LDC.64 R2, c[0x0][0x390] ;  /* 0x0000e400ff02cb82 */ /* 0x000ea20000000a00 */
[----:B------:R-:W-:-:S04]  /*01a0*/  @!P4 IADD3 R17, PT, PT, R17, 0x80, RZ ;  /* 0x000000801111c810 */ /* 0x000fc80007ffe0ff */
[----:B------:R-:W-:-:S13]  /*01b0*/  ISETP.GE.U32.AND P3, PT, R17, R10, PT ;  /* 0x0000000a1100720c */ /* 0x000fda0003f66070 */
[----:B------:R-:W-:Y:S01]  /*01c0*/  @!P3 IADD3 R11, PT, PT, R0, R17, RZ ;  /* 0x00000011000bb210 */ /* 0x000fe20007ffe0ff */
[----:B------:R-:W0:Y:S01]  /*01d0*/  @!P3 LDC.64 R14, c[0x0][0x390] ;  /* 0x0000e400ff0ebb82 */ /* 0x000e220000000a00 */
[----:B------:R-:W-:-:S04]  /*01e0*/  @!P3 IADD3 R17, PT, PT, R17, 0x80, RZ ;  /* 0x000000801111b810 */ /* 0x000fc80007ffe0ff */
[----:B------:R-:W-:-:S13]  /*01f0*/  ISETP.GE.U32.AND P2, PT, R17, R10, PT ;  /* 0x0000000a1100720c */ /* 0x000fda0003f46070 */
[----:B------:R-:W-:Y:S01]  /*0200*/  @!P2 IADD3 R19, PT, PT, R0, R17, RZ ;  /* 0x000000110013a210 */ /* 0x000fe20007ffe0ff */
[----:B--2---:R-:W-:Y:S01]  /*0210*/  @!P4 IMAD.WIDE.U32 R26, R27, 0x4, R2 ;  /* 0x000000041b1ac825 */ /* 0x004fe200078e0002 */
[----:B------:R-:W-:-:S03]  /*0220*/  @!P2 IADD3 R17, PT, PT, R17, 0x80, RZ ;  /* 0x000000801111a810 */ /* 0x000fc60007ffe0ff */
[----:B------:R-:W-:Y:S01]  /*0230*/  HFMA2 R8, -RZ, RZ, 0, 0 ;  /* 0x00000000ff087431 */ /* 0x000fe200000001ff */
[----:B------:R-:W2:Y:S01]  /*0240*/  @!P2 LDC.64 R6, c[0x0][0x390] ;  /* 0x0000e400ff06ab82 */ /* 0x000ea20000000a00 */
[----:B------:R-:W-:Y:S01]  /*0250*/  ISETP.GE.U32.AND P1, PT, R17, R10, PT ;  /* 0x0000000a1100720c */ /* 0x000fe20003f26070 */
[----:B-1----:R-:W-:-:S03]  /*0260*/  @!P5 IMAD.WIDE.U32 R22, R23, 0x4, R4 ;  /* 0x000000041716d825 */ /* 0x002fc600078e0004 */
[----:B------:R-:W5:Y:S01]  /*0270*/  @!P4 LDG.E R8, desc[UR4][R26.64] ;  /* 0x000000041a08c981 */ /* 0x000f62000c1e1900 */
[----:B0-----:R-:W-:-:S08]  /*0280*/  @!P3 IMAD.WIDE.U32 R24, R11, 0x4, R14 ;  /* 0x000000040b18b825 */ /* 0x001fd000078e000e */
[----:B------:R-:W-:Y:S01]  /*0290*/  @!P1 IADD3 R21, PT, PT, R0, R17, RZ ;  /* 0x0000001100159210 */ /* 0x000fe20007ffe0ff */
[----:B------:R-:W0:Y:S01]  /*02a0*/  @!P1 LDC.64 R2, c[0x0][0x390] ;  /* 0x0000e400ff029b82 */ /* 0x000e220000000a00 */
[----:B------:R-:W-:Y:S01]  /*02b0*/  @!P1 IADD3 R17, PT, PT, R17, 0x80, RZ ;  /* 0x0000008011119810 */ /* 0x000fe20007ffe0ff */
[----:B------:R1:W5:Y:S03]  /*02c0*/  @!P5 LDG.E R13, desc[UR4][R22.64] ;  /* 0x00000004160dd981 */ /* 0x000366000c1e1900 */
[----:B------:R-:W-:-:S13]  /*02d0*/  ISETP.GE.U32.AND P6, PT, R17, R10, PT ;  /* 0x0000000a1100720c */ /* 0x000fda0003fc6070 */
[----:B------:R-:W3:Y:S01]  /*02e0*/  @!P6 LDC.64 R4, c[0x0][0x390] ;  /* 0x0000e400ff04eb82 */ /* 0x000ee20000000a00 */
[----:B------:R-:W-:Y:S02]  /*02f0*/  @!P6 IADD3 R15, PT, PT, R0, R17, RZ ;  /* 0x00000011000fe210 */ /* 0x000fe40007ffe0ff */
[----:B------:R-:W-:Y:S01]  /*0300*/  MOV R11, RZ ;  /* 0x000000ff000b7202 */ /* 0x000fe20000000f00 */
[----:B0-----:R-:W-:-:S05]  /*0310*/  @!P1 IMAD.WIDE.U32 R16, R21, 0x4, R2 ;  /* 0x0000000415109825 */ /* 0x001fca00078e0002 */
[----:B------:R-:W5:Y:S01]  /*0320*/  @!P3 LDG.E R11, desc[UR4][R24.64] ;  /* 0x00000004180bb981 */ /* 0x000f62000c1e1900 */
[----:B---3--:R-:W-:Y:S01]  /*0330*/  @!P6 IMAD.WIDE.U32 R20, R15, 0x4, R4 ;  /* 0x000000040f14e825 */ /* 0x008fe200078e0004 */
[----:B------:R-:W-:-:S06]  /*0340*/  CS2R R4, SRZ ;  /* 0x0000000000047805 */ /* 0x000fcc000001ff00 */
[----:B------:R-:W5:Y:S01]  /*0350*/  @!P6 LDG.E R4, desc[UR4][R20.64] ;  /* 0x000000041404e981 */ /* 0x000f62000c1e1900 */
[----:B--2---:R-:W-:Y:S02]  /*0360*/  @!P2 IMAD.WIDE.U32 R6, R19, 0x4, R6 ;  /* 0x000000041306a825 */ /* 0x004fe400078e0006 */
[----:B------:R-:W0:Y:S01]  /*0370*/  @!P0 LDC.64 R18, c[0x0][0x390] ;  /* 0x0000e400ff128b82 */ /* 0x000e220000000a00 */
[----:B------:R-:W-:Y:S02]  /*0380*/  @!P0 IADD3 R3, PT, PT, R0, R9, RZ ;  /* 0x0000000900038210 */ /* 0x000fe40007ffe0ff */
[----:B------:R-:W-:Y:S01]  /*0390*/  CS2R R14, SRZ ;  /* 0x00000000000e7805 */ /* 0x000fe2000001ff00 */
[----:B------:R-:W5:Y:S01]  /*03a0*/  @!P1 LDG.E R5, desc[UR4][R16.64] ;  /* 0x0000000410059981 */ /* 0x000f62000c1e1900 */
[----:B-1----:R-:W-:Y:S01]  /*03b0*/  IADD3 R23, PT, PT, R9, 0x100, RZ ;  /* 0x0000010009177810 */ /* 0x002fe20007ffe0ff */
[----:B------:R-:W-:Y:S03]  /*03c0*/  BSSY.RECONVERGENT B0, `(.L_x_6357) ;  /* 0x000002a000007945 */ /* 0x000fe60003800200 */
[----:B------:R1:W5:Y:S01]  /*03d0*/  @!P2 LDG.E R14, desc[UR4][R6.64] ;  /* 0x00000004060ea981 */ /* 0x000362000c1e1900 */
[----:B0-----:R-:W-:-:S05]  /*03e0*/  @!P0 IMAD.WIDE.U32 R18, R3, 0x4, R18 ;  /* 0x0000000403128825 */ /* 0x001fca00078e0012 */
[----:B------:R0:W5:Y:S01]  /*03f0*/  @!P0 LDG.E R15, desc[UR4][R18.64] ;  /* 0x00000004120f8981 */ /* 0x000162000c1e1900 */
[----:B------:R-:W-:-:S13]  /*0400*/  ISETP.GE.U32.AND P0, PT, R9, R10, PT ;  /* 0x0000000a0900720c */ /* 0x000fda0003f06070 */
[----:B------:R-:W2:Y:S01]  /*0410*/  @!P0 LDC.64 R2, c[0x0][0x388] ;  /* 0x0000e200ff028b82 */ /* 0x000ea20000000a00 */
[C---:B-1----:R-:W-:Y:S02]  /*0420*/  IADD3 R7, PT, PT, R9.reuse, 0x180, RZ ;  /* 0x0000018009077810 */ /* 0x042fe40007ffe0ff */
[----:B------:R-:W-:Y:S02]  /*0430*/  IADD3 R17, PT, PT, R9, 0x200, RZ ;  /* 0x0000020009117810 */ /* 0x000fe40007ffe0ff */
[-C--:B------:R-:W-:Y:S02]  /*0440*/  ISETP.GE.U32.AND P1, PT, R7, R10.reuse, PT ;  /* 0x0000000a0700720c */ /* 0x080fe40003f26070 */
[-C--:B------:R-:W-:Y:S02]  /*0450*/  ISETP.GE.U32.AND P2, PT, R17, R10.reuse, PT ;  /* 0x0000000a1100720c */ /* 0x080fe40003f46070 */
[----:B------:R-:W-:Y:S02]  /*0460*/  ISETP.GE.U32.AND P5, PT, R23, R10, PT ;  /* 0x0000000a1700720c */ /* 0x000fe40003fa6070 */
[----:B------:R-:W-:-:S02]  /*0470*/  IADD3 R7, PT, PT, R9, 0x80, RZ ;  /* 0x0000008009077810 */ /* 0x000fc40007ffe0ff */
[----:B------:R-:W-:Y:S01]  /*0480*/  IADD3 R17, PT, PT, R9, 0x280, RZ ;  /* 0x0000028009117810 */ /* 0x000fe20007ffe0ff */
[----:B0-----:R-:W-:Y:S08]  /*0490*/  @P0 BRA `(.L_x_6358) ;  /* 0x0000000000700947 */ /* 0x001ff00003800000 */
[C---:B-----5:R-:W-:Y:S01]  /*04a0*/  FADD.FTZ.RZ R6, R15.reuse, 1 ;  /* 0x3f8000000f067421 */ /* 0x060fe2000001c000 */
[----:B------:R-:W-:Y:S02]  /*04b0*/  MOV R19, 0x3e800000 ;  /* 0x3e80000000137802 */ /* 0x000fe40000000f00 */
[C---:B------:R-:W-:Y:S02]  /*04c0*/  ISETP.GE.U32.AND P3, PT, R15.reuse, 0x7f800000, PT ;  /* 0x7f8000000f00780c */ /* 0x040fe40003f66070 */
[----:B------:R-:W-:Y:S02]  /*04d0*/  IADD3 R6, PT, PT, R6, -0x3f400000, RZ ;  /* 0xc0c0000006067810 */ /* 0x000fe40007ffe0ff */
[----:B------:R-:W-:Y:S02]  /*04e0*/  ISETP.GT.AND P6, PT, R15, -0x40800000, P3 ;  /* 0xbf8000000f00780c */ /* 0x000fe40001fc4270 */
[----:B------:R-:W-:-:S04]  /*04f0*/  LOP3.LUT R6, R6, 0xff800000, RZ, 0xc0, !PT ;  /* 0xff80000006067812 */ /* 0x000fc800078ec0ff */
[----:B------:R-:W-:-:S03]  /*0500*/  IADD3 R16, PT, PT, -R6, 0x40800000, RZ ;  /* 0x4080000006107810 */ /* 0x000fc60007ffe1ff */
[----:B------:R-:W-:Y:S02]  /*0510*/  @P3 FSETP.NEU.FTZ.AND P4, PT, R15, RZ, PT ;  /* 0x000000ff0f00320b */ /* 0x000fe40003f9d000 */
[----:B------:R-:W-:Y:S01]  /*0520*/  FFMA.FTZ R19, R16, R19, -1 ;  /* 0xbf80000010137423 */ /* 0x000fe20000010013 */
[----:B------:R-:W-:Y:S02]  /*0530*/  IADD3 R16, PT, PT, -R6, R15, RZ ;  /* 0x0000000f06107210 */ /* 0x000fe40007ffe1ff */
[----:B------:R-:W-:-:S03]  /*0540*/  I2FP.F32.S32 R6, R6 ;  /* 0x0000000600067245 */ /* 0x000fc60000201400 */
[----:B------:R-:W-:Y:S01]  /*0550*/  FADD.FTZ R16, R16, R19 ;  /* 0x0000001310107221 */ /* 0x000fe20000010000 */
[----:B------:R-:W-:Y:S01]  /*0560*/  MOV R19, 0x3d39bf78 ;  /* 0x3d39bf7800137802 */ /* 0x000fe20000000f00 */
[----:B------:R-:W-:-:S04]  /*0570*/  FMUL.FTZ R6, R6, 1.1920928955078125e-07 ;  /* 0x3400000006067820 */ /* 0x000fc80000410000 */
        /* <DEDUP_REMOVED lines=11> */
[----:B------:R-:W-:-:S05]  /*0630*/  @P3 MOV R6, 0x7f800000 ;  /* 0x7f80000000063802 */ /* 0x000fca0000000f00 */
[----:B------:R-:W-:-:S05]  /*0640*/  @P6 FFMA.FTZ R19, R15, R6, +INF ;  /* 0x7f8000000f136423 */ /* 0x000fca0000010006 */
[----:B------:R-:W-:-:S07]  /*0650*/  @P3 FSEL R19, R19, -RZ, P4 ;  /* 0x800000ff13133208 */ /* 0x000fce0002000000 */
.L_x_6358:
[----:B------:R-:W-:Y:S05]  /*0660*/  BSYNC.RECONVERGENT B0 ;  /* 0x0000000000007941 */ /* 0x000fea0003800200 */
.L_x_6357:
[-C--:B------:R-:W-:Y:S01]  /*0670*/  ISETP.GE.U32.AND P4, PT, R7, R10.reuse, PT ;  /* 0x0000000a0700720c */ /* 0x080fe20003f86070 */
[----:B------:R-:W-:Y:S01]  /*0680*/  BSSY.RECONVERGENT B0, `(.L_x_6359) ;  /* 0x0000020000007945 */ /* 0x000fe20003800200 */
[----:B------:R-:W-:Y:S02]  /*0690*/  ISETP.GE.U32.AND P3, PT, R17, R10, PT ;  /* 0x0000000a1100720c */ /* 0x000fe40003f66070 */
[----:B-----5:R-:W-:-:S09]  /*06a0*/  IADD3 R15, PT, PT, R9, 0x300, RZ ;  /* 0x00000300090f7810 */ /* 0x020fd20007ffe0ff */
[----:B------:R-:W-:Y:S05]  /*06b0*/  @P4 BRA `(.L_x_6360) ;  /* 0x0000000000704947 */ /* 0x000fea0003800000 */
[C---:B------:R-:W-:Y:S01]  /*06c0*/  FADD.FTZ.RZ R6, R12.reuse, 1 ;  /* 0x3f8000000c067421 */ /* 0x040fe2000001c000 */
        /* <DEDUP_REMOVED lines=27> */
.L_x_6360:
[----:B------:R-:W-:Y:S05]  /*0880*/  BSYNC.RECONVERGENT B0 ;  /* 0x0000000000007941 */ /* 0x000fea0003800200 */
.L_x_6359:
[----:B------:R-:W-:Y:S01]  /*0890*/  BSSY.RECONVERGENT B0, `(.L_x_6361) ;  /* 0x0000020000007945 */ /* 0x000fe20003800200 */
[----:B------:R-:W-:Y:S02]  /*08a0*/  ISETP.GE.U32.AND P4, PT, R15, R10, PT ;  /* 0x0000000a0f00720c */ /* 0x000fe40003f86070 */
[----:B------:R-:W-:Y:S01]  /*08b0*/  IADD3 R15, PT, PT, R9, 0x380, RZ ;  /* 0x00000380090f7810 */ /* 0x000fe20007ffe0ff */
[----:B------:R-:W-:Y:S10]  /*08c0*/  @P5 BRA `(.L_x_6362) ;  /* 0x0000000000705947 */ /* 0x000ff40003800000 */
[C---:B------:R-:W-:Y:S01]  /*08d0*/  FADD.FTZ.RZ R12, R13.reuse, 1 ;  /* 0x3f8000000d0c7421 */ /* 0x040fe2000001c000 */
[----:B------:R-:W-:Y:S01]  /*08e0*/  HFMA2 R18, -RZ, RZ, 1.625, 0 ;  /* 0x3e800000ff127431 */ /* 0x000fe200000001ff */
[----:B------:R-:W-:Y:S02]  /*08f0*/  MOV R21, 0x3d39bf78 ;  /* 0x3d39bf7800157802 */ /* 0x000fe40000000f00 */
[C---:B------:R-:W-:Y:S02]  /*0900*/  ISETP.GE.U32.AND P5, PT, R13.reuse, 0x7f800000, PT ;  /* 0x7f8000000d00780c */ /* 0x040fe40003fa6070 */
        /* <DEDUP_REMOVED lines=24> */
.L_x_6362:
[----:B------:R-:W-:Y:S05]  /*0a90*/  BSYNC.RECONVERGENT B0 ;  /* 0x0000000000007941 */ /* 0x000fea0003800200 */
.L_x_6361:
[----:B------:R-:W-:Y:S01]  /*0aa0*/  @!P0 IADD3 R13, PT, PT, R0, R9, RZ ;  /* 0x00000009000d8210 */ /* 0x000fe20007ffe0ff */
[----:B------:R-:W-:Y:S01]  /*0ab0*/  BSSY.RECONVERGENT B0, `(.L_x_6363) ;  /* 0x0000020000007945 */ /* 0x000fe20003800200 */
[----:B------:R-:W-:-:S03]  /*0ac0*/  ISETP.GE.U32.AND P5, PT, R15, R10, PT ;  /* 0x0000000a0f00720c */ /* 0x000fc60003fa6070 */
[----:B--2---:R-:W-:Y:S01]  /*0ad0*/  @!P0 IMAD.WIDE.U32 R2, R13, 0x4, R2 ;  /* 0x000000040d028825 */ /* 0x004fe200078e0002 */
[----:B------:R-:W-:Y:S09]  /*0ae0*/  @P1 BRA `(.L_x_6364) ;  /* 0x0000000000701947 */ /* 0x000ff20003800000 */
        /* <DEDUP_REMOVED lines=28> */
.L_x_6364:
[----:B------:R-:W-:Y:S05]  /*0cb0*/  BSYNC.RECONVERGENT B0 ;  /* 0x0000000000007941 */ /* 0x000fea0003800200 */
.L_x_6363:
[----:B------:R-:W-:Y:S04]  /*0cc0*/  BSSY.RECONVERGENT B0, `(.L_x_6365) ;  /* 0x000001e000007945 */ /* 0x000fe80003800200 */
[----:B------:R-:W-:Y:S05]  /*0cd0*/  @P2 BRA `(.L_x_6366) ;  /* 0x0000000000702947 */ /* 0x000fea0003800000 */
        /* <DEDUP_REMOVED lines=28> */
.L_x_6366:
[----:B------:R-:W-:Y:S05]  /*0ea0*/  BSYNC.RECONVERGENT B0 ;  /* 0x0000000000007941 */ /* 0x000fea0003800200 */
.L_x_6365:
        /* <DEDUP_REMOVED lines=30> */
.L_x_6368:
[----:B------:R-:W-:Y:S05]  /*1090*/  BSYNC.RECONVERGENT B0 ;  /* 0x0000000000007941 */ /* 0x000fea0003800200 */
.L_x_6367:
        /* <DEDUP_REMOVED lines=30> */
.L_x_6370:
[----:B------:R-:W-:Y:S05]  /*1280*/  BSYNC.RECONVERGENT B0 ;  /* 0x0000000000007941 */ /* 0x000fea0003800200 */
.L_x_6369:
        /* <DEDUP_REMOVED lines=30> */
.L_x_6372:
[----:B------:R-:W-:Y:S05]  /*1470*/  BSYNC.RECONVERGENT B0 ;  /* 0x0000000000007941 */ /* 0x000fea0003800200 */
.L_x_6371:
[----:B------:R-:W-:Y:S01]  /*1480*/  @!P0 MOV R9, R7 ;  /* 0x0000000700098202 */ /* 0x000fe20000000f00 */
[----:B------:R0:W-:Y:S01]  /*1490*/  @!P0 STG.E desc[UR4][R2.64], R19 ;  /* 0x0000001302008986 */ /* 0x0001e2000c101904 */
        /* <DEDUP_REMOVED lines=9> */
[----:B------:R0:W-:Y:S07]  /*1530*/  STG.E desc[UR4][R2.64], R6 ;  /* 0x0000000602007986 */ /* 0x0001ee000c101904 */
[----:B------:R-:W-:Y:S05]  /*1540*/  @P0 BRA `(.L_x_6376) ;  /* 0x0000000000300947 */ /* 0x000fea0003800000 */
[----:B0-----:R-:W0:Y:S01]  /*1550*/  LDC.64 R2, c[0x0][0x388] ;  /* 0x0000e200ff027b82 */ /* 0x001e220000000a00 */
[----:B------:R-:W-:Y:S02]  /*1560*/  IADD3 R7, PT, PT, R0, R9, RZ ;  /* 0x0000000900077210 */ /* 0x000fe40007ffe0ff */
[----:B------:R-:W-:-:S03]  /*1570*/  IADD3 R9, PT, PT, R9, 0x80, RZ ;  /* 0x0000008009097810 */ /* 0x000fc60007ffe0ff */
[----:B0-----:R-:W-:-:S05]  /*1580*/  IMAD.WIDE.U32 R2, R7, 0x4, R2 ;  /* 0x0000000407027825 */ /* 0x001fca00078e0002 */
[----:B------:R0:W-:Y:S02]  /*1590*/  STG.E desc[UR4][R2.64], R12 ;  /* 0x0000000c02007986 */ /* 0x0001e4000c101904 */
.L_x_6375:
[----:B------:R-:W-:-:S13]  /*15a0*/  ISETP.GE.U32.AND P0, PT, R9, R10, PT ;  /* 0x0000000a0900720c */ /* 0x000fda0003f06070 */
[----:B------:R-:W-:Y:S05]  /*15b0*/  @P0 BRA `(.L_x_6377) ;  /* 0x0000000000300947 */ /* 0x000fea0003800000 */
[----:B0-----:R-:W0:Y:S01]  /*15c0*/  LDC.64 R2, c[0x0][0x388] ;  /* 0x0000e200ff027b82 */ /* 0x001e220000000a00 */
[----:B------:R-:W-:Y:S02]  /*15d0*/  IADD3 R7, PT, PT, R0, R9, RZ ;  /* 0x0000000900077210 */ /* 0x000fe40007ffe0ff */
[----:B------:R-:W-:-:S03]  /*15e0*/  IADD3 R9, PT, PT, R9, 0x80, RZ ;  /* 0x0000008009097810 */ /* 0x000fc60007ffe0ff */
[----:B0-----:R-:W-:-:S05]  /*15f0*/  IMAD.WIDE.U32 R2, R7, 0x4, R2 ;  /* 0x0000000407027825 */ /* 0x001fca00078e0002 */
[----:B------:R1:W-:Y:S02]  /*1600*/  STG.E desc[UR4][R2.64], R13 ;  /* 0x0000000d02007986 */ /* 0x0003e4000c101904 */
.L_x_6376:
[----:B------:R-:W-:-:S13]  /*1610*/  ISETP.GE.U32.AND P0, PT, R9, R10, PT ;  /* 0x0000000a0900720c */ /* 0x000fda0003f06070 */
[----:B------:R-:W-:Y:S05]  /*1620*/  @P0 BRA `(.L_x_6378) ;  /* 0x0000000000340947 */ /* 0x000fea0003800000 */
[----:B01----:R-:W0:Y:S01]  /*1630*/  LDC.64 R2, c[0x0][0x388] ;  /* 0x0000e200ff027b82 */ /* 0x003e220000000a00 */
[----:B------:R-:W-:Y:S02]  /*1640*/  IADD3 R7, PT, PT, R0, R9, RZ ;  /* 0x0000000900077210 */ /* 0x000fe40007ffe0ff */
[----:B------:R-:W-:-:S03]  /*1650*/  IADD3 R9, PT, PT, R9, 0x80, RZ ;  /* 0x0000008009097810 */ /* 0x000fc60007ffe0ff */
[----:B0-----:R-:W-:-:S05]  /*1660*/  IMAD.WIDE.U32 R2, R7, 0x4, R2 ;  /* 0x0000000407027825 */ /* 0x001fca00078e0002 */
[----:B------:R1:W-:Y:S02]  /*1670*/  STG.E desc[UR4][R2.64], R8 ;  /* 0x0000000802007986 */ /* 0x0003e4000c101904 */
.L_x_6377:
[----:B------:R-:W-:-:S13]  /*1680*/  ISETP.GE.U32.AND P0, PT, R9, R10, PT ;  /* 0x0000000a0900720c */ /* 0x000fda0003f06070 */
[----:B------:R-:W-:Y:S05]  /*1690*/  @P0 BREAK.RELIABLE B1 ;  /* 0x0000000000010942 */ /* 0x000fea0003800100 */
[----:B------:R-:W-:Y:S05]  /*16a0*/  @P0 BRA `(.L_x_6379) ;  /* 0x0000000000300947 */ /* 0x000fea0003800000 */
[----:B01----:R-:W0:Y:S01]  /*16b0*/  LDC.64 R2, c[0x0][0x388] ;  /* 0x0000e200ff027b82 */ /* 0x003e220000000a00 */
[----:B------:R-:W-:Y:S02]  /*16c0*/  IADD3 R7, PT, PT, R0, R9, RZ ;  /* 0x0000000900077210 */ /* 0x000fe40007ffe0ff */
[----:B------:R-:W-:-:S03]  /*16d0*/  IADD3 R9, PT, PT, R9, 0x80, RZ ;  /* 0x0000008009097810 */ /* 0x000fc60007ffe0ff */
[----:B0-----:R-:W-:-:S05]  /*16e0*/  IMAD.WIDE.U32 R2, R7, 0x4, R2 ;  /* 0x0000000407027825 */ /* 0x001fca00078e0002 */
[----:B------:R2:W-:Y:S02]  /*16f0*/  STG.E desc[UR4][R2.64], R11 ;  /* 0x0000000b02007986 */ /* 0x0005e4000c101904 */
.L_x_6378:
[----:B------:R-:W-:Y:S05]  /*1700*/  BSYNC.RELIABLE B1 ;  /* 0x0000000000017941 */ /* 0x000fea0003800100 */
.L_x_6374:
[----:B------:R-:W-:-:S13]  /*1710*/  ISETP.GE.U32.AND P0, PT, R9, R10, PT ;  /* 0x0000000a0900720c */ /* 0x000fda0003f06070 */
[----:B012---:R-:W0:Y:S01]  /*1720*/  @!P0 LDC.64 R2, c[0x0][0x388] ;  /* 0x0000e200ff028b82 */ /* 0x007e220000000a00 */
[----:B------:R-:W-:Y:S02]  /*1730*/  @!P0 IADD3 R7, PT, PT, R0, R9, RZ ;  /* 0x0000000900078210 */ /* 0x000fe40007ffe0ff */
[----:B------:R-:W-:-:S03]  /*1740*/  @!P0 IADD3 R9, PT, PT, R9, 0x80, RZ ;  /* 0x0000008009098810 */ /* 0x000fc60007ffe0ff */
[----:B0-----:R-:W-:-:S05]  /*1750*/  @!P0 IMAD.WIDE.U32 R2, R7, 0x4, R2 ;  /* 0x0000000407028825 */ /* 0x001fca00078e0002 */
[----:B------:R2:W-:Y:S02]  /*1760*/  @!P0 STG.E desc[UR4][R2.64], R14 ;  /* 0x0000000e02008986 */ /* 0x0005e4000c101904 */
.L_x_6379:
[----:B------:R-:W-:Y:S05]  /*1770*/  BSYNC.RECONVERGENT B0 ;  /* 0x0000000000007941 */ /* 0x000fea0003800200 */
.L_x_6373:
[----:B------:R-:W-:Y:S05]  /*1780*/  WARPSYNC.ALL ;  /* 0x0000000000007948 */ /* 0x000fea0003800000 */
[----:B------:R-:W-:-:S13]  /*1790*/  ISETP.GE.U32.AND P0, PT, R9, R10, PT ;  /* 0x0000000a0900720c */ /* 0x000fda0003f06070 */
[----:B------:R-:W-:Y:S05]  /*17a0*/  @P0 EXIT ;  /* 0x000000000000094d */ /* 0x000fea0003800000 */
[----:B012---:R-:W0:Y:S01]  /*17b0*/  LDC.64 R2, c[0x0][0x388] ;  /* 0x0000e200ff027b82 */ /* 0x007e220000000a00 */
[----:B------:R-:W-:-:S05]  /*17c0*/  IADD3 R9, PT, PT, R0, R9, RZ ;  /* 0x0000000900097210 */ /* 0x000fca0007ffe0ff */
[----:B0-----:R-:W-:-:S05]  /*17d0*/  IMAD.WIDE.U32 R2, R9, 0x4, R2 ;  /* 0x0000000409027825 */ /* 0x001fca00078e0002 */
[----:B------:R-:W-:Y:S01]  /*17e0*/  STG.E desc[UR4][R2.64], R5 ;  /* 0x0000000502007986 */ /* 0x000fe2000c101904 */
[----:B------:R-:W-:Y:S05]  /*17f0*/  EXIT ;  /* 0x000000000000794d */ /* 0x000fea0003800000 */
.L_x_6356:
[----:B------:R-:W0:Y:S01]  /*1800*/  S2R R14, SR_TID.X ;  /* 0x00000000000e7919 */ /* 0x000e220000002100 */
[----:B------:R-:W1:Y:S02]  /*1810*/  LDC.64 R2, c[0x0][0x390] ;  /* 0x0000e400ff027b82 */ /* 0x000e640000000a00 */
[----:B-1----:R-:W-:-:S04]  /*1820*/  IMAD.WIDE.U32 R2, R0, 0x4, R2 ;  /* 0x0000000400027825 */ /* 0x002fc800078e0002 */
[----:B0-----:R-:W-:-:S05]  /*1830*/  IMAD.WIDE.U32 R16, R14, 0x8, R2 ;  /* 0x000000080e107825 */ /* 0x001fca00078e0002 */
[----:B------:R-:W2:Y:S04]  /*1840*/  LDG.E.64 R10, desc[UR4][R16.64] ;  /* 0x00000004100a7981 */ /* 0x000ea8000c1e1b00 */
[----:B------:R-:W3:Y:S04]  /*1850*/  LDG.E.64 R8, desc[UR4][R16.64+0x400] ;  /* 0x0004000410087981 */ /* 0x000ee8000c1e1b00 */
[----:B------:R-:W4:Y:S04]  /*1860*/  LDG.E.64 R6, desc[UR4][R16.64+0x800] ;  /* 0x0008000410067981 */ /* 0x000f28000c1e1b00 */
[----:B------:R0:W5:Y:S01]  /*1870*/  LDG.E.64 R4, desc[UR4][R16.64+0xc00] ;  /* 0x000c000410047981 */ /* 0x000162000c1e1b00 */
[----:B------:R-:W-:-:S02]  /*1880*/  HFMA2 R13, -RZ, RZ, 1.625, 0 ;  /* 0x3e800000ff0d7431 */ /* 0x000fc400000001ff */
[C---:B--2---:R-:W-:Y:S01]  /*1890*/  FADD.FTZ.RZ R2, R10.reuse, 1 ;  /* 0x3f8000000a027421 */ /* 0x044fe2000001c000 */
[----:B------:R-:W-:Y:S01]  /*18a0*/  FADD.FTZ.RZ R12, R11, 1 ;  /* 0x3f8000000b0c7421 */ /* 0x000fe2000001c000 */
[----:B------:R-:W-:Y:S01]  /*18b0*/  ISETP.GE.U32.AND P2, PT, R10, 0x7f800000, PT ;  /* 0x7f8000000a00780c */ /* 0x000fe20003f46070 */
[----:B---3--:R-:W-:Y:S02]  /*18c0*/  FADD.FTZ.RZ R19, R8, 1 ;  /* 0x3f80000008137421 */ /* 0x008fe4000001c000 */
[----:B------:R-:W-:Y:S01]  /*18d0*/  IADD3 R2, PT, PT, R2, -0x3f400000, RZ ;  /* 0xc0c0000002027810 */ /* 0x000fe20007ffe0ff */
[----:B------:R-:W-:Y:S01]  /*18e0*/  FADD.FTZ.RZ R21, R9, 1 ;  /* 0x3f80000009157421 */ /* 0x000fe2000001c000 */
[----:B------:R-:W-:Y:S02]  /*18f0*/  IADD3 R18, PT, PT, R12, -0x3f400000, RZ ;  /* 0xc0c000000c127810 */ /* 0x000fe40007ffe0ff */
[----:B------:R-:W-:Y:S02]  /*1900*/  LOP3.LUT R3, R2, 0xff800000, RZ, 0xc0, !PT ;  /* 0xff80000002037812 */ /* 0x000fe400078ec0ff */
[----:B------:R-:W-:-:S02]  /*1910*/  MOV R12, 0x3d39bf78 ;  /* 0x3d39bf78000c7802 */ /* 0x000fc40000000f00 */
[----:B------:R-:W-:Y:S02]  /*1920*/  IADD3 R2, PT, PT, -R3, 0x40800000, RZ ;  /* 0x4080000003027810 */ /* 0x000fe40007ffe1ff */
[----:B------:R-:W-:Y:S02]  /*1930*/  IADD3 R15, PT, PT, R10, -R3, RZ ;  /* 0x800000030a0f7210 */ /* 0x000fe40007ffe0ff */
[----:B------:R-:W-:Y:S01]  /*1940*/  IADD3 R19, PT, PT, R19, -0x3f400000, RZ ;  /* 0xc0c0000013137810 */ /* 0x000fe20007ffe0ff */
[----:B------:R-:W-:Y:S01]  /*1950*/  FFMA.FTZ R2, R2, R13, -1 ;  /* 0xbf80000002027423 */ /* 0x000fe2000001000d */
[----:B------:R-:W-:Y:S02]  /*1960*/  ISETP.GT.AND P0, PT, R10, -0x40800000, P2 ;  /* 0xbf8000000a00780c */ /* 0x000fe40001704270 */
[----:B------:R-:W-:Y:S01]  /*1970*/  ISETP.GE.U32.AND P3, PT, R11, 0x7f800000, PT ;  /* 0x7f8000000b00780c */ /* 0x000fe20003f66070 */
[----:B------:R-:W-:Y:S01]  /*1980*/  FADD.FTZ R15, R15, R2 ;  /* 0x000000020f0f7221 */ /* 0x000fe20000010000 */
[----:B------:R-:W-:-:S02]  /*1990*/  LOP3.LUT R2, R18, 0xff800000, RZ, 0xc0, !PT ;  /* 0xff80000012027812 */ /* 0x000fc400078ec0ff */
[----:B------:R-:W-:Y:S01]  /*19a0*/  @P2 FSETP.NEU.FTZ.AND P6, PT, R10, RZ, PT ;  /* 0x000000ff0a00220b */ /* 0x000fe20003fdd000 */
[----:B0-----:R-:W-:Y:S01]  /*19b0*/  FFMA.FTZ R16, R15, -R12, 0.10546888411045074463 ;  /* 0x3dd800120f107423 */ /* 0x001fe2000001080c */
[----:B------:R-:W-:Y:S02]  /*19c0*/  IADD3 R18, PT, PT, -R2, 0x40800000, RZ ;  /* 0x4080000002127810 */ /* 0x000fe40007ffe1ff */
[----:B------:R-:W-:Y:S01]  /*19d0*/  IADD3 R17, PT, PT, R11, -R2, RZ ;  /* 0x800000020b117210 */ /* 0x000fe20007ffe0ff */
[C---:B------:R-:W-:Y:S01]  /*19e0*/  FFMA.FTZ R16, R15.reuse, R16, -0.13229703903198242188 ;  /* 0xbe0778e00f107423 */ /* 0x040fe20000010010 */
[----:B------:R-:W-:Y:S01]  /*19f0*/  ISETP.GE.U32.AND P5, PT, R8, 0x7f800000, PT ;  /* 0x7f8000000800780c */ /* 0x000fe20003fa6070 */
[----:B------:R-:W-:Y:S02]  /*1a00*/  FFMA.FTZ R18, R18, R13, -1 ;  /* 0xbf80000012127423 */ /* 0x000fe4000001000d */
[----:B------:R-:W-:Y:S01]  /*1a10*/  FFMA.FTZ R16, R15, R16, 0.14491446316242218018 ;  /* 0x3e1464750f107423 */ /* 0x000fe20000010010 */
[----:B------:R-:W-:Y:S01]  /*1a20*/  @P3 FSETP.NEU.FTZ.AND P4, PT, R11, RZ, PT ;  /* 0x000000ff0b00320b */ /* 0x000fe20003f9d000 */
[----:B------:R-:W-:Y:S01]  /*1a30*/  FADD.FTZ R17, R17, R18 ;  /* 0x0000001211117221 */ /* 0x000fe20000010000 */
[----:B------:R-:W-:Y:S01]  /*1a40*/  ISETP.GT.AND P1, PT, R8, -0x40800000, P5 ;  /* 0xbf8000000800780c */ /* 0x000fe20002f24270 */
[----:B------:R-:W-:-:S02]  /*1a50*/  FFMA.FTZ R16, R15, R16, -0.16641564667224884033 ;  /* 0xbe2a68dd0f107423 */ /* 0x000fc40000010010 */
[----:B------:R-:W-:Y:S02]  /*1a60*/  FFMA.FTZ R18, R17, -R12, 0.10546888411045074463 ;  /* 0x3dd8001211127423 */ /* 0x000fe4000001080c */
[----:B------:R-:W-:Y:S02]  /*1a70*/  FFMA.FTZ R16, R15, R16, 0.19988867640495300293 ;  /* 0x3e4caf9e0f107423 */ /* 0x000fe40000010010 */
[----:B------:R-:W-:Y:S02]  /*1a80*/  FFMA.FTZ R18, R17, R18, -0.13229703903198242188 ;  /* 0xbe0778e011127423 */ /* 0x000fe40000010012 */
[----:B------:R-:W-:Y:S02]  /*1a90*/  FFMA.FTZ R16, R15, R16, -0.25000196695327758789 ;  /* 0xbe8000420f107423 */ /* 0x000fe40000010010 */
[----:B------:R-:W-:Y:S02]  /*1aa0*/  FFMA.FTZ R18, R17, R18, 0.14491446316242218018 ;  /* 0x3e14647511127423 */ /* 0x000fe40000010012 */
[----:B------:R-:W-:-:S02]  /*1ab0*/  FFMA.FTZ R16, R15, R16, 0.33333510160446166992 ;  /* 0x3eaaaae60f107423 */ /* 0x000fc40000010010 */
[----:B------:R-:W-:Y:S02]  /*1ac0*/  FFMA.FTZ R18, R17, R18, -0.16641564667224884033 ;  /* 0xbe2a68dd11127423 */ /* 0x000fe40000010012 */
[----:B------:R-:W-:Y:S02]  /*1ad0*/  FFMA.FTZ R16, R15, R16, -0.5 ;  /* 0xbf0000000f107423 */ /* 0x000fe40000010010 */
[----:B------:R-:W-:Y:S02]  /*1ae0*/  FFMA.FTZ R18, R17, R18, 0.19988867640495300293 ;  /* 0x3e4caf9e11127423 */ /* 0x000fe40000010012 */
[----:B------:R-:W-:Y:S02]  /*1af0*/  FMUL.FTZ R16, R15, R16 ;  /* 0x000000100f107220 */ /* 0x000fe40000410000 */
[----:B------:R-:W-:Y:S02]  /*1b00*/  FFMA.FTZ R20, R17, R18, -0.25000196695327758789 ;  /* 0xbe80004211147423 */ /* 0x000fe40000010012 */
[----:B------:R-:W-:Y:S01]  /*1b10*/  FFMA.FTZ R18, R15, R16, R15 ;  /* 0x000000100f127223 */ /* 0x000fe2000001000f */
[----:B------:R-:W-:Y:S01]  /*1b20*/  IADD3 R16, PT, PT, R21, -0x3f400000, RZ ;  /* 0xc0c0000015107810 */ /* 0x000fe20007ffe0ff */
[----:B------:R-:W-:Y:S01]  /*1b30*/  FFMA.FTZ R20, R17, R20, 0.33333510160446166992 ;  /* 0x3eaaaae611147423 */ /* 0x000fe20000010014 */
[----:B------:R-:W-:-:S02]  /*1b40*/  LOP3.LUT R15, R19, 0xff800000, RZ, 0xc0, !PT ;  /* 0xff800000130f7812 */ /* 0x000fc400078ec0ff */
[----:B------:R-:W-:Y:S01]  /*1b50*/  LOP3.LUT R16, R16, 0xff800000, RZ, 0xc0, !PT ;  /* 0xff80000010107812 */ /* 0x000fe200078ec0ff */
[----:B------:R-:W-:Y:S01]  /*1b60*/  FFMA.FTZ R20, R17, R20, -0.5 ;  /* 0xbf00000011147423 */ /* 0x000fe20000010014 */
[----:B------:R-:W-:Y:S02]  /*1b70*/  IADD3 R22, PT, PT, -R15, 0x40800000, RZ ;  /* 0x408000000f167810 */ /* 0x000fe40007ffe1ff */
[----:B------:R-:W-:Y:S01]  /*1b80*/  I2FP.F32.S32 R19, R3 ;  /* 0x0000000300137245 */ /* 0x000fe20000201400 */
[C---:B------:R-:W-:Y:S01]  /*1b90*/  FMUL.FTZ R20, R17.reuse, R20 ;  /* 0x0000001411147220 */ /* 0x040fe20000410000 */
[----:B------:R-:W-:Y:S01]  /*1ba0*/  IADD3 R24, PT, PT, -R16, 0x40800000, RZ ;  /* 0x4080000010187810 */ /* 0x000fe20007ffe1ff */
[----:B------:R-:W-:Y:S01]  /*1bb0*/  FFMA.FTZ R22, R22, R13, -1 ;  /* 0xbf80000016167423 */ /* 0x000fe2000001000d */
[----:B------:R-:W-:Y:S01]  /*1bc0*/  IADD3 R21, PT, PT, R8, -R15, RZ ;  /* 0x8000000f08157210 */ /* 0x000fe20007ffe0ff */
[----:B------:R-:W-:Y:S01]  /*1bd0*/  FFMA.FTZ R3, R17, R20, R17 ;  /* 0x0000001411037223 */ /* 0x000fe20000010011 */
[----:B------:R-:W-:Y:S01]  /*1be0*/  IADD3 R23, PT, PT, R9, -R16, RZ ;  /* 0x8000001009177210 */ /* 0x000fe20007ffe0ff */
[----:B------:R-:W-:Y:S01]  /*1bf0*/  FMUL.FTZ R19, R19, 1.1920928955078125e-07 ;  /* 0x3400000013137820 */ /* 0x000fe20000410000 */
[----:B------:R-:W-:Y:S01]  /*1c00*/  FFMA.FTZ R24, R24, R13, -1 ;  /* 0xbf80000018187423 */ /* 0x000fe2000001000d */
[----:B------:R-:W-:Y:S01]  /*1c10*/  FADD.FTZ R17, R21, R22 ;  /* 0x0000001615117221 */ /* 0x000fe20000010000 */
[----:B------:R-:W-:Y:S01]  /*1c20*/  I2FP.F32.S32 R20, R2 ;  /* 0x0000000200147245 */ /* 0x000fe20000201400 */
[----:B------:R-:W-:Y:S01]  /*1c30*/  FFMA.FTZ R2, R19, 0.69314718246459960938, R18 ;  /* 0x3f31721813027823 */ /* 0x000fe20000010012 */
[----:B------:R-:W-:Y:S01]  /*1c40*/  FADD.FTZ R21, R23, R24 ;  /* 0x0000001817157221 */ /* 0x000fe20000010000 */
[-C--:B------:R-:W-:Y:S01]  /*1c50*/  FFMA.FTZ R18, R17, -R12.reuse, 0.10546888411045074463 ;  /* 0x3dd8001211127423 */ /* 0x080fe2000001080c */
[----:B------:R-:W-:Y:S01]  /*1c60*/  @P2 MOV R19, 0x7f800000 ;  /* 0x7f80000000132802 */ /* 0x000fe20000000f00 */
[----:B------:R-:W-:Y:S01]  /*1c70*/  FMUL.FTZ R20, R20, 1.1920928955078125e-07 ;  /* 0x3400000014147820 */ /* 0x000fe20000410000 */
[----:B------:R-:W-:Y:S01]  /*1c80*/  FFMA.FTZ R22, R21, -R12, 0.10546888411045074463 ;  /* 0x3dd8001215167423 */ /* 0x000fe2000001080c */
[----:B------:R-:W-:Y:S01]  /*1c90*/  FFMA.FTZ R18, R17, R18, -0.13229703903198242188 ;  /* 0xbe0778e011127423 */ /* 0x000fe20000010012 */
[----:B------:R-:W-:Y:S01]  /*1ca0*/  I2FP.F32.S32 R15, R15 ;  /* 0x0000000f000f7245 */ /* 0x000fe20000201400 */
[----:B------:R-:W-:Y:S01]  /*1cb0*/  @P0 FFMA.FTZ R2, R10, R19, +INF ;  /* 0x7f8000000a020423 */ /* 0x000fe20000010013 */
[----:B------:R-:W-:Y:S01]  /*1cc0*/  FFMA.FTZ R22, R21, R22, -0.13229703903198242188 ;  /* 0xbe0778e015167423 */ /* 0x000fe20000010016 */
[----:B------:R-:W-:Y:S01]  /*1cd0*/  FFMA.FTZ R18, R17, R18, 0.14491446316242218018 ;  /* 0x3e14647511127423 */ /* 0x000fe20000010012 */
[----:B----4-:R-:W-:Y:S01]  /*1ce0*/  FADD.FTZ.RZ R19, R6, 1 ;  /* 0x3f80000006137421 */ /* 0x010fe2000001c000 */
[----:B------:R-:W-:Y:S01]  /*1cf0*/  ISETP.GT.AND P0, PT, R11, -0x40800000, P3 ;  /* 0xbf8000000b00780c */ /* 0x000fe20001f04270 */
[----:B------:R-:W-:Y:S01]  /*1d00*/  FFMA.FTZ R22, R21, R22, 0.14491446316242218018 ;  /* 0x3e14647515167423 */ /* 0x000fe20000010016 */
[----:B------:R-:W-:Y:S01]  /*1d10*/  FFMA.FTZ R18, R17, R18, -0.16641564667224884033 ;  /* 0xbe2a68dd11127423 */ /* 0x000fe20000010012 */
[----:B------:R-:W-:Y:S01]  /*1d20*/  FADD.FTZ.RZ R10, R7, 1 ;  /* 0x3f800000070a7421 */ /* 0x000fe2000001c000 */
[----:B------:R-:W-:Y:S01]  /*1d30*/  IADD3 R19, PT, PT, R19, -0x3f400000, RZ ;  /* 0xc0c0000013137810 */ /* 0x000fe20007ffe0ff */
[----:B------:R-:W-:Y:S01]  /*1d40*/  FFMA.FTZ R22, R21, R22, -0.16641564667224884033 ;  /* 0xbe2a68dd15167423 */ /* 0x000fe20000010016 */
[----:B------:R-:W-:Y:S01]  /*1d50*/  FFMA.FTZ R18, R17, R18, 0.19988867640495300293 ;  /* 0x3e4caf9e11127423 */ /* 0x000fe20000010012 */
[----:B------:R-:W-:Y:S01]  /*1d60*/  FFMA.FTZ R3, R20, 0.69314718246459960938, R3 ;  /* 0x3f31721814037823 */ /* 0x000fe20000010003 */
[----:B------:R-:W-:Y:S01]  /*1d70*/  LOP3.LUT R19, R19, 0xff800000, RZ, 0xc0, !PT ;  /* 0xff80000013137812 */ /* 0x000fe200078ec0ff */
[----:B------:R-:W-:Y:S01]  /*1d80*/  FFMA.FTZ R22, R21, R22, 0.19988867640495300293 ;  /* 0x3e4caf9e15167423 */ /* 0x000fe20000010016 */
[----:B------:R-:W-:Y:S01]  /*1d90*/  FFMA.FTZ R18, R17, R18, -0.25000196695327758789 ;  /* 0xbe80004211127423 */ /* 0x000fe20000010012 */
[----:B------:R-:W-:-:S02]  /*1da0*/  IADD3 R23, PT, PT, R10, -0x3f400000, RZ ;  /* 0xc0c000000a177810 */ /* 0x000fc40007ffe0ff */
[----:B------:R-:W-:Y:S01]  /*1db0*/  FFMA.FTZ R22, R21, R22, -0.25000196695327758789 ;  /* 0xbe80004215167423 */ /* 0x000fe20000010016 */
[----:B------:R-:W-:Y:S01]  /*1dc0*/  FFMA.FTZ R18, R17, R18, 0.33333510160446166992 ;  /* 0x3eaaaae611127423 */ /* 0x000fe20000010012 */
[----:B------:R-:W-:Y:S02]  /*1dd0*/  @P3 MOV R20, 0x7f800000 ;  /* 0x7f80000000143802 */ /* 0x000fe40000000f00 */
[----:B------:R-:W-:Y:S01]  /*1de0*/  FFMA.FTZ R22, R21, R22, 0.33333510160446166992 ;  /* 0x3eaaaae615167423 */ /* 0x000fe20000010016 */
[----:B------:R-:W-:Y:S01]  /*1df0*/  FFMA.FTZ R18, R17, R18, -0.5 ;  /* 0xbf00000011127423 */ /* 0x000fe20000010012 */
[----:B------:R-:W-:Y:S01]  /*1e00*/  IADD3 R24, PT, PT, -R19, 0x40800000, RZ ;  /* 0x4080000013187810 */ /* 0x000fe20007ffe1ff */
[----:B------:R-:W-:Y:S01]  /*1e10*/  @P0 FFMA.FTZ R3, R11, R20, +INF ;  /* 0x7f8000000b030423 */ /* 0x000fe20000010014 */
[----:B------:R-:W-:Y:S01]  /*1e20*/  FFMA.FTZ R22, R21, R22, -0.5 ;  /* 0xbf00000015167423 */ /* 0x000fe20000010016 */
[----:B------:R-:W-:Y:S01]  /*1e30*/  FMUL.FTZ R10, R17, R18 ;  /* 0x00000012110a7220 */ /* 0x000fe20000410000 */
[----:B------:R-:W-:Y:S01]  /*1e40*/  LOP3.LUT R18, R23, 0xff800000, RZ, 0xc0, !PT ;  /* 0xff80000017127812 */ /* 0x000fe200078ec0ff */
[----:B------:R-:W-:Y:S01]  /*1e50*/  FFMA.FTZ R24, R24, R13, -1 ;  /* 0xbf80000018187423 */ /* 0x000fe2000001000d */
[----:B------:R-:W-:Y:S01]  /*1e60*/  IADD3 R11, PT, PT, R6, -R19, RZ ;  /* 0x80000013060b7210 */ /* 0x000fe20007ffe0ff */
[----:B------:R-:W-:Y:S01]  /*1e70*/  FMUL.FTZ R20, R21, R22 ;  /* 0x0000001615147220 */ /* 0x000fe20000410000 */
[----:B------:R-:W-:Y:S01]  /*1e80*/  IADD3 R22, PT, PT, -R18, 0x40800000, RZ ;  /* 0x4080000012167810 */ /* 0x000fe20007ffe1ff */
[----:B------:R-:W-:Y:S01]  /*1e90*/  FFMA.FTZ R17, R17, R10, R17 ;  /* 0x0000000a11117223 */ /* 0x000fe20000010011 */
[----:B------:R-:W-:Y:S01]  /*1ea0*/  IADD3 R23, PT, PT, R7, -R18, RZ ;  /* 0x8000001207177210 */ /* 0x000fe20007ffe0ff */
[----:B------:R-:W-:Y:S01]  /*1eb0*/  FFMA.FTZ R20, R21, R20, R21 ;  /* 0x0000001415147223 */ /* 0x000fe20000010015 */
[----:B------:R-:W-:Y:S01]  /*1ec0*/  FADD.FTZ R21, R11, R24 ;  /* 0x000000180b157221 */ /* 0x000fe20000010000 */
[----:B------:R-:W-:Y:S01]  /*1ed0*/  FFMA.FTZ R24, R22, R13, -1 ;  /* 0xbf80000016187423 */ /* 0x000fe2000001000d */
[----:B------:R-:W-:Y:S01]  /*1ee0*/  I2FP.F32.S32 R22, R16 ;  /* 0x0000001000167245 */ /* 0x000fe20000201400 */
[----:B------:R-:W-:Y:S01]  /*1ef0*/  FMUL.FTZ R16, R15, 1.1920928955078125e-07 ;  /* 0x340000000f107820 */ /* 0x000fe20000410000 */
[----:B------:R-:W0:Y:S01]  /*1f00*/  LDC.64 R10, c[0x0][0x388] ;  /* 0x0000e200ff0a7b82 */ /* 0x000e220000000a00 */
[----:B------:R-:W-:Y:S01]  /*1f10*/  FADD.FTZ R15, R23, R24 ;  /* 0x00000018170f7221 */ /* 0x000fe20000010000 */
[----:B------:R-:W-:Y:S01]  /*1f20*/  ISETP.GE.U32.AND P0, PT, R9, 0x7f800000, PT ;  /* 0x7f8000000900780c */ /* 0x000fe20003f06070 */
[----:B------:R-:W-:Y:S01]  /*1f30*/  FMUL.FTZ R23, R22, 1.1920928955078125e-07 ;  /* 0x3400000016177820 */ /* 0x000fe20000410000 */
[----:B------:R-:W-:Y:S01]  /*1f40*/  FFMA.FTZ R16, R16, 0.69314718246459960938, R17 ;  /* 0x3f31721810107823 */ /* 0x000fe20000010011 */
[-C--:B------:R-:W-:Y:S01]  /*1f50*/  FFMA.FTZ R22, R15, -R12.reuse, 0.10546888411045074463 ;  /* 0x3dd800120f167423 */ /* 0x080fe2000001080c */
[----:B------:R-:W-:Y:S01]  /*1f60*/  @P2 FSEL R2, R2, -RZ, P6 ;  /* 0x800000ff02022208 */ /* 0x000fe20003000000 */
[----:B------:R-:W-:Y:S01]  /*1f70*/  FFMA.FTZ R17, R23, 0.69314718246459960938, R20 ;  /* 0x3f31721817117823 */ /* 0x000fe20000010014 */
[----:B------:R-:W-:Y:S01]  /*1f80*/  FFMA.FTZ R20, R21, -R12, 0.10546888411045074463 ;  /* 0x3dd8001215147423 */ /* 0x000fe2000001080c */
[----:B------:R-:W-:Y:S01]  /*1f90*/  ISETP.GT.AND P2, PT, R9, -0x40800000, P0 ;  /* 0xbf8000000900780c */ /* 0x000fe20000744270 */
[----:B------:R-:W-:Y:S01]  /*1fa0*/  FFMA.FTZ R22, R15, R22, -0.13229703903198242188 ;  /* 0xbe0778e00f167423 */ /* 0x000fe20000010016 */
[----:B------:R-:W-:Y:S01]  /*1fb0*/  @P5 MOV R23, 0x7f800000 ;  /* 0x7f80000000175802 */ /* 0x000fe20000000f00 */
[----:B------:R-:W-:Y:S01]  /*1fc0*/  FFMA.FTZ R20, R21, R20, -0.13229703903198242188 ;  /* 0xbe0778e015147423 */ /* 0x000fe20000010014 */
[C---:B------:R-:W-:Y:S01]  /*1fd0*/  @P5 FSETP.NEU.FTZ.AND P6, PT, R8.reuse, RZ, PT ;  /* 0x000000ff0800520b */ /* 0x040fe20003fdd000 */
[----:B------:R-:W-:Y:S01]  /*1fe0*/  FFMA.FTZ R22, R15, R22, 0.14491446316242218018 ;  /* 0x3e1464750f167423 */ /* 0x000fe20000010016 */
[----:B------:R-:W-:Y:S01]  /*1ff0*/  @P0 MOV R24, 0x7f800000 ;  /* 0x7f80000000180802 */ /* 0x000fe20000000f00 */
[----:B------:R-:W-:Y:S01]  /*2000*/  FFMA.FTZ R20, R21, R20, 0.14491446316242218018 ;  /* 0x3e14647515147423 */ /* 0x000fe20000010014 */
[----:B------:R-:W-:Y:S01]  /*2010*/  @P1 FFMA.FTZ R16, R8, R23, +INF ;  /* 0x7f80000008101423 */ /* 0x000fe20000010017 */
[----:B------:R-:W-:Y:S01]  /*2020*/  FFMA.FTZ R22, R15, R22, -0.16641564667224884033 ;  /* 0xbe2a68dd0f167423 */ /* 0x000fe20000010016 */
[----:B-----5:R-:W-:Y:S01]  /*2030*/  FADD.FTZ.RZ R8, R4, 1 ;  /* 0x3f80000004087421 */ /* 0x020fe2000001c000 */
[----:B------:R-:W-:Y:S01]  /*2040*/  FFMA.FTZ R20, R21, R20, -0.16641564667224884033 ;  /* 0xbe2a68dd15147423 */ /* 0x000fe20000010014 */
[C---:B------:R-:W-:Y:S01]  /*2050*/  @P0 FSETP.NEU.FTZ.AND P1, PT, R9.reuse, RZ, PT ;  /* 0x000000ff0900020b */ /* 0x040fe20003f3d000 */
[----:B------:R-:W-:Y:S01]  /*2060*/  @P2 FFMA.FTZ R17, R9, R24, +INF ;  /* 0x7f80000009112423 */ /* 0x000fe20000010018 */
[----:B------:R-:W-:Y:S01]  /*2070*/  FADD.FTZ.RZ R9, R5, 1 ;  /* 0x3f80000005097421 */ /* 0x000fe2000001c000 */
[----:B------:R-:W-:Y:S01]  /*2080*/  FFMA.FTZ R22, R15, R22, 0.19988867640495300293 ;  /* 0x3e4caf9e0f167423 */ /* 0x000fe20000010016 */
[----:B------:R-:W-:Y:S01]  /*2090*/  FFMA.FTZ R20, R21, R20, 0.19988867640495300293 ;  /* 0x3e4caf9e15147423 */ /* 0x000fe20000010014 */
[----:B------:R-:W-:Y:S01]  /*20a0*/  IADD3 R8, PT, PT, R8, -0x3f400000, RZ ;  /* 0xc0c0000008087810 */ /* 0x000fe20007ffe0ff */
[----:B0-----:R-:W-:-:S04]  /*20b0*/  IMAD.WIDE.U32 R10, R0, 0x4, R10 ;  /* 0x00000004000a7825 */ /* 0x001fc800078e000a */
[----:B------:R-:W-:Y:S01]  /*20c0*/  FFMA.FTZ R22, R15, R22, -0.25000196695327758789 ;  /* 0xbe8000420f167423 */ /* 0x000fe20000010016 */
[----:B------:R-:W-:Y:S01]  /*20d0*/  IADD3 R0, PT, PT, R9, -0x3f400000, RZ ;  /* 0xc0c0000009007810 */ /* 0x000fe20007ffe0ff */
[----:B------:R-:W-:Y:S01]  /*20e0*/  FFMA.FTZ R20, R21, R20, -0.25000196695327758789 ;  /* 0xbe80004215147423 */ /* 0x000fe20000010014 */
[----:B------:R-:W-:Y:S01]  /*20f0*/  LOP3.LUT R9, R8, 0xff800000, RZ, 0xc0, !PT ;  /* 0xff80000008097812 */ /* 0x000fe200078ec0ff */
[----:B------:R-:W-:Y:S01]  /*2100*/  FFMA.FTZ R22, R15, R22, 0.33333510160446166992 ;  /* 0x3eaaaae60f167423 */ /* 0x000fe20000010016 */
[----:B------:R-:W-:Y:S01]  /*2110*/  LOP3.LUT R0, R0, 0xff800000, RZ, 0xc0, !PT ;  /* 0xff80000000007812 */ /* 0x000fe200078ec0ff */
[----:B------:R-:W-:Y:S01]  /*2120*/  FFMA.FTZ R20, R21, R20, 0.33333510160446166992 ;  /* 0x3eaaaae615147423 */ /* 0x000fe20000010014 */
[----:B------:R-:W-:Y:S01]  /*2130*/  IADD3 R24, PT, PT, -R9, 0x40800000, RZ ;  /* 0x4080000009187810 */ /* 0x000fe20007ffe1ff */
[----:B------:R-:W-:Y:S01]  /*2140*/  FFMA.FTZ R22, R15, R22, -0.5 ;  /* 0xbf0000000f167423 */ /* 0x000fe20000010016 */
[----:B------:R-:W-:Y:S01]  /*2150*/  IADD3 R26, PT, PT, -R0, 0x40800000, RZ ;  /* 0x40800000001a7810 */ /* 0x000fe20007ffe1ff */
[----:B------:R-:W-:Y:S01]  /*2160*/  FFMA.FTZ R20, R21, R20, -0.5 ;  /* 0xbf00000015147423 */ /* 0x000fe20000010014 */
[----:B------:R-:W-:Y:S01]  /*2170*/  IADD3 R8, PT, PT, R4, -R9, RZ ;  /* 0x8000000904087210 */ /* 0x000fe20007ffe0ff */
[-C--:B------:R-:W-:Y:S01]  /*2180*/  FFMA.FTZ R23, R24, R13.reuse, -1 ;  /* 0xbf80000018177423 */ /* 0x080fe2000001000d */
[----:B------:R-:W-:Y:S01]  /*2190*/  FMUL.FTZ R22, R15, R22 ;  /* 0x000000160f167220 */ /* 0x000fe20000410000 */
[----:B------:R-:W-:Y:S01]  /*21a0*/  FMUL.FTZ R20, R21, R20 ;  /* 0x0000001415147220 */ /* 0x000fe20000410000 */
[----:B------:R-:W-:Y:S01]  /*21b0*/  IADD3 R24, PT, PT, R5, -R0, RZ ;  /* 0x8000000005187210 */ /* 0x000fe20007ffe0ff */
[----:B------:R-:W-:Y:S01]  /*21c0*/  FFMA.FTZ R25, R26, R13, -1 ;  /* 0xbf8000001a197423 */ /* 0x000fe2000001000d */
[----:B------:R-:W-:Y:S01]  /*21d0*/  FFMA.FTZ R13, R15, R22, R15 ;  /* 0x000000160f0d7223 */ /* 0x000fe2000001000f */
[----:B------:R-:W-:Y:S01]  /*21e0*/  FFMA.FTZ R20, R21, R20, R21 ;  /* 0x0000001415147223 */ /* 0x000fe20000010015 */
[----:B------:R-:W-:Y:S01]  /*21f0*/  FADD.FTZ R15, R8, R23 ;  /* 0x00000017080f7221 */ /* 0x000fe20000010000 */
[----:B------:R-:W-:Y:S01]  /*2200*/  FADD.FTZ R21, R24, R25 ;  /* 0x0000001918157221 */ /* 0x000fe20000010000 */
[----:B------:R-:W-:Y:S01]  /*2210*/  ISETP.GE.U32.AND P2, PT, R6, 0x7f800000, PT ;  /* 0x7f8000000600780c */ /* 0x000fe20003f46070 */
[----:B------:R-:W-:-:S04]  /*2220*/  IMAD.WIDE.U32 R10, R14, 0x8, R10 ;  /* 0x000000080e0a7825 */ /* 0x000fc800078e000a */
[-C--:B------:R-:W-:Y:S01]  /*2230*/  FFMA.FTZ R8, R15, -R12.reuse, 0.10546888411045074463 ;  /* 0x3dd800120f087423 */ /* 0x080fe2000001080c */
[----:B------:R-:W-:Y:S01]  /*2240*/  FFMA.FTZ R12, R21, -R12, 0.10546888411045074463 ;  /* 0x3dd80012150c7423 */ /* 0x000fe2000001080c */
[----:B------:R-:W-:Y:S02]  /*2250*/  I2FP.F32.S32 R19, R19 ;  /* 0x0000001300137245 */ /* 0x000fe40000201400 */
[----:B------:R-:W-:Y:S01]  /*2260*/  FFMA.FTZ R8, R15, R8, -0.13229703903198242188 ;  /* 0xbe0778e00f087423 */ /* 0x000fe20000010008 */
[----:B------:R-:W-:Y:S01]  /*2270*/  FFMA.FTZ R22, R21, R12, -0.13229703903198242188 ;  /* 0xbe0778e015167423 */ /* 0x000fe2000001000c */
[----:B------:R-:W-:Y:S01]  /*2280*/  @P3 FSEL R3, R3, -RZ, P4 ;  /* 0x800000ff03033208 */ /* 0x000fe20002000000 */
[----:B------:R-:W-:Y:S01]  /*2290*/  FMUL.FTZ R19, R19, 1.1920928955078125e-07 ;  /* 0x3400000013137820 */ /* 0x000fe20000410000 */
[----:B------:R-:W-:Y:S01]  /*22a0*/  FFMA.FTZ R8, R15, R8, 0.14491446316242218018 ;  /* 0x3e1464750f087423 */ /* 0x000fe20000010008 */
[----:B------:R-:W-:Y:S01]  /*22b0*/  FFMA.FTZ R22, R21, R22, 0.14491446316242218018 ;  /* 0x3e14647515167423 */ /* 0x000fe20000010016 */
[----:B------:R-:W-:Y:S01]  /*22c0*/  ISETP.GT.AND P4, PT, R6, -0x40800000, P2 ;  /* 0xbf8000000600780c */ /* 0x000fe20001784270 */
[----:B------:R-:W-:Y:S01]  /*22d0*/  FFMA.FTZ R12, R19, 0.69314718246459960938, R20 ;  /* 0x3f317218130c7823 */ /* 0x000fe20000010014 */
[----:B------:R-:W-:Y:S01]  /*22e0*/  FFMA.FTZ R8, R15, R8, -0.16641564667224884033 ;  /* 0xbe2a68dd0f087423 */ /* 0x000fe20000010008 */
[----:B------:R-:W-:Y:S01]  /*22f0*/  FFMA.FTZ R22, R21, R22, -0.16641564667224884033 ;  /* 0xbe2a68dd15167423 */ /* 0x000fe20000010016 */
[----:B------:R-:W-:Y:S01]  /*2300*/  @P2 MOV R19, 0x7f800000 ;  /* 0x7f80000000132802 */ /* 0x000fe20000000f00 */
[----:B------:R-:W-:Y:S01]  /*2310*/  STG.E.64 desc[UR4][R10.64], R2 ;  /* 0x000000020a007986 */ /* 0x000fe2000c101b04 */
[----:B------:R-:W-:Y:S01]  /*2320*/  FFMA.FTZ R8, R15, R8, 0.19988867640495300293 ;  /* 0x3e4caf9e0f087423 */ /* 0x000fe20000010008 */
[----:B------:R-:W-:Y:S01]  /*2330*/  FFMA.FTZ R22, R21, R22, 0.19988867640495300293 ;  /* 0x3e4caf9e15167423 */ /* 0x000fe20000010016 */
[----:B------:R-:W-:-:S02]  /*2340*/  ISETP.GE.U32.AND P3, PT, R7, 0x7f800000, PT ;  /* 0x7f8000000700780c */ /* 0x000fc40003f66070 */
[----:B------:R-:W-:Y:S01]  /*2350*/  FFMA.FTZ R8, R15, R8, -0.25000196695327758789 ;  /* 0xbe8000420f087423 */ /* 0x000fe20000010008 */
[----:B------:R-:W-:Y:S01]  /*2360*/  I2FP.F32.S32 R18, R18 ;  /* 0x0000001200127245 */ /* 0x000fe20000201400 */
[----:B------:R-:W-:Y:S01]  /*2370*/  FFMA.FTZ R22, R21, R22, -0.25000196695327758789 ;  /* 0xbe80004215167423 */ /* 0x000fe20000010016 */
[----:B------:R-:W-:Y:S01]  /*2380*/  @P5 FSEL R16, R16, -RZ, P6 ;  /* 0x800000ff10105208 */ /* 0x000fe20003000000 */
[----:B------:R-:W-:Y:S01]  /*2390*/  @P4 FFMA.FTZ R12, R6, R19, +INF ;  /* 0x7f800000060c4423 */ /* 0x000fe20000010013 */
[----:B------:R-:W-:Y:S01]  /*23a0*/  ISETP.GT.AND P6, PT, R7, -0x40800000, P3 ;  /* 0xbf8000000700780c */ /* 0x000fe20001fc4270 */
[----:B------:R-:W-:Y:S01]  /*23b0*/  FFMA.FTZ R8, R15, R8, 0.33333510160446166992 ;  /* 0x3eaaaae60f087423 */ /* 0x000fe20000010008 */
[----:B------:R-:W-:Y:S01]  /*23c0*/  ISETP.GE.U32.AND P4, PT, R4, 0x7f800000, PT ;  /* 0x7f8000000400780c */ /* 0x000fe20003f86070 */
[----:B------:R-:W-:Y:S01]  /*23d0*/  FFMA.FTZ R22, R21, R22, 0.33333510160446166992 ;  /* 0x3eaaaae615167423 */ /* 0x000fe20000010016 */
[----:B------:R-:W-:Y:S01]  /*23e0*/  ISETP.GE.U32.AND P5, PT, R5, 0x7f800000, PT ;  /* 0x7f8000000500780c */ /* 0x000fe20003fa6070 */
[----:B------:R-:W-:Y:S01]  /*23f0*/  FMUL.FTZ R18, R18, 1.1920928955078125e-07 ;  /* 0x3400000012127820 */ /* 0x000fe20000410000 */
[----:B------:R-:W-:Y:S01]  /*2400*/  FFMA.FTZ R8, R15, R8, -0.5 ;  /* 0xbf0000000f087423 */ /* 0x000fe20000010008 */
[----:B------:R-:W-:Y:S01]  /*2410*/  @P0 FSEL R17, R17, -RZ, P1 ;  /* 0x800000ff11110208 */ /* 0x000fe20000800000 */
[----:B------:R-:W-:Y:S01]  /*2420*/  FFMA.FTZ R22, R21, R22, -0.5 ;  /* 0xbf00000015167423 */ /* 0x000fe20000010016 */
[----:B------:R-:W-:Y:S01]  /*2430*/  ISETP.GT.AND P1, PT, R4, -0x40800000, P4 ;  /* 0xbf8000000400780c */ /* 0x000fe20002724270 */
[----:B------:R-:W-:Y:S01]  /*2440*/  FFMA.FTZ R13, R18, 0.69314718246459960938, R13 ;  /* 0x3f317218120d7823 */ /* 0x000fe2000001000d */
[----:B------:R-:W-:Y:S01]  /*2450*/  ISETP.GT.AND P0, PT, R5, -0x40800000, P5 ;  /* 0xbf8000000500780c */ /* 0x000fe20002f04270 */
[----:B------:R-:W-:Y:S01]  /*2460*/  FMUL.FTZ R8, R15, R8 ;  /* 0x000000080f087220 */ /* 0x000fe20000410000 */
[----:B------:R-:W-:Y:S01]  /*2470*/  @P3 MOV R18, 0x7f800000 ;  /* 0x7f80000000123802 */ /* 0x000fe20000000f00 */
[----:B------:R-:W-:Y:S01]  /*2480*/  FMUL.FTZ R22, R21, R22 ;  /* 0x0000001615167220 */ /* 0x000fe20000410000 */
[----:B------:R-:W-:Y:S01]  /*2490*/  I2FP.F32.S32 R9, R9 ;  /* 0x0000000900097245 */ /* 0x000fe20000201400 */
[----:B------:R-:W-:Y:S01]  /*24a0*/  FFMA.FTZ R8, R15, R8, R15 ;  /* 0x000000080f087223 */ /* 0x000fe2000001000f */
[----:B------:R-:W-:Y:S01]  /*24b0*/  I2FP.F32.S32 R0, R0 ;  /* 0x0000000000007245 */ /* 0x000fe20000201400 */
[----:B------:R-:W-:Y:S01]  /*24c0*/  @P6 FFMA.FTZ R13, R7, R18, +INF ;  /* 0x7f800000070d6423 */ /* 0x000fe20000010012 */
[----:B------:R-:W-:Y:S01]  /*24d0*/  FFMA.FTZ R21, R21, R22, R21 ;  /* 0x0000001615157223 */ /* 0x000fe20000010015 */
[----:B------:R-:W-:Y:S01]  /*24e0*/  FMUL.FTZ R9, R9, 1.1920928955078125e-07 ;  /* 0x3400000009097820 */ /* 0x000fe20000410000 */
[----:B------:R-:W-:Y:S01]  /*24f0*/  @P4 MOV R15, 0x7f800000 ;  /* 0x7f800000000f4802 */ /* 0x000fe20000000f00 */
[----:B------:R-:W-:Y:S01]  /*2500*/  FMUL.FTZ R0, R0, 1.1920928955078125e-07 ;  /* 0x3400000000007820 */ /* 0x000fe20000410000 */
[----:B------:R-:W-:Y:S01]  /*2510*/  @P5 MOV R18, 0x7f800000 ;  /* 0x7f80000000125802 */ /* 0x000fe20000000f00 */
[----:B------:R-:W-:Y:S01]  /*2520*/  FFMA.FTZ R8, R9, 0.69314718246459960938, R8 ;  /* 0x3f31721809087823 */ /* 0x000fe20000010008 */
[----:B------:R-:W-:Y:S01]  /*2530*/  @P2 FSETP.NEU.FTZ.AND P6, PT, R6, RZ, PT ;  /* 0x000000ff0600220b */ /* 0x000fe20003fdd000 */
[----:B------:R-:W-:Y:S01]  /*2540*/  FFMA.FTZ R9, R0, 0.69314718246459960938, R21 ;  /* 0x3f31721800097823 */ /* 0x000fe20000010015 */
[----:B------:R-:W-:Y:S01]  /*2550*/  @P1 FFMA.FTZ R8, R4, R15, +INF ;  /* 0x7f80000004081423 */ /* 0x000fe2000001000f */
[----:B------:R-:W-:Y:S01]  /*2560*/  @P0 FFMA.FTZ R9, R5, R18, +INF ;  /* 0x7f80000005090423 */ /* 0x000fe20000010012 */
[----:B------:R-:W-:Y:S01]  /*2570*/  @P2 FSEL R12, R12, -RZ, P6 ;  /* 0x800000ff0c0c2208 */ /* 0x000fe20003000000 */
[----:B------:R-:W-:Y:S01]  /*2580*/  STG.E.64 desc[UR4][R10.64+0x400], R16 ;  /* 0x000400100a007986 */ /* 0x000fe2000c101b04 */
[----:B------:R-:W-:-:S02]  /*2590*/  @P3 FSETP.NEU.FTZ.AND P1, PT, R7, RZ, PT ;  /* 0x000000ff0700320b */ /* 0x000fc40003f3d000 */
[----:B------:R-:W-:Y:S02]  /*25a0*/  @P4 FSETP.NEU.FTZ.AND P0, PT, R4, RZ, PT ;  /* 0x000000ff0400420b */ /* 0x000fe40003f1d000 */
[----:B------:R-:W-:Y:S02]  /*25b0*/  @P5 FSETP.NEU.FTZ.AND P2, PT, R5, RZ, PT ;  /* 0x000000ff0500520b */ /* 0x000fe40003f5d000 */
[----:B------:R-:W-:Y:S02]  /*25c0*/  @P3 FSEL R13, R13, -RZ, P1 ;  /* 0x800000ff0d0d3208 */ /* 0x000fe40000800000 */
[----:B------:R-:W-:Y:S02]  /*25d0*/  @P4 FSEL R8, R8, -RZ, P0 ;  /* 0x800000ff08084208 */ /* 0x000fe40000000000 */
[----:B------:R-:W-:Y:S01]  /*25e0*/  @P5 FSEL R9, R9, -RZ, P2 ;  /* 0x800000ff09095208 */ /* 0x000fe20001000000 */
[----:B------:R-:W-:Y:S04]  /*25f0*/  STG.E.64 desc[UR4][R10.64+0x800], R12 ;  /* 0x0008000c0a007986 */ /* 0x000fe8000c101b04 */
[----:B------:R-:W-:Y:S01]  /*2600*/  STG.E.64 desc[UR4][R10.64+0xc00], R8 ;  /* 0x000c00080a007986 */ /* 0x000fe2000c101b04 */
[----:B------:R-:W-:Y:S05]  /*2610*/  EXIT ;  /* 0x000000000000794d */ /* 0x000fea0003800000 */
.L_x_6380:
        /* <DEDUP_REMOVED lines=14> */
.L_x_12221:


//--------------------- .text._ZN2at6native29vectorized_elementwise_kernelILi4EZZZNS0_17log1p_kernel_cudaERNS_18TensorIteratorBaseEENKUlvE_clEvENKUlvE0_clEvEUlfE_St5arrayIPcLm2EEEEviT0_T1_ --------------------------
	.section	.text._ZN2at6native29vectorized_elementwise_kernelILi4EZZZNS0_17log1p_kernel_cudaERNS_18TensorIteratorBaseEENKUlvE_clEvENKUlvE0_clEvEUlfE_St5arrayIPcLm2EEEEviT0_T1_,"ax",@progbits
	.align	128
        .global         _ZN2at6native29vectorized_elementwise_kernelILi4EZZZNS0_17log1p_kernel_cudaERNS_18TensorIteratorBaseEENKUlvE_clEvENKUlvE0_clEvEUlfE_St5arrayIPcLm2EEEEviT0_T1_
        .type           _ZN2at6native29vectorized_elementwise_kernelILi4EZZZNS0_17log1p_kernel_cudaERNS_18TensorIteratorBaseEENKUlvE_clEvENKUlvE0_clEvEUlfE_St5arrayIPcLm2EEEEviT0_T1_,@function
        .size           _ZN2at6native29vectorized_elementwise_kernelILi4EZZZNS0_17log1p_kernel_cudaERNS_18TensorIteratorBaseEENKUlvE_clEvENKUlvE0_clEvEUlfE_St5arrayIPcLm2EEEEviT0_T1_,(.L_x_12222 - _ZN2at6native29vectorized_elementwise_kernelILi4EZZZNS0_17log1p_kernel_cudaERNS_18TensorIteratorBaseEENKUlvE_clEvENKUlvE0_clEvEUlfE_St5arrayIPcLm2EEEEviT0_T1_)
        .other          _ZN2at6native29vectorized_elementwise_kernelILi4EZZZNS0_17log1p_kernel_cudaERNS_18TensorIteratorBaseEENKUlvE_clEvENKUlvE0_clEvEUlfE_St5arrayIPcLm2EEEEviT0_T1_,@"STO_CUDA_ENTRY STV_DEFAULT"
_ZN2at6native29vectorized_elementwise_kernelILi4EZZZNS0_17log1p_kernel_cudaERNS_18TensorIteratorBaseEENKUlvE_clEvENKUlvE0_clEvEUlfE_St5arrayIPcLm2EEEEviT0_T1_:
.text._ZN2at6native29vectorized_elementwise_kernelILi4EZZZNS0_17log1p_kernel_cudaERNS_18TensorIteratorBaseEENKUlvE_clEvENKUlvE0_clEvEUlfE_St5arrayIPcLm2EEEEviT0_T1_:
        /* <DEDUP_REMOVED lines=102> */
.L_x_6383:
[----:B------:R-:W-:Y:S05]  /*0660*/  BSYNC.RECONVERGENT B0 ;  /* 0x0000000000007941 */ /* 0x000fea0003800200 */
.L_x_6382:
        /* <DEDUP_REMOVED lines=33> */
.L_x_6385:
[----:B------:R-:W-:Y:S05]  /*0880*/  BSYNC.RECONVERGENT B0 ;  /* 0x0000000000007941 */ /* 0x000fea0003800200 */
.L_x_6384:
        /* <DEDUP_REMOVED lines=32> */
.L_x_6387:
[----:B------:R-:W-:Y:S05]  /*0a90*/  BSYNC.RECONVERGENT B0 ;  /* 0x0000000000007941 */ /* 0x000fea0003800200 */
.L_x_6386:
        /* <DEDUP_REMOVED lines=33> */
.L_x_6389:
[----:B------:R-:W-:Y:S05]  /*0cb0*/  BSYNC.RECONVERGENT B0 ;  /* 0x0000000000007941 */ /* 0x000fea0003800200 */
.L_x_6388:
        /* <DEDUP_REMOVED lines=30> */
.L_x_6391:
[----:B------:R-:W-:Y:S05]  /*0ea0*/  BSYNC.RECONVERGENT B0 ;  /* 0x0000000000007941 */ /* 0x000fea0003800200 */
.L_x_6390:
        /* <DEDUP_REMOVED lines=30> */
.L_x_6393:
[----:B------:R-:W-:Y:S05]  /*1090*/  BSYNC.RECONVERGENT B0 ;  /* 0x0000000000007941 */ /* 0x000fea0003800200 */
.L_x_6392:
        /* <DEDUP_REMOVED lines=30> */
.L_x_6395:
[----:B------:R-:W-:Y:S05]  /*1280*/  BSYNC.RECONVERGENT B0 ;  /* 0x0000000000007941 */ /* 0x000fea0003800200 */
.L_x_6394:
        /* <DEDUP_REMOVED lines=30> */
.L_x_6397:
[----:B------:R-:W-:Y:S05]  /*1470*/  BSYNC.RECONVERGENT B0 ;  /* 0x0000000000007941 */ /* 0x000fea0003800200 */
.L_x_6396:
        /* <DEDUP_REMOVED lines=18> */
.L_x_6400:
[----:B------:R-:W-:-:S13]  /*15a0*/  ISETP.GE.U32.AND P0, PT, R9, R10, PT ;  /* 0x0000000a0900720c */ /* 0x000fda0003f06070 */
[----:B------:R-:W-:Y:S05]  /*15b0*/  @P0 BRA `(.L_x_6402) ;  /* 0x0000000000300947 */ /* 0x000fea0003800000 */
[----:B0-----:R-:W0:Y:S01]  /*15c0*/  LDC.64 R2, c[0x0][0x388] ;  /* 0x0000e200ff027b82 */ /* 0x001e220000000a00 */
[----:B------:R-:W-:Y:S02]  /*15d0*/  IADD3 R7, PT, PT, R0, R9, RZ ;  /* 0x0000000900077210 */ /* 0x000fe40007ffe0ff */
[----:B------:R-:W-:-:S03]  /*15e0*/  IADD3 R9, PT, PT, R9, 0x80, RZ ;  /* 0x0000008009097810 */ /* 0x000fc60007ffe0ff */
[----:B0-----:R-:W-:-:S05]  /*15f0*/  IMAD.WIDE.U32 R2, R7, 0x4, R2 ;  /* 0x0000000407027825 */ /* 0x001fca00078e0002 */
[----:B------:R1:W-:Y:S02]  /*1600*/  STG.E desc[UR4][R2.64], R13 ;  /* 0x0000000d02007986 */ /* 0x0003e4000c101904 */
.L_x_6401:
[----:B------:R-:W-:-:S13]  /*1610*/  ISETP.GE.U32.AND P0, PT, R9, R10, PT ;  /* 0x0000000a0900720c */ /* 0x000fda0003f06070 */
[----:B------:R-:W-:Y:S05]  /*1620*/  @P0 BRA `(.L_x_6403) ;  /* 0x0000000000340947 */ /* 0x000fea0003800000 */
[----:B01----:R-:W0:Y:S01]  /*1630*/  LDC.64 R2, c[0x0][0x388] ;  /* 0x0000e200ff027b82 */ /* 0x003e220000000a00 */
[----:B------:R-:W-:Y:S02]  /*1640*/  IADD3 R7, PT, PT, R0, R9, RZ ;  /* 0x0000000900077210 */ /* 0x000fe40007ffe0ff */
[----:B------:R-:W-:-:S03]  /*1650*/  IADD3 R9, PT, PT, R9, 0x80, RZ ;  /* 0x0000008009097810 */ /* 0x000fc60007ffe0ff */
[----:B0-----:R-:W-:-:S05]  /*1660*/  IMAD.WIDE.U32 R2, R7, 0x4, R2 ;  /* 0x0000000407027825 */ /* 0x001fca00078e0002 */
[----:B------:R1:W-:Y:S02]  /*1670*/  STG.E desc[UR4][R2.64], R8 ;  /* 0x0000000802007986 */ /* 0x0003e4000c101904 */
.L_x_6402:
        /* <DEDUP_REMOVED lines=8> */
.L_x_6403:
[----:B------:R-:W-:Y:S05]  /*1700*/  BSYNC.RELIABLE B1 ;  /* 0x0000000000017941 */ /* 0x000fea0003800100 */
.L_x_6399:
[----:B------:R-:W-:-:S13]  /*1710*/  ISETP.GE.U32.AND P0, PT, R9, R10, PT ;  /* 0x0000000a0900720c */ /* 0x000fda0003f06070 */
[----:B012---:R-:W0:Y:S01]  /*1720*/  @!P0 LDC.64 R2, c[0x0][0x388] ;  /* 0x0000e200ff028b82 */ /* 0x007e220000000a00 */
[----:B------:R-:W-:Y:S02]  /*1730*/  @!P0 IADD3 R7, PT, PT, R0, R9, RZ ;  /* 0x0000000900078210 */ /* 0x000fe40007ffe0ff */
[----:B------:R-:W-:-:S03]  /*1740*/  @!P0 IADD3 R9, PT, PT, R9, 0x80, RZ ;  /* 0x0000008009098810 */ /* 0x000fc60007ffe0ff */
[----:B0-----:R-:W-:-:S05]  /*1750*/  @!P0 IMAD.WIDE.U32 R2, R7, 0x4, R2 ;  /* 0x0000000407028825 */ /* 0x001fca00078e0002 */
[----:B------:R2:W-:Y:S02]  /*1760*/  @!P0 STG.E desc[UR4][R2.64], R14 ;  /* 0x0000000e02008986 */ /* 0x0005e4000c101904 */
.L_x_6404:
[----:B------:R-:W-:Y:S05]  /*1770*/  BSYNC.RECONVERGENT B0 ;  /* 0x0000000000007941 */ /* 0x000fea0003800200 */
.L_x_6398:
        /* <DEDUP_REMOVED lines=8> */
.L_x_6381:
[----:B------:R-:W0:Y:S01]  /*1800*/  S2R R2, SR_TID.X ;  /* 0x0000000000027919 */ /* 0x000e220000002100 */
[----:B------:R-:W1:Y:S02]  /*1810*/  LDC.64 R4, c[0x0][0x390] ;  /* 0x0000e400ff047b82 */ /* 0x000e640000000a00 */
[----:B-1----:R-:W-:-:S04]  /*1820*/  IMAD.WIDE.U32 R4, R0, 0x4, R4 ;  /* 0x0000000400047825 */ /* 0x002fc800078e0004 */
[----:B0-----:R-:W-:-:S05]  /*1830*/  IMAD.WIDE.U32 R6, R2, 0x10, R4 ;  /* 0x0000001002067825 */ /* 0x001fca00078e0004 */
[----:B------:R-:W2:Y:S04]  /*1840*/  LDG.E.128 R8, desc[UR4][R6.64] ;  /* 0x0000000406087981 */ /* 0x000ea8000c1e1d00 */
[----:B------:R0:W3:Y:S01]  /*1850*/  LDG.E.128 R12, desc[UR4][R6.64+0x800] ;  /* 0x00080004060c7981 */ /* 0x0000e2000c1e1d00 */
[----:B------:R-:W-:Y:S02]  /*1860*/  HFMA2 R16, -RZ, RZ, 1.625, 0 ;  /* 0x3e800000ff107431 */ /* 0x000fe400000001ff */
[----:B--2---:R-:W-:Y:S01]  /*1870*/  FADD.FTZ.RZ R3, R8, 1 ;  /* 0x3f80000008037421 */ /* 0x004fe2000001c000 */
[----:B------:R-:W-:Y:S01]  /*1880*/  FADD.FTZ.RZ R4, R9, 1 ;  /* 0x3f80000009047421 */ /* 0x000fe2000001c000 */
[----:B------:R-:W-:Y:S01]  /*1890*/  FADD.FTZ.RZ R17, R10, 1 ;  /* 0x3f8000000a117421 */ /* 0x000fe2000001c000 */
[----:B0-----:R-:W-:Y:S01]  /*18a0*/  FADD.FTZ.RZ R6, R11, 1 ;  /* 0x3f8000000b067421 */ /* 0x001fe2000001c000 */
[----:B------:R-:W-:-:S02]  /*18b0*/  ISETP.GE.U32.AND P2, PT, R8, 0x7f800000, PT ;  /* 0x7f8000000800780c */ /* 0x000fc40003f46070 */
[----:B------:R-:W-:Y:S02]  /*18c0*/  IADD3 R3, PT, PT, R3, -0x3f400000, RZ ;  /* 0xc0c0000003037810 */ /* 0x000fe40007ffe0ff */
[----:B------:R-:W-:Y:S02]  /*18d0*/  IADD3 R4, PT, PT, R4, -0x3f400000, RZ ;  /* 0xc0c0000004047810 */ /* 0x000fe40007ffe0ff */
[----:B------:R-:W-:Y:S02]  /*18e0*/  LOP3.LUT R5, R3, 0xff800000, RZ, 0xc0, !PT ;  /* 0xff80000003057812 */ /* 0x000fe400078ec0ff */
[----:B------:R-:W-:Y:S02]  /*18f0*/  IADD3 R7, PT, PT, R17, -0x3f400000, RZ ;  /* 0xc0c0000011077810 */ /* 0x000fe40007ffe0ff */
[----:B------:R-:W-:Y:S02]  /*1900*/  LOP3.LUT R4, R4, 0xff800000, RZ, 0xc0, !PT ;  /* 0xff80000004047812 */ /* 0x000fe400078ec0ff */
[----:B------:R-:W-:-:S02]  /*1910*/  IADD3 R3, PT, PT, -R5, 0x40800000, RZ ;  /* 0x4080000005037810 */ /* 0x000fc40007ffe1ff */
[----:B------:R-:W-:Y:S02]  /*1920*/  IADD3 R6, PT, PT, R6, -0x3f400000, RZ ;  /* 0xc0c0000006067810 */ /* 0x000fe40007ffe0ff */
[----:B------:R-:W-:Y:S01]  /*1930*/  LOP3.LUT R7, R7, 0xff800000, RZ, 0xc0, !PT ;  /* 0xff80000007077812 */ /* 0x000fe200078ec0ff */
[-C--:B------:R-:W-:Y:S01]  /*1940*/  FFMA.FTZ R3, R3, R16.reuse, -1 ;  /* 0xbf80000003037423 */ /* 0x080fe20000010010 */
[----:B------:R-:W-:Y:S02]  /*1950*/  IADD3 R17, PT, PT, -R4, 0x40800000, RZ ;  /* 0x4080000004117810 */ /* 0x000fe40007ffe1ff */
[----:B------:R-:W-:Y:S02]  /*1960*/  IADD3 R24, PT, PT, R8, -R5, RZ ;  /* 0x8000000508187210 */ /* 0x000fe40007ffe0ff */
[----:B------:R-:W-:Y:S01]  /*1970*/  LOP3.LUT R6, R6, 0xff800000, RZ, 0xc0, !PT ;  /* 0xff80000006067812 */ /* 0x000fe200078ec0ff */
[----:B------:R-:W-:Y:S01]  /*1980*/  FFMA.FTZ R17, R17, R16, -1 ;  /* 0xbf80000011117423 */ /* 0x000fe20000010010 */
[----:B------:R-:W-:Y:S01]  /*1990*/  IADD3 R19, PT, PT, -R7, 0x40800000, RZ ;  /* 0x4080000007137810 */ /* 0x000fe20007ffe1ff */
[----:B------:R-:W-:Y:S01]  /*19a0*/  FADD.FTZ R24, R24, R3 ;  /* 0x0000000318187221 */ /* 0x000fe20000010000 */
[----:B------:R-:W-:-:S02]  /*19b0*/  IADD3 R22, PT, PT, R9, -R4, RZ ;  /* 0x8000000409167210 */ /* 0x000fc40007ffe0ff */
[----:B------:R-:W-:Y:S01]  /*19c0*/  IADD3 R21, PT, PT, -R6, 0x40800000, RZ ;  /* 0x4080000006157810 */ /* 0x000fe20007ffe1ff */
[-C--:B------:R-:W-:Y:S01]  /*19d0*/  FFMA.FTZ R19, R19, R16.reuse, -1 ;  /* 0xbf80000013137423 */ /* 0x080fe20000010010 */
[----:B------:R-:W-:Y:S01]  /*19e0*/  IADD3 R20, PT, PT, R10, -R7, RZ ;  /* 0x800000070a147210 */ /* 0x000fe20007ffe0ff */
[----:B------:R-:W-:Y:S01]  /*19f0*/  FADD.FTZ R22, R22, R17 ;  /* 0x0000001116167221 */ /* 0x000fe20000010000 */
[----:B------:R-:W-:Y:S01]  /*1a00*/  MOV R3, 0x3d39bf78 ;  /* 0x3d39bf7800037802 */ /* 0x000fe20000000f00 */
[----:B------:R-:W-:Y:S01]  /*1a10*/  FFMA.FTZ R23, R21, R16, -1 ;  /* 0xbf80000015177423 */ /* 0x000fe20000010010 */
[----:B------:R-:W-:Y:S01]  /*1a20*/  IADD3 R18, PT, PT, R11, -R6, RZ ;  /* 0x800000060b127210 */ /* 0x000fe20007ffe0ff */
[----:B------:R-:W-:Y:S01]  /*1a30*/  FADD.FTZ R20, R20, R19 ;  /* 0x0000001314147221 */ /* 0x000fe20000010000 */
[----:B------:R-:W-:Y:S01]  /*1a40*/  I2FP.F32.S32 R5, R5 ;  /* 0x0000000500057245 */ /* 0x000fe20000201400 */
[-C--:B------:R-:W-:Y:S01]  /*1a50*/  FFMA.FTZ R19, R22, -R3.reuse, 0.10546888411045074463 ;  /* 0x3dd8001216137423 */ /* 0x080fe20000010803 */
[-C--:B------:R-:W-:Y:S01]  /*1a60*/  FFMA.FTZ R17, R24, -R3.reuse, 0.10546888411045074463 ;  /* 0x3dd8001218117423 */ /* 0x080fe20000010803 */
[----:B------:R-:W-:Y:S01]  /*1a70*/  FADD.FTZ R18, R18, R23 ;  /* 0x0000001712127221 */ /* 0x000fe20000010000 */
[----:B------:R-:W-:Y:S01]  /*1a80*/  FFMA.FTZ R21, R20, -R3, 0.10546888411045074463 ;  /* 0x3dd8001214157423 */ /* 0x000fe20000010803 */
[----:B------:R-:W-:Y:S01]  /*1a90*/  FFMA.FTZ R19, R22, R19, -0.13229703903198242188 ;  /* 0xbe0778e016137423 */ /* 0x000fe20000010013 */
[----:B------:R-:W-:Y:S01]  /*1aa0*/  FFMA.FTZ R17, R24, R17, -0.13229703903198242188 ;  /* 0xbe0778e018117423 */ /* 0x000fe20000010011 */
[----:B------:R-:W-:Y:S01]  /*1ab0*/  FFMA.FTZ R23, R18, -R3, 0.10546888411045074463 ;  /* 0x3dd8001212177423 */ /* 0x000fe20000010803 */
[----:B------:R-:W-:Y:S01]  /*1ac0*/  FFMA.FTZ R21, R20, R21, -0.13229703903198242188 ;  /* 0xbe0778e014157423 */ /* 0x000fe20000010015 */
[----:B------:R-:W-:Y:S01]  /*1ad0*/  FFMA.FTZ R19, R22, R19, 0.14491446316242218018 ;  /* 0x3e14647516137423 */ /* 0x000fe20000010013 */
[----:B------:R-:W-:Y:S01]  /*1ae0*/  FFMA.FTZ R17, R24, R17, 0.14491446316242218018 ;  /* 0x3e14647518117423 */ /* 0x000fe20000010011 */
[----:B------:R-:W-:Y:S01]  /*1af0*/  FFMA.FTZ R23, R18, R23, -0.13229703903198242188 ;  /* 0xbe0778e012177423 */ /* 0x000fe20000010017 */
[----:B------:R-:W-:Y:S01]  /*1b00*/  FFMA.FTZ R21, R20, R21, 0.14491446316242218018 ;  /* 0x3e14647514157423 */ /* 0x000fe20000010015 */
[----:B------:R-:W-:Y:S01]  /*1b10*/  FFMA.FTZ R19, R22, R19, -0.16641564667224884033 ;  /* 0xbe2a68dd16137423 */ /* 0x000fe20000010013 */
[----:B------:R-:W-:Y:S01]  /*1b20*/  FFMA.FTZ R17, R24, R17, -0.16641564667224884033 ;  /* 0xbe2a68dd18117423 */ /* 0x000fe20000010011 */
[----:B------:R-:W-:Y:S01]  /*1b30*/  FFMA.FTZ R23, R18, R23, 0.14491446316242218018 ;  /* 0x3e14647512177423 */ /* 0x000fe20000010017 */
[----:B------:R-:W-:Y:S01]  /*1b40*/  FFMA.FTZ R21, R20, R21, -0.16641564667224884033 ;  /* 0xbe2a68dd14157423 */ /* 0x000fe20000010015 */
[----:B------:R-:W-:Y:S01]  /*1b50*/  FFMA.FTZ R19, R22, R19, 0.19988867640495300293 ;  /* 0x3e4caf9e16137423 */ /* 0x000fe20000010013 */
[----:B------:R-:W-:Y:S01]  /*1b60*/  FFMA.FTZ R17, R24, R17, 0.19988867640495300293 ;  /* 0x3e4caf9e18117423 */ /* 0x000fe20000010011 */
[----:B------:R-:W-:Y:S01]  /*1b70*/  FFMA.FTZ R23, R18, R23, -0.16641564667224884033 ;  /* 0xbe2a68dd12177423 */ /* 0x000fe20000010017 */
[----:B------:R-:W-:Y:S01]  /*1b80*/  FFMA.FTZ R21, R20, R21, 0.19988867640495300293 ;  /* 0x3e4caf9e14157423 */ /* 0x000fe20000010015 */
[----:B------:R-:W-:Y:S01]  /*1b90*/  FFMA.FTZ R19, R22, R19, -0.25000196695327758789 ;  /* 0xbe80004216137423 */ /* 0x000fe20000010013 */
[----:B------:R-:W-:Y:S01]  /*1ba0*/  FFMA.FTZ R17, R24, R17, -0.25000196695327758789 ;  /* 0xbe80004218117423 */ /* 0x000fe20000010011 */
[----:B------:R-:W-:Y:S01]  /*1bb0*/  FFMA.FTZ R23, R18, R23, 0.19988867640495300293 ;  /* 0x3e4caf9e12177423 */ /* 0x000fe20000010017 */
[----:B------:R-:W-:Y:S01]  /*1bc0*/  FFMA.FTZ R21, R20, R21, -0.25000196695327758789 ;  /* 0xbe80004214157423 */ /* 0x000fe20000010015 */
[----:B------:R-:W-:Y:S01]  /*1bd0*/  FFMA.FTZ R19, R22, R19, 0.33333510160446166992 ;  /* 0x3eaaaae616137423 */ /* 0x000fe20000010013 */
[----:B------:R-:W-:Y:S01]  /*1be0*/  FFMA.FTZ R17, R24, R17, 0.33333510160446166992 ;  /* 0x3eaaaae618117423 */ /* 0x000fe20000010011 */
[----:B------:R-:W-:Y:S01]  /*1bf0*/  FFMA.FTZ R23, R18, R23, -0.25000196695327758789 ;  /* 0xbe80004212177423 */ /* 0x000fe20000010017 */
[----:B------:R-:W-:Y:S01]  /*1c00*/  I2FP.F32.S32 R4, R4 ;  /* 0x0000000400047245 */ /* 0x000fe20000201400 */
[----:B------:R-:W-:Y:S01]  /*1c10*/  FFMA.FTZ R19, R22, R19, -0.5 ;  /* 0xbf00000016137423 */ /* 0x000fe20000010013 */
[----:B------:R-:W-:Y:S01]  /*1c20*/  FFMA.FTZ R17, R24, R17, -0.5 ;  /* 0xbf00000018117423 */ /* 0x000fe20000010011 */
[----:B------:R-:W-:Y:S01]  /*1c30*/  FFMA.FTZ R23, R18, R23, 0.33333510160446166992 ;  /* 0x3eaaaae612177423 */ /* 0x000fe20000010017 */
[----:B------:R-:W-:Y:S01]  /*1c40*/  ISETP.GT.AND P0, PT, R8, -0x40800000, P2 ;  /* 0xbf8000000800780c */ /* 0x000fe20001704270 */
[----:B------:R-:W-:Y:S01]  /*1c50*/  FMUL.FTZ R19, R22, R19 ;  /* 0x0000001316137220 */ /* 0x000fe20000410000 */
[----:B------:R-:W-:Y:S01]  /*1c60*/  FMUL.FTZ R17, R24, R17 ;  /* 0x0000001118117220 */ /* 0x000fe20000410000 */
[----:B------:R-:W-:Y:S01]  /*1c70*/  FFMA.FTZ R21, R20, R21, 0.33333510160446166992 ;  /* 0x3eaaaae614157423 */ /* 0x000fe20000010015 */
[----:B------:R-:W-:Y:S01]  /*1c80*/  FFMA.FTZ R23, R18, R23, -0.5 ;  /* 0xbf00000012177423 */ /* 0x000fe20000010017 */
[----:B------:R-:W-:Y:S01]  /*1c90*/  FFMA.FTZ R22, R22, R19, R22 ;  /* 0x0000001316167223 */ /* 0x000fe20000010016 */
[----:B------:R-:W-:Y:S01]  /*1ca0*/  FFMA.FTZ R24, R24, R17, R24 ;  /* 0x0000001118187223 */ /* 0x000fe20000010018 */
[----:B------:R-:W-:Y:S01]  /*1cb0*/  FFMA.FTZ R21, R20, R21, -0.5 ;  /* 0xbf00000014157423 */ /* 0x000fe20000010015 */
[----:B------:R-:W-:Y:S01]  /*1cc0*/  FMUL.FTZ R5, R5, 1.1920928955078125e-07 ;  /* 0x3400000005057820 */ /* 0x000fe20000410000 */
[----:B------:R-:W-:Y:S01]  /*1cd0*/  FMUL.FTZ R19, R4, 1.1920928955078125e-07 ;  /* 0x3400000004137820 */ /* 0x000fe20000410000 */
[----:B------:R-:W-:Y:S01]  /*1ce0*/  FMUL.FTZ R17, R18, R23 ;  /* 0x0000001712117220 */ /* 0x000fe20000410000 */
[----:B------:R-:W-:Y:S01]  /*1cf0*/  ISETP.GE.U32.AND P3, PT, R9, 0x7f800000, PT ;  /* 0x7f8000000900780c */ /* 0x000fe20003f66070 */
[----:B------:R-:W-:Y:S01]  /*1d00*/  FMUL.FTZ R21, R20, R21 ;  /* 0x0000001514157220 */ /* 0x000fe20000410000 */
[----:B------:R-:W-:Y:S01]  /*1d10*/  @P2 MOV R23, 0x7f800000 ;  /* 0x7f80000000172802 */ /* 0x000fe20000000f00 */
[----:B------:R-:W-:Y:S01]  /*1d20*/  FFMA.FTZ R4, R5, 0.69314718246459960938, R24 ;  /* 0x3f31721805047823 */ /* 0x000fe20000010018 */
[----:B------:R-:W-:Y:S01]  /*1d30*/  FFMA.FTZ R17, R18, R17, R18 ;  /* 0x0000001112117223 */ /* 0x000fe20000010012 */
[----:B------:R-:W-:Y:S01]  /*1d40*/  FFMA.FTZ R5, R19, 0.69314718246459960938, R22 ;  /* 0x3f31721813057823 */ /* 0x000fe20000010016 */
[----:B------:R-:W-:Y:S01]  /*1d50*/  I2FP.F32.S32 R7, R7 ;  /* 0x0000000700077245 */ /* 0x000fe20000201400 */
[----:B------:R-:W0:Y:S01]  /*1d60*/  LDC.64 R18, c[0x0][0x388] ;  /* 0x0000e200ff127b82 */ /* 0x000e220000000a00 */
[----:B------:R-:W-:Y:S01]  /*1d70*/  FFMA.FTZ R20, R20, R21, R20 ;  /* 0x0000001514147223 */ /* 0x000fe20000010014 */
[----:B------:R-:W-:Y:S01]  /*1d80*/  ISETP.GE.U32.AND P5, PT, R10, 0x7f800000, PT ;  /* 0x7f8000000a00780c */ /* 0x000fe20003fa6070 */
[C---:B------:R-:W-:Y:S01]  /*1d90*/  @P0 FFMA.FTZ R4, R8.reuse, R23, +INF ;  /* 0x7f80000008040423 */ /* 0x040fe20000010017 */
[----:B------:R-:W-:Y:S01]  /*1da0*/  ISETP.GT.AND P6, PT, R9, -0x40800000, P3 ;  /* 0xbf8000000900780c */ /* 0x000fe20001fc4270 */
[----:B------:R-:W-:Y:S01]  /*1db0*/  FMUL.FTZ R7, R7, 1.1920928955078125e-07 ;  /* 0x3400000007077820 */ /* 0x000fe20000410000 */
[----:B------:R-:W-:-:S02]  /*1dc0*/  @P2 FSETP.NEU.FTZ.AND P4, PT, R8, RZ, PT ;  /* 0x000000ff0800220b */ /* 0x000fc40003f9d000 */
[----:B------:R-:W-:Y:S01]  /*1dd0*/  I2FP.F32.S32 R21, R6 ;  /* 0x0000000600157245 */ /* 0x000fe20000201400 */
[----:B------:R-:W-:Y:S01]  /*1de0*/  FFMA.FTZ R6, R7, 0.69314718246459960938, R20 ;  /* 0x3f31721807067823 */ /* 0x000fe20000010014 */
[----:B------:R-:W-:Y:S02]  /*1df0*/  ISETP.GE.U32.AND P0, PT, R11, 0x7f800000, PT ;  /* 0x7f8000000b00780c */ /* 0x000fe40003f06070 */
[----:B------:R-:W-:Y:S01]  /*1e00*/  ISETP.GT.AND P1, PT, R10, -0x40800000, P5 ;  /* 0xbf8000000a00780c */ /* 0x000fe20002f24270 */
[----:B------:R-:W-:Y:S01]  /*1e10*/  FMUL.FTZ R8, R21, 1.1920928955078125e-07 ;  /* 0x3400000015087820 */ /* 0x000fe20000410000 */
[----:B------:R-:W-:Y:S02]  /*1e20*/  @P2 FSEL R4, R4, -RZ, P4 ;  /* 0x800000ff04042208 */ /* 0x000fe40002000000 */
[----:B------:R-:W-:Y:S01]  /*1e30*/  ISETP.GT.AND P2, PT, R11, -0x40800000, P0 ;  /* 0xbf8000000b00780c */ /* 0x000fe20000744270 */
[----:B------:R-:W-:Y:S01]  /*1e40*/  FFMA.FTZ R7, R8, 0.69314718246459960938, R17 ;  /* 0x3f31721808077823 */ /* 0x000fe20000010011 */
[----:B------:R-:W-:Y:S01]  /*1e50*/  @P3 MOV R20, 0x7f800000 ;  /* 0x7f80000000143802 */ /* 0x000fe20000000f00 */
[----:B---3--:R-:W-:Y:S01]  /*1e60*/  FADD.FTZ.RZ R8, R12, 1 ;  /* 0x3f8000000c087421 */ /* 0x008fe2000001c000 */
[----:B------:R-:W-:-:S02]  /*1e70*/  @P5 MOV R17, 0x7f800000 ;  /* 0x7f80000000115802 */ /* 0x000fc40000000f00 */
[C---:B------:R-:W-:Y:S01]  /*1e80*/  @P3 FSETP.NEU.FTZ.AND P4, PT, R9.reuse, RZ, PT ;  /* 0x000000ff0900320b */ /* 0x040fe20003f9d000 */
[----:B------:R-:W-:Y:S01]  /*1e90*/  @P6 FFMA.FTZ R5, R9, R20, +INF ;  /* 0x7f80000009056423 */ /* 0x000fe20000010014 */
[----:B------:R-:W-:Y:S01]  /*1ea0*/  @P0 MOV R20, 0x7f800000 ;  /* 0x7f80000000140802 */ /* 0x000fe20000000f00 */
[----:B------:R-:W-:Y:S01]  /*1eb0*/  @P1 FFMA.FTZ R6, R10, R17, +INF ;  /* 0x7f8000000a061423 */ /* 0x000fe20000010011 */
[----:B------:R-:W-:Y:S01]  /*1ec0*/  IADD3 R8, PT, PT, R8, -0x3f400000, RZ ;  /* 0xc0c0000008087810 */ /* 0x000fe20007ffe0ff */
[----:B------:R-:W-:Y:S01]  /*1ed0*/  FADD.FTZ.RZ R9, R13, 1 ;  /* 0x3f8000000d097421 */ /* 0x000fe2000001c000 */
[C---:B------:R-:W-:Y:S01]  /*1ee0*/  @P0 FSETP.NEU.FTZ.AND P1, PT, R11.reuse, RZ, PT ;  /* 0x000000ff0b00020b */ /* 0x040fe20003f3d000 */
[----:B------:R-:W-:Y:S01]  /*1ef0*/  @P2 FFMA.FTZ R7, R11, R20, +INF ;  /* 0x7f8000000b072423 */ /* 0x000fe20000010014 */
[----:B------:R-:W-:Y:S01]  /*1f00*/  LOP3.LUT R11, R8, 0xff800000, RZ, 0xc0, !PT ;  /* 0xff800000080b7812 */ /* 0x000fe200078ec0ff */
[----:B------:R-:W-:Y:S01]  /*1f10*/  FADD.FTZ.RZ R8, R14, 1 ;  /* 0x3f8000000e087421 */ /* 0x000fe2000001c000 */
[----:B------:R-:W-:Y:S01]  /*1f20*/  @P5 FSETP.NEU.FTZ.AND P6, PT, R10, RZ, PT ;  /* 0x000000ff0a00520b */ /* 0x000fe20003fdd000 */
[----:B0-----:R-:W-:Y:S01]  /*1f30*/  IMAD.WIDE.U32 R18, R0, 0x4, R18 ;  /* 0x0000000400127825 */ /* 0x001fe200078e0012 */
[----:B------:R-:W-:-:S03]  /*1f40*/  IADD3 R0, PT, PT, R9, -0x3f400000, RZ ;  /* 0xc0c0000009007810 */ /* 0x000fc60007ffe0ff */
[----:B------:R-:W-:Y:S01]  /*1f50*/  FADD.FTZ.RZ R10, R15, 1 ;  /* 0x3f8000000f0a7421 */ /* 0x000fe2000001c000 */
[----:B------:R-:W-:Y:S02]  /*1f60*/  IADD3 R9, PT, PT, -R11, 0x40800000, RZ ;  /* 0x408000000b097810 */ /* 0x000fe40007ffe1ff */
[----:B------:R-:W-:Y:S01]  /*1f70*/  IADD3 R8, PT, PT, R8, -0x3f400000, RZ ;  /* 0xc0c0000008087810 */ /* 0x000fe20007ffe0ff */
[----:B------:R-:W-:Y:S01]  /*1f80*/  IMAD.WIDE.U32 R18, R2, 0x10, R18 ;  /* 0x0000001002127825 */ /* 0x000fe200078e0012 */
[----:B------:R-:W-:-:S03]  /*1f90*/  IADD3 R22, PT, PT, R12, -R11, RZ ;  /* 0x8000000b0c167210 */ /* 0x000fc60007ffe0ff */
[----:B------:R-:W-:Y:S01]  /*1fa0*/  FFMA.FTZ R17, R9, R16, -1 ;  /* 0xbf80000009117423 */ /* 0x000fe20000010010 */
[----:B------:R-:W-:Y:S02]  /*1fb0*/  IADD3 R10, PT, PT, R10, -0x3f400000, RZ ;  /* 0xc0c000000a0a7810 */ /* 0x000fe40007ffe0ff */
[----:B------:R-:W-:Y:S01]  /*1fc0*/  LOP3.LUT R9, R8, 0xff800000, RZ, 0xc0, !PT ;  /* 0xff80000008097812 */ /* 0x000fe200078ec0ff */
[----:B------:R-:W-:Y:S01]  /*1fd0*/  FADD.FTZ R22, R22, R17 ;  /* 0x0000001116167221 */ /* 0x000fe20000010000 */
[----:B------:R-:W-:Y:S02]  /*1fe0*/  LOP3.LUT R0, R0, 0xff800000, RZ, 0xc0, !PT ;  /* 0xff80000000007812 */ /* 0x000fe400078ec0ff */
[----:B------:R-:W-:Y:S02]  /*1ff0*/  LOP3.LUT R10, R10, 0xff800000, RZ, 0xc0, !PT ;  /* 0xff8000000a0a7812 */ /* 0x000fe400078ec0ff */
[----:B------:R-:W-:Y:S02]  /*2000*/  IADD3 R17, PT, PT, -R9, 0x40800000, RZ ;  /* 0x4080000009117810 */ /* 0x000fe40007ffe1ff */
        /* <DEDUP_REMOVED lines=9> */
[----:B------:R-:W-:Y:S01]  /*20a0*/  FFMA.FTZ R17, R22, -R3, 0.10546888411045074463 ;  /* 0x3dd8001216117423 */ /* 0x000fe20000010803 */
[----:B------:R-:W-:Y:S01]  /*20b0*/  FADD.FTZ R20, R20, R21 ;  /* 0x0000001514147221 */ /* 0x000fe20000010000 */
[----:B------:R-:W-:Y:S01]  /*20c0*/  ISETP.GE.U32.AND P2, PT, R12, 0x7f800000, PT ;  /* 0x7f8000000c00780c */ /* 0x000fe20003f46070 */
[----:B------:R-:W-:Y:S01]  /*20d0*/  FADD.FTZ R8, R23, R24 ;  /* 0x0000001817087221 */ /* 0x000fe20000010000 */
[----:B------:R-:W-:Y:S01]  /*20e0*/  FFMA.FTZ R17, R22, R17, -0.13229703903198242188 ;  /* 0xbe0778e016117423 */ /* 0x000fe20000010011 */
[-C--:B------:R-:W-:Y:S01]  /*20f0*/  FFMA.FTZ R21, R20, -R3.reuse, 0.10546888411045074463 ;  /* 0x3dd8001214157423 */ /* 0x080fe20000010803 */
[-C--:B------:R-:W-:Y:S01]  /*2100*/  FFMA.FTZ R23, R16, -R3.reuse, 0.10546888411045074463 ;  /* 0x3dd8001210177423 */ /* 0x080fe20000010803 */
[----:B------:R-:W-:Y:S01]  /*2110*/  FFMA.FTZ R3, R8, -R3, 0.10546888411045074463 ;  /* 0x3dd8001208037423 */ /* 0x000fe20000010803 */
[----:B------:R-:W-:Y:S01]  /*2120*/  FFMA.FTZ R17, R22, R17, 0.14491446316242218018 ;  /* 0x3e14647516117423 */ /* 0x000fe20000010011 */
[----:B------:R-:W-:Y:S01]  /*2130*/  FFMA.FTZ R21, R20, R21, -0.13229703903198242188 ;  /* 0xbe0778e014157423 */ /* 0x000fe20000010015 */
[----:B------:R-:W-:Y:S01]  /*2140*/  FFMA.FTZ R23, R16, R23, -0.13229703903198242188 ;  /* 0xbe0778e010177423 */ /* 0x000fe20000010017 */
[----:B------:R-:W-:Y:S01]  /*2150*/  FFMA.FTZ R3, R8, R3, -0.13229703903198242188 ;  /* 0xbe0778e008037423 */ /* 0x000fe20000010003 */
[----:B------:R-:W-:Y:S01]  /*2160*/  FFMA.FTZ R17, R22, R17, -0.16641564667224884033 ;  /* 0xbe2a68dd16117423 */ /* 0x000fe20000010011 */
[----:B------:R-:W-:Y:S01]  /*2170*/  FFMA.FTZ R21, R20, R21, 0.14491446316242218018 ;  /* 0x3e14647514157423 */ /* 0x000fe20000010015 */
[----:B------:R-:W-:Y:S01]  /*2180*/  FFMA.FTZ R23, R16, R23, 0.14491446316242218018 ;  /* 0x3e14647510177423 */ /* 0x000fe20000010017 */
[----:B------:R-:W-:Y:S01]  /*2190*/  FFMA.FTZ R3, R8, R3, 0.14491446316242218018 ;  /* 0x3e14647508037423 */ /* 0x000fe20000010003 */
[----:B------:R-:W-:Y:S01]  /*21a0*/  FFMA.FTZ R17, R22, R17, 0.19988867640495300293 ;  /* 0x3e4caf9e16117423 */ /* 0x000fe20000010011 */
[----:B------:R-:W-:Y:S01]  /*21b0*/  FFMA.FTZ R21, R20, R21, -0.16641564667224884033 ;  /* 0xbe2a68dd14157423 */ /* 0x000fe20000010015 */
[----:B------:R-:W-:Y:S01]  /*21c0*/  FFMA.FTZ R23, R16, R23, -0.16641564667224884033 ;  /* 0xbe2a68dd10177423 */ /* 0x000fe20000010017 */
[----:B------:R-:W-:Y:S01]  /*21d0*/  FFMA.FTZ R3, R8, R3, -0.16641564667224884033 ;  /* 0xbe2a68dd08037423 */ /* 0x000fe20000010003 */
[----:B------:R-:W-:Y:S01]  /*21e0*/  FFMA.FTZ R17, R22, R17, -0.25000196695327758789 ;  /* 0xbe80004216117423 */ /* 0x000fe20000010011 */
[----:B------:R-:W-:Y:S01]  /*21f0*/  FFMA.FTZ R21, R20, R21, 0.19988867640495300293 ;  /* 0x3e4caf9e14157423 */ /* 0x000fe20000010015 */
[----:B------:R-:W-:Y:S01]  /*2200*/  FFMA.FTZ R23, R16, R23, 0.19988867640495300293 ;  /* 0x3e4caf9e10177423 */ /* 0x000fe20000010017 */
[----:B------:R-:W-:Y:S01]  /*2210*/  FFMA.FTZ R3, R8, R3, 0.19988867640495300293 ;  /* 0x3e4caf9e08037423 */ /* 0x000fe20000010003 */
[----:B------:R-:W-:Y:S01]  /*2220*/  FFMA.FTZ R17, R22, R17, 0.33333510160446166992 ;  /* 0x3eaaaae616117423 */ /* 0x000fe20000010011 */
[----:B------:R-:W-:Y:S01]  /*2230*/  FFMA.FTZ R21, R20, R21, -0.25000196695327758789 ;  /* 0xbe80004214157423 */ /* 0x000fe20000010015 */
[----:B------:R-:W-:Y:S01]  /*2240*/  @P3 FSEL R5, R5, -RZ, P4 ;  /* 0x800000ff05053208 */ /* 0x000fe20002000000 */
[----:B------:R-:W-:Y:S01]  /*2250*/  FFMA.FTZ R3, R8, R3, -0.25000196695327758789 ;  /* 0xbe80004208037423 */ /* 0x000fe20000010003 */
[----:B------:R-:W-:Y:S01]  /*2260*/  FFMA.FTZ R17, R22, R17, -0.5 ;  /* 0xbf00000016117423 */ /* 0x000fe20000010011 */
[----:B------:R-:W-:Y:S01]  /*2270*/  FFMA.FTZ R21, R20, R21, 0.33333510160446166992 ;  /* 0x3eaaaae614157423 */ /* 0x000fe20000010015 */
[----:B------:R-:W-:Y:S01]  /*2280*/  ISETP.GT.AND P3, PT, R12, -0x40800000, P2 ;  /* 0xbf8000000c00780c */ /* 0x000fe20001764270 */
[----:B------:R-:W-:Y:S01]  /*2290*/  FFMA.FTZ R3, R8, R3, 0.33333510160446166992 ;  /* 0x3eaaaae608037423 */ /* 0x000fe20000010003 */
[----:B------:R-:W-:Y:S01]  /*22a0*/  FMUL.FTZ R17, R22, R17 ;  /* 0x0000001116117220 */ /* 0x000fe20000410000 */
[----:B------:R-:W-:Y:S01]  /*22b0*/  I2FP.F32.S32 R11, R11 ;  /* 0x0000000b000b7245 */ /* 0x000fe20000201400 */
[----:B------:R-:W-:Y:S01]  /*22c0*/  FFMA.FTZ R23, R16, R23, -0.25000196695327758789 ;  /* 0xbe80004210177423 */ /* 0x000fe20000010017 */
[----:B------:R-:W-:Y:S01]  /*22d0*/  FFMA.FTZ R3, R8, R3, -0.5 ;  /* 0xbf00000008037423 */ /* 0x000fe20000010003 */
[----:B------:R-:W-:Y:S01]  /*22e0*/  FFMA.FTZ R22, R22, R17, R22 ;  /* 0x0000001116167223 */ /* 0x000fe20000010016 */
[----:B------:R-:W-:Y:S01]  /*22f0*/  FFMA.FTZ R21, R20, R21, -0.5 ;  /* 0xbf00000014157423 */ /* 0x000fe20000010015 */
[----:B------:R-:W-:Y:S01]  /*2300*/  ISETP.GE.U32.AND P4, PT, R13, 0x7f800000, PT ;  /* 0x7f8000000d00780c */ /* 0x000fe20003f86070 */
[----:B------:R-:W-:Y:S01]  /*2310*/  FMUL.FTZ R17, R8, R3 ;  /* 0x0000000308117220 */ /* 0x000fe20000410000 */
[----:B------:R-:W-:Y:S01]  /*2320*/  FFMA.FTZ R23, R16, R23, 0.33333510160446166992 ;  /* 0x3eaaaae610177423 */ /* 0x000fe20000010017 */
[----:B------:R-:W-:Y:S01]  /*2330*/  FMUL.FTZ R3, R11, 1.1920928955078125e-07 ;  /* 0x340000000b037820 */ /* 0x000fe20000410000 */
[----:B------:R-:W-:Y:S01]  /*2340*/  I2FP.F32.S32 R0, R0 ;  /* 0x0000000000007245 */ /* 0x000fe20000201400 */
[----:B------:R-:W-:Y:S01]  /*2350*/  FFMA.FTZ R11, R8, R17, R8 ;  /* 0x00000011080b7223 */ /* 0x000fe20000010008 */
[----:B------:R-:W-:Y:S01]  /*2360*/  FMUL.FTZ R21, R20, R21 ;  /* 0x0000001514157220 */ /* 0x000fe20000410000 */
[----:B------:R-:W-:Y:S01]  /*2370*/  @P5 FSEL R6, R6, -RZ, P6 ;  /* 0x800000ff06065208 */ /* 0x000fe20003000000 */
[----:B------:R-:W-:Y:S01]  /*2380*/  FFMA.FTZ R23, R16, R23, -0.5 ;  /* 0xbf00000010177423 */ /* 0x000fe20000010017 */
[----:B------:R-:W-:Y:S01]  /*2390*/  @P0 FSEL R7, R7, -RZ, P1 ;  /* 0x800000ff07070208 */ /* 0x000fe20000800000 */
[----:B------:R-:W-:Y:S01]  /*23a0*/  FFMA.FTZ R8, R3, 0.69314718246459960938, R22 ;  /* 0x3f31721803087823 */ /* 0x000fe20000010016 */
[----:B------:R-:W-:Y:S01]  /*23b0*/  @P2 MOV R17, 0x7f800000 ;  /* 0x7f80000000112802 */ /* 0x000fe20000000f00 */
[----:B------:R-:W-:Y:S01]  /*23c0*/  FFMA.FTZ R20, R20, R21, R20 ;  /* 0x0000001514147223 */ /* 0x000fe20000010014 */
[----:B------:R-:W-:Y:S01]  /*23d0*/  ISETP.GE.U32.AND P6, PT, R14, 0x7f800000, PT ;  /* 0x7f8000000e00780c */ /* 0x000fe20003fc6070 */
[----:B------:R-:W-:Y:S01]  /*23e0*/  FMUL.FTZ R23, R16, R23 ;  /* 0x0000001710177220 */ /* 0x000fe20000410000 */
[----:B------:R-:W-:Y:S01]  /*23f0*/  ISETP.GE.U32.AND P5, PT, R15, 0x7f800000, PT ;  /* 0x7f8000000f00780c */ /* 0x000fe20003fa6070 */
[----:B------:R-:W-:Y:S01]  /*2400*/  @P3 FFMA.FTZ R8, R12, R17, +INF ;  /* 0x7f8000000c083423 */ /* 0x000fe20000010011 */
[----:B------:R-:W-:Y:S01]  /*2410*/  ISETP.GT.AND P1, PT, R13, -0x40800000, P4 ;  /* 0xbf8000000d00780c */ /* 0x000fe20002724270 */
[----:B------:R-:W-:Y:S01]  /*2420*/  FFMA.FTZ R16, R16, R23, R16 ;  /* 0x0000001710107223 */ /* 0x000fe20000010010 */
[----:B------:R-:W-:Y:S01]  /*2430*/  I2FP.F32.S32 R3, R9 ;  /* 0x0000000900037245 */ /* 0x000fe20000201400 */
[----:B------:R-:W-:Y:S01]  /*2440*/  FMUL.FTZ R9, R0, 1.1920928955078125e-07 ;  /* 0x3400000000097820 */ /* 0x000fe20000410000 */
[----:B------:R-:W-:Y:S01]  /*2450*/  I2FP.F32.S32 R10, R10 ;  /* 0x0000000a000a7245 */ /* 0x000fe20000201400 */
[----:B------:R-:W-:Y:S01]  /*2460*/  STG.E.128 desc[UR4][R18.64], R4 ;  /* 0x0000000412007986 */ /* 0x000fe2000c101d04 */
[----:B------:R-:W-:Y:S01]  /*2470*/  ISETP.GT.AND P0, PT, R14, -0x40800000, P6 ;  /* 0xbf8000000e00780c */ /* 0x000fe20003704270 */
[----:B------:R-:W-:Y:S01]  /*2480*/  FFMA.FTZ R9, R9, 0.69314718246459960938, R20 ;  /* 0x3f31721809097823 */ /* 0x000fe20000010014 */
[----:B------:R-:W-:Y:S01]  /*2490*/  ISETP.GT.AND P3, PT, R15, -0x40800000, P5 ;  /* 0xbf8000000f00780c */ /* 0x000fe20002f64270 */
[----:B------:R-:W-:Y:S01]  /*24a0*/  FMUL.FTZ R3, R3, 1.1920928955078125e-07 ;  /* 0x3400000003037820 */ /* 0x000fe20000410000 */
[----:B------:R-:W-:Y:S01]  /*24b0*/  FMUL.FTZ R0, R10, 1.1920928955078125e-07 ;  /* 0x340000000a007820 */ /* 0x000fe20000410000 */
[----:B------:R-:W-:-:S02]  /*24c0*/  @P4 MOV R20, 0x7f800000 ;  /* 0x7f80000000144802 */ /* 0x000fc40000000f00 */
[----:B------:R-:W-:Y:S01]  /*24d0*/  FFMA.FTZ R10, R3, 0.69314718246459960938, R16 ;  /* 0x3f317218030a7823 */ /* 0x000fe20000010010 */
[----:B------:R-:W-:Y:S01]  /*24e0*/  FFMA.FTZ R11, R0, 0.69314718246459960938, R11 ;  /* 0x3f317218000b7823 */ /* 0x000fe2000001000b */
[----:B------:R-:W-:Y:S01]  /*24f0*/  @P6 MOV R3, 0x7f800000 ;  /* 0x7f80000000036802 */ /* 0x000fe20000000f00 */
[C---:B------:R-:W-:Y:S01]  /*2500*/  @P1 FFMA.FTZ R9, R13.reuse, R20, +INF ;  /* 0x7f8000000d091423 */ /* 0x040fe20000010014 */
[----:B------:R-:W-:Y:S02]  /*2510*/  @P5 MOV R0, 0x7f800000 ;  /* 0x7f80000000005802 */ /* 0x000fe40000000f00 */
[----:B------:R-:W-:Y:S01]  /*2520*/  @P2 FSETP.NEU.FTZ.AND P1, PT, R12, RZ, PT ;  /* 0x000000ff0c00220b */ /* 0x000fe20003f3d000 */
[----:B------:R-:W-:Y:S01]  /*2530*/  @P0 FFMA.FTZ R10, R14, R3, +INF ;  /* 0x7f8000000e0a0423 */ /* 0x000fe20000010003 */
[----:B------:R-:W-:Y:S01]  /*2540*/  @P4 FSETP.NEU.FTZ.AND P0, PT, R13, RZ, PT ;  /* 0x000000ff0d00420b */ /* 0x000fe20003f1d000 */
[----:B------:R-:W-:Y:S01]  /*2550*/  @P3 FFMA.FTZ R11, R15, R0, +INF ;  /* 0x7f8000000f0b3423 */ /* 0x000fe20000010000 */
[----:B------:R-:W-:-:S02]  /*2560*/  @P2 FSEL R8, R8, -RZ, P1 ;  /* 0x800000ff08082208 */ /* 0x000fc40000800000 */
[----:B------:R-:W-:Y:S02]  /*2570*/  @P6 FSETP.NEU.FTZ.AND P3, PT, R14, RZ, PT ;  /* 0x000000ff0e00620b */ /* 0x000fe40003f7d000 */
[----:B------:R-:W-:Y:S02]  /*2580*/  @P5 FSETP.NEU.FTZ.AND P1, PT, R15, RZ, PT ;  /* 0x000000ff0f00520b */ /* 0x000fe40003f3d000 */
[----:B------:R-:W-:Y:S02]  /*2590*/  @P4 FSEL R9, R9, -RZ, P0 ;  /* 0x800000ff09094208 */ /* 0x000fe40000000000 */
[----:B------:R-:W-:Y:S02]  /*25a0*/  @P6 FSEL R10, R10, -RZ, P3 ;  /* 0x800000ff0a0a6208 */ /* 0x000fe40001800000 */
[----:B------:R-:W-:-:S05]  /*25b0*/  @P5 FSEL R11, R11, -RZ, P1 ;  /* 0x800000ff0b0b5208 */ /* 0x000fca0000800000 */
[----:B------:R-:W-:Y:S01]  /*25c0*/  STG.E.128 desc[UR4][R18.64+0x800], R8 ;  /* 0x0008000812007986 */ /* 0x000fe2000c101d04 */
[----:B------:R-:W-:Y:S05]  /*25d0*/  EXIT ;  /* 0x000000000000794d */ /* 0x000fea0003800000 */
.L_x_6405:
        /* <DEDUP_REMOVED lines=10> */
.L_x_12222:


//--------------------- .text._ZN2at6native29vectorized_elementwise_kernelILi8EZZZNS0_17log1p_kernel_cudaERNS_18TensorIteratorBaseEENKUlvE_clEvENKUlvE0_clEvEUlfE_St5arrayIPcLm2EEEEviT0_T1_ --------------------------
	.section	.text._ZN2at6native29vectorized_elementwise_kernelILi8EZZZNS0_17log1p_kernel_cudaERNS_18TensorIteratorBaseEENKUlvE_clEvENKUlvE0_clEvEUlfE_St5arrayIPcLm2EEEEviT0_T1_,"ax",@progbits
	.align	128
        .global         _ZN2at6native29vectorized_elementwise_kernelILi8EZZZNS0_17log1p_kernel_cudaERNS_18TensorIteratorBaseEENKUlvE_clEvENKUlvE0_clEvEUlfE_St5arrayIPcLm2EEEEviT0_T1_
        .type           _ZN2at6native29vectorized_elementwise_kernelILi8EZZZNS0_17log1p_kernel_cudaERNS_18TensorIteratorBaseEENKUlvE_clEvENKUlvE0_clEvEUlfE_St5arrayIPcLm2EEEEviT0_T1_,@function
        .size           _ZN2at6native29vectorized_elementwise_kernelILi8EZZZNS0_17log1p_kernel_cudaERNS_18TensorIteratorBaseEENKUlvE_clEvENKUlvE0_clEvEUlfE_St5arrayIPcLm2EEEEviT0_T1_,(.L_x_12223 - _ZN2at6native29vectorized_elementwise_kernelILi8EZZZNS0_17log1p_kernel_cudaERNS_18TensorIteratorBaseEENKUlvE_clEvENKUlvE0_clEvEUlfE_St5arrayIPcLm2EEEEviT0_T1_)
        .other          _ZN2at6native29vectorized_elementwise_kernelILi8EZZZNS0_17log1p_kernel_cudaERNS_18TensorIteratorBaseEENKUlvE_clEvENKUlvE0_clEvEUlfE_St5arrayIPcLm2EEEEviT0_T1_,@"STO_CUDA_ENTRY STV_DEFAULT"
_ZN2at6native29vectorized_elementwise_kernelILi8EZZZNS0_17log1p_kernel_cudaERNS_18TensorIteratorBaseEENKUlvE_clEvENKUlvE0_clEvEUlfE_St5arrayIPcLm2EEEEviT0_T1_:
.text._ZN2at6native29vectorized_elementwise_kernelILi8EZZZNS0_17log1p_kernel_cudaERNS_18TensorIteratorBaseEENKUlvE_clEvENKUlvE0_clEvEUlfE_St5arrayIPcLm2EEEEviT0_T1_:
[----:B------:R-:W-:Y:S01]  /*0000*/  LDC R1, c[0x0][0x37c] ;  /* 0x0000df00ff017b82 */ /* 0x000fe20000000800 */
[----:B------:R-:W-:Y:S05]  /*0010*/  EXIT ;  /* 0x000000000000794d */ /* 0x000fea0003800000 */
.L_x_6406:
        /* <DEDUP_REMOVED lines=14> */
.L_x_12223:


//--------------------- .text._ZN2at6native18elementwise_kernelILi128ELi4EZNS0_15gpu_kernel_implIZZZNS0_17log1p_kernel_cudaERNS_18TensorIteratorBaseEENKUlvE_clEvENKUlvE_clEvEUldE_EEvS4_RKT_EUliE_EEviT1_ --------------------------
	.section	.text._ZN2at6native18elementwise_kernelILi128ELi4EZNS0_15gpu_kernel_implIZZZNS0_17log1p_kernel_cudaERNS_18TensorIteratorBaseEENKUlvE_clEvENKUlvE_clEvEUldE_EEvS4_RKT_EUliE_EEviT1_,"ax",@progbits
	.align	128
        .global         _ZN2at6native18elementwise_kernelILi128ELi4EZNS0_15gpu_kernel_implIZZZNS0_17log1p_kernel_cudaERNS_18TensorIteratorBaseEENKUlvE_clEvENKUlvE_clEvEUldE_EEvS4_RKT_EUliE_EEviT1_
        .type           _ZN2at6native18elementwise_kernelILi128ELi4EZNS0_15gpu_kernel_implIZZZNS0_17log1p_kernel_cudaERNS_18TensorIteratorBaseEENKUlvE_clEvENKUlvE_clEvEUldE_EEvS4_RKT_EUliE_EEviT1_,@function
        .size           _ZN2at6native18elementwise_kernelILi128ELi4EZNS0_15gpu_kernel_implIZZZNS0_17log1p_kernel_cudaERNS_18TensorIteratorBaseEENKUlvE_clEvENKUlvE_clEvEUldE_EEvS4_RKT_EUliE_EEviT1_,(.L_x_12155 - _ZN2at6native18elementwise_kernelILi128ELi4EZNS0_15gpu_kernel_implIZZZNS0_17log1p_kernel_cudaERNS_18TensorIteratorBaseEENKUlvE_clEvENKUlvE_clEvEUldE_EEvS4_RKT_EUliE_EEviT1_)
        .other          _ZN2at6native18elementwise_kernelILi128ELi4EZNS0_15gpu_kernel_implIZZZNS0_17log1p_kernel_cudaERNS_18TensorIteratorBaseEENKUlvE_clEvENKUlvE_clEvEUldE_EEvS4_RKT_EUliE_EEviT1_,@"STO_CUDA_ENTRY STV_DEFAULT"
_ZN2at6native18elementwise_kernelILi128ELi4EZNS0_15gpu_kernel_implIZZZNS0_17log1p_kernel_cudaERNS_18TensorIteratorBaseEENKUlvE_clEvENKUlvE_clEvEUldE_EEvS4_RKT_EUliE_EEviT1_:
.text._ZN2at6native18elementwise_kernelILi128ELi4EZNS0_15gpu_kernel_implIZZZNS0_17log1p_kernel_cudaERNS_18TensorIteratorBaseEENKUlvE_clEvENKUlvE_clEvEUldE_EEvS4_RKT_EUliE_EEviT1_:
        /* <DEDUP_REMOVED lines=319> */
.L_x_6409:
        /* <DEDUP_REMOVED lines=16> */
[----:B--2---:R4:W0:Y:S02]  /*14f0*/  I2F.F64.S16 R22, R4 ;  /* 0x0000000400167312 */ /* 0x0048240000101c00 */
[----:B0---4-:R-:W-:Y:S05]  /*1500*/  BRA `(.L_x_6416) ;  /* 0x0000000c00707947 */ /* 0x011fea0003800000 */
.L_x_6414:
[----:B------:R-:W2:Y:S02]  /*1510*/  LDG.E.U8 R4, desc[UR36][R4.64] ;  /* 0x0000002404047981 */ /* 0x000ea4000c1e1100 */
[----:B--2---:R4:W0:Y:S02]  /*1520*/  I2F.F64.U16 R22, R4 ;  /* 0x0000000400167312 */ /* 0x0048240000101800 */
[----:B0---4-:R-:W-:Y:S05]  /*1530*/  BRA `(.L_x_6416) ;  /* 0x0000000c00647947 */ /* 0x011fea0003800000 */
.L_x_6413:
[----:B------:R-:W-:-:S09]  /*1540*/  UISETP.NE.AND UP0, UPT, UR4, 0x2, UPT ;  /* 0x000000020400788c */ /* 0x000fd2000bf05270 */
[----:B------:R-:W-:Y:S05]  /*1550*/  BRA.U !UP0, `(.L_x_6417) ;  /* 0x0000000108287547 */ /* 0x000fea000b800000 */
[----:B------:R-:W-:-:S09]  /*1560*/  UISETP.NE.AND UP0, UPT, UR4, 0x3, UPT ;  /* 0x000000030400788c */ /* 0x000fd2000bf05270 */
[----:B------:R-:W-:Y:S05]  /*1570*/  BRA.U !UP0, `(.L_x_6418) ;  /* 0x0000000108147547 */ /* 0x000fea000b800000 */
[----:B------:R-:W-:-:S09]  /*1580*/  UISETP.NE.AND UP0, UPT, UR4, 0x4, UPT ;  /* 0x000000040400788c */ /* 0x000fd2000bf05270 */
[----:B------:R-:W-:Y:S05]  /*1590*/  BRA.U UP0, `(.L_x_6415) ;  /* 0x0000000900c07547 */ /* 0x000fea000b800000 */
[----:B------:R-:W2:Y:S02]  /*15a0*/  LDG.E.64 R22, desc[UR36][R4.64] ;  /* 0x0000002404167981 */ /* 0x000ea4000c1e1b00 */
[----:B--2---:R-:W4:Y:S02]  /*15b0*/  I2F.F64.S64 R22, R22 ;  /* 0x0000001600167312 */ /* 0x004f240000301c00 */
[----:B----4-:R-:W-:Y:S05]  /*15c0*/  BRA `(.L_x_6416) ;  /* 0x0000000c00407947 */ /* 0x010fea0003800000 */
.L_x_6418:
[----:B------:R-:W2:Y:S02]  /*15d0*/  LDG.E R4, desc[UR36][R4.64] ;  /* 0x0000002404047981 */ /* 0x000ea4000c1e1900 */
[----:B--2---:R4:W0:Y:S02]  /*15e0*/  I2F.F64 R22, R4 ;  /* 0x0000000400167312 */ /* 0x0048240000201c00 */
[----:B0---4-:R-:W-:Y:S05]  /*15f0*/  BRA `(.L_x_6416) ;  /* 0x0000000c00347947 */ /* 0x011fea0003800000 */
.L_x_6417:
[----:B------:R-:W2:Y:S02]  /*1600*/  LDG.E.U16 R4, desc[UR36][R4.64] ;  /* 0x0000002404047981 */ /* 0x000ea4000c1e1500 */
[----:B--2---:R4:W0:Y:S02]  /*1610*/  I2F.F64.S16 R22, R4 ;  /* 0x0000000400167312 */ /* 0x0048240000101c00 */
[----:B0---4-:R-:W-:Y:S05]  /*1620*/  BRA `(.L_x_6416) ;  /* 0x0000000c00287947 */ /* 0x011fea0003800000 */
.L_x_6412:
        /* <DEDUP_REMOVED lines=10> */
.L_x_6420:
[----:B------:R-:W2:Y:S02]  /*16d0*/  LDG.E.U16 R0, desc[UR36][R4.64] ;  /* 0x0000002404007981 */ /* 0x000ea4000c1e1500 */
[----:B--2---:R-:W-:-:S05]  /*16e0*/  HADD2.F32 R0, -RZ, R0.H0_H0 ;  /* 0x20000000ff007230 */ /* 0x004fca0000004100 */
[----:B------:R-:W-:-:S04]  /*16f0*/  FMUL.FTZ R0, R0, 1 ;  /* 0x3f80000000007820 */ /* 0x000fc80000410000 */
[----:B------:R3:W4:Y:S02]  /*1700*/  F2F.F64.F32 R22, R0 ;  /* 0x0000000000167310 */ /* 0x0007240000201800 */
[----:B---34-:R-:W-:Y:S05]  /*1710*/  BRA `(.L_x_6416) ;  /* 0x0000000800ec7947 */ /* 0x018fea0003800000 */
.L_x_6419:
        /* <DEDUP_REMOVED lines=8> */
[----:B------:R-:W4:Y:S02]  /*17a0*/  F2F.F64.F32 R22, R22 ;  /* 0x0000001600167310 */ /* 0x000f240000201800 */
[----:B----4-:R-:W-:Y:S05]  /*17b0*/  BRA `(.L_x_6416) ;  /* 0x0000000800c47947 */ /* 0x010fea0003800000 */
.L_x_6422:
[----:B------:R-:W2:Y:S02]  /*17c0*/  LDG.E.U16 R4, desc[UR36][R4.64] ;  /* 0x0000002404047981 */ /* 0x000ea4000c1e1500 */
[----:B--2---:R-:W-:-:S05]  /*17d0*/  HADD2.F32 R0, -RZ, R4.H0_H0 ;  /* 0x20000004ff007230 */ /* 0x004fca0000004100 */
[----:B------:R-:W-:-:S04]  /*17e0*/  FMUL.FTZ R0, R0, 1 ;  /* 0x3f80000000007820 */ /* 0x000fc80000410000 */
[----:B------:R4:W0:Y:S02]  /*17f0*/  F2F.F64.F32 R22, R0 ;  /* 0x0000000000167310 */ /* 0x0008240000201800 */
[----:B0---4-:R-:W-:Y:S05]  /*1800*/  BRA `(.L_x_6416) ;  /* 0x0000000800b07947 */ /* 0x011fea0003800000 */
.L_x_6421:
[----:B------:R3:W5:Y:S01]  /*1810*/  LDG.E.64 R22, desc[UR36][R4.64] ;  /* 0x0000002404167981 */ /* 0x000762000c1e1b00 */
[----:B------:R-:W-:Y:S05]  /*1820*/  BRA `(.L_x_6416) ;  /* 0x0000000800a87947 */ /* 0x000fea0003800000 */
.L_x_6411:
        /* <DEDUP_REMOVED lines=13> */
.L_x_6425:
[----:B------:R2:W5:Y:S01]  /*1900*/  LDG.E.64 R22, desc[UR36][R4.64] ;  /* 0x0000002404167981 */ /* 0x000562000c1e1b00 */
[----:B------:R-:W-:Y:S05]  /*1910*/  BRA `(.L_x_6416) ;  /* 0x00000008006c7947 */ /* 0x000fea0003800000 */
.L_x_6424:
        /* <DEDUP_REMOVED lines=27> */
.L_x_6427:
[----:B------:R-:W2:Y:S02]  /*1ad0*/  LDG.E.U8 R4, desc[UR36][R4.64] ;  /* 0x0000002404047981 */ /* 0x000ea4000c1e1100 */
        /* <DEDUP_REMOVED lines=10> */
[----:B------:R-:W-:-:S05]  /*1b80*/  LOP3.LUT R0, R0, 0x80000000, R3, 0xf8, !PT ;  /* 0x8000000000007812 */ /* 0x000fca00078ef803 */
[----:B------:R-:W-:-:S04]  /*1b90*/  FMUL.FTZ R0, R0, 1 ;  /* 0x3f80000000007820 */ /* 0x000fc80000410000 */
[----:B------:R2:W3:Y:S02]  /*1ba0*/  F2F.F64.F32 R22, R0 ;  /* 0x0000000000167310 */ /* 0x0004e40000201800 */
[----:B--23--:R-:W-:Y:S05]  /*1bb0*/  BRA `(.L_x_6416) ;  /* 0x0000000400c47947 */ /* 0x00cfea0003800000 */
.L_x_6426:
[----:B------:R-:W2:Y:S02]  /*1bc0*/  LDG.E.U16 R0, desc[UR36][R4.64] ;  /* 0x0000002404007981 */ /* 0x000ea4000c1e1500 */
[----:B--2---:R-:W-:-:S04]  /*1bd0*/  IMAD.U32 R0, R0, 0x10000, RZ ;  /* 0x0001000000007824 */ /* 0x004fc800078e00ff */
[----:B------:R-:W-:-:S04]  /*1be0*/  FMUL.FTZ R0, R0, 1 ;  /* 0x3f80000000007820 */ /* 0x000fc80000410000 */
[----:B------:R2:W3:Y:S02]  /*1bf0*/  F2F.F64.F32 R22, R0 ;  /* 0x0000000000167310 */ /* 0x0004e40000201800 */
[----:B--23--:R-:W-:Y:S05]  /*1c00*/  BRA `(.L_x_6416) ;  /* 0x0000000400b07947 */ /* 0x00cfea0003800000 */
.L_x_6423:
        /* <DEDUP_REMOVED lines=9> */
[----:B--2---:R2:W3:Y:S02]  /*1ca0*/  I2F.F64.U16 R22, R4 ;  /* 0x0000000400167312 */ /* 0x0044e40000101800 */
[----:B--23--:R-:W-:Y:S05]  /*1cb0*/  BRA `(.L_x_6416) ;  /* 0x0000000400847947 */ /* 0x00cfea0003800000 */
.L_x_6430:
        /* <DEDUP_REMOVED lines=21> */
.L_x_6432:
[----:B------:R-:W-:Y:S05]  /*1e10*/  BSYNC.RECONVERGENT B0 ;  /* 0x0000000000007941 */ /* 0x000fea0003800200 */
.L_x_6431:
[----:B------:R-:W-:Y:S01]  /*1e20*/  IMAD.SHL.U32 R0, R0, 0x100000, RZ ;  /* 0x0010000000007824 */ /* 0x000fe200078e00ff */
[----:B------:R-:W-:-:S04]  /*1e30*/  LEA R3, R3, 0x3b800000, 0x17 ;  /* 0x3b80000003037811 */ /* 0x000fc800078eb8ff */
[----:B------:R-:W-:-:S05]  /*1e40*/  LOP3.LUT R0, R3, R0, R7, 0xfe, !PT ;  /* 0x0000000003007212 */ /* 0x000fca00078efe07 */
[----:B------:R-:W-:-:S04]  /*1e50*/  FMUL.FTZ R0, R0, 1 ;  /* 0x3f80000000007820 */ /* 0x000fc80000410000 */
[----:B------:R2:W3:Y:S02]  /*1e60*/  F2F.F64.F32 R22, R0 ;  /* 0x0000000000167310 */ /* 0x0004e40000201800 */
[----:B--23--:R-:W-:Y:S05]  /*1e70*/  BRA `(.L_x_6416) ;  /* 0x0000000400147947 */ /* 0x00cfea0003800000 */
.L_x_6429:
        /* <DEDUP_REMOVED lines=21> */
.L_x_6434:
[----:B------:R-:W-:Y:S05]  /*1fd0*/  BSYNC.RECONVERGENT B0 ;  /* 0x0000000000007941 */ /* 0x000fea0003800200 */
.L_x_6433:
[----:B------:R-:W-:Y:S02]  /*1fe0*/  SHF.L.U32 R0, R0, 0x15, RZ ;  /* 0x0000001500007819 */ /* 0x000fe400000006ff */
[----:B------:R-:W-:-:S04]  /*1ff0*/  LEA R3, R3, 0x37800000, 0x17 ;  /* 0x3780000003037811 */ /* 0x000fc800078eb8ff */
[----:B------:R-:W-:-:S05]  /*2000*/  LOP3.LUT R0, R3, R0, R7, 0xfe, !PT ;  /* 0x0000000003007212 */ /* 0x000fca00078efe07 */
[----:B------:R-:W-:-:S04]  /*2010*/  FMUL.FTZ R0, R0, 1 ;  /* 0x3f80000000007820 */ /* 0x000fc80000410000 */
[----:B------:R2:W3:Y:S02]  /*2020*/  F2F.F64.F32 R22, R0 ;  /* 0x0000000000167310 */ /* 0x0004e40000201800 */
[----:B--23--:R-:W-:Y:S05]  /*2030*/  BRA `(.L_x_6416) ;  /* 0x0000000000a47947 */ /* 0x00cfea0003800000 */
.L_x_6428:
[----:B------:R-:W-:-:S09]  /*2040*/  UISETP.NE.AND UP0, UPT, UR4, 0x1c, UPT ;  /* 0x0000001c0400788c */ /* 0x000fd2000bf05270 */
[----:B------:R-:W-:Y:S05]  /*2050*/  BRA.U !UP0, `(.L_x_6435) ;  /* 0x0000000108947547 */ /* 0x000fea000b800000 */
[----:B------:R-:W-:-:S09]  /*2060*/  UISETP.NE.AND UP0, UPT, UR4, 0x1d, UPT ;  /* 0x0000001d0400788c */ /* 0x000fd2000bf05270 */
[----:B------:R-:W-:Y:S05]  /*2070*/  BRA.U !UP0, `(.L_x_6436) ;  /* 0x0000000108807547 */ /* 0x000fea000b800000 */
[----:B------:R-:W-:-:S09]  /*2080*/  UISETP.NE.AND UP0, UPT, UR4, 0x2c, UPT ;  /* 0x0000002c0400788c */ /* 0x000fd2000bf05270 */
[----:B------:R-:W-:Y:S05]  /*2090*/  BRA.U !UP0, `(.L_x_6437) ;  /* 0x0000000108487547 */ /* 0x000fea000b800000 */
.L_x_6415:
        /* <DEDUP_REMOVED lines=16> */
.L_x_6438:
[----:B------:R-:W-:Y:S01]  /*21a0*/  CS2R R22, SRZ ;  /* 0x0000000000167805 */ /* 0x000fe2000001ff00 */
[----:B------:R-:W-:Y:S06]  /*21b0*/  BRA `(.L_x_6416) ;  /* 0x0000000000447947 */ /* 0x000fec0003800000 */
.L_x_6437:
[----:B------:R-:W2:Y:S01]  /*21c0*/  LDG.E.U8 R0, desc[UR36][R4.64] ;  /* 0x0000002404007981 */ /* 0x000ea2000c1e1100 */
[----:B------:R-:W-:Y:S02]  /*21d0*/  IMAD.MOV.U32 R22, RZ, RZ, 0x0 ;  /* 0x00000000ff167424 */ /* 0x000fe400078e00ff */
[----:B------:R-:W-:Y:S01]  /*21e0*/  IMAD.MOV.U32 R23, RZ, RZ, 0x38000000 ;  /* 0x38000000ff177424 */ /* 0x000fe200078e00ff */
[----:B--2---:R-:W-:-:S13]  /*21f0*/  ISETP.NE.AND P0, PT, R0, RZ, PT ;  /* 0x000000ff0000720c */ /* 0x004fda0003f05270 */
[----:B------:R-:W-:Y:S05]  /*2200*/  @!P0 BRA `(.L_x_6416) ;  /* 0x0000000000308947 */ /* 0x000fea0003800000 */
[----:B------:R-:W-:-:S13]  /*2210*/  ISETP.NE.AND P0, PT, R0, 0xff, PT ;  /* 0x000000ff0000780c */ /* 0x000fda0003f05270 */
[----:B------:R-:W-:Y:S01]  /*2220*/  @P0 SHF.L.U32 R0, R0, 0x17, RZ ;  /* 0x0000001700000819 */ /* 0x000fe200000006ff */
[----:B------:R-:W-:Y:S02]  /*2230*/  @!P0 IMAD.MOV.U32 R22, RZ, RZ, 0x20000000 ;  /* 0x20000000ff168424 */ /* 0x000fe400078e00ff */
[----:B------:R-:W-:Y:S02]  /*2240*/  @!P0 IMAD.MOV.U32 R23, RZ, RZ, 0x7ff80000 ;  /* 0x7ff80000ff178424 */ /* 0x000fe400078e00ff */
[----:B------:R-:W-:-:S04]  /*2250*/  @P0 FMUL.FTZ R0, R0, 1 ;  /* 0x3f80000000000820 */ /* 0x000fc80000410000 */
[----:B------:R2:W3:Y:S02]  /*2260*/  @P0 F2F.F64.F32 R22, R0 ;  /* 0x0000000000160310 */ /* 0x0004e40000201800 */
[----:B--23--:R-:W-:Y:S05]  /*2270*/  BRA `(.L_x_6416) ;  /* 0x0000000000147947 */ /* 0x00cfea0003800000 */
.L_x_6436:
[----:B------:R-:W2:Y:S02]  /*2280*/  LDG.E.64 R22, desc[UR36][R4.64] ;  /* 0x0000002404167981 */ /* 0x000ea4000c1e1b00 */
[----:B--2---:R-:W2:Y:S02]  /*2290*/  I2F.F64.U64 R22, R22 ;  /* 0x0000001600167312 */ /* 0x004ea40000301800 */
[----:B--2---:R-:W-:Y:S05]  /*22a0*/  BRA `(.L_x_6416) ;  /* 0x0000000000087947 */ /* 0x004fea0003800000 */
.L_x_6435:
[----:B------:R-:W2:Y:S02]  /*22b0*/  LDG.E R4, desc[UR36][R4.64] ;  /* 0x0000002404047981 */ /* 0x000ea4000c1e1900 */
[----:B--2---:R0:W1:Y:S02]  /*22c0*/  I2F.F64.U32 R22, R4 ;  /* 0x0000000400167312 */ /* 0x0040640000201800 */
.L_x_6416:
[----:B------:R-:W-:Y:S05]  /*22d0*/  BSYNC.RECONVERGENT B7 ;  /* 0x0000000000077941 */ /* 0x000fea0003800200 */
.L_x_6410:
[C---:B-1---5:R-:W-:Y:S01]  /*22e0*/  FSETP.GEU.FTZ.AND P0, PT, R23.reuse, 1.7916666269302368164, PT ;  /* 0x3fe555551700780b */ /* 0x062fe20003f1e000 */
[----:B------:R-:W-:Y:S01]  /*22f0*/  BSSY.RECONVERGENT B0, `(.L_x_6439) ;  /* 0x0000149000007945 */ /* 0x000fe20003800200 */
[----:B------:R-:W-:-:S04]  /*2300*/  FSETP.GT.FTZ.AND P1, PT, R23, -1.6999999284744262695, PT ;  /* 0xbfd999991700780b */ /* 0x000fc80003f34000 */
[----:B------:R-:W-:-:S13]  /*2310*/  PLOP3.LUT P0, PT, P0, P1, PT, 0xf2, 0x2f ;  /* 0x00000000002f781c */ /* 0x000fda0000703e72 */
[----:B------:R-:W-:Y:S05]  /*2320*/  @P0 BRA `(.L_x_6440) ;  /* 0x0000000800100947 */ /* 0x000fea0003800000 */
[----:B------:R-:W1:Y:S01]  /*2330*/  DADD R6, R22, 2 ;  /* 0x4000000016067429 */ /* 0x000e620000000000 */
[----:B0-23--:R-:W-:Y:S01]  /*2340*/  MOV R4, 0x1 ;  /* 0x0000000100047802 */ /* 0x00dfe20000000f00 */
[----:B-1----:R-:W0:Y:S01]  /*2350*/  MUFU.RCP64H R5, R7 ;  /* 0x0000000700057308 */ /* 0x002e220000001800 */
        /* <DEDUP_REMOVED lines=47> */
[----:B------:R-:W-:Y:S05]  /*2650*/  CALL.REL.NOINC `($__internal_12_$__cuda_sm20_div_rn_f64_full) ;  /* 0x0000010000d87944 */ /* 0x000fea0003c00000 */
[----:B------:R-:W-:Y:S01]  /*2660*/  MOV R4, R12 ;  /* 0x0000000c00047202 */ /* 0x000fe20000000f00 */
[----:B------:R-:W-:-:S07]  /*2670*/  IMAD.MOV.U32 R5, RZ, RZ, R13 ;  /* 0x000000ffff057224 */ /* 0x000fce00078e000d */
.L_x_6442:
[----:B------:R-:W-:Y:S05]  /*2680*/  BSYNC.RECONVERGENT B1 ;  /* 0x0000000000017941 */ /* 0x000fea0003800200 */
.L_x_6441:
        /* <DEDUP_REMOVED lines=77> */
[----:B01----:R-:W-:Y:S05]  /*2b60*/  BRA `(.L_x_6443) ;  /* 0x0000000c00047947 */ /* 0x003fea0003800000 */
.L_x_6440:
[----:B------:R-:W1:Y:S02]  /*2b70*/  DADD R22, R22, 1 ;  /* 0x3ff0000016167429 */ /* 0x000e640000000000 */
[----:B-1----:R-:W-:Y:S01]  /*2b80*/  ISETP.GT.AND P0, PT, R23, 0xfffff, PT ;  /* 0x000fffff1700780c */ /* 0x002fe20003f04270 */
[----:B0-23--:R-:W-:Y:S02]  /*2b90*/  IMAD.MOV.U32 R4, RZ, RZ, R22 ;  /* 0x000000ffff047224 */ /* 0x00dfe400078e0016 */
        /* <DEDUP_REMOVED lines=8> */
[----:B------:R-:W-:Y:S01]  /*2c20*/  ISETP.GT.U32.AND P1, PT, R0, 0x7feffffe, PT ;  /* 0x7feffffe0000780c */ /* 0x000fe20003f24070 */
[----:B------:R-:W-:Y:S01]  /*2c30*/  IMAD.MOV.U32 R0, RZ, RZ, -0x3ff ;  /* 0xfffffc01ff007424 */ /* 0x000fe200078e00ff */
[----:B------:R-:W-:-:S11]  /*2c40*/  @!P0 MOV R0, 0xfffffbcb ;  /* 0xfffffbcb00008802 */ /* 0x000fd60000000f00 */
        /* <DEDUP_REMOVED lines=173> */
.L_x_6444:
[----:B------:R-:W-:Y:S01]  /*3720*/  IMAD.MOV.U32 R6, RZ, RZ, 0x0 ;  /* 0x00000000ff067424 */ /* 0x000fe200078e00ff */
[----:B------:R-:W-:Y:S01]  /*3730*/  LOP3.LUT P0, RZ, R5, 0x7fffffff, RZ, 0xc0, !PT ;  /* 0x7fffffff05ff7812 */ /* 0x000fe2000780c0ff */
[----:B------:R-:W-:-:S06]  /*3740*/  IMAD.MOV.U32 R7, RZ, RZ, 0x7ff00000 ;  /* 0x7ff00000ff077424 */ /* 0x000fcc00078e00ff */
[----:B------:R-:W0:Y:S02]  /*3750*/  DFMA R4, R4, R6, +INF ;  /* 0x7ff000000404742b */ /* 0x000e240000000006 */
[----:B0-----:R-:W-:Y:S02]  /*3760*/  FSEL R8, R4, RZ, P0 ;  /* 0x000000ff04087208 */ /* 0x001fe40000000000 */
[----:B------:R-:W-:-:S07]  /*3770*/  FSEL R9, R5, -QNAN , P0 ;  /* 0xfff0000005097808 */ /* 0x000fce0000000000 */
.L_x_6443:
[----:B------:R-:W-:Y:S05]  /*3780*/  BSYNC.RECONVERGENT B0 ;  /* 0x0000000000007941 */ /* 0x000fea0003800200 */
.L_x_6439:
        /* <DEDUP_REMOVED lines=17> */
.L_x_6448:
[----:B------:R-:W0:Y:S02]  /*38a0*/  F2I.S64.F64.TRUNC R8, R8 ;  /* 0x0000000800087311 */ /* 0x000e24000030d900 */
[----:B0-----:R-:W-:-:S05]  /*38b0*/  IMAD.MOV.U32 R5, RZ, RZ, R8 ;  /* 0x000000ffff057224 */ /* 0x001fca00078e0008 */
[----:B------:R1:W-:Y:S01]  /*38c0*/  STG.E.U8 desc[UR36][R2.64], R5 ;  /* 0x0000000502007986 */ /* 0x0003e2000c101124 */
[----:B------:R-:W-:Y:S05]  /*38d0*/  BRA `(.L_x_6450) ;  /* 0x0000001000847947 */ /* 0x000fea0003800000 */
.L_x_6447:
        /* <DEDUP_REMOVED lines=9> */
.L_x_6452:
[----:B------:R-:W0:Y:S02]  /*3970*/  F2I.F64.TRUNC R9, R8 ;  /* 0x0000000800097311 */ /* 0x000e24000030d100 */
[----:B0-----:R3:W-:Y:S01]  /*3980*/  STG.E desc[UR36][R2.64], R9 ;  /* 0x0000000902007986 */ /* 0x0017e2000c101924 */
[----:B------:R-:W-:Y:S05]  /*3990*/  BRA `(.L_x_6450) ;  /* 0x0000001000547947 */ /* 0x000fea0003800000 */
.L_x_6451:
[----:B------:R-:W0:Y:S02]  /*39a0*/  F2I.F64.TRUNC R9, R8 ;  /* 0x0000000800097311 */ /* 0x000e24000030d100 */
[----:B0-----:R2:W-:Y:S01]  /*39b0*/  STG.E.U16 desc[UR36][R2.64], R9 ;  /* 0x0000000902007986 */ /* 0x0015e2000c101524 */
[----:B------:R-:W-:Y:S05]  /*39c0*/  BRA `(.L_x_6450) ;  /* 0x0000001000487947 */ /* 0x000fea0003800000 */
.L_x_6446:
        /* <DEDUP_REMOVED lines=17> */
.L_x_6454:
        /* <DEDUP_REMOVED lines=12> */
.L_x_6453:
        /* <DEDUP_REMOVED lines=18> */
.L_x_6456:
        /* <DEDUP_REMOVED lines=13> */
.L_x_6455:
[----:B------:R0:W-:Y:S01]  /*3d90*/  STG.E.64 desc[UR36][R2.64], R8 ;  /* 0x0000000802007986 */ /* 0x0001e2000c101b24 */
[----:B------:R-:W-:Y:S05]  /*3da0*/  BRA `(.L_x_6450) ;  /* 0x0000000c00507947 */ /* 0x000fea0003800000 */
.L_x_6445:
        /* <DEDUP_REMOVED lines=12> */
.L_x_6459:
[----:B------:R-:W-:-:S05]  /*3e70*/  CS2R R10, SRZ ;  /* 0x00000000000a7805 */ /* 0x000fca000001ff00 */
[----:B------:R0:W-:Y:S01]  /*3e80*/  STG.E.128 desc[UR36][R2.64], R8 ;  /* 0x0000000802007986 */ /* 0x0001e2000c101d24 */
[----:B------:R-:W-:Y:S05]  /*3e90*/  BRA `(.L_x_6450) ;  /* 0x0000000c00147947 */ /* 0x000fea0003800000 */
.L_x_6458:
        /* <DEDUP_REMOVED lines=27> */
.L_x_6463:
[----:B------:R-:W-:Y:S05]  /*4050*/  BSYNC.RECONVERGENT B0 ;  /* 0x0000000000007941 */ /* 0x000fea0003800200 */
.L_x_6462:
[----:B------:R-:W-:-:S05]  /*4060*/  LOP3.LUT R5, R0, 0x80, R5, 0xf8, !PT ;  /* 0x0000008000057812 */ /* 0x000fca00078ef805 */
[----:B------:R0:W-:Y:S01]  /*4070*/  STG.E.U8 desc[UR36][R2.64], R5 ;  /* 0x0000000502007986 */ /* 0x0001e2000c101124 */
[----:B------:R-:W-:Y:S05]  /*4080*/  BRA `(.L_x_6450) ;  /* 0x0000000800987947 */ /* 0x000fea0003800000 */
.L_x_6461:
        /* <DEDUP_REMOVED lines=23> */
.L_x_6465:
[----:B------:R-:W-:Y:S05]  /*4200*/  BSYNC.RECONVERGENT B0 ;  /* 0x0000000000007941 */ /* 0x000fea0003800200 */
.L_x_6464:
[----:B------:R-:W-:-:S05]  /*4210*/  LOP3.LUT R5, R0, 0x80, R5, 0xf8, !PT ;  /* 0x0000008000057812 */ /* 0x000fca00078ef805 */
[----:B------:R0:W-:Y:S01]  /*4220*/  STG.E.U8 desc[UR36][R2.64], R5 ;  /* 0x0000000502007986 */ /* 0x0001e2000c101124 */
[----:B------:R-:W-:Y:S05]  /*4230*/  BRA `(.L_x_6450) ;  /* 0x00000008002c7947 */ /* 0x000fea0003800000 */
.L_x_6460:
        /* <DEDUP_REMOVED lines=12> */
.L_x_6457:
        /* <DEDUP_REMOVED lines=11> */
.L_x_6468:
        /* <DEDUP_REMOVED lines=21> */
.L_x_6471:
[----:B------:R-:W-:-:S04]  /*4500*/  SHF.R.U32.HI R0, RZ, 0x14, R5 ;  /* 0x00000014ff007819 */ /* 0x000fc80000011605 */
[----:B------:R-:W-:-:S04]  /*4510*/  LOP3.LUT R0, R0, 0x1, RZ, 0xc0, !PT ;  /* 0x0000000100007812 */ /* 0x000fc800078ec0ff */
[----:B------:R-:W-:-:S04]  /*4520*/  IADD3 R0, PT, PT, R5, 0x487ffff, R0 ;  /* 0x0487ffff05007810 */ /* 0x000fc80007ffe000 */
[----:B------:R-:W-:-:S04]  /*4530*/  SHF.R.U32.HI R0, RZ, 0x14, R0 ;  /* 0x00000014ff007819 */ /* 0x000fc80000011600 */
[----:B------:R-:W-:-:S07]  /*4540*/  LOP3.LUT R4, R0, 0xff, RZ, 0xc0, !PT ;  /* 0x000000ff00047812 */ /* 0x000fce00078ec0ff */
.L_x_6472:
[----:B------:R-:W-:-:S04]  /*4550*/  SHF.R.U32.HI R5, RZ, 0x18, R5 ;  /* 0x00000018ff057819 */ /* 0x000fc80000011605 */
[----:B------:R-:W-:-:S04]  /*4560*/  LOP3.LUT R4, R4, 0x80, R5, 0xf8, !PT ;  /* 0x0000008004047812 */ /* 0x000fc800078ef805 */
[----:B------:R-:W-:-:S07]  /*4570*/  PRMT R0, R4, 0x7610, R0 ;  /* 0x0000761004007816 */ /* 0x000fce0000000000 */
.L_x_6470:
[----:B------:R-:W-:Y:S05]  /*4580*/  BSYNC.RECONVERGENT B0 ;  /* 0x0000000000007941 */ /* 0x000fea0003800200 */
.L_x_6469:
[----:B------:R0:W-:Y:S01]  /*4590*/  STG.E.U8 desc[UR36][R2.64], R0 ;  /* 0x0000000002007986 */ /* 0x0001e2000c101124 */
[----:B------:R-:W-:Y:S05]  /*45a0*/  BRA `(.L_x_6450) ;  /* 0x0000000400507947 */ /* 0x000fea0003800000 */
.L_x_6467:
        /* <DEDUP_REMOVED lines=21> */
.L_x_6475:
[----:B------:R-:W-:-:S04]  /*4700*/  SHF.R.U32.HI R0, RZ, 0x15, R5 ;  /* 0x00000015ff007819 */ /* 0x000fc80000011605 */
[----:B------:R-:W-:-:S04]  /*4710*/  LOP3.LUT R0, R0, 0x1, RZ, 0xc0, !PT ;  /* 0x0000000100007812 */ /* 0x000fc800078ec0ff */
[----:B------:R-:W-:-:S04]  /*4720*/  IADD3 R0, PT, PT, R5, 0x88fffff, R0 ;  /* 0x088fffff05007810 */ /* 0x000fc80007ffe000 */
[----:B------:R-:W-:-:S04]  /*4730*/  SHF.R.U32.HI R0, RZ, 0x15, R0 ;  /* 0x00000015ff007819 */ /* 0x000fc80000011600 */
[----:B------:R-:W-:-:S07]  /*4740*/  LOP3.LUT R4, R0, 0xff, RZ, 0xc0, !PT ;  /* 0x000000ff00047812 */ /* 0x000fce00078ec0ff */
.L_x_6476:
[----:B------:R-:W-:-:S04]  /*4750*/  SHF.R.U32.HI R5, RZ, 0x18, R5 ;  /* 0x00000018ff057819 */ /* 0x000fc80000011605 */
[----:B------:R-:W-:-:S04]  /*4760*/  LOP3.LUT R4, R4, 0x80, R5, 0xf8, !PT ;  /* 0x0000008004047812 */ /* 0x000fc800078ef805 */
[----:B------:R-:W-:-:S07]  /*4770*/  PRMT R0, R4, 0x7610, R0 ;  /* 0x0000761004007816 */ /* 0x000fce0000000000 */
.L_x_6474:
[----:B------:R-:W-:Y:S05]  /*4780*/  BSYNC.RECONVERGENT B0 ;  /* 0x0000000000007941 */ /* 0x000fea0003800200 */
.L_x_6473:
[----:B------:R0:W-:Y:S01]  /*4790*/  STG.E.U8 desc[UR36][R2.64], R0 ;  /* 0x0000000002007986 */ /* 0x0001e2000c101124 */
[----:B------:R-:W-:Y:S05]  /*47a0*/  BRA `(.L_x_6450) ;  /* 0x0000000000d07947 */ /* 0x000fea0003800000 */
.L_x_6466:
[----:B------:R-:W-:-:S09]  /*47b0*/  UISETP.NE.AND UP0, UPT, UR4, 0x1c, UPT ;  /* 0x0000001c0400788c */ /* 0x000fd2000bf05270 */
[----:B------:R-:W-:Y:S05]  /*47c0*/  BRA.U !UP0, `(.L_x_6477) ;  /* 0x0000000108c07547 */ /* 0x000fea000b800000 */
[----:B------:R-:W-:-:S09]  /*47d0*/  UISETP.NE.AND UP0, UPT, UR4, 0x1d, UPT ;  /* 0x0000001d0400788c */ /* 0x000fd2000bf05270 */
[----:B------:R-:W-:Y:S05]  /*47e0*/  BRA.U !UP0, `(.L_x_6478) ;  /* 0x0000000108ac7547 */ /* 0x000fea000b800000 */
[----:B------:R-:W-:-:S09]  /*47f0*/  UISETP.NE.AND UP0, UPT, UR4, 0x2c, UPT ;  /* 0x0000002c0400788c */ /* 0x000fd2000bf05270 */
[----:B------:R-:W-:Y:S05]  /*4800*/  BRA.U !UP0, `(.L_x_6479) ;  /* 0x0000000108447547 */ /* 0x000fea000b800000 */
.L_x_6449:
        /* <DEDUP_REMOVED lines=16> */
.L_x_6480:
[----:B------:R-:W-:Y:S05]  /*4910*/  BRA `(.L_x_6450) ;  /* 0x0000000000747947 */ /* 0x000fea0003800000 */
.L_x_6479:
        /* <DEDUP_REMOVED lines=24> */
.L_x_6478:
[----:B------:R-:W0:Y:S02]  /*4aa0*/  F2I.U64.F64.TRUNC R8, R8 ;  /* 0x0000000800087311 */ /* 0x000e24000030d800 */
[----:B0-----:R0:W-:Y:S01]  /*4ab0*/  STG.E.64 desc[UR36][R2.64], R8 ;  /* 0x0000000802007986 */ /* 0x0011e2000c101b24 */
[----:B------:R-:W-:Y:S05]  /*4ac0*/  BRA `(.L_x_6450) ;  /* 0x0000000000087947 */ /* 0x000fea0003800000 */
.L_x_6477:
[----:B------:R-:W0:Y:S02]  /*4ad0*/  F2I.U32.F64.TRUNC R9, R8 ;  /* 0x0000000800097311 */ /* 0x000e24000030d000 */
[----:B0-----:R0:W-:Y:S02]  /*4ae0*/  STG.E desc[UR36][R2.64], R9 ;  /* 0x0000000902007986 */ /* 0x0011e4000c101924 */
.L_x_6450:
[----:B------:R-:W-:-:S07]  /*4af0*/  VIADD R17, R17, 0x80 ;  /* 0x0000008011117836 */ /* 0x000fce0000000000 */
.L_x_6408:
[----:B------:R-:W-:Y:S05]  /*4b00*/  BSYNC.RECONVERGENT B6 ;  /* 0x0000000000067941 */ /* 0x000fea0003800200 */
.L_x_6407:
[----:B------:R-:W5:Y:S01]  /*4b10*/  LDCU UR4, c[0x0][0x380] ;  /* 0x00007000ff0477ac */ /* 0x000f620008000800 */
[----:B------:R-:W-:Y:S01]  /*4b20*/  BSSY.RECONVERGENT B6, `(.L_x_6481) ;  /* 0x00004a2000067945 */ /* 0x000fe20003800200 */
[----:B-----5:R-:W-:-:S13]  /*4b30*/  ISETP.GE.AND P0, PT, R17, UR4, PT ;  /* 0x0000000411007c0c */ /* 0x020fda000bf06270 */
[----:B------:R-:W-:Y:S05]  /*4b40*/  @P0 BRA `(.L_x_6482) ;  /* 0x00000048007c0947 */ /* 0x000fea0003800000 */
[----:B------:R-:W5:Y:S01]  /*4b50*/  LDCU UR4, c[0x0][0x388] ;  /* 0x00007100ff0477ac */ /* 0x000f620008000800 */
[----:B0-----:R-:W-:Y:S02]  /*4b60*/  HFMA2 R0, -RZ, RZ, 0, 0 ;  /* 0x00000000ff007431 */ /* 0x001fe400000001ff */
[----:B-1234-:R-:W-:Y:S01]  /*4b70*/  IMAD.MOV.U32 R2, RZ, RZ, RZ ;  /* 0x000000ffff027224 */ /* 0x01efe200078e00ff */
        /* <DEDUP_REMOVED lines=300> */
.L_x_6483:
        /* <DEDUP_REMOVED lines=18> */
.L_x_6488:
[----:B------:R-:W2:Y:S02]  /*5f60*/  LDG.E.U8 R4, desc[UR36][R4.64] ;  /* 0x0000002404047981 */ /* 0x000ea4000c1e1100 */
[----:B--2---:R1:W2:Y:S02]  /*5f70*/  I2F.F64.U16 R22, R4 ;  /* 0x0000000400167312 */ /* 0x0042a40000101800 */
[----:B-12---:R-:W-:Y:S05]  /*5f80*/  BRA `(.L_x_6490) ;  /* 0x0000000c00647947 */ /* 0x006fea0003800000 */
.L_x_6487:
        /* <DEDUP_REMOVED lines=9> */
.L_x_6492:
[----:B------:R-:W2:Y:S02]  /*6020*/  LDG.E R4, desc[UR36][R4.64] ;  /* 0x0000002404047981 */ /* 0x000ea4000c1e1900 */
[----:B--2---:R1:W2:Y:S02]  /*6030*/  I2F.F64 R22, R4 ;  /* 0x0000000400167312 */ /* 0x0042a40000201c00 */
[----:B-12---:R-:W-:Y:S05]  /*6040*/  BRA `(.L_x_6490) ;  /* 0x0000000c00347947 */ /* 0x006fea0003800000 */
.L_x_6491:
[----:B------:R-:W2:Y:S02]  /*6050*/  LDG.E.U16 R4, desc[UR36][R4.64] ;  /* 0x0000002404047981 */ /* 0x000ea4000c1e1500 */
[----:B--2---:R1:W2:Y:S02]  /*6060*/  I2F.F64.S16 R22, R4 ;  /* 0x0000000400167312 */ /* 0x0042a40000101c00 */
[----:B-12---:R-:W-:Y:S05]  /*6070*/  BRA `(.L_x_6490) ;  /* 0x0000000c00287947 */ /* 0x006fea0003800000 */
.L_x_6486:
        /* <DEDUP_REMOVED lines=10> */
.L_x_6494:
[----:B------:R-:W2:Y:S02]  /*6120*/  LDG.E.U16 R0, desc[UR36][R4.64] ;  /* 0x0000002404007981 */ /* 0x000ea4000c1e1500 */
[----:B--2---:R-:W-:-:S05]  /*6130*/  HADD2.F32 R0, -RZ, R0.H0_H0 ;  /* 0x20000000ff007230 */ /* 0x004fca0000004100 */
[----:B------:R-:W-:-:S04]  /*6140*/  FMUL.FTZ R0, R0, 1 ;  /* 0x3f80000000007820 */ /* 0x000fc80000410000 */
[----:B------:R0:W1:Y:S02]  /*6150*/  F2F.F64.F32 R22, R0 ;  /* 0x0000000000167310 */ /* 0x0000640000201800 */
[----:B01----:R-:W-:Y:S05]  /*6160*/  BRA `(.L_x_6490) ;  /* 0x0000000800ec7947 */ /* 0x003fea0003800000 */
.L_x_6493:
        /* <DEDUP_REMOVED lines=10> */
.L_x_6496:
[----:B------:R-:W2:Y:S02]  /*6210*/  LDG.E.U16 R4, desc[UR36][R4.64] ;  /* 0x0000002404047981 */ /* 0x000ea4000c1e1500 */
[----:B--2---:R-:W-:-:S05]  /*6220*/  HADD2.F32 R0, -RZ, R4.H0_H0 ;  /* 0x20000004ff007230 */ /* 0x004fca0000004100 */
[----:B------:R-:W-:-:S04]  /*6230*/  FMUL.FTZ R0, R0, 1 ;  /* 0x3f80000000007820 */ /* 0x000fc80000410000 */
[----:B------:R0:W1:Y:S02]  /*6240*/  F2F.F64.F32 R22, R0 ;  /* 0x0000000000167310 */ /* 0x0000640000201800 */
[----:B01----:R-:W-:Y:S05]  /*6250*/  BRA `(.L_x_6490) ;  /* 0x0000000800b07947 */ /* 0x003fea0003800000 */
.L_x_6495:
[----:B------:R0:W5:Y:S01]  /*6260*/  LDG.E.64 R22, desc[UR36][R4.64] ;  /* 0x0000002404167981 */ /* 0x000162000c1e1b00 */
[----:B------:R-:W-:Y:S05]  /*6270*/  BRA `(.L_x_6490) ;  /* 0x0000000800a87947 */ /* 0x000fea0003800000 */
.L_x_6485:
        /* <DEDUP_REMOVED lines=13> */
.L_x_6499:
[----:B------:R3:W5:Y:S01]  /*6350*/  LDG.E.64 R22, desc[UR36][R4.64] ;  /* 0x0000002404167981 */ /* 0x000762000c1e1b00 */
[----:B------:R-:W-:Y:S05]  /*6360*/  BRA `(.L_x_6490) ;  /* 0x00000008006c7947 */ /* 0x000fea0003800000 */
.L_x_6498:
        /* <DEDUP_REMOVED lines=25> */
[----:B------:R3:W4:Y:S02]  /*6500*/  F2F.F64.F32 R22, R3 ;  /* 0x0000000300167310 */ /* 0x0007240000201800 */
[----:B---34-:R-:W-:Y:S05]  /*6510*/  BRA `(.L_x_6490) ;  /* 0x0000000800007947 */ /* 0x018fea0003800000 */
.L_x_6501:
        /* <DEDUP_REMOVED lines=11> */
[----:B------:R-:W-:-:S05]  /*65d0*/  LOP3.LUT R0, R0, 0x80000000, R3, 0xf8, !PT ;  /* 0x8000000000007812 */ /* 0x000fca00078ef803 */
[----:B------:R-:W-:-:S04]  /*65e0*/  FMUL.FTZ R0, R0, 1 ;  /* 0x3f80000000007820 */ /* 0x000fc80000410000 */
[----:B------:R3:W4:Y:S02]  /*65f0*/  F2F.F64.F32 R22, R0 ;  /* 0x0000000000167310 */ /* 0x0007240000201800 */
[----:B---34-:R-:W-:Y:S05]  /*6600*/  BRA `(.L_x_6490) ;  /* 0x0000000400c47947 */ /* 0x018fea0003800000 */
.L_x_6500:
[----:B------:R-:W2:Y:S02]  /*6610*/  LDG.E.U16 R0, desc[UR36][R4.64] ;  /* 0x0000002404007981 */ /* 0x000ea4000c1e1500 */
[----:B--2---:R-:W-:-:S04]  /*6620*/  IMAD.U32 R0, R0, 0x10000, RZ ;  /* 0x0001000000007824 */ /* 0x004fc800078e00ff */
[----:B------:R-:W-:-:S04]  /*6630*/  FMUL.FTZ R0, R0, 1 ;  /* 0x3f80000000007820 */ /* 0x000fc80000410000 */
[----:B------:R3:W4:Y:S02]  /*6640*/  F2F.F64.F32 R22, R0 ;  /* 0x0000000000167310 */ /* 0x0007240000201800 */
[----:B---34-:R-:W-:Y:S05]  /*6650*/  BRA `(.L_x_6490) ;  /* 0x0000000400b07947 */ /* 0x018fea0003800000 */
.L_x_6497:
        /* <DEDUP_REMOVED lines=9> */
[----:B--2---:R1:W2:Y:S02]  /*66f0*/  I2F.F64.U16 R22, R4 ;  /* 0x0000000400167312 */ /* 0x0042a40000101800 */
[----:B-12---:R-:W-:Y:S05]  /*6700*/  BRA `(.L_x_6490) ;  /* 0x0000000400847947 */ /* 0x006fea0003800000 */
.L_x_6504:
        /* <DEDUP_REMOVED lines=21> */
.L_x_6506:
[----:B------:R-:W-:Y:S05]  /*6860*/  BSYNC.RECONVERGENT B0 ;  /* 0x0000000000007941 */ /* 0x000fea0003800200 */
.L_x_6505:
[----:B------:R-:W-:Y:S02]  /*6870*/  SHF.L.U32 R0, R0, 0x14, RZ ;  /* 0x0000001400007819 */ /* 0x000fe400000006ff */
[----:B------:R-:W-:-:S04]  /*6880*/  LEA R3, R3, 0x3b800000, 0x17 ;  /* 0x3b80000003037811 */ /* 0x000fc800078eb8ff */
[----:B------:R-:W-:-:S05]  /*6890*/  LOP3.LUT R0, R3, R0, R7, 0xfe, !PT ;  /* 0x0000000003007212 */ /* 0x000fca00078efe07 */
[----:B------:R-:W-:-:S04]  /*68a0*/  FMUL.FTZ R0, R0, 1 ;  /* 0x3f80000000007820 */ /* 0x000fc80000410000 */
[----:B------:R1:W2:Y:S02]  /*68b0*/  F2F.F64.F32 R22, R0 ;  /* 0x0000000000167310 */ /* 0x0002a40000201800 */
[----:B-12---:R-:W-:Y:S05]  /*68c0*/  BRA `(.L_x_6490) ;  /* 0x0000000400147947 */ /* 0x006fea0003800000 */
.L_x_6503:
        /* <DEDUP_REMOVED lines=21> */
.L_x_6508:
[----:B------:R-:W-:Y:S05]  /*6a20*/  BSYNC.RECONVERGENT B0 ;  /* 0x0000000000007941 */ /* 0x000fea0003800200 */
.L_x_6507:
[----:B------:R-:W-:Y:S01]  /*6a30*/  IMAD.SHL.U32 R0, R0, 0x200000, RZ ;  /* 0x0020000000007824 */ /* 0x000fe200078e00ff */
[----:B------:R-:W-:-:S04]  /*6a40*/  LEA R3, R3, 0x37800000, 0x17 ;  /* 0x3780000003037811 */ /* 0x000fc800078eb8ff */
[----:B------:R-:W-:-:S05]  /*6a50*/  LOP3.LUT R0, R3, R0, R7, 0xfe, !PT ;  /* 0x0000000003007212 */ /* 0x000fca00078efe07 */
[----:B------:R-:W-:-:S04]  /*6a60*/  FMUL.FTZ R0, R0, 1 ;  /* 0x3f80000000007820 */ /* 0x000fc80000410000 */
[----:B------:R1:W2:Y:S02]  /*6a70*/  F2F.F64.F32 R22, R0 ;  /* 0x0000000000167310 */ /* 0x0002a40000201800 */
[----:B-12---:R-:W-:Y:S05]  /*6a80*/  BRA `(.L_x_6490) ;  /* 0x0000000000a47947 */ /* 0x006fea0003800000 */
.L_x_6502:
        /* <DEDUP_REMOVED lines=16> */
[----:B------:R3:W4:Y:S02]  /*6b90*/  @P0 F2F.F64.F32 R22, R0 ;  /* 0x0000000000160310 */ /* 0x0007240000201800 */
[----:B---34-:R-:W-:Y:S05]  /*6ba0*/  BRA `(.L_x_6490) ;  /* 0x00000000005c7947 */ /* 0x018fea0003800000 */
.L_x_6489:
        /* <DEDUP_REMOVED lines=16> */
.L_x_6511:
[----:B------:R-:W-:Y:S01]  /*6cb0*/  CS2R R22, SRZ ;  /* 0x0000000000167805 */ /* 0x000fe2000001ff00 */
[----:B------:R-:W-:Y:S06]  /*6cc0*/  BRA `(.L_x_6490) ;  /* 0x0000000000147947 */ /* 0x000fec0003800000 */
.L_x_6510:
[----:B------:R-:W2:Y:S02]  /*6cd0*/  LDG.E.64 R22, desc[UR36][R4.64] ;  /* 0x0000002404167981 */ /* 0x000ea4000c1e1b00 */
[----:B--2---:R-:W3:Y:S02]  /*6ce0*/  I2F.F64.U64 R22, R22 ;  /* 0x0000001600167312 */ /* 0x004ee40000301800 */
[----:B---3--:R-:W-:Y:S05]  /*6cf0*/  BRA `(.L_x_6490) ;  /* 0x0000000000087947 */ /* 0x008fea0003800000 */
.L_x_6509:
[----:B------:R-:W2:Y:S02]  /*6d00*/  LDG.E R4, desc[UR36][R4.64] ;  /* 0x0000002404047981 */ /* 0x000ea4000c1e1900 */
[----:B--2---:R1:W2:Y:S02]  /*6d10*/  I2F.F64.U32 R22, R4 ;  /* 0x0000000400167312 */ /* 0x0042a40000201800 */
.L_x_6490:
[----:B------:R-:W-:Y:S05]  /*6d20*/  BSYNC.RECONVERGENT B7 ;  /* 0x0000000000077941 */ /* 0x000fea0003800200 */
.L_x_6484:
[C---:B--2--5:R-:W-:Y:S01]  /*6d30*/  FSETP.GEU.FTZ.AND P1, PT, R23.reuse, 1.7916666269302368164, PT ;  /* 0x3fe555551700780b */ /* 0x064fe20003f3e000 */
[----:B------:R-:W-:Y:S01]  /*6d40*/  BSSY.RECONVERGENT B0, `(.L_x_6512) ;  /* 0x0000149000007945 */ /* 0x000fe20003800200 */
[----:B------:R-:W-:-:S13]  /*6d50*/  FSETP.GT.FTZ.AND P0, PT, R23, -1.6999999284744262695, PT ;  /* 0xbfd999991700780b */ /* 0x000fda0003f14000 */
[----:B------:R-:W-:Y:S05]  /*6d60*/  @P0 BRA !P1, `(.L_x_6513) ;  /* 0x0000000c000c0947 */ /* 0x000fea0004800000 */
[----:B------:R-:W2:Y:S02]  /*6d70*/  DADD R22, R22, 1 ;  /* 0x3ff0000016167429 */ /* 0x000ea40000000000 */
[----:B--2---:R-:W-:Y:S01]  /*6d80*/  ISETP.GT.AND P0, PT, R23, 0xfffff, PT ;  /* 0x000fffff1700780c */ /* 0x004fe20003f04270 */
[----:B01-3--:R-:W-:Y:S01]  /*6d90*/  IMAD.MOV.U32 R4, RZ, RZ, R22 ;  /* 0x000000ffff047224 */ /* 0x00bfe200078e0016 */
[----:B------:R-:W-:-:S15]  /*6da0*/  MOV R5, R23 ;  /* 0x0000001700057202 */ /* 0x000fde0000000f00 */
[----:B------:R-:W-:-:S15]  /*6db0*/  NOP ;  /* 0x0000000000007918 */ /* 0x000fde0000000000 */
[----:B------:R-:W-:-:S15]  /*6dc0*/  NOP ;  /* 0x0000000000007918 */ /* 0x000fde0000000000 */
[----:B------:R-:W-:-:S15]  /*6dd0*/  NOP ;  /* 0x0000000000007918 */ /* 0x000fde0000000000 */
        /* <DEDUP_REMOVED lines=188> */
.L_x_6513:
[----:B------:R-:W2:Y:S01]  /*79a0*/  DADD R6, R22, 2 ;  /* 0x4000000016067429 */ /* 0x000ea20000000000 */
[----:B01-3--:R-:W-:Y:S01]  /*79b0*/  IMAD.MOV.U32 R4, RZ, RZ, 0x1 ;  /* 0x00000001ff047424 */ /* 0x00bfe200078e00ff */
[----:B--2---:R-:W0:Y:S01]  /*79c0*/  MUFU.RCP64H R5, R7 ;  /* 0x0000000700057308 */ /* 0x004e220000001800 */
        /* <DEDUP_REMOVED lines=45> */
[----:B------:R-:W-:Y:S02]  /*7ca0*/  MOV R5, R23 ;  /* 0x0000001700057202 */ /* 0x000fe40000000f00 */
[----:B------:R-:W-:-:S07]  /*7cb0*/  MOV R0, 0x7cd0 ;  /* 0x00007cd000007802 */ /* 0x000fce0000000f00 */
[----:B------:R-:W-:Y:S05]  /*7cc0*/  CALL.REL.NOINC `($__internal_12_$__cuda_sm20_div_rn_f64_full) ;  /* 0x000000ac003c7944 */ /* 0x000fea0003c00000 */
[----:B------:R-:W-:Y:S02]  /*7cd0*/  IMAD.MOV.U32 R4, RZ, RZ, R12 ;  /* 0x000000ffff047224 */ /* 0x000fe400078e000c */
[----:B------:R-:W-:-:S07]  /*7ce0*/  IMAD.MOV.U32 R5, RZ, RZ, R13 ;  /* 0x000000ffff057224 */ /* 0x000fce00078e000d */
.L_x_6516:
[----:B------:R-:W-:Y:S05]  /*7cf0*/  BSYNC.RECONVERGENT B1 ;  /* 0x0000000000017941 */ /* 0x000fea0003800200 */
.L_x_6515:
[----:B------:R-:W-:Y:S01]  /*7d00*/  MOV R10, 0xceb2dc44 ;  /* 0xceb2dc44000a7802 */ /* 0x000fe20000000f00 */
[----:B------:R-:W-:Y:S01]  /*7d10*/  IMAD.MOV.U32 R11, RZ, RZ, 0x3ed087ff ;  /* 0x3ed087ffff0b7424 */ /* 0x000fe200078e00ff */
        /* <DEDUP_REMOVED lines=75> */
.L_x_6514:
[----:B------:R-:W-:Y:S05]  /*81d0*/  BSYNC.RECONVERGENT B0 ;  /* 0x0000000000007941 */ /* 0x000fea0003800200 */
.L_x_6512:
        /* <DEDUP_REMOVED lines=17> */
.L_x_6520:
[----:B-1----:R-:W1:Y:S02]  /*82f0*/  F2I.S64.F64.TRUNC R8, R8 ;  /* 0x0000000800087311 */ /* 0x002e64000030d900 */
[----:B-1----:R-:W-:-:S05]  /*8300*/  MOV R5, R8 ;  /* 0x0000000800057202 */ /* 0x002fca0000000f00 */
[----:B------:R1:W-:Y:S01]  /*8310*/  STG.E.U8 desc[UR36][R2.64], R5 ;  /* 0x0000000502007986 */ /* 0x0003e2000c101124 */
[----:B------:R-:W-:Y:S05]  /*8320*/  BRA `(.L_x_6522) ;  /* 0x0000001000807947 */ /* 0x000fea0003800000 */
.L_x_6519:
        /* <DEDUP_REMOVED lines=9> */
.L_x_6524:
[----:B-1----:R-:W1:Y:S02]  /*83c0*/  F2I.F64.TRUNC R9, R8 ;  /* 0x0000000800097311 */ /* 0x002e64000030d100 */
[----:B-1----:R3:W-:Y:S01]  /*83d0*/  STG.E desc[UR36][R2.64], R9 ;  /* 0x0000000902007986 */ /* 0x0027e2000c101924 */
[----:B------:R-:W-:Y:S05]  /*83e0*/  BRA `(.L_x_6522) ;  /* 0x0000001000507947 */ /* 0x000fea0003800000 */
.L_x_6523:
[----:B-1----:R-:W1:Y:S02]  /*83f0*/  F2I.F64.TRUNC R9, R8 ;  /* 0x0000000800097311 */ /* 0x002e64000030d100 */
[----:B-1----:R1:W-:Y:S01]  /*8400*/  STG.E.U16 desc[UR36][R2.64], R9 ;  /* 0x0000000902007986 */ /* 0x0023e2000c101524 */
[----:B------:R-:W-:Y:S05]  /*8410*/  BRA `(.L_x_6522) ;  /* 0x0000001000447947 */ /* 0x000fea0003800000 */
.L_x_6518:
        /* <DEDUP_REMOVED lines=17> */
.L_x_6526:
        /* <DEDUP_REMOVED lines=12> */
.L_x_6525:
        /* <DEDUP_REMOVED lines=14> */
[----:B------:R-:W-:Y:S02]  /*86d0*/  IMAD.MOV.U32 R5, RZ, RZ, RZ ;  /* 0x000000ffff057224 */ /* 0x000fe400078e00ff */
[----:B-1----:R-:W-:-:S05]  /*86e0*/  @!P0 FMUL R4, R4, 1.175494350822287508e-38 ;  /* 0x0080000004048820 */ /* 0x002fca0000400000 */
[----:B------:R1:W-:Y:S01]  /*86f0*/  STG.E.64 desc[UR36][R2.64], R4 ;  /* 0x0000000402007986 */ /* 0x0003e2000c101b24 */
[----:B------:R-:W-:Y:S05]  /*8700*/  BRA `(.L_x_6522) ;  /* 0x0000000c00887947 */ /* 0x000fea0003800000 */
.L_x_6528:
        /* <DEDUP_REMOVED lines=11> */
[----:B------:R1:W-:Y:S01]  /*87c0*/  STG.E desc[UR36][R2.64], R5 ;  /* 0x0000000502007986 */ /* 0x0003e2000c101924 */
[----:B------:R-:W-:Y:S05]  /*87d0*/  BRA `(.L_x_6522) ;  /* 0x0000000c00547947 */ /* 0x000fea0003800000 */
.L_x_6527:
[----:B-1----:R1:W-:Y:S01]  /*87e0*/  STG.E.64 desc[UR36][R2.64], R8 ;  /* 0x0000000802007986 */ /* 0x0023e2000c101b24 */
[----:B------:R-:W-:Y:S05]  /*87f0*/  BRA `(.L_x_6522) ;  /* 0x0000000c004c7947 */ /* 0x000fea0003800000 */
.L_x_6517:
        /* <DEDUP_REMOVED lines=13> */
.L_x_6532:
        /* <DEDUP_REMOVED lines=26> */
.L_x_6535:
[----:B------:R-:W-:-:S04]  /*8a70*/  SHF.R.U32.HI R5, RZ, 0x18, R5 ;  /* 0x00000018ff057819 */ /* 0x000fc80000011605 */
[----:B------:R-:W-:-:S07]  /*8a80*/  LOP3.LUT R0, R0, 0x80, R5, 0xf8, !PT ;  /* 0x0000008000007812 */ /* 0x000fce00078ef805 */
.L_x_6534:
[----:B------:R-:W-:Y:S05]  /*8a90*/  BSYNC.RECONVERGENT B0 ;  /* 0x0000000000007941 */ /* 0x000fea0003800200 */
.L_x_6533:
[----:B------:R1:W-:Y:S01]  /*8aa0*/  STG.E.U8 desc[UR36][R2.64], R0 ;  /* 0x0000000002007986 */ /* 0x0003e2000c101124 */
[----:B------:R-:W-:Y:S05]  /*8ab0*/  BRA `(.L_x_6522) ;  /* 0x00000008009c7947 */ /* 0x000fea0003800000 */
.L_x_6531:
        /* <DEDUP_REMOVED lines=26> */
.L_x_6538:
[----:B------:R-:W-:-:S04]  /*8c60*/  SHF.R.U32.HI R5, RZ, 0x18, R5 ;  /* 0x00000018ff057819 */ /* 0x000fc80000011605 */
[----:B------:R-:W-:-:S07]  /*8c70*/  LOP3.LUT R0, R0, 0x80, R5, 0xf8, !PT ;  /* 0x0000008000007812 */ /* 0x000fce00078ef805 */
.L_x_6537:
[----:B------:R-:W-:Y:S05]  /*8c80*/  BSYNC.RECONVERGENT B0 ;  /* 0x0000000000007941 */ /* 0x000fea0003800200 */
.L_x_6536:
[----:B------:R1:W-:Y:S01]  /*8c90*/  STG.E.U8 desc[UR36][R2.64], R0 ;  /* 0x0000000002007986 */ /* 0x0003e2000c101124 */
[----:B------:R-:W-:Y:S05]  /*8ca0*/  BRA `(.L_x_6522) ;  /* 0x0000000800207947 */ /* 0x000fea0003800000 */
.L_x_6530:
        /* <DEDUP_REMOVED lines=30> */
.L_x_6540:
[----:B-1----:R-:W1:Y:S02]  /*8e90*/  F2I.U64.F64.TRUNC R8, R8 ;  /* 0x0000000800087311 */ /* 0x002e64000030d800 */
[----:B-1----:R1:W-:Y:S01]  /*8ea0*/  STG.E.64 desc[UR36][R2.64], R8 ;  /* 0x0000000802007986 */ /* 0x0023e2000c101b24 */
[----:B------:R-:W-:Y:S05]  /*8eb0*/  BRA `(.L_x_6522) ;  /* 0x00000004009c7947 */ /* 0x000fea0003800000 */
.L_x_6539:
[----:B-1----:R-:W1:Y:S02]  /*8ec0*/  F2I.U32.F64.TRUNC R9, R8 ;  /* 0x0000000800097311 */ /* 0x002e64000030d000 */
[----:B-1----:R1:W-:Y:S01]  /*8ed0*/  STG.E desc[UR36][R2.64], R9 ;  /* 0x0000000902007986 */ /* 0x0023e2000c101924 */
[----:B------:R-:W-:Y:S05]  /*8ee0*/  BRA `(.L_x_6522) ;  /* 0x0000000400907947 */ /* 0x000fea0003800000 */
.L_x_6529:
[----:B------:R-:W-:-:S09]  /*8ef0*/  UISETP.GT.AND UP0, UPT, UR4, 0xe, UPT ;  /* 0x0000000e0400788c */ /* 0x000fd2000bf04270 */
[----:B------:R-:W-:Y:S05]  /*8f00*/  BRA.U UP0, `(.L_x_6541) ;  /* 0x00000001002c7547 */ /* 0x000fea000b800000 */
[----:B------:R-:W-:-:S09]  /*8f10*/  UISETP.NE.AND UP0, UPT, UR4, 0xa, UPT ;  /* 0x0000000a0400788c */ /* 0x000fd2000bf05270 */
[----:B------:R-:W-:Y:S05]  /*8f20*/  BRA.U !UP0, `(.L_x_6542) ;  /* 0x0000000108187547 */ /* 0x000fea000b800000 */
[----:B------:R-:W-:-:S09]  /*8f30*/  UISETP.NE.AND UP0, UPT, UR4, 0xb, UPT ;  /* 0x0000000b0400788c */ /* 0x000fd2000bf05270 */
[----:B------:R-:W-:Y:S05]  /*8f40*/  BRA.U UP0, `(.L_x_6521) ;  /* 0x0000000100347547 */ /* 0x000fea000b800000 */
[----:B-1----:R-:W1:Y:S02]  /*8f50*/  DSETP.NEU.AND P0, PT, R8, RZ, PT ;  /* 0x000000ff0800722a */ /* 0x002e640003f0d000 */
[----:B-1----:R-:W-:-:S05]  /*8f60*/  SEL R5, RZ, 0x1, !P0 ;  /* 0x00000001ff057807 */ /* 0x002fca0004000000 */
[----:B------:R1:W-:Y:S01]  /*8f70*/  STG.E.U8 desc[UR36][R2.64], R5 ;  /* 0x0000000502007986 */ /* 0x0003e2000c101124 */
[----:B------:R-:W-:Y:S05]  /*8f80*/  BRA `(.L_x_6522) ;  /* 0x0000000400687947 */ /* 0x000fea0003800000 */
.L_x_6542:
[----:B0-----:R-:W-:-:S05]  /*8f90*/  CS2R R10, SRZ ;  /* 0x00000000000a7805 */ /* 0x001fca000001ff00 */
[----:B-1----:R0:W-:Y:S01]  /*8fa0*/  STG.E.128 desc[UR36][R2.64], R8 ;  /* 0x0000000802007986 */ /* 0x0021e2000c101d24 */
[----:B------:R-:W-:Y:S05]  /*8fb0*/  BRA `(.L_x_6522) ;  /* 0x00000004005c7947 */ /* 0x000fea0003800000 */
.L_x_6541:
[----:B------:R-:W-:-:S09]  /*8fc0*/  UISETP.NE.AND UP0, UPT, UR4, 0xf, UPT ;  /* 0x0000000f0400788c */ /* 0x000fd2000bf05270 */
[----:B------:R-:W-:Y:S05]  /*8fd0*/  BRA.U !UP0, `(.L_x_6543) ;  /* 0x0000000508287547 */ /* 0x000fea000b800000 */
[----:B------:R-:W-:-:S09]  /*8fe0*/  UISETP.NE.AND UP0, UPT, UR4, 0x17, UPT ;  /* 0x000000170400788c */ /* 0x000fd2000bf05270 */
[----:B------:R-:W-:Y:S05]  /*8ff0*/  BRA.U !UP0, `(.L_x_6544) ;  /* 0x0000000108b07547 */ /* 0x000fea000b800000 */
[----:B------:R-:W-:-:S09]  /*9000*/  UISETP.NE.AND UP0, UPT, UR4, 0x18, UPT ;  /* 0x000000180400788c */ /* 0x000fd2000bf05270 */
[----:B------:R-:W-:Y:S05]  /*9010*/  BRA.U !UP0, `(.L_x_6545) ;  /* 0x0000000108447547 */ /* 0x000fea000b800000 */
.L_x_6521:
[----:B------:R-:W-:Y:S01]  /*9020*/  MOV R0, 0x0 ;  /* 0x0000000000007802 */ /* 0x000fe20000000f00 */
[----:B------:R-:W2:Y:S01]  /*9030*/  LDCU.64 UR4, c[0x4][0x148] ;  /* 0x01002900ff0477ac */ /* 0x000ea20008000a00 */
[----:B------:R-:W-:Y:S02]  /*9040*/  HFMA2 R13, -RZ, RZ, 0, 0 ;  /* 0x00000000ff0d7431 */ /* 0x000fe400000001ff */
[----:B-1----:R-:W-:Y:S01]  /*9050*/  IMAD.MOV.U32 R8, RZ, RZ, 0x65 ;  /* 0x00000065ff087424 */ /* 0x002fe200078e00ff */
[----:B------:R1:W3:Y:S01]  /*9060*/  LDC.64 R2, c[0x4][R0] ;  /* 0x0100000000027b82 */ /* 0x0002e20000000a00 */
[----:B------:R-:W4:Y:S01]  /*9070*/  LDCU.64 UR6, c[0x4][0x150] ;  /* 0x01002a00ff0677ac */ /* 0x000f220008000a00 */
[----:B------:R-:W-:Y:S01]  /*9080*/  IMAD.MOV.U32 R12, RZ, RZ, 0x1 ;  /* 0x00000001ff0c7424 */ /* 0x000fe200078e00ff */
[----:B------:R-:W0:Y:S01]  /*9090*/  LDCU.64 UR8, c[0x4][0x10] ;  /* 0x01000200ff0877ac */ /* 0x000e220008000a00 */
[----:B--2---:R-:W-:Y:S02]  /*90a0*/  IMAD.U32 R4, RZ, RZ, UR4 ;  /* 0x00000004ff047e24 */ /* 0x004fe4000f8e00ff */
[----:B------:R-:W-:Y:S01]  /*90b0*/  IMAD.U32 R5, RZ, RZ, UR5 ;  /* 0x00000005ff057e24 */ /* 0x000fe2000f8e00ff */
[----:B----4-:R-:W-:Y:S01]  /*90c0*/  MOV R6, UR6 ;  /* 0x0000000600067c02 */ /* 0x010fe20008000f00 */
[----:B------:R-:W-:-:S02]  /*90d0*/  IMAD.U32 R7, RZ, RZ, UR7 ;  /* 0x00000007ff077e24 */ /* 0x000fc4000f8e00ff */
[----:B0-----:R-:W-:Y:S01]  /*90e0*/  IMAD.U32 R10, RZ, RZ, UR8 ;  /* 0x00000008ff0a7e24 */ /* 0x001fe2000f8e00ff */
[----:B-1----:R-:W-:-:S07]  /*90f0*/  MOV R11, UR9 ;  /* 0x00000009000b7c02 */ /* 0x002fce0008000f00 */
[----:B------:R-:W-:-:S07]  /*9100*/  LEPC R20, `(.L_x_6546) ;  /* 0x000000001014794e */ /* 0x000fce0000000000 */
[----:B---3--:R-:W-:Y:S05]  /*9110*/  CALL.ABS.NOINC R2 ;  /* 0x0000000002007343 */ /* 0x008fea0003c00000 */
.L_x_6546:
[----:B------:R-:W-:Y:S05]  /*9120*/  BRA `(.L_x_6522) ;  /* 0x0000000400007947 */ /* 0x000fea0003800000 */
.L_x_6545:
        /* <DEDUP_REMOVED lines=21> */
.L_x_6548:
[----:B------:R-:W-:Y:S05]  /*9280*/  BSYNC.RECONVERGENT B0 ;  /* 0x0000000000007941 */ /* 0x000fea0003800200 */
.L_x_6547:
[----:B------:R-:W-:-:S05]  /*9290*/  LOP3.LUT R5, R0, 0x80, R5, 0xf8, !PT ;  /* 0x0000008000057812 */ /* 0x000fca00078ef805 */
[----:B------:R1:W-:Y:S01]  /*92a0*/  STG.E.U8 desc[UR36][R2.64], R5 ;  /* 0x0000000502007986 */ /* 0x0003e2000c101124 */
[----:B------:R-:W-:Y:S05]  /*92b0*/  BRA `(.L_x_6522) ;  /* 0x00000000009c7947 */ /* 0x000fea0003800000 */
.L_x_6544:
        /* <DEDUP_REMOVED lines=20> */
.L_x_6550:
[----:B------:R-:W-:Y:S01]  /*9400*/  IMAD.MOV.U32 R0, RZ, RZ, 0x7f ;  /* 0x0000007fff007424 */ /* 0x000fe200078e00ff */
[----:B------:R-:W-:-:S04]  /*9410*/  ISETP.GT.U32.AND P0, PT, R4, 0x7f800000, PT ;  /* 0x7f8000000400780c */ /* 0x000fc80003f04070 */
[----:B------:R-:W-:-:S09]  /*9420*/  SEL R0, R0, 0x7c, P0 ;  /* 0x0000007c00007807 */ /* 0x000fd20000000000 */
.L_x_6551:
[----:B------:R-:W-:Y:S05]  /*9430*/  BSYNC.RECONVERGENT B0 ;  /* 0x0000000000007941 */ /* 0x000fea0003800200 */
.L_x_6549:
[----:B------:R-:W-:-:S04]  /*9440*/  SHF.R.U32.HI R5, RZ, 0x18, R5 ;  /* 0x00000018ff057819 */ /* 0x000fc80000011605 */
[----:B------:R-:W-:-:S05]  /*9450*/  LOP3.LUT R5, R0, 0x80, R5, 0xf8, !PT ;  /* 0x0000008000057812 */ /* 0x000fca00078ef805 */
[----:B------:R1:W-:Y:S01]  /*9460*/  STG.E.U8 desc[UR36][R2.64], R5 ;  /* 0x0000000502007986 */ /* 0x0003e2000c101124 */
[----:B------:R-:W-:Y:S05]  /*9470*/  BRA `(.L_x_6522) ;  /* 0x00000000002c7947 */ /* 0x000fea0003800000 */
.L_x_6543:
        /* <DEDUP_REMOVED lines=11> */
.L_x_6522:
[----:B------:R-:W-:-:S07]  /*9530*/  IADD3 R17, PT, PT, R17, 0x80, RZ ;  /* 0x0000008011117810 */ /* 0x000fce0007ffe0ff */
.L_x_6482:
[----:B------:R-:W-:Y:S05]  /*9540*/  BSYNC.RECONVERGENT B6 ;  /* 0x0000000000067941 */ /* 0x000fea0003800200 */
.L_x_6481:
[----:B------:R-:W5:Y:S01]  /*9550*/  LDCU UR4, c[0x0][0x380] ;  /* 0x00007000ff0477ac */ /* 0x000f620008000800 */
[----:B------:R-:W-:Y:S01]  /*9560*/  BSSY.RECONVERGENT B6, `(.L_x_6552) ;  /* 0x00004a3000067945 */ /* 0x000fe20003800200 */
[----:B-----5:R-:W-:-:S13]  /*9570*/  ISETP.GE.AND P0, PT, R17, UR4, PT ;  /* 0x0000000411007c0c */ /* 0x020fda000bf06270 */
[----:B------:R-:W-:Y:S05]  /*9580*/  @P0 BRA `(.L_x_6553) ;  /* 0x0000004800800947 */ /* 0x000fea0003800000 */
[----:B------:R-:W5:Y:S01]  /*9590*/  LDCU UR4, c[0x0][0x388] ;  /* 0x00007100ff0477ac */ /* 0x000f620008000800 */
[----:B01----:R-:W-:Y:S02]  /*95a0*/  IMAD.MOV.U32 R0, RZ, RZ, RZ ;  /* 0x000000ffff007224 */ /* 0x003fe400078e00ff */
[----:B--234-:R-:W-:Y:S01]  /*95b0*/  IMAD.MOV.U32 R2, RZ, RZ, RZ ;  /* 0x000000ffff027224 */ /* 0x01cfe200078e00ff */
[----:B-----5:R-:W-:-:S09]  /*95c0*/  UISETP.NE.AND UP0, UPT, UR4, URZ, UPT ;  /* 0x000000ff0400728c */ /* 0x020fd2000bf05270 */
[----:B------:R-:W-:Y:S05]  /*95d0*/  BRA.U !UP0, `(.L_x_6554) ;  /* 0x0000001108a87547 */ /* 0x000fea000b800000 */
[----:B------:R-:W0:Y:S01]  /*95e0*/  LDCU.64 UR4, c[0x0][0x390] ;  /* 0x00007200ff0477ac */ /* 0x000e220008000a00 */
[----:B------:R-:W-:Y:S01]  /*95f0*/  MOV R16, RZ ;  /* 0x000000ff00107202 */ /* 0x000fe20000000f00 */
        /* <DEDUP_REMOVED lines=296> */
.L_x_6554:
        /* <DEDUP_REMOVED lines=16> */
[----:B--2---:R3:W4:Y:S02]  /*a980*/  I2F.F64.S16 R22, R4 ;  /* 0x0000000400167312 */ /* 0x0047240000101c00 */
[----:B---34-:R-:W-:Y:S05]  /*a990*/  BRA `(.L_x_6561) ;  /* 0x0000000c00707947 */ /* 0x018fea0003800000 */
.L_x_6559:
[----:B------:R-:W2:Y:S02]  /*a9a0*/  LDG.E.U8 R4, desc[UR36][R4.64] ;  /* 0x0000002404047981 */ /* 0x000ea4000c1e1100 */
[----:B--2---:R3:W4:Y:S02]  /*a9b0*/  I2F.F64.U16 R22, R4 ;  /* 0x0000000400167312 */ /* 0x0047240000101800 */
[----:B---34-:R-:W-:Y:S05]  /*a9c0*/  BRA `(.L_x_6561) ;  /* 0x0000000c00647947 */ /* 0x018fea0003800000 */
.L_x_6558:
        /* <DEDUP_REMOVED lines=9> */
.L_x_6563:
[----:B------:R-:W2:Y:S02]  /*aa60*/  LDG.E R4, desc[UR36][R4.64] ;  /* 0x0000002404047981 */ /* 0x000ea4000c1e1900 */
[----:B--2---:R3:W4:Y:S02]  /*aa70*/  I2F.F64 R22, R4 ;  /* 0x0000000400167312 */ /* 0x0047240000201c00 */
[----:B---34-:R-:W-:Y:S05]  /*aa80*/  BRA `(.L_x_6561) ;  /* 0x0000000c00347947 */ /* 0x018fea0003800000 */
.L_x_6562:
[----:B------:R-:W2:Y:S02]  /*aa90*/  LDG.E.U16 R4, desc[UR36][R4.64] ;  /* 0x0000002404047981 */ /* 0x000ea4000c1e1500 */
[----:B--2---:R3:W4:Y:S02]  /*aaa0*/  I2F.F64.S16 R22, R4 ;  /* 0x0000000400167312 */ /* 0x0047240000101c00 */
[----:B---34-:R-:W-:Y:S05]  /*aab0*/  BRA `(.L_x_6561) ;  /* 0x0000000c00287947 */ /* 0x018fea0003800000 */
.L_x_6557:
        /* <DEDUP_REMOVED lines=10> */
.L_x_6565:
[----:B------:R-:W2:Y:S02]  /*ab60*/  LDG.E.U16 R0, desc[UR36][R4.64] ;  /* 0x0000002404007981 */ /* 0x000ea4000c1e1500 */
[----:B--2---:R-:W-:-:S05]  /*ab70*/  HADD2.F32 R0, -RZ, R0.H0_H0 ;  /* 0x20000000ff007230 */ /* 0x004fca0000004100 */
[----:B------:R-:W-:-:S04]  /*ab80*/  FMUL.FTZ R0, R0, 1 ;  /* 0x3f80000000007820 */ /* 0x000fc80000410000 */
[----:B------:R4:W0:Y:S02]  /*ab90*/  F2F.F64.F32 R22, R0 ;  /* 0x0000000000167310 */ /* 0x0008240000201800 */
[----:B0---4-:R-:W-:Y:S05]  /*aba0*/  BRA `(.L_x_6561) ;  /* 0x0000000800ec7947 */ /* 0x011fea0003800000 */
.L_x_6564:
        /* <DEDUP_REMOVED lines=10> */
.L_x_6567:
[----:B------:R-:W2:Y:S02]  /*ac50*/  LDG.E.U16 R4, desc[UR36][R4.64] ;  /* 0x0000002404047981 */ /* 0x000ea4000c1e1500 */
[----:B--2---:R-:W-:-:S05]  /*ac60*/  HADD2.F32 R0, -RZ, R4.H0_H0 ;  /* 0x20000004ff007230 */ /* 0x004fca0000004100 */
[----:B------:R-:W-:-:S04]  /*ac70*/  FMUL.FTZ R0, R0, 1 ;  /* 0x3f80000000007820 */ /* 0x000fc80000410000 */
[----:B------:R4:W0:Y:S02]  /*ac80*/  F2F.F64.F32 R22, R0 ;  /* 0x0000000000167310 */ /* 0x0008240000201800 */
[----:B0---4-:R-:W-:Y:S05]  /*ac90*/  BRA `(.L_x_6561) ;  /* 0x0000000800b07947 */ /* 0x011fea0003800000 */
.L_x_6566:
[----:B------:R3:W5:Y:S01]  /*aca0*/  LDG.E.64 R22, desc[UR36][R4.64] ;  /* 0x0000002404167981 */ /* 0x000762000c1e1b00 */
[----:B------:R-:W-:Y:S05]  /*acb0*/  BRA `(.L_x_6561) ;  /* 0x0000000800a87947 */ /* 0x000fea0003800000 */
.L_x_6556:
        /* <DEDUP_REMOVED lines=9> */
[----:B------:R-:W-:Y:S01]  /*ad50*/  HFMA2 R22, -RZ, RZ, 0, 0 ;  /* 0x00000000ff167431 */ /* 0x000fe200000001ff */
[----:B--2---:R-:W-:-:S04]  /*ad60*/  ISETP.NE.AND P0, PT, R4, RZ, PT ;  /* 0x000000ff0400720c */ /* 0x004fc80003f05270 */
[----:B------:R-:W-:Y:S01]  /*ad70*/  FSEL R23, RZ, 1.875, !P0 ;  /* 0x3ff00000ff177808 */ /* 0x000fe20004000000 */
[----:B------:R-:W-:Y:S08]  /*ad80*/  BRA `(.L_x_6561) ;  /* 0x0000000800747947 */ /* 0x000ff00003800000 */
.L_x_6570:
[----:B------:R2:W5:Y:S01]  /*ad90*/  LDG.E.64 R22, desc[UR36][R4.64] ;  /* 0x0000002404167981 */ /* 0x000562000c1e1b00 */
[----:B------:R-:W-:Y:S05]  /*ada0*/  BRA `(.L_x_6561) ;  /* 0x00000008006c7947 */ /* 0x000fea0003800000 */
.L_x_6569:
        /* <DEDUP_REMOVED lines=27> */
.L_x_6572:
[----:B------:R-:W2:Y:S02]  /*af60*/  LDG.E.U8 R4, desc[UR36][R4.64] ;  /* 0x0000002404047981 */ /* 0x000ea4000c1e1100 */
        /* <DEDUP_REMOVED lines=12> */
[----:B------:R3:W4:Y:S02]  /*b030*/  F2F.F64.F32 R22, R0 ;  /* 0x0000000000167310 */ /* 0x0007240000201800 */
[----:B---34-:R-:W-:Y:S05]  /*b040*/  BRA `(.L_x_6561) ;  /* 0x0000000400c47947 */ /* 0x018fea0003800000 */
.L_x_6571:
[----:B------:R-:W2:Y:S02]  /*b050*/  LDG.E.U16 R0, desc[UR36][R4.64] ;  /* 0x0000002404007981 */ /* 0x000ea4000c1e1500 */
[----:B--2---:R-:W-:-:S04]  /*b060*/  IMAD.U32 R0, R0, 0x10000, RZ ;  /* 0x0001000000007824 */ /* 0x004fc800078e00ff */
[----:B------:R-:W-:-:S04]  /*b070*/  FMUL.FTZ R0, R0, 1 ;  /* 0x3f80000000007820 */ /* 0x000fc80000410000 */
[----:B------:R3:W4:Y:S02]  /*b080*/  F2F.F64.F32 R22, R0 ;  /* 0x0000000000167310 */ /* 0x0007240000201800 */
[----:B---34-:R-:W-:Y:S05]  /*b090*/  BRA `(.L_x_6561) ;  /* 0x0000000400b07947 */ /* 0x018fea0003800000 */
.L_x_6568:
        /* <DEDUP_REMOVED lines=11> */
.L_x_6575:
        /* <DEDUP_REMOVED lines=21> */
.L_x_6577:
[----:B------:R-:W-:Y:S05]  /*b2a0*/  BSYNC.RECONVERGENT B0 ;  /* 0x0000000000007941 */ /* 0x000fea0003800200 */
.L_x_6576:
[----:B------:R-:W-:Y:S01]  /*b2b0*/  IMAD.SHL.U32 R0, R0, 0x100000, RZ ;  /* 0x0010000000007824 */ /* 0x000fe200078e00ff */
[----:B------:R-:W-:-:S04]  /*b2c0*/  LEA R3, R3, 0x3b800000, 0x17 ;  /* 0x3b80000003037811 */ /* 0x000fc800078eb8ff */
[----:B------:R-:W-:-:S05]  /*b2d0*/  LOP3.LUT R0, R3, R0, R7, 0xfe, !PT ;  /* 0x0000000003007212 */ /* 0x000fca00078efe07 */
[----:B------:R-:W-:-:S04]  /*b2e0*/  FMUL.FTZ R0, R0, 1 ;  /* 0x3f80000000007820 */ /* 0x000fc80000410000 */
[----:B------:R2:W3:Y:S02]  /*b2f0*/  F2F.F64.F32 R22, R0 ;  /* 0x0000000000167310 */ /* 0x0004e40000201800 */
[----:B--23--:R-:W-:Y:S05]  /*b300*/  BRA `(.L_x_6561) ;  /* 0x0000000400147947 */ /* 0x00cfea0003800000 */
.L_x_6574:
        /* <DEDUP_REMOVED lines=21> */
.L_x_6579:
[----:B------:R-:W-:Y:S05]  /*b460*/  BSYNC.RECONVERGENT B0 ;  /* 0x0000000000007941 */ /* 0x000fea0003800200 */
.L_x_6578:
[----:B------:R-:W-:Y:S02]  /*b470*/  SHF.L.U32 R0, R0, 0x15, RZ ;  /* 0x0000001500007819 */ /* 0x000fe400000006ff */
[----:B------:R-:W-:-:S04]  /*b480*/  LEA R3, R3, 0x37800000, 0x17 ;  /* 0x3780000003037811 */ /* 0x000fc800078eb8ff */
[----:B------:R-:W-:-:S05]  /*b490*/  LOP3.LUT R0, R3, R0, R7, 0xfe, !PT ;  /* 0x0000000003007212 */ /* 0x000fca00078efe07 */
[----:B------:R-:W-:-:S04]  /*b4a0*/  FMUL.FTZ R0, R0, 1 ;  /* 0x3f80000000007820 */ /* 0x000fc80000410000 */
[----:B------:R2:W3:Y:S02]  /*b4b0*/  F2F.F64.F32 R22, R0 ;  /* 0x0000000000167310 */ /* 0x0004e40000201800 */
[----:B--23--:R-:W-:Y:S05]  /*b4c0*/  BRA `(.L_x_6561) ;  /* 0x0000000000a47947 */ /* 0x00cfea0003800000 */
.L_x_6573:
        /* <DEDUP_REMOVED lines=18> */
.L_x_6560:
        /* <DEDUP_REMOVED lines=16> */
.L_x_6582:
[----:B------:R-:W-:Y:S01]  /*b6f0*/  CS2R R22, SRZ ;  /* 0x0000000000167805 */ /* 0x000fe2000001ff00 */
[----:B------:R-:W-:Y:S06]  /*b700*/  BRA `(.L_x_6561) ;  /* 0x0000000000147947 */ /* 0x000fec0003800000 */
.L_x_6581:
[----:B------:R-:W2:Y:S02]  /*b710*/  LDG.E.64 R22, desc[UR36][R4.64] ;  /* 0x0000002404167981 */ /* 0x000ea4000c1e1b00 */
[----:B--2---:R-:W2:Y:S02]  /*b720*/  I2F.F64.U64 R22, R22 ;  /* 0x0000001600167312 */ /* 0x004ea40000301800 */
[----:B--2---:R-:W-:Y:S05]  /*b730*/  BRA `(.L_x_6561) ;  /* 0x0000000000087947 */ /* 0x004fea0003800000 */
.L_x_6580:
[----:B------:R-:W2:Y:S02]  /*b740*/  LDG.E R4, desc[UR36][R4.64] ;  /* 0x0000002404047981 */ /* 0x000ea4000c1e1900 */
[----:B--2---:R0:W1:Y:S02]  /*b750*/  I2F.F64.U32 R22, R4 ;  /* 0x0000000400167312 */ /* 0x0040640000201800 */
.L_x_6561:
[----:B------:R-:W-:Y:S05]  /*b760*/  BSYNC.RECONVERGENT B7 ;  /* 0x0000000000077941 */ /* 0x000fea0003800200 */
.L_x_6555:
[C---:B-1---5:R-:W-:Y:S01]  /*b770*/  FSETP.GEU.FTZ.AND P1, PT, R23.reuse, 1.7916666269302368164, PT ;  /* 0x3fe555551700780b */ /* 0x062fe20003f3e000 */
[----:B------:R-:W-:Y:S01]  /*b780*/  BSSY.RECONVERGENT B0, `(.L_x_6583) ;  /* 0x000014a000007945 */ /* 0x000fe20003800200 */
[----:B------:R-:W-:-:S13]  /*b790*/  FSETP.GT.FTZ.AND P0, PT, R23, -1.6999999284744262695, PT ;  /* 0xbfd999991700780b */ /* 0x000fda0003f14000 */
[----:B------:R-:W-:Y:S05]  /*b7a0*/  @P0 BRA !P1, `(.L_x_6584) ;  /* 0x0000000c00100947 */ /* 0x000fea0004800000 */
[----:B------:R-:W1:Y:S02]  /*b7b0*/  DADD R22, R22, 1 ;  /* 0x3ff0000016167429 */ /* 0x000e640000000000 */
[----:B-1----:R-:W-:Y:S01]  /*b7c0*/  ISETP.GT.AND P0, PT, R23, 0xfffff, PT ;  /* 0x000fffff1700780c */ /* 0x002fe20003f04270 */
[----:B--23--:R-:W-:Y:S01]  /*b7d0*/  IMAD.MOV.U32 R5, RZ, RZ, R23 ;  /* 0x000000ffff057224 */ /* 0x00cfe200078e0017 */
[----:B0-----:R-:W-:-:S15]  /*b7e0*/  MOV R4, R22 ;  /* 0x0000001600047202 */ /* 0x001fde0000000f00 */
[----:B------:R-:W-:-:S15]  /*b7f0*/  NOP ;  /* 0x0000000000007918 */ /* 0x000fde0000000000 */
[----:B------:R-:W-:-:S15]  /*b800*/  NOP ;  /* 0x0000000000007918 */ /* 0x000fde0000000000 */
[----:B------:R-:W-:-:S15]  /*b810*/  NOP ;  /* 0x0000000000007918 */ /* 0x000fde0000000000 */
[----:B------:R-:W0:Y:S02]  /*b820*/  @!P0 DMUL R4, R4, 1.80143985094819840000e+16 ;  /* 0x4350000004048828 */ /* 0x000e240000000000 */
[----:B0-----:R-:W-:Y:S02]  /*b830*/  @!P0 IMAD.MOV.U32 R23, RZ, RZ, R5 ;  /* 0x000000ffff178224 */ /* 0x001fe400078e0005 */
[----:B------:R-:W-:-:S03]  /*b840*/  @!P0 IMAD.MOV.U32 R22, RZ, RZ, R4 ;  /* 0x000000ffff168224 */ /* 0x000fc600078e0004 */
[----:B------:R-:W-:-:S04]  /*b850*/  IADD3 R0, PT, PT, R23, -0x1, RZ ;  /* 0xffffffff17007810 */ /* 0x000fc80007ffe0ff */
[----:B------:R-:W-:Y:S02]  /*b860*/  ISETP.GE.U32.AND P1, PT, R0, 0x7fefffff, PT ;  /* 0x7fefffff0000780c */ /* 0x000fe40003f26070 */
[----:B------:R-:W-:Y:S01]  /*b870*/  MOV R0, 0xfffffc01 ;  /* 0xfffffc0100007802 */ /* 0x000fe20000000f00 */
        /* <DEDUP_REMOVED lines=183> */
.L_x_6584:
[----:B------:R-:W1:Y:S01]  /*c3f0*/  DADD R6, R22, 2 ;  /* 0x4000000016067429 */ /* 0x000e620000000000 */
[----:B0-23--:R-:W-:Y:S01]  /*c400*/  IMAD.MOV.U32 R4, RZ, RZ, 0x1 ;  /* 0x00000001ff047424 */ /* 0x00dfe200078e00ff */
        /* <DEDUP_REMOVED lines=47> */
[----:B------:R-:W-:-:S07]  /*c700*/  MOV R0, 0xc720 ;  /* 0x0000c72000007802 */ /* 0x000fce0000000f00 */
[----:B------:R-:W-:Y:S05]  /*c710*/  CALL.REL.NOINC `($__internal_12_$__cuda_sm20_div_rn_f64_full) ;  /* 0x0000006000a87944 */ /* 0x000fea0003c00000 */
[----:B------:R-:W-:Y:S01]  /*c720*/  IMAD.MOV.U32 R4, RZ, RZ, R12 ;  /* 0x000000ffff047224 */ /* 0x000fe200078e000c */
[----:B------:R-:W-:-:S07]  /*c730*/  MOV R5, R13 ;  /* 0x0000000d00057202 */ /* 0x000fce0000000f00 */
.L_x_6587:
[----:B------:R-:W-:Y:S05]  /*c740*/  BSYNC.RECONVERGENT B1 ;  /* 0x0000000000017941 */ /* 0x000fea0003800200 */
.L_x_6586:
        /* <DEDUP_REMOVED lines=77> */
.L_x_6585:
[----:B------:R-:W-:Y:S05]  /*cc20*/  BSYNC.RECONVERGENT B0 ;  /* 0x0000000000007941 */ /* 0x000fea0003800200 */
.L_x_6583:
[----:B------:R-:W2:Y:S01]  /*cc30*/  LDCU.64 UR6, c[0x0][0x580] ;  /* 0x0000b000ff0677ac */ /* 0x000ea20008000a00 */
[----:B------:R-:W-:-:S04]  /*cc40*/  UPRMT UR4, UR42, 0x9910, URZ ;  /* 0x000099102a047896 */ /* 0x000fc800080000ff */
[----:B------:R-:W-:Y:S01]  /*cc50*/  UISETP.GT.AND UP0, UPT, UR4, 0x9, UPT ;  /* 0x000000090400788c */ /* 0x000fe2000bf04270 */
[----:B--2---:R-:W-:-:S04]  /*cc60*/  IADD3 R2, P0, PT, R2, UR6, RZ ;  /* 0x0000000602027c10 */ /* 0x004fc8000ff1e0ff */
        /* <DEDUP_REMOVED lines=13> */
.L_x_6591:
[----:B-1----:R-:W1:Y:S02]  /*cd40*/  F2I.S64.F64.TRUNC R8, R8 ;  /* 0x0000000800087311 */ /* 0x002e64000030d900 */
[----:B-1----:R-:W-:-:S05]  /*cd50*/  IMAD.MOV.U32 R5, RZ, RZ, R8 ;  /* 0x000000ffff057224 */ /* 0x002fca00078e0008 */
[----:B------:R1:W-:Y:S01]  /*cd60*/  STG.E.U8 desc[UR36][R2.64], R5 ;  /* 0x0000000502007986 */ /* 0x0003e2000c101124 */
[----:B------:R-:W-:Y:S05]  /*cd70*/  BRA `(.L_x_6593) ;  /* 0x0000001000807947 */ /* 0x000fea0003800000 */
.L_x_6590:
        /* <DEDUP_REMOVED lines=9> */
.L_x_6595:
[----:B-1----:R-:W1:Y:S02]  /*ce10*/  F2I.F64.TRUNC R9, R8 ;  /* 0x0000000800097311 */ /* 0x002e64000030d100 */
[----:B-1----:R3:W-:Y:S01]  /*ce20*/  STG.E desc[UR36][R2.64], R9 ;  /* 0x0000000902007986 */ /* 0x0027e2000c101924 */
[----:B------:R-:W-:Y:S05]  /*ce30*/  BRA `(.L_x_6593) ;  /* 0x0000001000507947 */ /* 0x000fea0003800000 */
.L_x_6594:
[----:B-1----:R-:W1:Y:S02]  /*ce40*/  F2I.F64.TRUNC R9, R8 ;  /* 0x0000000800097311 */ /* 0x002e64000030d100 */
[----:B-1----:R1:W-:Y:S01]  /*ce50*/  STG.E.U16 desc[UR36][R2.64], R9 ;  /* 0x0000000902007986 */ /* 0x0023e2000c101524 */
[----:B------:R-:W-:Y:S05]  /*ce60*/  BRA `(.L_x_6593) ;  /* 0x0000001000447947 */ /* 0x000fea0003800000 */
.L_x_6589:
        /* <DEDUP_REMOVED lines=17> */
.L_x_6597:
        /* <DEDUP_REMOVED lines=12> */
.L_x_6596:
        /* <DEDUP_REMOVED lines=18> */
.L_x_6599:
        /* <DEDUP_REMOVED lines=13> */
.L_x_6598:
[----:B-1----:R1:W-:Y:S01]  /*d230*/  STG.E.64 desc[UR36][R2.64], R8 ;  /* 0x0000000802007986 */ /* 0x0023e2000c101b24 */
[----:B------:R-:W-:Y:S05]  /*d240*/  BRA `(.L_x_6593) ;  /* 0x0000000c004c7947 */ /* 0x000fea0003800000 */
.L_x_6588:
        /* <DEDUP_REMOVED lines=13> */
.L_x_6603:
        /* <DEDUP_REMOVED lines=26> */
.L_x_6606:
[----:B------:R-:W-:-:S04]  /*d4c0*/  SHF.R.U32.HI R5, RZ, 0x18, R5 ;  /* 0x00000018ff057819 */ /* 0x000fc80000011605 */
[----:B------:R-:W-:-:S07]  /*d4d0*/  LOP3.LUT R0, R0, 0x80, R5, 0xf8, !PT ;  /* 0x0000008000007812 */ /* 0x000fce00078ef805 */
.L_x_6605:
[----:B------:R-:W-:Y:S05]  /*d4e0*/  BSYNC.RECONVERGENT B0 ;  /* 0x0000000000007941 */ /* 0x000fea0003800200 */
.L_x_6604:
[----:B------:R1:W-:Y:S01]  /*d4f0*/  STG.E.U8 desc[UR36][R2.64], R0 ;  /* 0x0000000002007986 */ /* 0x0003e2000c101124 */
[----:B------:R-:W-:Y:S05]  /*d500*/  BRA `(.L_x_6593) ;  /* 0x00000008009c7947 */ /* 0x000fea0003800000 */
.L_x_6602:
        /* <DEDUP_REMOVED lines=26> */
.L_x_6609:
[----:B------:R-:W-:-:S04]  /*d6b0*/  SHF.R.U32.HI R5, RZ, 0x18, R5 ;  /* 0x00000018ff057819 */ /* 0x000fc80000011605 */
[----:B------:R-:W-:-:S07]  /*d6c0*/  LOP3.LUT R0, R0, 0x80, R5, 0xf8, !PT ;  /* 0x0000008000007812 */ /* 0x000fce00078ef805 */
.L_x_6608:
[----:B------:R-:W-:Y:S05]  /*d6d0*/  BSYNC.RECONVERGENT B0 ;  /* 0x0000000000007941 */ /* 0x000fea0003800200 */
.L_x_6607:
[----:B------:R1:W-:Y:S01]  /*d6e0*/  STG.E.U8 desc[UR36][R2.64], R0 ;  /* 0x0000000002007986 */ /* 0x0003e2000c101124 */
[----:B------:R-:W-:Y:S05]  /*d6f0*/  BRA `(.L_x_6593) ;  /* 0x0000000800207947 */ /* 0x000fea0003800000 */
.L_x_6601:
        /* <DEDUP_REMOVED lines=30> */
.L_x_6611:
[----:B-1----:R-:W1:Y:S02]  /*d8e0*/  F2I.U64.F64.TRUNC R8, R8 ;  /* 0x0000000800087311 */ /* 0x002e64000030d800 */
[----:B-1----:R1:W-:Y:S01]  /*d8f0*/  STG.E.64 desc[UR36][R2.64], R8 ;  /* 0x0000000802007986 */ /* 0x0023e2000c101b24 */
[----:B------:R-:W-:Y:S05]  /*d900*/  BRA `(.L_x_6593) ;  /* 0x00000004009c7947 */ /* 0x000fea0003800000 */
.L_x_6610:
[----:B-1----:R-:W1:Y:S02]  /*d910*/  F2I.U32.F64.TRUNC R9, R8 ;  /* 0x0000000800097311 */ /* 0x002e64000030d000 */
[----:B-1----:R1:W-:Y:S01]  /*d920*/  STG.E desc[UR36][R2.64], R9 ;  /* 0x0000000902007986 */ /* 0x0023e2000c101924 */
[----:B------:R-:W-:Y:S05]  /*d930*/  BRA `(.L_x_6593) ;  /* 0x0000000400907947 */ /* 0x000fea0003800000 */
.L_x_6600:
        /* <DEDUP_REMOVED lines=10> */
.L_x_6613:
[----:B0-----:R-:W-:-:S05]  /*d9e0*/  CS2R R10, SRZ ;  /* 0x00000000000a7805 */ /* 0x001fca000001ff00 */
[----:B-1----:R0:W-:Y:S01]  /*d9f0*/  STG.E.128 desc[UR36][R2.64], R8 ;  /* 0x0000000802007986 */ /* 0x0021e2000c101d24 */
[----:B------:R-:W-:Y:S05]  /*da00*/  BRA `(.L_x_6593) ;  /* 0x00000004005c7947 */ /* 0x000fea0003800000 */
.L_x_6612:
[----:B------:R-:W-:-:S09]  /*da10*/  UISETP.NE.AND UP0, UPT, UR4, 0xf, UPT ;  /* 0x0000000f0400788c */ /* 0x000fd2000bf05270 */
[----:B------:R-:W-:Y:S05]  /*da20*/  BRA.U !UP0, `(.L_x_6614) ;  /* 0x0000000508287547 */ /* 0x000fea000b800000 */
[----:B------:R-:W-:-:S09]  /*da30*/  UISETP.NE.AND UP0, UPT, UR4, 0x17, UPT ;  /* 0x000000170400788c */ /* 0x000fd2000bf05270 */
[----:B------:R-:W-:Y:S05]  /*da40*/  BRA.U !UP0, `(.L_x_6615) ;  /* 0x0000000108b07547 */ /* 0x000fea000b800000 */
[----:B------:R-:W-:-:S09]  /*da50*/  UISETP.NE.AND UP0, UPT, UR4, 0x18, UPT ;  /* 0x000000180400788c */ /* 0x000fd2000bf05270 */
[----:B------:R-:W-:Y:S05]  /*da60*/  BRA.U !UP0, `(.L_x_6616) ;  /* 0x0000000108447547 */ /* 0x000fea000b800000 */
.L_x_6592:
[----:B------:R-:W-:Y:S01]  /*da70*/  MOV R0, 0x0 ;  /* 0x0000000000007802 */ /* 0x000fe20000000f00 */
[----:B------:R-:W2:Y:S01]  /*da80*/  LDCU.64 UR4, c[0x4][0x148] ;  /* 0x01002900ff0477ac */ /* 0x000ea20008000a00 */
[----:B------:R-:W-:Y:S02]  /*da90*/  HFMA2 R12, -RZ, RZ, 0, 5.9604644775390625e-08 ;  /* 0x00000001ff0c7431 */ /* 0x000fe400000001ff */
[----:B-1----:R-:W-:Y:S01]  /*daa0*/  IMAD.MOV.U32 R8, RZ, RZ, 0x65 ;  /* 0x00000065ff087424 */ /* 0x002fe200078e00ff */
[----:B------:R1:W3:Y:S01]  /*dab0*/  LDC.64 R2, c[0x4][R0] ;  /* 0x0100000000027b82 */ /* 0x0002e20000000a00 */
[----:B------:R-:W4:Y:S01]  /*dac0*/  LDCU.64 UR6, c[0x4][0x150] ;  /* 0x01002a00ff0677ac */ /* 0x000f220008000a00 */
[----:B------:R-:W-:Y:S01]  /*dad0*/  IMAD.MOV.U32 R13, RZ, RZ, RZ ;  /* 0x000000ffff0d7224 */ /* 0x000fe200078e00ff */
[----:B------:R-:W0:Y:S01]  /*dae0*/  LDCU.64 UR8, c[0x4][0x10] ;  /* 0x01000200ff0877ac */ /* 0x000e220008000a00 */
[----:B--2---:R-:W-:Y:S01]  /*daf0*/  IMAD.U32 R4, RZ, RZ, UR4 ;  /* 0x00000004ff047e24 */ /* 0x004fe2000f8e00ff */
[----:B------:R-:W-:Y:S01]  /*db00*/  MOV R5, UR5 ;  /* 0x0000000500057c02 */ /* 0x000fe20008000f00 */
[----:B----4-:R-:W-:-:S02]  /*db10*/  IMAD.U32 R6, RZ, RZ, UR6 ;  /* 0x00000006ff067e24 */ /* 0x010fc4000f8e00ff */
[----:B------:R-:W-:Y:S01]  /*db20*/  IMAD.U32 R7, RZ, RZ, UR7 ;  /* 0x00000007ff077e24 */ /* 0x000fe2000f8e00ff */
[----:B0-----:R-:W-:Y:S01]  /*db30*/  MOV R10, UR8 ;  /* 0x00000008000a7c02 */ /* 0x001fe20008000f00 */
[----:B-1----:R-:W-:-:S07]  /*db40*/  IMAD.U32 R11, RZ, RZ, UR9 ;  /* 0x00000009ff0b7e24 */ /* 0x002fce000f8e00ff */
[----:B------:R-:W-:-:S07]  /*db50*/  LEPC R20, `(.L_x_6617) ;  /* 0x000000001014794e */ /* 0x000fce0000000000 */
[----:B---3--:R-:W-:Y:S05]  /*db60*/  CALL.ABS.NOINC R2 ;  /* 0x0000000002007343 */ /* 0x008fea0003c00000 */
.L_x_6617:
[----:B------:R-:W-:Y:S05]  /*db70*/  BRA `(.L_x_6593) ;  /* 0x0000000400007947 */ /* 0x000fea0003800000 */
.L_x_6616:
        /* <DEDUP_REMOVED lines=21> */
.L_x_6619:
[----:B------:R-:W-:Y:S05]  /*dcd0*/  BSYNC.RECONVERGENT B0 ;  /* 0x0000000000007941 */ /* 0x000fea0003800200 */
.L_x_6618:
[----:B------:R-:W-:-:S05]  /*dce0*/  LOP3.LUT R5, R0, 0x80, R5, 0xf8, !PT ;  /* 0x0000008000057812 */ /* 0x000fca00078ef805 */
[----:B------:R1:W-:Y:S01]  /*dcf0*/  STG.E.U8 desc[UR36][R2.64], R5 ;  /* 0x0000000502007986 */ /* 0x0003e2000c101124 */
[----:B------:R-:W-:Y:S05]  /*dd00*/  BRA `(.L_x_6593) ;  /* 0x00000000009c7947 */ /* 0x000fea0003800000 */
.L_x_6615:
        /* <DEDUP_REMOVED lines=20> */
.L_x_6621:
[----:B------:R-:W-:Y:S02]  /*de50*/  ISETP.GT.U32.AND P0, PT, R4, 0x7f800000, PT ;  /* 0x7f8000000400780c */ /* 0x000fe40003f04070 */
[----:B------:R-:W-:-:S04]  /*de60*/  MOV R0, 0x7f ;  /* 0x0000007f00007802 */ /* 0x000fc80000000f00 */
[----:B------:R-:W-:-:S07]  /*de70*/  SEL R0, R0, 0x7c, P0 ;  /* 0x0000007c00007807 */ /* 0x000fce0000000000 */
.L_x_6622:
[----:B------:R-:W-:Y:S05]  /*de80*/  BSYNC.RECONVERGENT B0 ;  /* 0x0000000000007941 */ /* 0x000fea0003800200 */
.L_x_6620:
[----:B------:R-:W-:-:S04]  /*de90*/  SHF.R.U32.HI R5, RZ, 0x18, R5 ;  /* 0x00000018ff057819 */ /* 0x000fc80000011605 */
[----:B------:R-:W-:-:S05]  /*dea0*/  LOP3.LUT R5, R0, 0x80, R5, 0xf8, !PT ;  /* 0x0000008000057812 */ /* 0x000fca00078ef805 */
[----:B------:R1:W-:Y:S01]  /*deb0*/  STG.E.U8 desc[UR36][R2.64], R5 ;  /* 0x0000000502007986 */ /* 0x0003e2000c101124 */
[----:B------:R-:W-:Y:S05]  /*dec0*/  BRA `(.L_x_6593) ;  /* 0x00000000002c7947 */ /* 0x000fea0003800000 */
.L_x_6614:
        /* <DEDUP_REMOVED lines=11> */
.L_x_6593:
[----:B------:R-:W-:-:S07]  /*df80*/  VIADD R17, R17, 0x80 ;  /* 0x0000008011117836 */ /* 0x000fce0000000000 */
.L_x_6553:
[----:B------:R-:W-:Y:S05]  /*df90*/  BSYNC.RECONVERGENT B6 ;  /* 0x0000000000067941 */ /* 0x000fea0003800200 */
.L_x_6552:
        /* <DEDUP_REMOVED lines=306> */
.L_x_6623:
[----:B------:R-:W2:Y:S01]  /*f2c0*/  LDCU.128 UR8, c[0x0][0x580] ;  /* 0x0000b000ff0877ac */ /* 0x000ea20008000c00 */
[----:B------:R-:W-:Y:S01]  /*f2d0*/  BSSY.RECONVERGENT B6, `(.L_x_6624) ;  /* 0x00000ee000067945 */ /* 0x000fe20003800200 */
[----:B------:R-:W-:-:S04]  /*f2e0*/  UPRMT UR4, UR41, 0x9910, URZ ;  /* 0x0000991029047896 */ /* 0x000fc800080000ff */
[----:B------:R-:W-:Y:S01]  /*f2f0*/  UISETP.GT.AND UP0, UPT, UR4, 0x9, UPT ;  /* 0x000000090400788c */ /* 0x000fe2000bf04270 */
[----:B--234-:R-:W-:Y:S02]  /*f300*/  IADD3 R2, P1, PT, R0, UR10, RZ ;  /* 0x0000000a00027c10 */ /* 0x01cfe4000ff3e0ff */
        /* <DEDUP_REMOVED lines=15> */
.L_x_6628:
[----:B------:R-:W2:Y:S02]  /*f400*/  LDG.E.U8 R2, desc[UR36][R2.64] ;  /* 0x0000002402027981 */ /* 0x000ea4000c1e1100 */
[----:B--2---:R4:W0:Y:S02]  /*f410*/  I2F.F64.U16 R22, R2 ;  /* 0x0000000200167312 */ /* 0x0048240000101800 */
[----:B0---4-:R-:W-:Y:S05]  /*f420*/  BRA `(.L_x_6630) ;  /* 0x0000000c00607947 */ /* 0x011fea0003800000 */
.L_x_6627:
        /* <DEDUP_REMOVED lines=9> */
.L_x_6632:
[----:B------:R-:W2:Y:S02]  /*f4c0*/  LDG.E R2, desc[UR36][R2.64] ;  /* 0x0000002402027981 */ /* 0x000ea4000c1e1900 */
[----:B--2---:R4:W0:Y:S02]  /*f4d0*/  I2F.F64 R22, R2 ;  /* 0x0000000200167312 */ /* 0x0048240000201c00 */
[----:B0---4-:R-:W-:Y:S05]  /*f4e0*/  BRA `(.L_x_6630) ;  /* 0x0000000c00307947 */ /* 0x011fea0003800000 */
.L_x_6631:
[----:B------:R-:W2:Y:S02]  /*f4f0*/  LDG.E.U16 R2, desc[UR36][R2.64] ;  /* 0x0000002402027981 */ /* 0x000ea4000c1e1500 */
[----:B--2---:R4:W0:Y:S02]  /*f500*/  I2F.F64.S16 R22, R2 ;  /* 0x0000000200167312 */ /* 0x0048240000101c00 */
[----:B0---4-:R-:W-:Y:S05]  /*f510*/  BRA `(.L_x_6630) ;  /* 0x0000000c00247947 */ /* 0x011fea0003800000 */
.L_x_6626:
        /* <DEDUP_REMOVED lines=10> */
.L_x_6634:
[----:B------:R-:W2:Y:S02]  /*f5c0*/  LDG.E.U16 R0, desc[UR36][R2.64] ;  /* 0x0000002402007981 */ /* 0x000ea4000c1e1500 */
[----:B--2---:R-:W-:-:S05]  /*f5d0*/  HADD2.F32 R0, -RZ, R0.H0_H0 ;  /* 0x20000000ff007230 */ /* 0x004fca0000004100 */
[----:B------:R-:W-:-:S04]  /*f5e0*/  FMUL.FTZ R0, R0, 1 ;  /* 0x3f80000000007820 */ /* 0x000fc80000410000 */
[----:B------:R4:W0:Y:S02]  /*f5f0*/  F2F.F64.F32 R22, R0 ;  /* 0x0000000000167310 */ /* 0x0008240000201800 */
[----:B0---4-:R-:W-:Y:S05]  /*f600*/  BRA `(.L_x_6630) ;  /* 0x0000000800e87947 */ /* 0x011fea0003800000 */
.L_x_6633:
        /* <DEDUP_REMOVED lines=10> */
.L_x_6636:
[----:B------:R-:W2:Y:S02]  /*f6b0*/  LDG.E.U16 R2, desc[UR36][R2.64] ;  /* 0x0000002402027981 */ /* 0x000ea4000c1e1500 */
[----:B--2---:R-:W-:-:S05]  /*f6c0*/  HADD2.F32 R0, -RZ, R2.H0_H0 ;  /* 0x20000002ff007230 */ /* 0x004fca0000004100 */
[----:B------:R-:W-:-:S04]  /*f6d0*/  FMUL.FTZ R0, R0, 1 ;  /* 0x3f80000000007820 */ /* 0x000fc80000410000 */
[----:B------:R3:W4:Y:S02]  /*f6e0*/  F2F.F64.F32 R22, R0 ;  /* 0x0000000000167310 */ /* 0x0007240000201800 */
[----:B---34-:R-:W-:Y:S05]  /*f6f0*/  BRA `(.L_x_6630) ;  /* 0x0000000800ac7947 */ /* 0x018fea0003800000 */
.L_x_6635:
[----:B------:R3:W5:Y:S01]  /*f700*/  LDG.E.64 R22, desc[UR36][R2.64] ;  /* 0x0000002402167981 */ /* 0x000762000c1e1b00 */
[----:B------:R-:W-:Y:S05]  /*f710*/  BRA `(.L_x_6630) ;  /* 0x0000000800a47947 */ /* 0x000fea0003800000 */
.L_x_6625:
        /* <DEDUP_REMOVED lines=13> */
.L_x_6639:
[----:B------:R2:W5:Y:S01]  /*f7f0*/  LDG.E.64 R22, desc[UR36][R2.64] ;  /* 0x0000002402167981 */ /* 0x000562000c1e1b00 */
[----:B------:R-:W-:Y:S05]  /*f800*/  BRA `(.L_x_6630) ;  /* 0x0000000800687947 */ /* 0x000fea0003800000 */
.L_x_6638:
        /* <DEDUP_REMOVED lines=27> */
.L_x_6641:
        /* <DEDUP_REMOVED lines=14> */
.L_x_6640:
[----:B------:R-:W2:Y:S02]  /*faa0*/  LDG.E.U16 R0, desc[UR36][R2.64] ;  /* 0x0000002402007981 */ /* 0x000ea4000c1e1500 */
[----:B--2---:R-:W-:-:S05]  /*fab0*/  SHF.L.U32 R0, R0, 0x10, RZ ;  /* 0x0000001000007819 */ /* 0x004fca00000006ff */
[----:B------:R-:W-:-:S04]  /*fac0*/  FMUL.FTZ R0, R0, 1 ;  /* 0x3f80000000007820 */ /* 0x000fc80000410000 */
[----:B------:R3:W4:Y:S02]  /*fad0*/  F2F.F64.F32 R22, R0 ;  /* 0x0000000000167310 */ /* 0x0007240000201800 */
[----:B---34-:R-:W-:Y:S05]  /*fae0*/  BRA `(.L_x_6630) ;  /* 0x0000000400b07947 */ /* 0x018fea0003800000 */
.L_x_6637:
        /* <DEDUP_REMOVED lines=11> */
.L_x_6644:
        /* <DEDUP_REMOVED lines=21> */
.L_x_6646:
[----:B------:R-:W-:Y:S05]  /*fcf0*/  BSYNC.RECONVERGENT B0 ;  /* 0x0000000000007941 */ /* 0x000fea0003800200 */
.L_x_6645:
[----:B------:R-:W-:Y:S01]  /*fd00*/  IMAD.SHL.U32 R0, R0, 0x100000, RZ ;  /* 0x0010000000007824 */ /* 0x000fe200078e00ff */
[----:B------:R-:W-:-:S04]  /*fd10*/  LEA R2, R2, 0x3b800000, 0x17 ;  /* 0x3b80000002027811 */ /* 0x000fc800078eb8ff */
[----:B------:R-:W-:-:S05]  /*fd20*/  LOP3.LUT R0, R2, R0, R7, 0xfe, !PT ;  /* 0x0000000002007212 */ /* 0x000fca00078efe07 */
[----:B------:R-:W-:-:S04]  /*fd30*/  FMUL.FTZ R0, R0, 1 ;  /* 0x3f80000000007820 */ /* 0x000fc80000410000 */
[----:B------:R2:W3:Y:S02]  /*fd40*/  F2F.F64.F32 R22, R0 ;  /* 0x0000000000167310 */ /* 0x0004e40000201800 */
[----:B--23--:R-:W-:Y:S05]  /*fd50*/  BRA `(.L_x_6630) ;  /* 0x0000000400147947 */ /* 0x00cfea0003800000 */
.L_x_6643:
        /* <DEDUP_REMOVED lines=21> */
.L_x_6648:
[----:B------:R-:W-:Y:S05]  /*feb0*/  BSYNC.RECONVERGENT B0 ;  /* 0x0000000000007941 */ /* 0x000fea0003800200 */
.L_x_6647:
[----:B------:R-:W-:Y:S02]  /*fec0*/  SHF.L.U32 R0, R0, 0x15, RZ ;  /* 0x0000001500007819 */ /* 0x000fe400000006ff */
[----:B------:R-:W-:-:S04]  /*fed0*/  LEA R2, R2, 0x37800000, 0x17 ;  /* 0x3780000002027811 */ /* 0x000fc800078eb8ff */
[----:B------:R-:W-:-:S05]  /*fee0*/  LOP3.LUT R0, R2, R0, R7, 0xfe, !PT ;  /* 0x0000000002007212 */ /* 0x000fca00078efe07 */
[----:B------:R-:W-:-:S04]  /*fef0*/  FMUL.FTZ R0, R0, 1 ;  /* 0x3f80000000007820 */ /* 0x000fc80000410000 */
[----:B------:R2:W3:Y:S02]  /*ff00*/  F2F.F64.F32 R22, R0 ;  /* 0x0000000000167310 */ /* 0x0004e40000201800 */
[----:B--23--:R-:W-:Y:S05]  /*ff10*/  BRA `(.L_x_6630) ;  /* 0x0000000000a47947 */ /* 0x00cfea0003800000 */
.L_x_6642:
        /* <DEDUP_REMOVED lines=18> */
.L_x_6629:
        /* <DEDUP_REMOVED lines=16> */
.L_x_6651:
[----:B------:R-:W-:Y:S01]  /*10140*/  CS2R R22, SRZ ;  /* 0x0000000000167805 */ /* 0x000fe2000001ff00 */
[----:B------:R-:W-:Y:S06]  /*10150*/  BRA `(.L_x_6630) ;  /* 0x0000000000147947 */ /* 0x000fec0003800000 */
.L_x_6650:
[----:B------:R-:W2:Y:S02]  /*10160*/  LDG.E.64 R22, desc[UR36][R2.64] ;  /* 0x0000002402167981 */ /* 0x000ea4000c1e1b00 */
[----:B--2---:R-:W2:Y:S02]  /*10170*/  I2F.F64.U64 R22, R22 ;  /* 0x0000001600167312 */ /* 0x004ea40000301800 */
[----:B--2---:R-:W-:Y:S05]  /*10180*/  BRA `(.L_x_6630) ;  /* 0x0000000000087947 */ /* 0x004fea0003800000 */
.L_x_6649:
[----:B------:R-:W2:Y:S02]  /*10190*/  LDG.E R2, desc[UR36][R2.64] ;  /* 0x0000002402027981 */ /* 0x000ea4000c1e1900 */
[----:B--2---:R0:W1:Y:S02]  /*101a0*/  I2F.F64.U32 R22, R2 ;  /* 0x0000000200167312 */ /* 0x0040640000201800 */
.L_x_6630:
[----:B------:R-:W-:Y:S05]  /*101b0*/  BSYNC.RECONVERGENT B6 ;  /* 0x0000000000067941 */ /* 0x000fea0003800200 */
.L_x_6624:
[C---:B-1---5:R-:W-:Y:S01]  /*101c0*/  FSETP.GEU.FTZ.AND P1, PT, R23.reuse, 1.7916666269302368164, PT ;  /* 0x3fe555551700780b */ /* 0x062fe20003f3e000 */
[----:B------:R-:W-:Y:S01]  /*101d0*/  BSSY.RECONVERGENT B0, `(.L_x_6652) ;  /* 0x000014b000007945 */ /* 0x000fe20003800200 */
[----:B------:R-:W-:-:S13]  /*101e0*/  FSETP.GT.FTZ.AND P0, PT, R23, -1.6999999284744262695, PT ;  /* 0xbfd999991700780b */ /* 0x000fda0003f14000 */
[----:B------:R-:W-:Y:S05]  /*101f0*/  @P0 BRA !P1, `(.L_x_6653) ;  /* 0x0000000c000c0947 */ /* 0x000fea0004800000 */
[----:B------:R-:W1:Y:S02]  /*10200*/  DADD R22, R22, 1 ;  /* 0x3ff0000016167429 */ /* 0x000e640000000000 */
[----:B-1----:R-:W-:Y:S01]  /*10210*/  ISETP.GT.AND P0, PT, R23, 0xfffff, PT ;  /* 0x000fffff1700780c */ /* 0x002fe20003f04270 */
[----:B0-23--:R-:W-:Y:S01]  /*10220*/  IMAD.MOV.U32 R2, RZ, RZ, R22 ;  /* 0x000000ffff027224 */ /* 0x00dfe200078e0016 */
        /* <DEDUP_REMOVED lines=192> */
.L_x_6653:
        /* <DEDUP_REMOVED lines=50> */
[----:B------:R-:W-:Y:S02]  /*11150*/  MOV R5, R23 ;  /* 0x0000001700057202 */ /* 0x000fe40000000f00 */
[----:B------:R-:W-:-:S07]  /*11160*/  MOV R0, 0x11180 ;  /* 0x0001118000007802 */ /* 0x000fce0000000f00 */
[----:B------:R-:W-:Y:S05]  /*11170*/  CALL.REL.NOINC `($__internal_12_$__cuda_sm20_div_rn_f64_full) ;  /* 0x0000001800107944 */ /* 0x000fea0003c00000 */
[----:B------:R-:W-:Y:S01]  /*11180*/  IMAD.MOV.U32 R2, RZ, RZ, R12 ;  /* 0x000000ffff027224 */ /* 0x000fe200078e000c */
[----:B------:R-:W-:-:S07]  /*11190*/  MOV R3, R13 ;  /* 0x0000000d00037202 */ /* 0x000fce0000000f00 */
.L_x_6656:
[----:B------:R-:W-:Y:S05]  /*111a0*/  BSYNC.RECONVERGENT B1 ;  /* 0x0000000000017941 */ /* 0x000fea0003800200 */
.L_x_6655:
        /* <DEDUP_REMOVED lines=77> */
.L_x_6654:
[----:B------:R-:W-:Y:S05]  /*11680*/  BSYNC.RECONVERGENT B0 ;  /* 0x0000000000007941 */ /* 0x000fea0003800200 */
.L_x_6652:
        /* <DEDUP_REMOVED lines=14> */
.L_x_6660:
[----:B-1----:R-:W1:Y:S02]  /*11770*/  F2I.S64.F64.TRUNC R4, R4 ;  /* 0x0000000400047311 */ /* 0x002e64000030d900 */
[----:B-1----:R-:W-:-:S05]  /*11780*/  IMAD.MOV.U32 R3, RZ, RZ, R4 ;  /* 0x000000ffff037224 */ /* 0x002fca00078e0004 */
[----:B------:R-:W-:Y:S01]  /*11790*/  STG.E.U8 desc[UR36][R16.64], R3 ;  /* 0x0000000310007986 */ /* 0x000fe2000c101124 */
[----:B------:R-:W-:Y:S05]  /*117a0*/  EXIT ;  /* 0x000000000000794d */ /* 0x000fea0003800000 */
.L_x_6659:
        /* <DEDUP_REMOVED lines=9> */
.L_x_6663:
[----:B-1----:R-:W1:Y:S02]  /*11840*/  F2I.F64.TRUNC R5, R4 ;  /* 0x0000000400057311 */ /* 0x002e64000030d100 */
[----:B-1----:R-:W-:Y:S01]  /*11850*/  STG.E desc[UR36][R16.64], R5 ;  /* 0x0000000510007986 */ /* 0x002fe2000c101924 */
[----:B------:R-:W-:Y:S05]  /*11860*/  EXIT ;  /* 0x000000000000794d */ /* 0x000fea0003800000 */
.L_x_6662:
[----:B-1----:R-:W1:Y:S02]  /*11870*/  F2I.F64.TRUNC R5, R4 ;  /* 0x0000000400057311 */ /* 0x002e64000030d100 */
[----:B-1----:R-:W-:Y:S01]  /*11880*/  STG.E.U16 desc[UR36][R16.64], R5 ;  /* 0x0000000510007986 */ /* 0x002fe2000c101524 */
[----:B------:R-:W-:Y:S05]  /*11890*/  EXIT ;  /* 0x000000000000794d */ /* 0x000fea0003800000 */
.L_x_6658:
        /* <DEDUP_REMOVED lines=17> */
.L_x_6665:
        /* <DEDUP_REMOVED lines=12> */
.L_x_6664:
        /* <DEDUP_REMOVED lines=14> */
[----:B------:R-:W-:Y:S01]  /*11b50*/  MOV R3, RZ ;  /* 0x000000ff00037202 */ /* 0x000fe20000000f00 */
[----:B-1----:R-:W-:-:S05]  /*11b60*/  @!P0 FMUL R2, R2, 1.175494350822287508e-38 ;  /* 0x0080000002028820 */ /* 0x002fca0000400000 */
[----:B------:R-:W-:Y:S01]  /*11b70*/  STG.E.64 desc[UR36][R16.64], R2 ;  /* 0x0000000210007986 */ /* 0x000fe2000c101b24 */
[----:B------:R-:W-:Y:S05]  /*11b80*/  EXIT ;  /* 0x000000000000794d */ /* 0x000fea0003800000 */
.L_x_6667:
        /* <DEDUP_REMOVED lines=13> */
.L_x_6666:
[----:B-1----:R-:W-:Y:S01]  /*11c60*/  STG.E.64 desc[UR36][R16.64], R4 ;  /* 0x0000000410007986 */ /* 0x002fe2000c101b24 */
[----:B------:R-:W-:Y:S05]  /*11c70*/  EXIT ;  /* 0x000000000000794d */ /* 0x000fea0003800000 */
.L_x_6657:
        /* <DEDUP_REMOVED lines=13> */
.L_x_6671:
        /* <DEDUP_REMOVED lines=25> */
.L_x_6674:
[----:B------:R-:W-:-:S04]  /*11ee0*/  SHF.R.U32.HI R3, RZ, 0x18, R3 ;  /* 0x00000018ff037819 */ /* 0x000fc80000011603 */
[----:B------:R-:W-:-:S04]  /*11ef0*/  LOP3.LUT R0, R0, 0x80, R3, 0xf8, !PT ;  /* 0x0000008000007812 */ /* 0x000fc800078ef803 */
[----:B------:R-:W-:-:S07]  /*11f00*/  PRMT R8, R0, 0x7610, R8 ;  /* 0x0000761000087816 */ /* 0x000fce0000000008 */
.L_x_6673:
[----:B------:R-:W-:Y:S05]  /*11f10*/  BSYNC.RECONVERGENT B0 ;  /* 0x0000000000007941 */ /* 0x000fea0003800200 */
.L_x_6672:
[----:B------:R-:W-:Y:S01]  /*11f20*/  STG.E.U8 desc[UR36][R16.64], R8 ;  /* 0x0000000810007986 */ /* 0x000fe2000c101124 */
[----:B------:R-:W-:Y:S05]  /*11f30*/  EXIT ;  /* 0x000000000000794d */ /* 0x000fea0003800000 */
.L_x_6670:
        /* <DEDUP_REMOVED lines=25> */
.L_x_6677:
[----:B------:R-:W-:-:S04]  /*120d0*/  SHF.R.U32.HI R3, RZ, 0x18, R3 ;  /* 0x00000018ff037819 */ /* 0x000fc80000011603 */
[----:B------:R-:W-:-:S04]  /*120e0*/  LOP3.LUT R0, R0, 0x80, R3, 0xf8, !PT ;  /* 0x0000008000007812 */ /* 0x000fc800078ef803 */
[----:B------:R-:W-:-:S07]  /*120f0*/  PRMT R8, R0, 0x7610, R8 ;  /* 0x0000761000087816 */ /* 0x000fce0000000008 */
.L_x_6676:
[----:B------:R-:W-:Y:S05]  /*12100*/  BSYNC.RECONVERGENT B0 ;  /* 0x0000000000007941 */ /* 0x000fea0003800200 */
.L_x_6675:
[----:B------:R-:W-:Y:S01]  /*12110*/  STG.E.U8 desc[UR36][R16.64], R8 ;  /* 0x0000000810007986 */ /* 0x000fe2000c101124 */
[----:B------:R-:W-:Y:S05]  /*12120*/  EXIT ;  /* 0x000000000000794d */ /* 0x000fea0003800000 */
.L_x_6669:
        /* <DEDUP_REMOVED lines=28> */
[----:B------:R-:W-:Y:S01]  /*122f0*/  STG.E.U8 desc[UR36][R16.64], R3 ;  /* 0x0000000310007986 */ /* 0x000fe2000c101124 */
[----:B------:R-:W-:Y:S05]  /*12300*/  EXIT ;  /* 0x000000000000794d */ /* 0x000fea0003800000 */
.L_x_6679:
[----:B-1----:R-:W1:Y:S02]  /*12310*/  F2I.U64.F64.TRUNC R4, R4 ;  /* 0x0000000400047311 */ /* 0x002e64000030d800 */
[----:B-1----:R-:W-:Y:S01]  /*12320*/  STG.E.64 desc[UR36][R16.64], R4 ;  /* 0x0000000410007986 */ /* 0x002fe2000c101b24 */
[----:B------:R-:W-:Y:S05]  /*12330*/  EXIT ;  /* 0x000000000000794d */ /* 0x000fea0003800000 */
.L_x_6678:
[----:B-1----:R-:W1:Y:S02]  /*12340*/  F2I.U32.F64.TRUNC R5, R4 ;  /* 0x0000000400057311 */ /* 0x002e64000030d000 */
[----:B-1----:R-:W-:Y:S01]  /*12350*/  STG.E desc[UR36][R16.64], R5 ;  /* 0x0000000510007986 */ /* 0x002fe2000c101924 */
[----:B------:R-:W-:Y:S05]  /*12360*/  EXIT ;  /* 0x000000000000794d */ /* 0x000fea0003800000 */
.L_x_6668:
        /* <DEDUP_REMOVED lines=8> */
[----:B------:R-:W-:Y:S01]  /*123f0*/  STG.E.U8 desc[UR36][R16.64], R3 ;  /* 0x0000000310007986 */ /* 0x000fe2000c101124 */
[----:B------:R-:W-:Y:S05]  /*12400*/  EXIT ;  /* 0x000000000000794d */ /* 0x000fea0003800000 */
.L_x_6681:
[----:B------:R-:W-:-:S05]  /*12410*/  CS2R R6, SRZ ;  /* 0x0000000000067805 */ /* 0x000fca000001ff00 */
[----:B-1----:R-:W-:Y:S01]  /*12420*/  STG.E.128 desc[UR36][R16.64], R4 ;  /* 0x0000000410007986 */ /* 0x002fe2000c101d24 */
[----:B------:R-:W-:Y:S05]  /*12430*/  EXIT ;  /* 0x000000000000794d */ /* 0x000fea0003800000 */
.L_x_6680:
[----:B------:R-:W-:-:S09]  /*12440*/  UISETP.NE.AND UP0, UPT, UR4, 0xf, UPT ;  /* 0x0000000f0400788c */ /* 0x000fd2000bf05270 */
[----:B------:R-:W-:Y:S05]  /*12450*/  BRA.U !UP0, `(.L_x_6682) ;  /* 0x0000000508287547 */ /* 0x000fea000b800000 */
[----:B------:R-:W-:-:S09]  /*12460*/  UISETP.NE.AND UP0, UPT, UR4, 0x17, UPT ;  /* 0x000000170400788c */ /* 0x000fd2000bf05270 */
[----:B------:R-:W-:Y:S05]  /*12470*/  BRA.U !UP0, `(.L_x_6683) ;  /* 0x0000000108b07547 */ /* 0x000fea000b800000 */
[----:B------:R-:W-:-:S09]  /*12480*/  UISETP.NE.AND UP0, UPT, UR4, 0x18, UPT ;  /* 0x000000180400788c */ /* 0x000fd2000bf05270 */
[----:B------:R-:W-:Y:S05]  /*12490*/  BRA.U !UP0, `(.L_x_6684) ;  /* 0x0000000108447547 */ /* 0x000fea000b800000 */
.L_x_6661:
[----:B------:R-:W-:Y:S01]  /*124a0*/  MOV R0, 0x0 ;  /* 0x0000000000007802 */ /* 0x000fe20000000f00 */
[----:B------:R-:W1:Y:S01]  /*124b0*/  LDCU.64 UR4, c[0x4][0x148] ;  /* 0x01002900ff0477ac */ /* 0x000e620008000a00 */
[----:B------:R-:W-:Y:S02]  /*124c0*/  HFMA2 R12, -RZ, RZ, 0, 5.9604644775390625e-08 ;  /* 0x00000001ff0c7431 */ /* 0x000fe400000001ff */
[----:B------:R-:W-:Y:S01]  /*124d0*/  IMAD.MOV.U32 R8, RZ, RZ, 0x65 ;  /* 0x00000065ff087424 */ /* 0x000fe200078e00ff */
[----:B------:R2:W3:Y:S01]  /*124e0*/  LDC.64 R2, c[0x4][R0] ;  /* 0x0100000000027b82 */ /* 0x0004e20000000a00 */
[----:B------:R-:W4:Y:S01]  /*124f0*/  LDCU.64 UR6, c[0x4][0x150] ;  /* 0x01002a00ff0677ac */ /* 0x000f220008000a00 */
[----:B------:R-:W-:Y:S01]  /*12500*/  IMAD.MOV.U32 R13, RZ, RZ, RZ ;  /* 0x000000ffff0d7224 */ /* 0x000fe200078e00ff */
[----:B------:R-:W5:Y:S01]  /*12510*/  LDCU.64 UR8, c[0x4][0x10] ;  /* 0x01000200ff0877ac */ /* 0x000f620008000a00 */
[----:B-1----:R-:W-:Y:S01]  /*12520*/  IMAD.U32 R4, RZ, RZ, UR4 ;  /* 0x00000004ff047e24 */ /* 0x002fe2000f8e00ff */
[----:B------:R-:W-:Y:S01]  /*12530*/  MOV R5, UR5 ;  /* 0x0000000500057c02 */ /* 0x000fe20008000f00 */
[----:B----4-:R-:W-:Y:S01]  /*12540*/  IMAD.U32 R6, RZ, RZ, UR6 ;  /* 0x00000006ff067e24 */ /* 0x010fe2000f8e00ff */
[----:B------:R-:W-:Y:S01]  /*12550*/  MOV R7, UR7 ;  /* 0x0000000700077c02 */ /* 0x000fe20008000f00 */
[----:B-----5:R-:W-:Y:S01]  /*12560*/  IMAD.U32 R10, RZ, RZ, UR8 ;  /* 0x00000008ff0a7e24 */ /* 0x020fe2000f8e00ff */
[----:B--2---:R-:W-:-:S07]  /*12570*/  MOV R11, UR9 ;  /* 0x00000009000b7c02 */ /* 0x004fce0008000f00 */
[----:B------:R-:W-:-:S07]  /*12580*/  LEPC R20, `(.L_x_6685) ;  /* 0x000000001014794e */ /* 0x000fce0000000000 */
[----:B0--3--:R-:W-:Y:S05]  /*12590*/  CALL.ABS.NOINC R2 ;  /* 0x0000000002007343 */ /* 0x009fea0003c00000 */
.L_x_6685:
[----:B------:R-:W-:Y:S05]  /*125a0*/  EXIT ;  /* 0x000000000000794d */ /* 0x000fea0003800000 */
.L_x_6684:
        /* <DEDUP_REMOVED lines=21> */
.L_x_6687:
[----:B------:R-:W-:Y:S05]  /*12700*/  BSYNC.RECONVERGENT B0 ;  /* 0x0000000000007941 */ /* 0x000fea0003800200 */
.L_x_6686:
[----:B------:R-:W-:-:S05]  /*12710*/  LOP3.LUT R3, R0, 0x80, R3, 0xf8, !PT ;  /* 0x0000008000037812 */ /* 0x000fca00078ef803 */
[----:B------:R-:W-:Y:S01]  /*12720*/  STG.E.U8 desc[UR36][R16.64], R3 ;  /* 0x0000000310007986 */ /* 0x000fe2000c101124 */
[----:B------:R-:W-:Y:S05]  /*12730*/  EXIT ;  /* 0x000000000000794d */ /* 0x000fea0003800000 */
.L_x_6683:
        /* <DEDUP_REMOVED lines=20> */
.L_x_6689:
[----:B------:R-:W-:Y:S01]  /*12880*/  IMAD.MOV.U32 R0, RZ, RZ, 0x7f ;  /* 0x0000007fff007424 */ /* 0x000fe200078e00ff */
[----:B------:R-:W-:-:S04]  /*12890*/  ISETP.GT.U32.AND P0, PT, R2, 0x7f800000, PT ;  /* 0x7f8000000200780c */ /* 0x000fc80003f04070 */
[----:B------:R-:W-:-:S09]  /*128a0*/  SEL R0, R0, 0x7c, P0 ;  /* 0x0000007c00007807 */ /* 0x000fd20000000000 */
.L_x_6690:
[----:B------:R-:W-:Y:S05]  /*128b0*/  BSYNC.RECONVERGENT B0 ;  /* 0x0000000000007941 */ /* 0x000fea0003800200 */
.L_x_6688:
[----:B------:R-:W-:-:S04]  /*128c0*/  SHF.R.U32.HI R3, RZ, 0x18, R3 ;  /* 0x00000018ff037819 */ /* 0x000fc80000011603 */
[----:B------:R-:W-:-:S05]  /*128d0*/  LOP3.LUT R3, R0, 0x80, R3, 0xf8, !PT ;  /* 0x0000008000037812 */ /* 0x000fca00078ef803 */
[----:B------:R-:W-:Y:S01]  /*128e0*/  STG.E.U8 desc[UR36][R16.64], R3 ;  /* 0x0000000310007986 */ /* 0x000fe2000c101124 */
[----:B------:R-:W-:Y:S05]  /*128f0*/  EXIT ;  /* 0x000000000000794d */ /* 0x000fea0003800000 */
.L_x_6682:
        /* <DEDUP_REMOVED lines=12> */
        .weak           $__internal_12_$__cuda_sm20_div_rn_f64_full
        .type           $__internal_12_$__cuda_sm20_div_rn_f64_full,@function
        .size           $__internal_12_$__cuda_sm20_div_rn_f64_full,(.L_x_12155 - $__internal_12_$__cuda_sm20_div_rn_f64_full)
$__internal_12_$__cuda_sm20_div_rn_f64_full:
[C---:B------:R-:W-:Y:S01]  /*129c0*/  FSETP.GEU.AND P2, PT, |R5|.reuse, 1.469367938527859385e-39, PT ;  /* 0x001000000500780b */ /* 0x040fe20003f4e200 */
[----:B------:R-:W-:Y:S01]  /*129d0*/  IMAD.MOV.U32 R14, RZ, RZ, 0x1 ;  /* 0x00000001ff0e7424 */ /* 0x000fe200078e00ff */
[----:B------:R-:W-:Y:S01]  /*129e0*/  LOP3.LUT R3, R5, 0x7ff00000, RZ, 0xc0, !PT ;  /* 0x7ff0000005037812 */ /* 0x000fe200078ec0ff */
[----:B------:R-:W-:Y:S01]  /*129f0*/  BSSY.RECONVERGENT B2, `(.L_x_6691) ;  /* 0x000007a000027945 */ /* 0x000fe20003800200 */
[----:B------:R-:W-:Y:S02]  /*12a00*/  MOV R20, 0x1ca00000 ;  /* 0x1ca0000000147802 */ /* 0x000fe40000000f00 */
[C---:B------:R-:W-:Y:S01]  /*12a10*/  LOP3.LUT R24, R7.reuse, 0x7ff00000, RZ, 0xc0, !PT ;  /* 0x7ff0000007187812 */ /* 0x040fe200078ec0ff */
[----:B------:R-:W-:Y:S01]  /*12a20*/  IMAD.MOV.U32 R21, RZ, RZ, R3 ;  /* 0x000000ffff157224 */ /* 0x000fe200078e0003 */
[----:B------:R-:W-:Y:S02]  /*12a30*/  FSETP.GEU.AND P0, PT, |R7|, 1.469367938527859385e-39, PT ;  /* 0x001000000700780b */ /* 0x000fe40003f0e200 */
[----:B------:R-:W-:-:S02]  /*12a40*/  ISETP.GE.U32.AND P1, PT, R3, R24, PT ;  /* 0x000000180300720c */ /* 0x000fc40003f26070 */
[C---:B------:R-:W-:Y:S02]  /*12a50*/  LOP3.LUT R8, R7.reuse, 0x800fffff, RZ, 0xc0, !PT ;  /* 0x800fffff07087812 */ /* 0x040fe400078ec0ff */
[----:B------:R-:W-:Y:S02]  /*12a60*/  @!P2 LOP3.LUT R10, R7, 0x7ff00000, RZ, 0xc0, !PT ;  /* 0x7ff00000070aa812 */ /* 0x000fe400078ec0ff */
[----:B------:R-:W-:Y:S02]  /*12a70*/  SEL R11, R20, 0x63400000, !P1 ;  /* 0x63400000140b7807 */ /* 0x000fe40004800000 */
[----:B------:R-:W-:Y:S02]  /*12a80*/  @!P2 ISETP.GE.U32.AND P3, PT, R3, R10, PT ;  /* 0x0000000a0300a20c */ /* 0x000fe40003f66070 */
[----:B------:R-:W-:Y:S02]  /*12a90*/  LOP3.LUT R9, R8, 0x3ff00000, RZ, 0xfc, !PT ;  /* 0x3ff0000008097812 */ /* 0x000fe400078efcff */
[----:B------:R-:W-:-:S02]  /*12aa0*/  @!P2 SEL R19, R20, 0x63400000, !P3 ;  /* 0x634000001413a807 */ /* 0x000fc40005800000 */
[----:B------:R-:W-:Y:S02]  /*12ab0*/  MOV R8, R6 ;  /* 0x0000000600087202 */ /* 0x000fe40000000f00 */
[--C-:B------:R-:W-:Y:S02]  /*12ac0*/  @!P2 LOP3.LUT R10, R19, 0x80000000, R5.reuse, 0xf8, !PT ;  /* 0x80000000130aa812 */ /* 0x100fe400078ef805 */
[----:B------:R-:W-:Y:S02]  /*12ad0*/  LOP3.LUT R11, R11, 0x800fffff, R5, 0xf8, !PT ;  /* 0x800fffff0b0b7812 */ /* 0x000fe400078ef805 */
[----:B------:R-:W-:Y:S01]  /*12ae0*/  @!P2 LOP3.LUT R19, R10, 0x100000, RZ, 0xfc, !PT ;  /* 0x001000000a13a812 */ /* 0x000fe200078efcff */
[----:B------:R-:W-:Y:S01]  /*12af0*/  IMAD.MOV.U32 R10, RZ, RZ, R4 ;  /* 0x000000ffff0a7224 */ /* 0x000fe200078e0004 */
[----:B------:R-:W-:Y:S01]  /*12b00*/  @!P2 MOV R18, RZ ;  /* 0x000000ff0012a202 */ /* 0x000fe20000000f00 */
[----:B------:R-:W0:Y:S02]  /*12b10*/  @!P0 DMUL R8, R6, 8.98846567431157953865e+307 ;  /* 0x7fe0000006088828 */ /* 0x000e240000000000 */
[----:B0-----:R-:W0:Y:S01]  /*12b20*/  MUFU.RCP64H R15, R9 ;  /* 0x00000009000f7308 */ /* 0x001e220000001800 */
[----:B------:R-:W-:-:S05]  /*12b30*/  @!P0 LOP3.LUT R24, R9, 0x7ff00000, RZ, 0xc0, !PT ;  /* 0x7ff0000009188812 */ /* 0x000fca00078ec0ff */
[----:B------:R-:W-:-:S15]  /*12b40*/  VIADD R26, R24, 0xffffffff ;  /* 0xffffffff181a7836 */ /* 0x000fde0000000000 */
[----:B------:R-:W-:-:S15]  /*12b50*/  NOP ;  /* 0x0000000000007918 */ /* 0x000fde0000000000 */
[----:B------:R-:W-:-:S15]  /*12b60*/  NOP ;  /* 0x0000000000007918 */ /* 0x000fde0000000000 */
[----:B------:R-:W-:-:S11]  /*12b70*/  NOP ;  /* 0x0000000000007918 */ /* 0x000fd60000000000 */
[----:B------:R-:W1:Y:S02]  /*12b80*/  @!P2 DFMA R10, R10, 2, -R18 ;  /* 0x400000000a0aa82b */ /* 0x000e640000000812 */
[----:B-1----:R-:W-:-:S04]  /*12b90*/  @!P2 LOP3.LUT R21, R11, 0x7ff00000, RZ, 0xc0, !PT ;  /* 0x7ff000000b15a812 */ /* 0x002fc800078ec0ff */
[----:B------:R-:W-:-:S04]  /*12ba0*/  IADD3 R25, PT, PT, R21, -0x1, RZ ;  /* 0xffffffff15197810 */ /* 0x000fc80007ffe0ff */
[----:B------:R-:W-:-:S04]  /*12bb0*/  ISETP.GT.U32.AND P0, PT, R25, 0x7feffffe, PT ;  /* 0x7feffffe1900780c */ /* 0x000fc80003f04070 */
[----:B------:R-:W-:-:S15]  /*12bc0*/  ISETP.GT.U32.OR P0, PT, R26, 0x7feffffe, P0 ;  /* 0x7feffffe1a00780c */ /* 0x000fde0000704470 */
[----:B------:R-:W-:-:S15]  /*12bd0*/  NOP ;  /* 0x0000000000007918 */ /* 0x000fde0000000000 */
[----:B------:R-:W-:-:S15]  /*12be0*/  NOP ;  /* 0x0000000000007918 */ /* 0x000fde0000000000 */
[----:B------:R-:W-:-:S05]  /*12bf0*/  NOP ;  /* 0x0000000000007918 */ /* 0x000fca0000000000 */
        /* <DEDUP_REMOVED lines=41> */
[----:B------:R-:W-:Y:S02]  /*12e90*/  SEL R20, R20, 0x63400000, !P0 ;  /* 0x6340000014147807 */ /* 0x000fe40004000000 */
[----:B------:R-:W-:Y:S02]  /*12ea0*/  MOV R4, RZ ;  /* 0x000000ff00047202 */ /* 0x000fe40000000f00 */
[----:B------:R-:W-:-:S05]  /*12eb0*/  IADD3 R3, PT, PT, -R20, R3, RZ ;  /* 0x0000000314037210 */ /* 0x000fca0007ffe1ff */
        /* <DEDUP_REMOVED lines=10> */
[C---:B------:R-:W-:Y:S01]  /*12f60*/  IADD3 R5, PT, PT, -R3.reuse, RZ, RZ ;  /* 0x000000ff03057210 */ /* 0x040fe20007ffe1ff */
[----:B------:R-:W-:Y:S01]  /*12f70*/  IMAD.MOV.U32 R4, RZ, RZ, RZ ;  /* 0x000000ffff047224 */ /* 0x000fe200078e00ff */
[----:B------:R-:W-:Y:S01]  /*12f80*/  IADD3 R3, PT, PT, -R3, -0x43300000, RZ ;  /* 0xbcd0000003037810 */ /* 0x000fe20007ffe1ff */
        /* <DEDUP_REMOVED lines=9> */
[----:B------:R-:W-:Y:S01]  /*13020*/  FSEL R13, R11, R13, !P0 ;  /* 0x0000000d0b0d7208 */ /* 0x000fe20004000000 */
[----:B------:R-:W-:Y:S06]  /*13030*/  BRA `(.L_x_6693) ;  /* 0x0000000000547947 */ /* 0x000fec0003800000 */
.L_x_6692:
[----:B------:R-:W0:Y:S02]  /*13040*/  DSETP.NAN.AND P0, PT, R4, R4, PT ;  /* 0x000000040400722a */ /* 0x000e240003f08000 */
[----:B0-----:R-:W-:Y:S05]  /*13050*/  @P0 BRA `(.L_x_6694) ;  /* 0x0000000000440947 */ /* 0x001fea0003800000 */
[----:B------:R-:W0:Y:S02]  /*13060*/  DSETP.NAN.AND P0, PT, R6, R6, PT ;  /* 0x000000060600722a */ /* 0x000e240003f08000 */
[----:B0-----:R-:W-:Y:S05]  /*13070*/  @P0 BRA `(.L_x_6695) ;  /* 0x0000000000300947 */ /* 0x001fea0003800000 */
[----:B------:R-:W-:Y:S01]  /*13080*/  ISETP.NE.AND P0, PT, R21, R24, PT ;  /* 0x000000181500720c */ /* 0x000fe20003f05270 */
[----:B------:R-:W-:Y:S01]  /*13090*/  IMAD.MOV.U32 R13, RZ, RZ, -0x80000 ;  /* 0xfff80000ff0d7424 */ /* 0x000fe200078e00ff */
[----:B------:R-:W-:-:S11]  /*130a0*/  MOV R12, 0x0 ;  /* 0x00000000000c7802 */ /* 0x000fd60000000f00 */
[----:B------:R-:W-:Y:S05]  /*130b0*/  @!P0 BRA `(.L_x_6693) ;  /* 0x0000000000348947 */ /* 0x000fea0003800000 */
[----:B------:R-:W-:Y:S02]  /*130c0*/  ISETP.NE.AND P0, PT, R21, 0x7ff00000, PT ;  /* 0x7ff000001500780c */ /* 0x000fe40003f05270 */
[----:B------:R-:W-:Y:S02]  /*130d0*/  LOP3.LUT R13, R5, 0x80000000, R7, 0x48, !PT ;  /* 0x80000000050d7812 */ /* 0x000fe400078e4807 */
[----:B------:R-:W-:-:S13]  /*130e0*/  ISETP.EQ.OR P0, PT, R24, RZ, !P0 ;  /* 0x000000ff1800720c */ /* 0x000fda0004702670 */
[----:B------:R-:W-:Y:S02]  /*130f0*/  @P0 LOP3.LUT R3, R13, 0x7ff00000, RZ, 0xfc, !PT ;  /* 0x7ff000000d030812 */ /* 0x000fe400078efcff */
[----:B------:R-:W-:Y:S01]  /*13100*/  @!P0 MOV R12, RZ ;  /* 0x000000ff000c8202 */ /* 0x000fe20000000f00 */
[----:B------:R-:W-:Y:S01]  /*13110*/  @P0 IMAD.MOV.U32 R12, RZ, RZ, RZ ;  /* 0x000000ffff0c0224 */ /* 0x000fe200078e00ff */
[----:B------:R-:W-:Y:S01]  /*13120*/  @P0 MOV R13, R3 ;  /* 0x00000003000d0202 */ /* 0x000fe20000000f00 */
[----:B------:R-:W-:Y:S06]  /*13130*/  BRA `(.L_x_6693) ;  /* 0x0000000000147947 */ /* 0x000fec0003800000 */
.L_x_6695:
[----:B------:R-:W-:Y:S01]  /*13140*/  LOP3.LUT R13, R7, 0x80000, RZ, 0xfc, !PT ;  /* 0x00080000070d7812 */ /* 0x000fe200078efcff */
[----:B------:R-:W-:Y:S01]  /*13150*/  IMAD.MOV.U32 R12, RZ, RZ, R6 ;  /* 0x000000ffff0c7224 */ /* 0x000fe200078e0006 */
[----:B------:R-:W-:Y:S06]  /*13160*/  BRA `(.L_x_6693) ;  /* 0x0000000000087947 */ /* 0x000fec0003800000 */
.L_x_6694:
[----:B------:R-:W-:Y:S02]  /*13170*/  LOP3.LUT R13, R5, 0x80000, RZ, 0xfc, !PT ;  /* 0x00080000050d7812 */ /* 0x000fe400078efcff */
[----:B------:R-:W-:-:S07]  /*13180*/  MOV R12, R4 ;  /* 0x00000004000c7202 */ /* 0x000fce0000000f00 */
.L_x_6693:
[----:B------:R-:W-:Y:S05]  /*13190*/  BSYNC.RECONVERGENT B2 ;  /* 0x0000000000027941 */ /* 0x000fea0003800200 */
.L_x_6691:
[----:B------:R-:W-:Y:S02]  /*131a0*/  IMAD.MOV.U32 R4, RZ, RZ, R0 ;  /* 0x000000ffff047224 */ /* 0x000fe400078e0000 */
[----:B------:R-:W-:-:S04]  /*131b0*/  HFMA2 R5, -RZ, RZ, 0, 0 ;  /* 0x00000000ff057431 */ /* 0x000fc800000001ff */
[----:B------:R-:W-:Y:S05]  /*131c0*/  RET.REL.NODEC R4 `(_ZN2at6native18elementwise_kernelILi128ELi4EZNS0_15gpu_kernel_implIZZZNS0_17log1p_kernel_cudaERNS_18TensorIteratorBaseEENKUlvE_clEvENKUlvE_clEvEUldE_EEvS4_RKT_EUliE_EEviT1_) ;  /* 0xfffffecc048c7950 */ /* 0x000fea0003c3ffff */
.L_x_6696:
        /* <DEDUP_REMOVED lines=11> */
.L_x_12155:


//--------------------- .text._ZN2at6native27unrolled_elementwise_kernelIZZZNS0_17log1p_kernel_cudaERNS_18TensorIteratorBaseEENKUlvE_clEvENKUlvE_clEvEUldE_St5arrayIPcLm2EELi4E23TrivialOffsetCalculatorILi1EjESB_NS0_6memory12LoadWithCastILi1EEENSC_13StoreWithCastILi1EEEEEviT_T0_T2_T3_T4_T5_ --------------------------
	.section	.text._ZN2at6native27unrolled_elementwise_kernelIZZZNS0_17log1p_kernel_cudaERNS_18TensorIteratorBaseEENKUlvE_clEvENKUlvE_clEvEUldE_St5arrayIPcLm2EELi4E23TrivialOffsetCalculatorILi1EjESB_NS0_6memory12LoadWithCastILi1EEENSC_13StoreWithCastILi1EEEEEviT_T0_T2_T3_T4_T5_,"ax",@progbits
	.align	128
        .global         _ZN2at6native27unrolled_elementwise_kernelIZZZNS0_17log1p_kernel_cudaERNS_18TensorIteratorBaseEENKUlvE_clEvENKUlvE_clEvEUldE_St5arrayIPcLm2EELi4E23TrivialOffsetCalculatorILi1EjESB_NS0_6memory12LoadWithCastILi1EEENSC_13StoreWithCastILi1EEEEEviT_T0_T2_T3_T4_T5_
        .type           _ZN2at6native27unrolled_elementwise_kernelIZZZNS0_17log1p_kernel_cudaERNS_18TensorIteratorBaseEENKUlvE_clEvENKUlvE_clEvEUldE_St5arrayIPcLm2EELi4E23TrivialOffsetCalculatorILi1EjESB_NS0_6memory12LoadWithCastILi1EEENSC_13StoreWithCastILi1EEEEEviT_T0_T2_T3_T4_T5_,@function
        .size           _ZN2at6native27unrolled_elementwise_kernelIZZZNS0_17log1p_kernel_cudaERNS_18TensorIteratorBaseEENKUlvE_clEvENKUlvE_clEvEUldE_St5arrayIPcLm2EELi4E23TrivialOffsetCalculatorILi1EjESB_NS0_6memory12LoadWithCastILi1EEENSC_13StoreWithCastILi1EEEEEviT_T0_T2_T3_T4_T5_,(.L_x_12156 - _ZN2at6native27unrolled_elementwise_kernelIZZZNS0_17log1p_kernel_cudaERNS_18TensorIteratorBaseEENKUlvE_clEvENKUlvE_clEvEUldE_St5arrayIPcLm2EELi4E23TrivialOffsetCalculatorILi1EjESB_NS0_6memory12LoadWithCastILi1EEENSC_13StoreWithCastILi1EEEEEviT_T0_T2_T3_T4_T5_)
        .other          _ZN2at6native27unrolled_elementwise_kernelIZZZNS0_17log1p_kernel_cudaERNS_18TensorIteratorBaseEENKUlvE_clEvENKUlvE_clEvEUldE_St5arrayIPcLm2EELi4E23TrivialOffsetCalculatorILi1EjESB_NS0_6memory12LoadWithCastILi1EEENSC_13StoreWithCastILi1EEEEEviT_T0_T2_T3_T4_T5_,@"STO_CUDA_ENTRY STV_DEFAULT"
_ZN2at6native27unrolled_elementwise_kernelIZZZNS0_17log1p_kernel_cudaERNS_18TensorIteratorBaseEENKUlvE_clEvENKUlvE_clEvEUldE_St5arrayIPcLm2EELi4E23TrivialOffsetCalculatorILi1EjESB_NS0_6memory12LoadWithCastILi1EEENSC_13StoreWithCastILi1EEEEEviT_T0_T2_T3_T4_T5_:
.text._ZN2at6native27unrolled_elementwise_kernelIZZZNS0_17log1p_kernel_cudaERNS_18TensorIteratorBaseEENKUlvE_clEvENKUlvE_clEvEUldE_St5arrayIPcLm2EELi4E23TrivialOffsetCalculatorILi1EjESB_NS0_6memory12LoadWithCastILi1EEENSC_13StoreWithCastILi1EEEEEviT_T0_T2_T3_T4_T5_:
        /* <DEDUP_REMOVED lines=33> */
.L_x_6703:
[----:B------:R-:W2:Y:S02]  /*0210*/  LDG.E.U8 R4, desc[UR36][R4.64] ;  /* 0x0000002404047981 */ /* 0x000ea4000c1e1100 */
[----:B--2---:R0:W1:Y:S02]  /*0220*/  I2F.F64.U16 R22, R4 ;  /* 0x0000000400167312 */ /* 0x0040640000101800 */
[----:B01----:R-:W-:Y:S05]  /*0230*/  BRA `(.L_x_6705) ;  /* 0x0000000c00647947 */ /* 0x003fea0003800000 */
.L_x_6702:
        /* <DEDUP_REMOVED lines=9> */
.L_x_6707:
[----:B------:R-:W2:Y:S02]  /*02d0*/  LDG.E R4, desc[UR36][R4.64] ;  /* 0x0000002404047981 */ /* 0x000ea4000c1e1900 */
[----:B--2---:R0:W1:Y:S02]  /*02e0*/  I2F.F64 R22, R4 ;  /* 0x0000000400167312 */ /* 0x0040640000201c00 */
[----:B01----:R-:W-:Y:S05]  /*02f0*/  BRA `(.L_x_6705) ;  /* 0x0000000c00347947 */ /* 0x003fea0003800000 */
.L_x_6706:
[----:B------:R-:W2:Y:S02]  /*0300*/  LDG.E.U16 R4, desc[UR36][R4.64] ;  /* 0x0000002404047981 */ /* 0x000ea4000c1e1500 */
[----:B--2---:R0:W1:Y:S02]  /*0310*/  I2F.F64.S16 R22, R4 ;  /* 0x0000000400167312 */ /* 0x0040640000101c00 */
[----:B01----:R-:W-:Y:S05]  /*0320*/  BRA `(.L_x_6705) ;  /* 0x0000000c00287947 */ /* 0x003fea0003800000 */
.L_x_6701:
        /* <DEDUP_REMOVED lines=10> */
.L_x_6709:
[----:B------:R-:W2:Y:S02]  /*03d0*/  LDG.E.U16 R0, desc[UR36][R4.64] ;  /* 0x0000002404007981 */ /* 0x000ea4000c1e1500 */
[----:B--2---:R-:W-:-:S05]  /*03e0*/  HADD2.F32 R0, -RZ, R0.H0_H0 ;  /* 0x20000000ff007230 */ /* 0x004fca0000004100 */
[----:B------:R-:W-:-:S04]  /*03f0*/  FMUL.FTZ R0, R0, 1 ;  /* 0x3f80000000007820 */ /* 0x000fc80000410000 */
[----:B------:R1:W2:Y:S02]  /*0400*/  F2F.F64.F32 R22, R0 ;  /* 0x0000000000167310 */ /* 0x0002a40000201800 */
[----:B-12---:R-:W-:Y:S05]  /*0410*/  BRA `(.L_x_6705) ;  /* 0x0000000800ec7947 */ /* 0x006fea0003800000 */
.L_x_6708:
        /* <DEDUP_REMOVED lines=10> */
.L_x_6711:
[----:B------:R-:W2:Y:S02]  /*04c0*/  LDG.E.U16 R4, desc[UR36][R4.64] ;  /* 0x0000002404047981 */ /* 0x000ea4000c1e1500 */
[----:B--2---:R-:W-:-:S05]  /*04d0*/  HADD2.F32 R0, -RZ, R4.H0_H0 ;  /* 0x20000004ff007230 */ /* 0x004fca0000004100 */
[----:B------:R-:W-:-:S04]  /*04e0*/  FMUL.FTZ R0, R0, 1 ;  /* 0x3f80000000007820 */ /* 0x000fc80000410000 */
[----:B------:R1:W2:Y:S02]  /*04f0*/  F2F.F64.F32 R22, R0 ;  /* 0x0000000000167310 */ /* 0x0002a40000201800 */
[----:B-12---:R-:W-:Y:S05]  /*0500*/  BRA `(.L_x_6705) ;  /* 0x0000000800b07947 */ /* 0x006fea0003800000 */
.L_x_6710:
[----:B------:R0:W5:Y:S01]  /*0510*/  LDG.E.64 R22, desc[UR36][R4.64] ;  /* 0x0000002404167981 */ /* 0x000162000c1e1b00 */
[----:B------:R-:W-:Y:S05]  /*0520*/  BRA `(.L_x_6705) ;  /* 0x0000000800a87947 */ /* 0x000fea0003800000 */
.L_x_6700:
        /* <DEDUP_REMOVED lines=13> */
.L_x_6714:
[----:B------:R1:W5:Y:S01]  /*0600*/  LDG.E.64 R22, desc[UR36][R4.64] ;  /* 0x0000002404167981 */ /* 0x000362000c1e1b00 */
[----:B------:R-:W-:Y:S05]  /*0610*/  BRA `(.L_x_6705) ;  /* 0x00000008006c7947 */ /* 0x000fea0003800000 */
.L_x_6713:
        /* <DEDUP_REMOVED lines=27> */
.L_x_6716:
        /* <DEDUP_REMOVED lines=15> */
.L_x_6715:
[----:B------:R-:W2:Y:S02]  /*08c0*/  LDG.E.U16 R0, desc[UR36][R4.64] ;  /* 0x0000002404007981 */ /* 0x000ea4000c1e1500 */
[----:B--2---:R-:W-:-:S04]  /*08d0*/  IMAD.U32 R0, R0, 0x10000, RZ ;  /* 0x0001000000007824 */ /* 0x004fc800078e00ff */
[----:B------:R-:W-:-:S04]  /*08e0*/  FMUL.FTZ R0, R0, 1 ;  /* 0x3f80000000007820 */ /* 0x000fc80000410000 */
[----:B------:R2:W3:Y:S02]  /*08f0*/  F2F.F64.F32 R22, R0 ;  /* 0x0000000000167310 */ /* 0x0004e40000201800 */
[----:B--23--:R-:W-:Y:S05]  /*0900*/  BRA `(.L_x_6705) ;  /* 0x0000000400b07947 */ /* 0x00cfea0003800000 */
.L_x_6712:
        /* <DEDUP_REMOVED lines=11> */
.L_x_6719:
        /* <DEDUP_REMOVED lines=21> */
.L_x_6721:
[----:B------:R-:W-:Y:S05]  /*0b10*/  BSYNC.RECONVERGENT B0 ;  /* 0x0000000000007941 */ /* 0x000fea0003800200 */
.L_x_6720:
[----:B------:R-:W-:Y:S01]  /*0b20*/  IMAD.SHL.U32 R0, R0, 0x100000, RZ ;  /* 0x0010000000007824 */ /* 0x000fe200078e00ff */
[----:B------:R-:W-:-:S04]  /*0b30*/  LEA R3, R3, 0x3b800000, 0x17 ;  /* 0x3b80000003037811 */ /* 0x000fc800078eb8ff */
[----:B------:R-:W-:-:S05]  /*0b40*/  LOP3.LUT R0, R3, R0, R7, 0xfe, !PT ;  /* 0x0000000003007212 */ /* 0x000fca00078efe07 */
[----:B------:R-:W-:-:S04]  /*0b50*/  FMUL.FTZ R0, R0, 1 ;  /* 0x3f80000000007820 */ /* 0x000fc80000410000 */
[----:B------:R4:W0:Y:S02]  /*0b60*/  F2F.F64.F32 R22, R0 ;  /* 0x0000000000167310 */ /* 0x0008240000201800 */
[----:B0---4-:R-:W-:Y:S05]  /*0b70*/  BRA `(.L_x_6705) ;  /* 0x0000000400147947 */ /* 0x011fea0003800000 */
.L_x_6718:
        /* <DEDUP_REMOVED lines=21> */
.L_x_6723:
[----:B------:R-:W-:Y:S05]  /*0cd0*/  BSYNC.RECONVERGENT B0 ;  /* 0x0000000000007941 */ /* 0x000fea0003800200 */
.L_x_6722:
[----:B------:R-:W-:Y:S01]  /*0ce0*/  IMAD.SHL.U32 R0, R0, 0x200000, RZ ;  /* 0x0020000000007824 */ /* 0x000fe200078e00ff */
[----:B------:R-:W-:-:S04]  /*0cf0*/  LEA R3, R3, 0x37800000, 0x17 ;  /* 0x3780000003037811 */ /* 0x000fc800078eb8ff */
[----:B------:R-:W-:-:S05]  /*0d00*/  LOP3.LUT R0, R3, R0, R7, 0xfe, !PT ;  /* 0x0000000003007212 */ /* 0x000fca00078efe07 */
[----:B------:R-:W-:-:S04]  /*0d10*/  FMUL.FTZ R0, R0, 1 ;  /* 0x3f80000000007820 */ /* 0x000fc80000410000 */
[----:B------:R4:W0:Y:S02]  /*0d20*/  F2F.F64.F32 R22, R0 ;  /* 0x0000000000167310 */ /* 0x0008240000201800 */
[----:B0---4-:R-:W-:Y:S05]  /*0d30*/  BRA `(.L_x_6705) ;  /* 0x0000000000a47947 */ /* 0x011fea0003800000 */
.L_x_6717:
[----:B------:R-:W-:-:S09]  /*0d40*/  UISETP.NE.AND UP0, UPT, UR4, 0x1c, UPT ;  /* 0x0000001c0400788c */ /* 0x000fd2000bf05270 */
[----:B------:R-:W-:Y:S05]  /*0d50*/  BRA.U !UP0, `(.L_x_6724) ;  /* 0x0000000108947547 */ /* 0x000fea000b800000 */
[----:B------:R-:W-:-:S09]  /*0d60*/  UISETP.NE.AND UP0, UPT, UR4, 0x1d, UPT ;  /* 0x0000001d0400788c */ /* 0x000fd2000bf05270 */
[----:B------:R-:W-:Y:S05]  /*0d70*/  BRA.U !UP0, `(.L_x_6725) ;  /* 0x0000000108807547 */ /* 0x000fea000b800000 */
[----:B------:R-:W-:-:S09]  /*0d80*/  UISETP.NE.AND UP0, UPT, UR4, 0x2c, UPT ;  /* 0x0000002c0400788c */ /* 0x000fd2000bf05270 */
[----:B------:R-:W-:Y:S05]  /*0d90*/  BRA.U !UP0, `(.L_x_6726) ;  /* 0x0000000108487547 */ /* 0x000fea000b800000 */
.L_x_6704:
        /* <DEDUP_REMOVED lines=16> */
.L_x_6727:
[----:B------:R-:W-:Y:S01]  /*0ea0*/  CS2R R22, SRZ ;  /* 0x0000000000167805 */ /* 0x000fe2000001ff00 */
[----:B------:R-:W-:Y:S06]  /*0eb0*/  BRA `(.L_x_6705) ;  /* 0x0000000000447947 */ /* 0x000fec0003800000 */
.L_x_6726:
        /* <DEDUP_REMOVED lines=12> */
.L_x_6725:
[----:B------:R-:W2:Y:S02]  /*0f80*/  LDG.E.64 R22, desc[UR36][R4.64] ;  /* 0x0000002404167981 */ /* 0x000ea4000c1e1b00 */
[----:B--2---:R-:W4:Y:S02]  /*0f90*/  I2F.F64.U64 R22, R22 ;  /* 0x0000001600167312 */ /* 0x004f240000301800 */
[----:B----4-:R-:W-:Y:S05]  /*0fa0*/  BRA `(.L_x_6705) ;  /* 0x0000000000087947 */ /* 0x010fea0003800000 */
.L_x_6724:
[----:B------:R-:W2:Y:S02]  /*0fb0*/  LDG.E R4, desc[UR36][R4.64] ;  /* 0x0000002404047981 */ /* 0x000ea4000c1e1900 */
[----:B--2---:R2:W3:Y:S02]  /*0fc0*/  I2F.F64.U32 R22, R4 ;  /* 0x0000000400167312 */ /* 0x0044e40000201800 */
.L_x_6705:
[----:B------:R-:W-:Y:S05]  /*0fd0*/  BSYNC.RECONVERGENT B6 ;  /* 0x0000000000067941 */ /* 0x000fea0003800200 */
.L_x_6699:
[----:B------:R-:W-:-:S07]  /*0fe0*/  VIADD R27, R19, 0x80 ;  /* 0x00000080131b7836 */ /* 0x000fce0000000000 */
.L_x_6698:
[----:B------:R-:W-:Y:S05]  /*0ff0*/  BSYNC.RECONVERGENT B7 ;  /* 0x0000000000077941 */ /* 0x000fea0003800200 */
.L_x_6697:
[----:B------:R-:W-:Y:S01]  /*1000*/  ISETP.GE.AND P0, PT, R27, R2, PT ;  /* 0x000000021b00720c */ /* 0x000fe20003f06270 */
[----:B------:R-:W-:Y:S01]  /*1010*/  BSSY.RECONVERGENT B7, `(.L_x_6728) ;  /* 0x00000f6000077945 */ /* 0x000fe20003800200 */
[----:B------:R-:W-:-:S11]  /*1020*/  CS2R R28, SRZ ;  /* 0x00000000001c7805 */ /* 0x000fd6000001ff00 */
        /* <DEDUP_REMOVED lines=22> */
.L_x_6734:
[----:B------:R-:W2:Y:S02]  /*1190*/  LDG.E.U8 R4, desc[UR36][R4.64] ;  /* 0x0000002404047981 */ /* 0x000ea4000c1e1100 */
[----:B--2---:R1:W2:Y:S02]  /*11a0*/  I2F.F64.U16 R28, R4 ;  /* 0x00000004001c7312 */ /* 0x0042a40000101800 */
[----:B-12---:R-:W-:Y:S05]  /*11b0*/  BRA `(.L_x_6736) ;  /* 0x0000000c00647947 */ /* 0x006fea0003800000 */
.L_x_6733:
        /* <DEDUP_REMOVED lines=9> */
.L_x_6738:
[----:B------:R-:W2:Y:S02]  /*1250*/  LDG.E R4, desc[UR36][R4.64] ;  /* 0x0000002404047981 */ /* 0x000ea4000c1e1900 */
[----:B--2---:R1:W2:Y:S02]  /*1260*/  I2F.F64 R28, R4 ;  /* 0x00000004001c7312 */ /* 0x0042a40000201c00 */
[----:B-12---:R-:W-:Y:S05]  /*1270*/  BRA `(.L_x_6736) ;  /* 0x0000000c00347947 */ /* 0x006fea0003800000 */
.L_x_6737:
[----:B------:R-:W2:Y:S02]  /*1280*/  LDG.E.U16 R4, desc[UR36][R4.64] ;  /* 0x0000002404047981 */ /* 0x000ea4000c1e1500 */
[----:B--2---:R1:W2:Y:S02]  /*1290*/  I2F.F64.S16 R28, R4 ;  /* 0x00000004001c7312 */ /* 0x0042a40000101c00 */
[----:B-12---:R-:W-:Y:S05]  /*12a0*/  BRA `(.L_x_6736) ;  /* 0x0000000c00287947 */ /* 0x006fea0003800000 */
.L_x_6732:
        /* <DEDUP_REMOVED lines=10> */
.L_x_6740:
[----:B------:R-:W2:Y:S02]  /*1350*/  LDG.E.U16 R0, desc[UR36][R4.64] ;  /* 0x0000002404007981 */ /* 0x000ea4000c1e1500 */
[----:B--2---:R-:W-:-:S05]  /*1360*/  HADD2.F32 R0, -RZ, R0.H0_H0 ;  /* 0x20000000ff007230 */ /* 0x004fca0000004100 */
[----:B------:R-:W-:-:S04]  /*1370*/  FMUL.FTZ R0, R0, 1 ;  /* 0x3f80000000007820 */ /* 0x000fc80000410000 */
[----:B------:R0:W1:Y:S02]  /*1380*/  F2F.F64.F32 R28, R0 ;  /* 0x00000000001c7310 */ /* 0x0000640000201800 */
[----:B01----:R-:W-:Y:S05]  /*1390*/  BRA `(.L_x_6736) ;  /* 0x0000000800ec7947 */ /* 0x003fea0003800000 */
.L_x_6739:
        /* <DEDUP_REMOVED lines=10> */
.L_x_6742:
[----:B------:R-:W2:Y:S02]  /*1440*/  LDG.E.U16 R4, desc[UR36][R4.64] ;  /* 0x0000002404047981 */ /* 0x000ea4000c1e1500 */
[----:B--2---:R-:W-:-:S05]  /*1450*/  HADD2.F32 R0, -RZ, R4.H0_H0 ;  /* 0x20000004ff007230 */ /* 0x004fca0000004100 */
[----:B------:R-:W-:-:S04]  /*1460*/  FMUL.FTZ R0, R0, 1 ;  /* 0x3f80000000007820 */ /* 0x000fc80000410000 */
[----:B------:R0:W1:Y:S02]  /*1470*/  F2F.F64.F32 R28, R0 ;  /* 0x00000000001c7310 */ /* 0x0000640000201800 */
[----:B01----:R-:W-:Y:S05]  /*1480*/  BRA `(.L_x_6736) ;  /* 0x0000000800b07947 */ /* 0x003fea0003800000 */
.L_x_6741:
[----:B------:R0:W5:Y:S01]  /*1490*/  LDG.E.64 R28, desc[UR36][R4.64] ;  /* 0x00000024041c7981 */ /* 0x000162000c1e1b00 */
[----:B------:R-:W-:Y:S05]  /*14a0*/  BRA `(.L_x_6736) ;  /* 0x0000000800a87947 */ /* 0x000fea0003800000 */
.L_x_6731:
        /* <DEDUP_REMOVED lines=13> */
.L_x_6745:
[----:B------:R4:W5:Y:S01]  /*1580*/  LDG.E.64 R28, desc[UR36][R4.64] ;  /* 0x00000024041c7981 */ /* 0x000962000c1e1b00 */
[----:B------:R-:W-:Y:S05]  /*1590*/  BRA `(.L_x_6736) ;  /* 0x00000008006c7947 */ /* 0x000fea0003800000 */
.L_x_6744:
        /* <DEDUP_REMOVED lines=27> */
.L_x_6747:
        /* <DEDUP_REMOVED lines=15> */
.L_x_6746:
[----:B------:R-:W2:Y:S02]  /*1840*/  LDG.E.U16 R0, desc[UR36][R4.64] ;  /* 0x0000002404007981 */ /* 0x000ea4000c1e1500 */
[----:B--2---:R-:W-:-:S04]  /*1850*/  IMAD.U32 R0, R0, 0x10000, RZ ;  /* 0x0001000000007824 */ /* 0x004fc800078e00ff */
[----:B------:R-:W-:-:S04]  /*1860*/  FMUL.FTZ R0, R0, 1 ;  /* 0x3f80000000007820 */ /* 0x000fc80000410000 */
[----:B------:R4:W0:Y:S02]  /*1870*/  F2F.F64.F32 R28, R0 ;  /* 0x00000000001c7310 */ /* 0x0008240000201800 */
[----:B0---4-:R-:W-:Y:S05]  /*1880*/  BRA `(.L_x_6736) ;  /* 0x0000000400b07947 */ /* 0x011fea0003800000 */
.L_x_6743:
        /* <DEDUP_REMOVED lines=11> */
.L_x_6750:
        /* <DEDUP_REMOVED lines=21> */
.L_x_6752:
[----:B------:R-:W-:Y:S05]  /*1a90*/  BSYNC.RECONVERGENT B0 ;  /* 0x0000000000007941 */ /* 0x000fea0003800200 */
.L_x_6751:
[----:B------:R-:W-:Y:S01]  /*1aa0*/  IMAD.SHL.U32 R0, R0, 0x100000, RZ ;  /* 0x0010000000007824 */ /* 0x000fe200078e00ff */
[----:B------:R-:W-:-:S04]  /*1ab0*/  LEA R3, R3, 0x3b800000, 0x17 ;  /* 0x3b80000003037811 */ /* 0x000fc800078eb8ff */
[----:B------:R-:W-:-:S05]  /*1ac0*/  LOP3.LUT R0, R3, R0, R7, 0xfe, !PT ;  /* 0x0000000003007212 */ /* 0x000fca00078efe07 */
[----:B------:R-:W-:-:S04]  /*1ad0*/  FMUL.FTZ R0, R0, 1 ;  /* 0x3f80000000007820 */ /* 0x000fc80000410000 */
[----:B------:R4:W0:Y:S02]  /*1ae0*/  F2F.F64.F32 R28, R0 ;  /* 0x00000000001c7310 */ /* 0x0008240000201800 */
[----:B0---4-:R-:W-:Y:S05]  /*1af0*/  BRA `(.L_x_6736) ;  /* 0x0000000400147947 */ /* 0x011fea0003800000 */
.L_x_6749:
        /* <DEDUP_REMOVED lines=21> */
.L_x_6754:
[----:B------:R-:W-:Y:S05]  /*1c50*/  BSYNC.RECONVERGENT B0 ;  /* 0x0000000000007941 */ /* 0x000fea0003800200 */
.L_x_6753:
[----:B------:R-:W-:Y:S01]  /*1c60*/  IMAD.SHL.U32 R0, R0, 0x200000, RZ ;  /* 0x0020000000007824 */ /* 0x000fe200078e00ff */
[----:B------:R-:W-:-:S04]  /*1c70*/  LEA R3, R3, 0x37800000, 0x17 ;  /* 0x3780000003037811 */ /* 0x000fc800078eb8ff */
[----:B------:R-:W-:-:S05]  /*1c80*/  LOP3.LUT R0, R3, R0, R7, 0xfe, !PT ;  /* 0x0000000003007212 */ /* 0x000fca00078efe07 */
[----:B------:R-:W-:-:S04]  /*1c90*/  FMUL.FTZ R0, R0, 1 ;  /* 0x3f80000000007820 */ /* 0x000fc80000410000 */
[----:B------:R4:W0:Y:S02]  /*1ca0*/  F2F.F64.F32 R28, R0 ;  /* 0x00000000001c7310 */ /* 0x0008240000201800 */
[----:B0---4-:R-:W-:Y:S05]  /*1cb0*/  BRA `(.L_x_6736) ;  /* 0x0000000000a47947 */ /* 0x011fea0003800000 */
.L_x_6748:
        /* <DEDUP_REMOVED lines=18> */
.L_x_6735:
        /* <DEDUP_REMOVED lines=16> */
.L_x_6757:
[----:B------:R-:W-:Y:S01]  /*1ee0*/  CS2R R28, SRZ ;  /* 0x00000000001c7805 */ /* 0x000fe2000001ff00 */
[----:B------:R-:W-:Y:S06]  /*1ef0*/  BRA `(.L_x_6736) ;  /* 0x0000000000147947 */ /* 0x000fec0003800000 */
.L_x_6756:
[----:B------:R-:W2:Y:S02]  /*1f00*/  LDG.E.64 R28, desc[UR36][R4.64] ;  /* 0x00000024041c7981 */ /* 0x000ea4000c1e1b00 */
[----:B--2---:R-:W1:Y:S02]  /*1f10*/  I2F.F64.U64 R28, R28 ;  /* 0x0000001c001c7312 */ /* 0x004e640000301800 */
[----:B-1----:R-:W-:Y:S05]  /*1f20*/  BRA `(.L_x_6736) ;  /* 0x0000000000087947 */ /* 0x002fea0003800000 */
.L_x_6755:
[----:B------:R-:W2:Y:S02]  /*1f30*/  LDG.E R4, desc[UR36][R4.64] ;  /* 0x0000002404047981 */ /* 0x000ea4000c1e1900 */
[----:B--2---:R1:W2:Y:S02]  /*1f40*/  I2F.F64.U32 R28, R4 ;  /* 0x00000004001c7312 */ /* 0x0042a40000201800 */
.L_x_6736:
[----:B------:R-:W-:Y:S05]  /*1f50*/  BSYNC.RECONVERGENT B6 ;  /* 0x0000000000067941 */ /* 0x000fea0003800200 */
.L_x_6730:
[----:B------:R-:W-:-:S07]  /*1f60*/  VIADD R27, R27, 0x80 ;  /* 0x000000801b1b7836 */ /* 0x000fce0000000000 */
.L_x_6729:
[----:B------:R-:W-:Y:S05]  /*1f70*/  BSYNC.RECONVERGENT B7 ;  /* 0x0000000000077941 */ /* 0x000fea0003800200 */
.L_x_6728:
[----:B------:R-:W-:Y:S01]  /*1f80*/  ISETP.GE.AND P0, PT, R27, R2, PT ;  /* 0x000000021b00720c */ /* 0x000fe20003f06270 */
[----:B------:R-:W-:Y:S01]  /*1f90*/  BSSY.RECONVERGENT B7, `(.L_x_6758) ;  /* 0x00000f6000077945 */ /* 0x000fe20003800200 */
[----:B------:R-:W-:-:S11]  /*1fa0*/  CS2R R24, SRZ ;  /* 0x0000000000187805 */ /* 0x000fd6000001ff00 */
        /* <DEDUP_REMOVED lines=22> */
.L_x_6764:
[----:B------:R-:W2:Y:S02]  /*2110*/  LDG.E.U8 R4, desc[UR36][R4.64] ;  /* 0x0000002404047981 */ /* 0x000ea4000c1e1100 */
[----:B--2---:R0:W1:Y:S02]  /*2120*/  I2F.F64.U16 R24, R4 ;  /* 0x0000000400187312 */ /* 0x0040640000101800 */
[----:B01----:R-:W-:Y:S05]  /*2130*/  BRA `(.L_x_6766) ;  /* 0x0000000c00647947 */ /* 0x003fea0003800000 */
.L_x_6763:
        /* <DEDUP_REMOVED lines=9> */
.L_x_6768:
[----:B------:R-:W2:Y:S02]  /*21d0*/  LDG.E R4, desc[UR36][R4.64] ;  /* 0x0000002404047981 */ /* 0x000ea4000c1e1900 */
[----:B--2---:R0:W1:Y:S02]  /*21e0*/  I2F.F64 R24, R4 ;  /* 0x0000000400187312 */ /* 0x0040640000201c00 */
[----:B01----:R-:W-:Y:S05]  /*21f0*/  BRA `(.L_x_6766) ;  /* 0x0000000c00347947 */ /* 0x003fea0003800000 */
.L_x_6767:
[----:B------:R-:W2:Y:S02]  /*2200*/  LDG.E.U16 R4, desc[UR36][R4.64] ;  /* 0x0000002404047981 */ /* 0x000ea4000c1e1500 */
[----:B--2---:R0:W1:Y:S02]  /*2210*/  I2F.F64.S16 R24, R4 ;  /* 0x0000000400187312 */ /* 0x0040640000101c00 */
[----:B01----:R-:W-:Y:S05]  /*2220*/  BRA `(.L_x_6766) ;  /* 0x0000000c00287947 */ /* 0x003fea0003800000 */
.L_x_6762:
        /* <DEDUP_REMOVED lines=10> */
.L_x_6770:
[----:B------:R-:W2:Y:S02]  /*22d0*/  LDG.E.U16 R0, desc[UR36][R4.64] ;  /* 0x0000002404007981 */ /* 0x000ea4000c1e1500 */
[----:B--2---:R-:W-:-:S05]  /*22e0*/  HADD2.F32 R0, -RZ, R0.H0_H0 ;  /* 0x20000000ff007230 */ /* 0x004fca0000004100 */
[----:B------:R-:W-:-:S04]  /*22f0*/  FMUL.FTZ R0, R0, 1 ;  /* 0x3f80000000007820 */ /* 0x000fc80000410000 */
[----:B------:R1:W2:Y:S02]  /*2300*/  F2F.F64.F32 R24, R0 ;  /* 0x0000000000187310 */ /* 0x0002a40000201800 */
[----:B-12---:R-:W-:Y:S05]  /*2310*/  BRA `(.L_x_6766) ;  /* 0x0000000800ec7947 */ /* 0x006fea0003800000 */
.L_x_6769:
        /* <DEDUP_REMOVED lines=10> */
.L_x_6772:
[----:B------:R-:W2:Y:S02]  /*23c0*/  LDG.E.U16 R4, desc[UR36][R4.64] ;  /* 0x0000002404047981 */ /* 0x000ea4000c1e1500 */
[----:B--2---:R-:W-:-:S05]  /*23d0*/  HADD2.F32 R0, -RZ, R4.H0_H0 ;  /* 0x20000004ff007230 */ /* 0x004fca0000004100 */
[----:B------:R-:W-:-:S04]  /*23e0*/  FMUL.FTZ R0, R0, 1 ;  /* 0x3f80000000007820 */ /* 0x000fc80000410000 */
[----:B------:R1:W2:Y:S02]  /*23f0*/  F2F.F64.F32 R24, R0 ;  /* 0x0000000000187310 */ /* 0x0002a40000201800 */
[----:B-12---:R-:W-:Y:S05]  /*2400*/  BRA `(.L_x_6766) ;  /* 0x0000000800b07947 */ /* 0x006fea0003800000 */
.L_x_6771:
[----:B------:R0:W5:Y:S01]  /*2410*/  LDG.E.64 R24, desc[UR36][R4.64] ;  /* 0x0000002404187981 */ /* 0x000162000c1e1b00 */
[----:B------:R-:W-:Y:S05]  /*2420*/  BRA `(.L_x_6766) ;  /* 0x0000000800a87947 */ /* 0x000fea0003800000 */
.L_x_6761:
        /* <DEDUP_REMOVED lines=13> */
.L_x_6775:
[----:B------:R1:W5:Y:S01]  /*2500*/  LDG.E.64 R24, desc[UR36][R4.64] ;  /* 0x0000002404187981 */ /* 0x000362000c1e1b00 */
[----:B------:R-:W-:Y:S05]  /*2510*/  BRA `(.L_x_6766) ;  /* 0x00000008006c7947 */ /* 0x000fea0003800000 */
.L_x_6774:
        /* <DEDUP_REMOVED lines=27> */
.L_x_6777:
        /* <DEDUP_REMOVED lines=14> */
[----:B--2-4-:R-:W-:Y:S05]  /*27b0*/  BRA `(.L_x_6766) ;  /* 0x0000000400c47947 */ /* 0x014fea0003800000 */
.L_x_6776:
[----:B------:R-:W2:Y:S02]  /*27c0*/  LDG.E.U16 R0, desc[UR36][R4.64] ;  /* 0x0000002404007981 */ /* 0x000ea4000c1e1500 */
[----:B--2---:R-:W-:-:S04]  /*27d0*/  IMAD.U32 R0, R0, 0x10000, RZ ;  /* 0x0001000000007824 */ /* 0x004fc800078e00ff */
[----:B------:R-:W-:-:S04]  /*27e0*/  FMUL.FTZ R0, R0, 1 ;  /* 0x3f80000000007820 */ /* 0x000fc80000410000 */
[----:B------:R2:W4:Y:S02]  /*27f0*/  F2F.F64.F32 R24, R0 ;  /* 0x0000000000187310 */ /* 0x0005240000201800 */
[----:B--2-4-:R-:W-:Y:S05]  /*2800*/  BRA `(.L_x_6766) ;  /* 0x0000000400b07947 */ /* 0x014fea0003800000 */
.L_x_6773:
        /* <DEDUP_REMOVED lines=11> */
.L_x_6780:
        /* <DEDUP_REMOVED lines=21> */
.L_x_6782:
[----:B------:R-:W-:Y:S05]  /*2a10*/  BSYNC.RECONVERGENT B0 ;  /* 0x0000000000007941 */ /* 0x000fea0003800200 */
.L_x_6781:
[----:B------:R-:W-:Y:S01]  /*2a20*/  IMAD.SHL.U32 R0, R0, 0x100000, RZ ;  /* 0x0010000000007824 */ /* 0x000fe200078e00ff */
[----:B------:R-:W-:-:S04]  /*2a30*/  LEA R3, R3, 0x3b800000, 0x17 ;  /* 0x3b80000003037811 */ /* 0x000fc800078eb8ff */
[----:B------:R-:W-:-:S05]  /*2a40*/  LOP3.LUT R0, R3, R0, R7, 0xfe, !PT ;  /* 0x0000000003007212 */ /* 0x000fca00078efe07 */
[----:B------:R-:W-:-:S04]  /*2a50*/  FMUL.FTZ R0, R0, 1 ;  /* 0x3f80000000007820 */ /* 0x000fc80000410000 */
[----:B------:R0:W1:Y:S02]  /*2a60*/  F2F.F64.F32 R24, R0 ;  /* 0x0000000000187310 */ /* 0x0000640000201800 */
[----:B01----:R-:W-:Y:S05]  /*2a70*/  BRA `(.L_x_6766) ;  /* 0x0000000400147947 */ /* 0x003fea0003800000 */
.L_x_6779:
        /* <DEDUP_REMOVED lines=21> */
.L_x_6784:
[----:B------:R-:W-:Y:S05]  /*2bd0*/  BSYNC.RECONVERGENT B0 ;  /* 0x0000000000007941 */ /* 0x000fea0003800200 */
.L_x_6783:
[----:B------:R-:W-:Y:S01]  /*2be0*/  IMAD.SHL.U32 R0, R0, 0x200000, RZ ;  /* 0x0020000000007824 */ /* 0x000fe200078e00ff */
[----:B------:R-:W-:-:S04]  /*2bf0*/  LEA R3, R3, 0x37800000, 0x17 ;  /* 0x3780000003037811 */ /* 0x000fc800078eb8ff */
[----:B------:R-:W-:-:S05]  /*2c00*/  LOP3.LUT R0, R3, R0, R7, 0xfe, !PT ;  /* 0x0000000003007212 */ /* 0x000fca00078efe07 */
[----:B------:R-:W-:-:S04]  /*2c10*/  FMUL.FTZ R0, R0, 1 ;  /* 0x3f80000000007820 */ /* 0x000fc80000410000 */
[----:B------:R0:W1:Y:S02]  /*2c20*/  F2F.F64.F32 R24, R0 ;  /* 0x0000000000187310 */ /* 0x0000640000201800 */
[----:B01----:R-:W-:Y:S05]  /*2c30*/  BRA `(.L_x_6766) ;  /* 0x0000000000a47947 */ /* 0x003fea0003800000 */
.L_x_6778:
        /* <DEDUP_REMOVED lines=18> */
.L_x_6765:
        /* <DEDUP_REMOVED lines=16> */
.L_x_6787:
[----:B------:R-:W-:Y:S01]  /*2e60*/  CS2R R24, SRZ ;  /* 0x0000000000187805 */ /* 0x000fe2000001ff00 */
[----:B------:R-:W-:Y:S06]  /*2e70*/  BRA `(.L_x_6766) ;  /* 0x0000000000147947 */ /* 0x000fec0003800000 */
.L_x_6786:
[----:B------:R-:W2:Y:S02]  /*2e80*/  LDG.E.64 R24, desc[UR36][R4.64] ;  /* 0x0000002404187981 */ /* 0x000ea4000c1e1b00 */
[----:B--2---:R-:W0:Y:S02]  /*2e90*/  I2F.F64.U64 R24, R24 ;  /* 0x0000001800187312 */ /* 0x004e240000301800 */
[----:B0-----:R-:W-:Y:S05]  /*2ea0*/  BRA `(.L_x_6766) ;  /* 0x0000000000087947 */ /* 0x001fea0003800000 */
.L_x_6785:
[----:B------:R-:W2:Y:S02]  /*2eb0*/  LDG.E R4, desc[UR36][R4.64] ;  /* 0x0000002404047981 */ /* 0x000ea4000c1e1900 */
[----:B--2---:R2:W4:Y:S02]  /*2ec0*/  I2F.F64.U32 R24, R4 ;  /* 0x0000000400187312 */ /* 0x0045240000201800 */
.L_x_6766:
[----:B------:R-:W-:Y:S05]  /*2ed0*/  BSYNC.RECONVERGENT B6 ;  /* 0x0000000000067941 */ /* 0x000fea0003800200 */
.L_x_6760:
[----:B------:R-:W-:-:S07]  /*2ee0*/  VIADD R27, R27, 0x80 ;  /* 0x000000801b1b7836 */ /* 0x000fce0000000000 */
.L_x_6759:
[----:B------:R-:W-:Y:S05]  /*2ef0*/  BSYNC.RECONVERGENT B7 ;  /* 0x0000000000077941 */ /* 0x000fea0003800200 */
.L_x_6758:
[----:B------:R-:W-:Y:S01]  /*2f00*/  ISETP.GE.AND P0, PT, R27, R2, PT ;  /* 0x000000021b00720c */ /* 0x000fe20003f06270 */
[----:B------:R-:W-:Y:S01]  /*2f10*/  BSSY.RECONVERGENT B6, `(.L_x_6788) ;  /* 0x00000f0000067945 */ /* 0x000fe20003800200 */
[----:B------:R-:W-:-:S11]  /*2f20*/  CS2R R16, SRZ ;  /* 0x0000000000107805 */ /* 0x000fd6000001ff00 */
        /* <DEDUP_REMOVED lines=21> */
.L_x_6793:
[----:B------:R-:W2:Y:S02]  /*3080*/  LDG.E.U8 R4, desc[UR36][R4.64] ;  /* 0x0000002404047981 */ /* 0x000ea4000c1e1100 */
[----:B--2---:R0:W1:Y:S02]  /*3090*/  I2F.F64.U16 R16, R4 ;  /* 0x0000000400107312 */ /* 0x0040640000101800 */
[----:B01----:R-:W-:Y:S05]  /*30a0*/  BRA `(.L_x_6789) ;  /* 0x0000000c00587947 */ /* 0x003fea0003800000 */
.L_x_6792:
        /* <DEDUP_REMOVED lines=9> */
.L_x_6796:
[----:B------:R-:W2:Y:S02]  /*3140*/  LDG.E R4, desc[UR36][R4.64] ;  /* 0x0000002404047981 */ /* 0x000ea4000c1e1900 */
[----:B--2---:R0:W1:Y:S02]  /*3150*/  I2F.F64 R16, R4 ;  /* 0x0000000400107312 */ /* 0x0040640000201c00 */
[----:B01----:R-:W-:Y:S05]  /*3160*/  BRA `(.L_x_6789) ;  /* 0x0000000c00287947 */ /* 0x003fea0003800000 */
.L_x_6795:
[----:B------:R-:W2:Y:S02]  /*3170*/  LDG.E.U16 R4, desc[UR36][R4.64] ;  /* 0x0000002404047981 */ /* 0x000ea4000c1e1500 */
[----:B--2---:R0:W1:Y:S02]  /*3180*/  I2F.F64.S16 R16, R4 ;  /* 0x0000000400107312 */ /* 0x0040640000101c00 */
[----:B01----:R-:W-:Y:S05]  /*3190*/  BRA `(.L_x_6789) ;  /* 0x0000000c001c7947 */ /* 0x003fea0003800000 */
.L_x_6791:
        /* <DEDUP_REMOVED lines=10> */
.L_x_6798:
[----:B------:R-:W2:Y:S02]  /*3240*/  LDG.E.U16 R0, desc[UR36][R4.64] ;  /* 0x0000002404007981 */ /* 0x000ea4000c1e1500 */
[----:B--2---:R-:W-:-:S05]  /*3250*/  HADD2.F32 R0, -RZ, R0.H0_H0 ;  /* 0x20000000ff007230 */ /* 0x004fca0000004100 */
[----:B------:R-:W-:-:S04]  /*3260*/  FMUL.FTZ R0, R0, 1 ;  /* 0x3f80000000007820 */ /* 0x000fc80000410000 */
[----:B------:R0:W1:Y:S02]  /*3270*/  F2F.F64.F32 R16, R0 ;  /* 0x0000000000107310 */ /* 0x0000640000201800 */
[----:B01----:R-:W-:Y:S05]  /*3280*/  BRA `(.L_x_6789) ;  /* 0x0000000800e07947 */ /* 0x003fea0003800000 */
.L_x_6797:
        /* <DEDUP_REMOVED lines=10> */
.L_x_6800:
[----:B------:R-:W2:Y:S02]  /*3330*/  LDG.E.U16 R4, desc[UR36][R4.64] ;  /* 0x0000002404047981 */ /* 0x000ea4000c1e1500 */
[----:B--2---:R-:W-:-:S05]  /*3340*/  HADD2.F32 R0, -RZ, R4.H0_H0 ;  /* 0x20000004ff007230 */ /* 0x004fca0000004100 */
[----:B------:R-:W-:-:S04]  /*3350*/  FMUL.FTZ R0, R0, 1 ;  /* 0x3f80000000007820 */ /* 0x000fc80000410000 */
[----:B------:R0:W1:Y:S02]  /*3360*/  F2F.F64.F32 R16, R0 ;  /* 0x0000000000107310 */ /* 0x0000640000201800 */
[----:B01----:R-:W-:Y:S05]  /*3370*/  BRA `(.L_x_6789) ;  /* 0x0000000800a47947 */ /* 0x003fea0003800000 */
.L_x_6799:
[----:B------:R0:W5:Y:S01]  /*3380*/  LDG.E.64 R16, desc[UR36][R4.64] ;  /* 0x0000002404107981 */ /* 0x000162000c1e1b00 */
[----:B------:R-:W-:Y:S05]  /*3390*/  BRA `(.L_x_6789) ;  /* 0x00000008009c7947 */ /* 0x000fea0003800000 */
.L_x_6790:
        /* <DEDUP_REMOVED lines=13> */
.L_x_6803:
[----:B------:R0:W5:Y:S01]  /*3470*/  LDG.E.64 R16, desc[UR36][R4.64] ;  /* 0x0000002404107981 */ /* 0x000162000c1e1b00 */
[----:B------:R-:W-:Y:S05]  /*3480*/  BRA `(.L_x_6789) ;  /* 0x0000000800607947 */ /* 0x000fea0003800000 */
.L_x_6802:
        /* <DEDUP_REMOVED lines=27> */
.L_x_6805:
        /* <DEDUP_REMOVED lines=13> */
[----:B------:R0:W1:Y:S02]  /*3710*/  F2F.F64.F32 R16, R0 ;  /* 0x0000000000107310 */ /* 0x0000640000201800 */
[----:B01----:R-:W-:Y:S05]  /*3720*/  BRA `(.L_x_6789) ;  /* 0x0000000400b87947 */ /* 0x003fea0003800000 */
.L_x_6804:
[----:B------:R-:W2:Y:S02]  /*3730*/  LDG.E.U16 R0, desc[UR36][R4.64] ;  /* 0x0000002404007981 */ /* 0x000ea4000c1e1500 */
[----:B--2---:R-:W-:-:S04]  /*3740*/  IMAD.U32 R0, R0, 0x10000, RZ ;  /* 0x0001000000007824 */ /* 0x004fc800078e00ff */
[----:B------:R-:W-:-:S04]  /*3750*/  FMUL.FTZ R0, R0, 1 ;  /* 0x3f80000000007820 */ /* 0x000fc80000410000 */
[----:B------:R0:W1:Y:S02]  /*3760*/  F2F.F64.F32 R16, R0 ;  /* 0x0000000000107310 */ /* 0x0000640000201800 */
[----:B01----:R-:W-:Y:S05]  /*3770*/  BRA `(.L_x_6789) ;  /* 0x0000000400a47947 */ /* 0x003fea0003800000 */
.L_x_6801:
        /* <DEDUP_REMOVED lines=11> */
.L_x_6808:
[----:B------:R-:W2:Y:S02]  /*3830*/  LDG.E.U8 R4, desc[UR36][R4.64] ;  /* 0x0000002404047981 */ /* 0x000ea4000c1e1100 */
        /* <DEDUP_REMOVED lines=19> */
.L_x_6810:
[----:B------:R-:W-:Y:S05]  /*3970*/  BSYNC.RECONVERGENT B0 ;  /* 0x0000000000007941 */ /* 0x000fea0003800200 */
.L_x_6809:
[----:B------:R-:W-:Y:S01]  /*3980*/  IMAD.SHL.U32 R0, R0, 0x100000, RZ ;  /* 0x0010000000007824 */ /* 0x000fe200078e00ff */
[----:B------:R-:W-:-:S04]  /*3990*/  LEA R3, R3, 0x3b800000, 0x17 ;  /* 0x3b80000003037811 */ /* 0x000fc800078eb8ff */
[----:B------:R-:W-:-:S05]  /*39a0*/  LOP3.LUT R0, R3, R0, R7, 0xfe, !PT ;  /* 0x0000000003007212 */ /* 0x000fca00078efe07 */
[----:B------:R-:W-:-:S04]  /*39b0*/  FMUL.FTZ R0, R0, 1 ;  /* 0x3f80000000007820 */ /* 0x000fc80000410000 */
[----:B------:R0:W1:Y:S02]  /*39c0*/  F2F.F64.F32 R16, R0 ;  /* 0x0000000000107310 */ /* 0x0000640000201800 */
[----:B01----:R-:W-:Y:S05]  /*39d0*/  BRA `(.L_x_6789) ;  /* 0x00000004000c7947 */ /* 0x003fea0003800000 */
.L_x_6807:
        /* <DEDUP_REMOVED lines=20> */
.L_x_6812:
[----:B------:R-:W-:Y:S05]  /*3b20*/  BSYNC.RECONVERGENT B0 ;  /* 0x0000000000007941 */ /* 0x000fea0003800200 */
.L_x_6811:
[----:B------:R-:W-:Y:S01]  /*3b30*/  IMAD.SHL.U32 R0, R0, 0x200000, RZ ;  /* 0x0020000000007824 */ /* 0x000fe200078e00ff */
[----:B------:R-:W-:-:S04]  /*3b40*/  LEA R3, R3, 0x37800000, 0x17 ;  /* 0x3780000003037811 */ /* 0x000fc800078eb8ff */
[----:B------:R-:W-:-:S05]  /*3b50*/  LOP3.LUT R0, R3, R0, R7, 0xfe, !PT ;  /* 0x0000000003007212 */ /* 0x000fca00078efe07 */
[----:B------:R-:W-:-:S04]  /*3b60*/  FMUL.FTZ R0, R0, 1 ;  /* 0x3f80000000007820 */ /* 0x000fc80000410000 */
[----:B------:R0:W1:Y:S02]  /*3b70*/  F2F.F64.F32 R16, R0 ;  /* 0x0000000000107310 */ /* 0x0000640000201800 */
[----:B01----:R-:W-:Y:S05]  /*3b80*/  BRA `(.L_x_6789) ;  /* 0x0000000000a07947 */ /* 0x003fea0003800000 */
.L_x_6806:
        /* <DEDUP_REMOVED lines=18> */
.L_x_6794:
        /* <DEDUP_REMOVED lines=16> */
.L_x_6815:
[----:B------:R-:W-:Y:S05]  /*3db0*/  BRA `(.L_x_6789) ;  /* 0x0000000000147947 */ /* 0x000fea0003800000 */
.L_x_6814:
[----:B------:R-:W2:Y:S02]  /*3dc0*/  LDG.E.64 R16, desc[UR36][R4.64] ;  /* 0x0000002404107981 */ /* 0x000ea4000c1e1b00 */
[----:B--2---:R-:W0:Y:S02]  /*3dd0*/  I2F.F64.U64 R16, R16 ;  /* 0x0000001000107312 */ /* 0x004e240000301800 */
[----:B0-----:R-:W-:Y:S05]  /*3de0*/  BRA `(.L_x_6789) ;  /* 0x0000000000087947 */ /* 0x001fea0003800000 */
.L_x_6813:
[----:B------:R-:W2:Y:S02]  /*3df0*/  LDG.E R4, desc[UR36][R4.64] ;  /* 0x0000002404047981 */ /* 0x000ea4000c1e1900 */
[----:B--2---:R0:W1:Y:S02]  /*3e00*/  I2F.F64.U32 R16, R4 ;  /* 0x0000000400107312 */ /* 0x0040640000201800 */
.L_x_6789:
[----:B------:R-:W-:Y:S05]  /*3e10*/  BSYNC.RECONVERGENT B6 ;  /* 0x0000000000067941 */ /* 0x000fea0003800200 */
.L_x_6788:
[----:B------:R-:W-:Y:S01]  /*3e20*/  ISETP.GE.AND P0, PT, R19, R2, PT ;  /* 0x000000021300720c */ /* 0x000fe20003f06270 */
[----:B------:R-:W-:-:S12]  /*3e30*/  BSSY.RECONVERGENT B0, `(.L_x_6816) ;  /* 0x000014d000007945 */ /* 0x000fd80003800200 */
[----:B------:R-:W-:Y:S05]  /*3e40*/  @P0 BRA `(.L_x_6817) ;  /* 0x00000014002c0947 */ /* 0x000fea0003800000 */
[C---:B---3-5:R-:W-:Y:S02]  /*3e50*/  FSETP.GEU.FTZ.AND P0, PT, R23.reuse, 1.7916666269302368164, PT ;  /* 0x3fe555551700780b */ /* 0x068fe40003f1e000 */
[----:B------:R-:W-:-:S04]  /*3e60*/  FSETP.GT.FTZ.AND P1, PT, R23, -1.6999999284744262695, PT ;  /* 0xbfd999991700780b */ /* 0x000fc80003f34000 */
[----:B------:R-:W-:-:S13]  /*3e70*/  PLOP3.LUT P0, PT, P0, P1, PT, 0xf2, 0x2f ;  /* 0x00000000002f781c */ /* 0x000fda0000703e72 */
[----:B------:R-:W-:Y:S05]  /*3e80*/  @P0 BRA `(.L_x_6818) ;  /* 0x0000000800180947 */ /* 0x000fea0003800000 */
[----:B------:R-:W3:Y:S01]  /*3e90*/  DADD R6, R22, 2 ;  /* 0x4000000016067429 */ /* 0x000ee20000000000 */
[----:B012-4-:R-:W-:Y:S01]  /*3ea0*/  IMAD.MOV.U32 R4, RZ, RZ, 0x1 ;  /* 0x00000001ff047424 */ /* 0x017fe200078e00ff */
[----:B---3--:R-:W0:Y:S01]  /*3eb0*/  MUFU.RCP64H R5, R7 ;  /* 0x0000000700057308 */ /* 0x008e220000001800 */
        /* <DEDUP_REMOVED lines=49> */
[----:B------:R-:W-:Y:S05]  /*41d0*/  CALL.REL.NOINC `($__internal_13_$__cuda_sm20_div_rn_f64_full) ;  /* 0x000000a000347944 */ /* 0x000fea0003c00000 */
[----:B------:R-:W-:Y:S02]  /*41e0*/  IMAD.MOV.U32 R4, RZ, RZ, R12 ;  /* 0x000000ffff047224 */ /* 0x000fe400078e000c */
[----:B------:R-:W-:-:S07]  /*41f0*/  IMAD.MOV.U32 R5, RZ, RZ, R13 ;  /* 0x000000ffff057224 */ /* 0x000fce00078e000d */
.L_x_6820:
[----:B------:R-:W-:Y:S05]  /*4200*/  BSYNC.RECONVERGENT B1 ;  /* 0x0000000000017941 */ /* 0x000fea0003800200 */
.L_x_6819:
        /* <DEDUP_REMOVED lines=78> */
.L_x_6818:
[----:B------:R-:W3:Y:S02]  /*46f0*/  DADD R22, R22, 1 ;  /* 0x3ff0000016167429 */ /* 0x000ee40000000000 */
[----:B---3--:R-:W-:Y:S01]  /*4700*/  ISETP.GT.AND P0, PT, R23, 0xfffff, PT ;  /* 0x000fffff1700780c */ /* 0x008fe20003f04270 */
[----:B012-4-:R-:W-:Y:S02]  /*4710*/  IMAD.MOV.U32 R4, RZ, RZ, R22 ;  /* 0x000000ffff047224 */ /* 0x017fe400078e0016 */
        /* <DEDUP_REMOVED lines=184> */
.L_x_6821:
[----:B------:R-:W-:Y:S01]  /*52a0*/  IMAD.MOV.U32 R6, RZ, RZ, 0x0 ;  /* 0x00000000ff067424 */ /* 0x000fe200078e00ff */
[----:B------:R-:W-:Y:S01]  /*52b0*/  LOP3.LUT P0, RZ, R5, 0x7fffffff, RZ, 0xc0, !PT ;  /* 0x7fffffff05ff7812 */ /* 0x000fe2000780c0ff */
[----:B------:R-:W-:-:S06]  /*52c0*/  IMAD.MOV.U32 R7, RZ, RZ, 0x7ff00000 ;  /* 0x7ff00000ff077424 */ /* 0x000fcc00078e00ff */
[----:B------:R-:W0:Y:S02]  /*52d0*/  DFMA R4, R4, R6, +INF ;  /* 0x7ff000000404742b */ /* 0x000e240000000006 */
[----:B0-----:R-:W-:Y:S02]  /*52e0*/  FSEL R4, R4, RZ, P0 ;  /* 0x000000ff04047208 */ /* 0x001fe40000000000 */
[----:B------:R-:W-:-:S07]  /*52f0*/  FSEL R5, R5, -QNAN , P0 ;  /* 0xfff0000005057808 */ /* 0x000fce0000000000 */
.L_x_6817:
[----:B------:R-:W-:Y:S05]  /*5300*/  BSYNC.RECONVERGENT B0 ;  /* 0x0000000000007941 */ /* 0x000fea0003800200 */
.L_x_6816:
[----:B---3-5:R-:W-:Y:S01]  /*5310*/  VIADD R23, R19, 0x80 ;  /* 0x0000008013177836 */ /* 0x028fe20000000000 */
[----:B------:R-:W-:Y:S04]  /*5320*/  BSSY.RECONVERGENT B0, `(.L_x_6822) ;  /* 0x000014e000007945 */ /* 0x000fe80003800200 */
[----:B------:R-:W-:-:S13]  /*5330*/  ISETP.GE.AND P0, PT, R23, R2, PT ;  /* 0x000000021700720c */ /* 0x000fda0003f06270 */
[----:B------:R-:W-:Y:S05]  /*5340*/  @P0 BRA `(.L_x_6823) ;  /* 0x00000014002c0947 */ /* 0x000fea0003800000 */
[C---:B--2---:R-:W-:Y:S02]  /*5350*/  FSETP.GEU.FTZ.AND P1, PT, R29.reuse, 1.7916666269302368164, PT ;  /* 0x3fe555551d00780b */ /* 0x044fe40003f3e000 */
[----:B------:R-:W-:-:S13]  /*5360*/  FSETP.GT.FTZ.AND P0, PT, R29, -1.6999999284744262695, PT ;  /* 0xbfd999991d00780b */ /* 0x000fda0003f14000 */
[----:B------:R-:W-:Y:S05]  /*5370*/  @P0 BRA !P1, `(.L_x_6824) ;  /* 0x0000000c00140947 */ /* 0x000fea0004800000 */
[----:B------:R-:W2:Y:S01]  /*5380*/  DADD R28, R28, 1 ;  /* 0x3ff000001c1c7429 */ /* 0x000ea20000000000 */
[----:B------:R-:W-:Y:S01]  /*5390*/  IMAD.MOV.U32 R11, RZ, RZ, -0x3ff ;  /* 0xfffffc01ff0b7424 */ /* 0x000fe200078e00ff */
[----:B--2---:R-:W-:Y:S01]  /*53a0*/  ISETP.GT.AND P0, PT, R29, 0xfffff, PT ;  /* 0x000fffff1d00780c */ /* 0x004fe20003f04270 */
[----:B------:R-:W-:Y:S02]  /*53b0*/  IMAD.MOV.U32 R6, RZ, RZ, R28 ;  /* 0x000000ffff067224 */ /* 0x000fe400078e001c */
[--C-:B------:R-:W-:Y:S02]  /*53c0*/  IMAD.MOV.U32 R7, RZ, RZ, R29.reuse ;  /* 0x000000ffff077224 */ /* 0x100fe400078e001d */
[----:B------:R-:W-:-:S08]  /*53d0*/  IMAD.MOV.U32 R0, RZ, RZ, R29 ;  /* 0x000000ffff007224 */ /* 0x000fd000078e001d */
[----:B------:R-:W-:-:S15]  /*53e0*/  @!P0 IMAD.MOV.U32 R11, RZ, RZ, -0x435 ;  /* 0xfffffbcbff0b8424 */ /* 0x000fde00078e00ff */
[----:B------:R-:W-:-:S15]  /*53f0*/  NOP ;  /* 0x0000000000007918 */ /* 0x000fde0000000000 */
[----:B------:R-:W-:-:S15]  /*5400*/  NOP ;  /* 0x0000000000007918 */ /* 0x000fde0000000000 */
[----:B------:R-:W-:-:S04]  /*5410*/  NOP ;  /* 0x0000000000007918 */ /* 0x000fc80000000000 */
[----:B------:R-:W2:Y:S02]  /*5420*/  @!P0 DMUL R6, R6, 1.80143985094819840000e+16 ;  /* 0x4350000006068828 */ /* 0x000ea40000000000 */
[----:B--2---:R-:W-:-:S04]  /*5430*/  @!P0 IMAD.MOV.U32 R0, RZ, RZ, R7 ;  /* 0x000000ffff008224 */ /* 0x004fc800078e0007 */
        /* <DEDUP_REMOVED lines=9> */
[----:B------:R-:W2:Y:S02]  /*54d0*/  @P1 DFMA R8, R6, R8, +INF ;  /* 0x7ff000000608142b */ /* 0x000ea40000000008 */
        /* <DEDUP_REMOVED lines=14> */
[----:B------:R-:W2:Y:S02]  /*55c0*/  DADD R20, R6, 1 ;  /* 0x3ff0000006147429 */ /* 0x000ea40000000000 */
[----:B--2---:R-:W2:-:S15]  /*55d0*/  MUFU.RCP64H R15, R21 ;  /* 0x00000015000f7308 */ /* 0x004e9e0000001800 */
        /* <DEDUP_REMOVED lines=11> */
[----:B--2---:R2:W3:Y:S02]  /*5690*/  DFMA R10, -R20, R14, 1 ;  /* 0x3ff00000140a742b */ /* 0x0044e4000000010e */
[----:B--2---:R-:W-:Y:S02]  /*56a0*/  IMAD.MOV.U32 R20, RZ, RZ, -0x748574fc ;  /* 0x8b7a8b04ff147424 */ /* 0x004fe400078e00ff */
[----:B------:R-:W-:-:S15]  /*56b0*/  IMAD.MOV.U32 R21, RZ, RZ, 0x3ed0ee25 ;  /* 0x3ed0ee25ff157424 */ /* 0x000fde00078e00ff */
[----:B------:R-:W-:-:S15]  /*56c0*/  NOP ;  /* 0x0000000000007918 */ /* 0x000fde0000000000 */
[----:B------:R-:W-:-:S15]  /*56d0*/  NOP ;  /* 0x0000000000007918 */ /* 0x000fde0000000000 */
[----:B------:R-:W-:-:S15]  /*56e0*/  NOP ;  /* 0x0000000000007918 */ /* 0x000fde0000000000 */
[----:B---3--:R-:W2:-:S15]  /*56f0*/  DFMA R10, R10, R10, R10 ;  /* 0x0000000a0a0a722b */ /* 0x008e9e000000000a */
        /* <DEDUP_REMOVED lines=11> */
[----:B--2---:R-:W2:-:S15]  /*57b0*/  DFMA R14, R14, R10, R14 ;  /* 0x0000000a0e0e722b */ /* 0x004e9e000000000e */
[----:B------:R-:W-:-:S15]  /*57c0*/  NOP ;  /* 0x0000000000007918 */ /* 0x000fde0000000000 */
[----:B------:R-:W-:-:S15]  /*57d0*/  NOP ;  /* 0x0000000000007918 */ /* 0x000fde0000000000 */
[----:B------:R-:W-:-:S15]  /*57e0*/  NOP ;  /* 0x0000000000007918 */ /* 0x000fde0000000000 */
[----:B------:R-:W-:-:S04]  /*57f0*/  NOP ;  /* 0x0000000000007918 */ /* 0x000fc80000000000 */
[----:B--2---:R-:W2:-:S15]  /*5800*/  DMUL R10, R8, R14 ;  /* 0x0000000e080a7228 */ /* 0x004e9e0000000000 */
[----:B------:R-:W-:-:S15]  /*5810*/  NOP ;  /* 0x0000000000007918 */ /* 0x000fde0000000000 */
[----:B------:R-:W-:-:S15]  /*5820*/  NOP ;  /* 0x0000000000007918 */ /* 0x000fde0000000000 */
[----:B------:R-:W-:-:S15]  /*5830*/  NOP ;  /* 0x0000000000007918 */ /* 0x000fde0000000000 */
[----:B------:R-:W-:-:S04]  /*5840*/  NOP ;  /* 0x0000000000007918 */ /* 0x000fc80000000000 */
[----:B--2---:R-:W2:-:S15]  /*5850*/  DFMA R10, R8, R14, R10 ;  /* 0x0000000e080a722b */ /* 0x004e9e000000000a */
        /* <DEDUP_REMOVED lines=11> */
[----:B------:R-:W2:-:S15]  /*5910*/  DMUL R12, R10, R10 ;  /* 0x0000000a0a0c7228 */ /* 0x000e9e0000000000 */
[----:B------:R-:W-:-:S15]  /*5920*/  NOP ;  /* 0x0000000000007918 */ /* 0x000fde0000000000 */
[----:B------:R-:W-:-:S15]  /*5930*/  NOP ;  /* 0x0000000000007918 */ /* 0x000fde0000000000 */
[----:B------:R-:W-:-:S15]  /*5940*/  NOP ;  /* 0x0000000000007918 */ /* 0x000fde0000000000 */
[----:B------:R-:W-:-:S04]  /*5950*/  NOP ;  /* 0x0000000000007918 */ /* 0x000fc80000000000 */
[----:B--2---:R-:W2:Y:S01]  /*5960*/  DFMA R20, R12, UR4, R20 ;  /* 0x000000040c147c2b */ /* 0x004ea20008000014 */
        /* <DEDUP_REMOVED lines=13> */
[----:B--2---:R-:W2:Y:S01]  /*5a40*/  DFMA R20, R12, R20, UR4 ;  /* 0x000000040c147e2b */ /* 0x004ea20008000014 */
        /* <DEDUP_REMOVED lines=27> */
[----:B--2---:R-:W-:Y:S01]  /*5c00*/  DFMA R20, R12, R20, UR4 ;  /* 0x000000040c147e2b */ /* 0x004fe20008000014 */
[----:B------:R-:W-:Y:S01]  /*5c10*/  UMOV UR4, 0x55555554 ;  /* 0x5555555400047882 */ /* 0x000fe20000000000 */
[----:B------:R-:W-:-:S15]  /*5c20*/  UMOV UR5, 0x3fb55555 ;  /* 0x3fb5555500057882 */ /* 0x000fde0000000000 */
[----:B------:R-:W-:-:S15]  /*5c30*/  NOP ;  /* 0x0000000000007918 */ /* 0x000fde0000000000 */
[----:B------:R-:W-:-:S15]  /*5c40*/  NOP ;  /* 0x0000000000007918 */ /* 0x000fde0000000000 */
[----:B------:R-:W-:-:S15]  /*5c50*/  NOP ;  /* 0x0000000000007918 */ /* 0x000fde0000000000 */
[----:B------:R-:W-:-:S02]  /*5c60*/  NOP ;  /* 0x0000000000007918 */ /* 0x000fc40000000000 */
[----:B------:R-:W2:-:S15]  /*5c70*/  DADD R26, R8, -R10 ;  /* 0x00000000081a7229 */ /* 0x000e9e000000080a */
[----:B------:R-:W-:-:S15]  /*5c80*/  NOP ;  /* 0x0000000000007918 */ /* 0x000fde0000000000 */
[----:B------:R-:W-:-:S15]  /*5c90*/  NOP ;  /* 0x0000000000007918 */ /* 0x000fde0000000000 */
[----:B------:R-:W-:-:S15]  /*5ca0*/  NOP ;  /* 0x0000000000007918 */ /* 0x000fde0000000000 */
[----:B------:R-:W-:-:S04]  /*5cb0*/  NOP ;  /* 0x0000000000007918 */ /* 0x000fc80000000000 */
[----:B--2---:R-:W2:-:S15]  /*5cc0*/  DADD R26, R26, R26 ;  /* 0x000000001a1a7229 */ /* 0x004e9e000000001a */
[----:B------:R-:W-:-:S15]  /*5cd0*/  NOP ;  /* 0x0000000000007918 */ /* 0x000fde0000000000 */
[----:B------:R-:W-:-:S15]  /*5ce0*/  NOP ;  /* 0x0000000000007918 */ /* 0x000fde0000000000 */
[----:B------:R-:W-:-:S15]  /*5cf0*/  NOP ;  /* 0x0000000000007918 */ /* 0x000fde0000000000 */
[----:B------:R-:W-:-:S04]  /*5d00*/  NOP ;  /* 0x0000000000007918 */ /* 0x000fc80000000000 */
[----:B--2---:R-:W2:-:S15]  /*5d10*/  DFMA R26, R8, -R10, R26 ;  /* 0x8000000a081a722b */ /* 0x004e9e000000001a */
        /* <DEDUP_REMOVED lines=11> */
[----:B--2---:R-:W-:-:S15]  /*5dd0*/  DMUL R14, R14, R26 ;  /* 0x0000001a0e0e7228 */ /* 0x004fde0000000000 */
[----:B------:R-:W-:-:S15]  /*5de0*/  NOP ;  /* 0x0000000000007918 */ /* 0x000fde0000000000 */
[----:B------:R-:W-:-:S15]  /*5df0*/  NOP ;  /* 0x0000000000007918 */ /* 0x000fde0000000000 */
[----:B------:R-:W-:-:S15]  /*5e00*/  NOP ;  /* 0x0000000000007918 */ /* 0x000fde0000000000 */
[----:B------:R-:W-:-:S04]  /*5e10*/  NOP ;  /* 0x0000000000007918 */ /* 0x000fc80000000000 */
[----:B---3--:R-:W2:-:S15]  /*5e20*/  DMUL R20, R12, R20 ;  /* 0x000000140c147228 */ /* 0x008e9e0000000000 */
        /* <DEDUP_REMOVED lines=14> */
[----:B--2---:R-:W2:-:S15]  /*5f10*/  DADD R8, R14, -R8 ;  /* 0x000000000e087229 */ /* 0x004e9e0000000808 */
[----:B------:R-:W-:-:S15]  /*5f20*/  NOP ;  /* 0x0000000000007918 */ /* 0x000fde0000000000 */
[----:B------:R-:W-:-:S15]  /*5f30*/  NOP ;  /* 0x0000000000007918 */ /* 0x000fde0000000000 */
[----:B------:R-:W-:-:S15]  /*5f40*/  NOP ;  /* 0x0000000000007918 */ /* 0x000fde0000000000 */
[----:B------:R-:W-:-:S04]  /*5f50*/  NOP ;  /* 0x0000000000007918 */ /* 0x000fc80000000000 */
[----:B--2---:R-:W2:-:S15]  /*5f60*/  DFMA R8, R6, UR4, R8 ;  /* 0x0000000406087c2b */ /* 0x004e9e0008000008 */
[----:B------:R-:W-:-:S15]  /*5f70*/  NOP ;  /* 0x0000000000007918 */ /* 0x000fde0000000000 */
[----:B------:R-:W-:-:S15]  /*5f80*/  NOP ;  /* 0x0000000000007918 */ /* 0x000fde0000000000 */
[----:B------:R-:W-:-:S15]  /*5f90*/  NOP ;  /* 0x0000000000007918 */ /* 0x000fde0000000000 */
[----:B------:R-:W-:-:S04]  /*5fa0*/  NOP ;  /* 0x0000000000007918 */ /* 0x000fc80000000000 */
[----:B--2---:R3:W2:Y:S02]  /*5fb0*/  DADD R28, R28, R8 ;  /* 0x000000001c1c7229 */ /* 0x0046a40000000008 */
[----:B--23--:R-:W-:Y:S05]  /*5fc0*/  BRA `(.L_x_6823) ;  /* 0x00000008000c7947 */ /* 0x00cfea0003800000 */
.L_x_6824:
[----:B------:R-:W2:Y:S01]  /*5fd0*/  DADD R8, R28, 2 ;  /* 0x400000001c087429 */ /* 0x000ea20000000000 */
[----:B------:R-:W-:Y:S01]  /*5fe0*/  IMAD.MOV.U32 R6, RZ, RZ, 0x1 ;  /* 0x00000001ff067424 */ /* 0x000fe200078e00ff */
[----:B--2---:R-:W2:Y:S01]  /*5ff0*/  MUFU.RCP64H R7, R9 ;  /* 0x0000000900077308 */ /* 0x004ea20000001800 */
[----:B------:R-:W-:Y:S01]  /*6000*/  FSETP.GEU.AND P1, PT, |R29|, 6.5827683646048100446e-37, PT ;  /* 0x036000001d00780b */ /* 0x000fe20003f2e200 */
[----:B------:R-:W-:-:S15]  /*6010*/  BSSY.RECONVERGENT B1, `(.L_x_6825) ;  /* 0x0000031000017945 */ /* 0x000fde0003800200 */
[----:B------:R-:W-:-:S15]  /*6020*/  NOP ;  /* 0x0000000000007918 */ /* 0x000fde0000000000 */
[----:B------:R-:W-:-:S15]  /*6030*/  NOP ;  /* 0x0000000000007918 */ /* 0x000fde0000000000 */
[----:B------:R-:W-:-:S15]  /*6040*/  NOP ;  /* 0x0000000000007918 */ /* 0x000fde0000000000 */
[----:B--2---:R-:W2:-:S15]  /*6050*/  DFMA R10, -R8, R6, 1 ;  /* 0x3ff00000080a742b */ /* 0x004e9e0000000106 */
        /* <DEDUP_REMOVED lines=29> */
[----:B--2---:R-:W2:-:S15]  /*6230*/  DFMA R12, -R8, R10, R28 ;  /* 0x0000000a080c722b */ /* 0x004e9e000000011c */
[----:B------:R-:W-:-:S15]  /*6240*/  NOP ;  /* 0x0000000000007918 */ /* 0x000fde0000000000 */
[----:B------:R-:W-:-:S15]  /*6250*/  NOP ;  /* 0x0000000000007918 */ /* 0x000fde0000000000 */
[----:B------:R-:W-:-:S15]  /*6260*/  NOP ;  /* 0x0000000000007918 */ /* 0x000fde0000000000 */
[----:B------:R-:W-:-:S04]  /*6270*/  NOP ;  /* 0x0000000000007918 */ /* 0x000fc80000000000 */
[----:B--2---:R-:W2:Y:S02]  /*6280*/  DFMA R6, R6, R12, R10 ;  /* 0x0000000c0606722b */ /* 0x004ea4000000000a */
[----:B--2---:R-:W-:-:S05]  /*6290*/  FFMA R0, RZ, R9, R7 ;  /* 0x00000009ff007223 */ /* 0x004fca0000000007 */
[----:B------:R-:W-:-:S13]  /*62a0*/  FSETP.GT.AND P0, PT, |R0|, 1.469367938527859385e-39, PT ;  /* 0x001000000000780b */ /* 0x000fda0003f04200 */
[----:B------:R-:W-:Y:S05]  /*62b0*/  @P0 BRA P1, `(.L_x_6826) ;  /* 0x0000000000180947 */ /* 0x000fea0000800000 */
[----:B------:R-:W-:Y:S01]  /*62c0*/  IMAD.MOV.U32 R6, RZ, RZ, R28 ;  /* 0x000000ffff067224 */ /* 0x000fe200078e001c */
[----:B------:R-:W-:Y:S01]  /*62d0*/  MOV R0, 0x6300 ;  /* 0x0000630000007802 */ /* 0x000fe20000000f00 */
[----:B------:R-:W-:-:S07]  /*62e0*/  IMAD.MOV.U32 R7, RZ, RZ, R29 ;  /* 0x000000ffff077224 */ /* 0x000fce00078e001d */
[----:B01--4-:R-:W-:Y:S05]  /*62f0*/  CALL.REL.NOINC `($__internal_13_$__cuda_sm20_div_rn_f64_full) ;  /* 0x0000007c00ec7944 */ /* 0x013fea0003c00000 */
[----:B------:R-:W-:Y:S02]  /*6300*/  IMAD.MOV.U32 R6, RZ, RZ, R12 ;  /* 0x000000ffff067224 */ /* 0x000fe400078e000c */
[----:B------:R-:W-:-:S07]  /*6310*/  IMAD.MOV.U32 R7, RZ, RZ, R13 ;  /* 0x000000ffff077224 */ /* 0x000fce00078e000d */
.L_x_6826:
[----:B------:R-:W-:Y:S05]  /*6320*/  BSYNC.RECONVERGENT B1 ;  /* 0x0000000000017941 */ /* 0x000fea0003800200 */
.L_x_6825:
[----:B------:R-:W-:Y:S01]  /*6330*/  IMAD.MOV.U32 R12, RZ, RZ, -0x314d23bc ;  /* 0xceb2dc44ff0c7424 */ /* 0x000fe200078e00ff */
[----:B------:R-:W2:Y:S01]  /*6340*/  DMUL R8, R6, -R28 ;  /* 0x8000001c06087228 */ /* 0x000ea20000000000 */
[----:B------:R-:W-:Y:S01]  /*6350*/  IMAD.MOV.U32 R13, RZ, RZ, 0x3ed087ff ;  /* 0x3ed087ffff0d7424 */ /* 0x000fe200078e00ff */
[----:B------:R-:W-:Y:S01]  /*6360*/  UMOV UR4, 0x2fbe14b5 ;  /* 0x2fbe14b500047882 */ /* 0x000fe20000000000 */
[----:B------:R-:W-:-:S15]  /*6370*/  UMOV UR5, 0x3eb372fb ;  /* 0x3eb372fb00057882 */ /* 0x000fde0000000000 */
[----:B------:R-:W-:-:S15]  /*6380*/  NOP ;  /* 0x0000000000007918 */ /* 0x000fde0000000000 */
[----:B------:R-:W-:-:S15]  /*6390*/  NOP ;  /* 0x0000000000007918 */ /* 0x000fde0000000000 */
[----:B------:R-:W-:-:S15]  /*63a0*/  NOP ;  /* 0x0000000000007918 */ /* 0x000fde0000000000 */
[----:B------:R-:W-:-:S01]  /*63b0*/  NOP ;  /* 0x0000000000007918 */ /* 0x000fc20000000000 */
[----:B--2---:R-:W2:-:S15]  /*63c0*/  DADD R6, R8, R28 ;  /* 0x0000000008067229 */ /* 0x004e9e000000001c */
        /* <DEDUP_REMOVED lines=51> */
[----:B--2---:R-:W2:-:S15]  /*6700*/  DFMA R12, R10, R12, UR4 ;  /* 0x000000040a0c7e2b */ /* 0x004e9e000800000c */
        /* <DEDUP_REMOVED lines=14> */
[----:B--2---:R3:W2:Y:S02]  /*67f0*/  DADD R28, R12, R28 ;  /* 0x000000000c1c7229 */ /* 0x0046a4000000001c */
.L_x_6823:
[----:B------:R-:W-:Y:S05]  /*6800*/  BSYNC.RECONVERGENT B0 ;  /* 0x0000000000007941 */ /* 0x000fea0003800200 */
.L_x_6822:
[----:B------:R-:W-:Y:S01]  /*6810*/  VIADD R3, R19, 0x100 ;  /* 0x0000010013037836 */ /* 0x000fe20000000000 */
[----:B------:R-:W-:Y:S04]  /*6820*/  BSSY.RECONVERGENT B0, `(.L_x_6827) ;  /* 0x000014e000007945 */ /* 0x000fe80003800200 */
[----:B------:R-:W-:-:S13]  /*6830*/  ISETP.GE.AND P0, PT, R3, R2, PT ;  /* 0x000000020300720c */ /* 0x000fda0003f06270 */
[----:B------:R-:W-:Y:S05]  /*6840*/  @P0 BRA `(.L_x_6828) ;  /* 0x00000014002c0947 */ /* 0x000fea0003800000 */
[C---:B----4-:R-:W-:Y:S02]  /*6850*/  FSETP.GEU.FTZ.AND P1, PT, R25.reuse, 1.7916666269302368164, PT ;  /* 0x3fe555551900780b */ /* 0x050fe40003f3e000 */
[----:B------:R-:W-:-:S13]  /*6860*/  FSETP.GT.FTZ.AND P0, PT, R25, -1.6999999284744262695, PT ;  /* 0xbfd999991900780b */ /* 0x000fda0003f14000 */
[----:B------:R-:W-:Y:S05]  /*6870*/  @P0 BRA !P1, `(.L_x_6829) ;  /* 0x0000000c00140947 */ /* 0x000fea0004800000 */
[----:B------:R-:W4:Y:S01]  /*6880*/  DADD R24, R24, 1 ;  /* 0x3ff0000018187429 */ /* 0x000f220000000000 */
[----:B------:R-:W-:Y:S01]  /*6890*/  IMAD.MOV.U32 R11, RZ, RZ, -0x3ff ;  /* 0xfffffc01ff0b7424 */ /* 0x000fe200078e00ff */
[----:B----4-:R-:W-:Y:S01]  /*68a0*/  ISETP.GT.AND P0, PT, R25, 0xfffff, PT ;  /* 0x000fffff1900780c */ /* 0x010fe20003f04270 */
[----:B------:R-:W-:Y:S02]  /*68b0*/  IMAD.MOV.U32 R6, RZ, RZ, R24 ;  /* 0x000000ffff067224 */ /* 0x000fe400078e0018 */
[--C-:B------:R-:W-:Y:S02]  /*68c0*/  IMAD.MOV.U32 R7, RZ, RZ, R25.reuse ;  /* 0x000000ffff077224 */ /* 0x100fe400078e0019 */
[----:B------:R-:W-:-:S08]  /*68d0*/  IMAD.MOV.U32 R0, RZ, RZ, R25 ;  /* 0x000000ffff007224 */ /* 0x000fd000078e0019 */
[----:B------:R-:W-:-:S15]  /*68e0*/  @!P0 IMAD.MOV.U32 R11, RZ, RZ, -0x435 ;  /* 0xfffffbcbff0b8424 */ /* 0x000fde00078e00ff */
[----:B------:R-:W-:-:S15]  /*68f0*/  NOP ;  /* 0x0000000000007918 */ /* 0x000fde0000000000 */
[----:B------:R-:W-:-:S15]  /*6900*/  NOP ;  /* 0x0000000000007918 */ /* 0x000fde0000000000 */
[----:B------:R-:W-:-:S04]  /*6910*/  NOP ;  /* 0x0000000000007918 */ /* 0x000fc80000000000 */
[----:B------:R-:W4:Y:S02]  /*6920*/  @!P0 DMUL R6, R6, 1.80143985094819840000e+16 ;  /* 0x4350000006068828 */ /* 0x000f240000000000 */
[----:B----4-:R-:W-:-:S04]  /*6930*/  @!P0 IMAD.MOV.U32 R0, RZ, RZ, R7 ;  /* 0x000000ffff008224 */ /* 0x010fc800078e0007 */
        /* <DEDUP_REMOVED lines=9> */
[----:B------:R-:W4:Y:S02]  /*69d0*/  @P1 DFMA R8, R6, R8, +INF ;  /* 0x7ff000000608142b */ /* 0x000f240000000008 */
[----:B----4-:R-:W-:Y:S02]  /*69e0*/  @P1 FSEL R24, R8, RZ, P2 ;  /* 0x000000ff08181208 */ /* 0x010fe40001000000 */
        /* <DEDUP_REMOVED lines=13> */
[----:B------:R-:W4:Y:S02]  /*6ac0*/  DADD R20, R6, 1 ;  /* 0x3ff0000006147429 */ /* 0x000f240000000000 */
[----:B----4-:R-:W4:-:S15]  /*6ad0*/  MUFU.RCP64H R15, R21 ;  /* 0x00000015000f7308 */ /* 0x010f1e0000001800 */
        /* <DEDUP_REMOVED lines=11> */
[----:B----4-:R4:W5:Y:S02]  /*6b90*/  DFMA R10, -R20, R14, 1 ;  /* 0x3ff00000140a742b */ /* 0x010964000000010e */
[----:B----4-:R-:W-:Y:S02]  /*6ba0*/  IMAD.MOV.U32 R20, RZ, RZ, -0x748574fc ;  /* 0x8b7a8b04ff147424 */ /* 0x010fe400078e00ff */
[----:B------:R-:W-:-:S15]  /*6bb0*/  IMAD.MOV.U32 R21, RZ, RZ, 0x3ed0ee25 ;  /* 0x3ed0ee25ff157424 */ /* 0x000fde00078e00ff */
[----:B------:R-:W-:-:S15]  /*6bc0*/  NOP ;  /* 0x0000000000007918 */ /* 0x000fde0000000000 */
[----:B------:R-:W-:-:S15]  /*6bd0*/  NOP ;  /* 0x0000000000007918 */ /* 0x000fde0000000000 */
[----:B------:R-:W-:-:S15]  /*6be0*/  NOP ;  /* 0x0000000000007918 */ /* 0x000fde0000000000 */
[----:B-----5:R-:W4:-:S15]  /*6bf0*/  DFMA R10, R10, R10, R10 ;  /* 0x0000000a0a0a722b */ /* 0x020f1e000000000a */
        /* <DEDUP_REMOVED lines=11> */
[----:B----4-:R-:W4:-:S15]  /*6cb0*/  DFMA R14, R14, R10, R14 ;  /* 0x0000000a0e0e722b */ /* 0x010f1e000000000e */
[----:B------:R-:W-:-:S15]  /*6cc0*/  NOP ;  /* 0x0000000000007918 */ /* 0x000fde0000000000 */
[----:B------:R-:W-:-:S15]  /*6cd0*/  NOP ;  /* 0x0000000000007918 */ /* 0x000fde0000000000 */
[----:B------:R-:W-:-:S15]  /*6ce0*/  NOP ;  /* 0x0000000000007918 */ /* 0x000fde0000000000 */
[----:B------:R-:W-:-:S04]  /*6cf0*/  NOP ;  /* 0x0000000000007918 */ /* 0x000fc80000000000 */
[----:B----4-:R-:W4:-:S15]  /*6d00*/  DMUL R10, R8, R14 ;  /* 0x0000000e080a7228 */ /* 0x010f1e0000000000 */
[----:B------:R-:W-:-:S15]  /*6d10*/  NOP ;  /* 0x0000000000007918 */ /* 0x000fde0000000000 */
[----:B------:R-:W-:-:S15]  /*6d20*/  NOP ;  /* 0x0000000000007918 */ /* 0x000fde0000000000 */
[----:B------:R-:W-:-:S15]  /*6d30*/  NOP ;  /* 0x0000000000007918 */ /* 0x000fde0000000000 */
[----:B------:R-:W-:-:S04]  /*6d40*/  NOP ;  /* 0x0000000000007918 */ /* 0x000fc80000000000 */
[----:B----4-:R-:W4:-:S15]  /*6d50*/  DFMA R10, R8, R14, R10 ;  /* 0x0000000e080a722b */ /* 0x010f1e000000000a */
        /* <DEDUP_REMOVED lines=11> */
[----:B---3--:R-:W3:-:S15]  /*6e10*/  DMUL R12, R10, R10 ;  /* 0x0000000a0a0c7228 */ /* 0x008ede0000000000 */
[----:B------:R-:W-:-:S15]  /*6e20*/  NOP ;  /* 0x0000000000007918 */ /* 0x000fde0000000000 */
[----:B------:R-:W-:-:S15]  /*6e30*/  NOP ;  /* 0x0000000000007918 */ /* 0x000fde0000000000 */
[----:B------:R-:W-:-:S15]  /*6e40*/  NOP ;  /* 0x0000000000007918 */ /* 0x000fde0000000000 */
[----:B------:R-:W-:-:S04]  /*6e50*/  NOP ;  /* 0x0000000000007918 */ /* 0x000fc80000000000 */
[----:B---3--:R-:W3:Y:S01]  /*6e60*/  DFMA R20, R12, UR4, R20 ;  /* 0x000000040c147c2b */ /* 0x008ee20008000014 */
        /* <DEDUP_REMOVED lines=13> */
[----:B---3--:R-:W3:Y:S01]  /*6f40*/  DFMA R20, R12, R20, UR4 ;  /* 0x000000040c147e2b */ /* 0x008ee20008000014 */
        /* <DEDUP_REMOVED lines=27> */
[----:B---3--:R-:W-:Y:S01]  /*7100*/  DFMA R20, R12, R20, UR4 ;  /* 0x000000040c147e2b */ /* 0x008fe20008000014 */
[----:B------:R-:W-:Y:S01]  /*7110*/  UMOV UR4, 0x55555554 ;  /* 0x5555555400047882 */ /* 0x000fe20000000000 */
[----:B------:R-:W-:-:S15]  /*7120*/  UMOV UR5, 0x3fb55555 ;  /* 0x3fb5555500057882 */ /* 0x000fde0000000000 */
[----:B------:R-:W-:-:S15]  /*7130*/  NOP ;  /* 0x0000000000007918 */ /* 0x000fde0000000000 */
[----:B------:R-:W-:-:S15]  /*7140*/  NOP ;  /* 0x0000000000007918 */ /* 0x000fde0000000000 */
[----:B------:R-:W-:-:S15]  /*7150*/  NOP ;  /* 0x0000000000007918 */ /* 0x000fde0000000000 */
[----:B------:R-:W-:-:S02]  /*7160*/  NOP ;  /* 0x0000000000007918 */ /* 0x000fc40000000000 */
[----:B------:R-:W3:-:S15]  /*7170*/  DADD R26, R8, -R10 ;  /* 0x00000000081a7229 */ /* 0x000ede000000080a */
[----:B------:R-:W-:-:S15]  /*7180*/  NOP ;  /* 0x0000000000007918 */ /* 0x000fde0000000000 */
[----:B------:R-:W-:-:S15]  /*7190*/  NOP ;  /* 0x0000000000007918 */ /* 0x000fde0000000000 */
[----:B------:R-:W-:-:S15]  /*71a0*/  NOP ;  /* 0x0000000000007918 */ /* 0x000fde0000000000 */
[----:B------:R-:W-:-:S04]  /*71b0*/  NOP ;  /* 0x0000000000007918 */ /* 0x000fc80000000000 */
[----:B---3--:R-:W3:-:S15]  /*71c0*/  DADD R26, R26, R26 ;  /* 0x000000001a1a7229 */ /* 0x008ede000000001a */
[----:B------:R-:W-:-:S15]  /*71d0*/  NOP ;  /* 0x0000000000007918 */ /* 0x000fde0000000000 */
[----:B------:R-:W-:-:S15]  /*71e0*/  NOP ;  /* 0x0000000000007918 */ /* 0x000fde0000000000 */
[----:B------:R-:W-:-:S15]  /*71f0*/  NOP ;  /* 0x0000000000007918 */ /* 0x000fde0000000000 */
[----:B------:R-:W-:-:S04]  /*7200*/  NOP ;  /* 0x0000000000007918 */ /* 0x000fc80000000000 */
[----:B---3--:R-:W3:-:S15]  /*7210*/  DFMA R26, R8, -R10, R26 ;  /* 0x8000000a081a722b */ /* 0x008ede000000001a */
[----:B------:R-:W-:-:S15]  /*7220*/  NOP ;  /* 0x0000000000007918 */ /* 0x000fde0000000000 */
[----:B------:R-:W-:-:S15]  /*7230*/  NOP ;  /* 0x0000000000007918 */ /* 0x000fde0000000000 */
[----:B------:R-:W-:-:S15]  /*7240*/  NOP ;  /* 0x0000000000007918 */ /* 0x000fde0000000000 */
[----:B------:R-:W-:-:S04]  /*7250*/  NOP ;  /* 0x0000000000007918 */ /* 0x000fc80000000000 */
[----:B------:R-:W4:Y:S01]  /*7260*/  DFMA R20, R12, R20, UR4 ;  /* 0x000000040c147e2b */ /* 0x000f220008000014 */
[----:B------:R-:W-:Y:S01]  /*7270*/  UMOV UR4, 0x3b39803f ;  /* 0x3b39803f00047882 */ /* 0x000fe20000000000 */
[----:B------:R-:W-:-:S15]  /*7280*/  UMOV UR5, 0x3c7abc9e ;  /* 0x3c7abc9e00057882 */ /* 0x000fde0000000000 */
[----:B------:R-:W-:-:S15]  /*7290*/  NOP ;  /* 0x0000000000007918 */ /* 0x000fde0000000000 */
[----:B------:R-:W-:-:S15]  /*72a0*/  NOP ;  /* 0x0000000000007918 */ /* 0x000fde0000000000 */
[----:B------:R-:W-:-:S15]  /*72b0*/  NOP ;  /* 0x0000000000007918 */ /* 0x000fde0000000000 */
[----:B------:R-:W-:-:S02]  /*72c0*/  NOP ;  /* 0x0000000000007918 */ /* 0x000fc40000000000 */
[----:B---3--:R-:W-:-:S15]  /*72d0*/  DMUL R14, R14, R26 ;  /* 0x0000001a0e0e7228 */ /* 0x008fde0000000000 */
[----:B------:R-:W-:-:S15]  /*72e0*/  NOP ;  /* 0x0000000000007918 */ /* 0x000fde0000000000 */
[----:B------:R-:W-:-:S15]  /*72f0*/  NOP ;  /* 0x0000000000007918 */ /* 0x000fde0000000000 */
[----:B------:R-:W-:-:S15]  /*7300*/  NOP ;  /* 0x0000000000007918 */ /* 0x000fde0000000000 */
[----:B------:R-:W-:-:S04]  /*7310*/  NOP ;  /* 0x0000000000007918 */ /* 0x000fc80000000000 */
[----:B----4-:R-:W3:-:S15]  /*7320*/  DMUL R20, R12, R20 ;  /* 0x000000140c147228 */ /* 0x010ede0000000000 */
        /* <DEDUP_REMOVED lines=9> */
[----:B---3--:R-:W3:-:S15]  /*73c0*/  DFMA R14, R10, R20, R14 ;  /* 0x000000140a0e722b */ /* 0x008ede000000000e */
[----:B------:R-:W-:-:S15]  /*73d0*/  NOP ;  /* 0x0000000000007918 */ /* 0x000fde0000000000 */
[----:B------:R-:W-:-:S15]  /*73e0*/  NOP ;  /* 0x0000000000007918 */ /* 0x000fde0000000000 */
[----:B------:R-:W-:-:S15]  /*73f0*/  NOP ;  /* 0x0000000000007918 */ /* 0x000fde0000000000 */
[----:B------:R-:W-:-:S04]  /*7400*/  NOP ;  /* 0x0000000000007918 */ /* 0x000fc80000000000 */
[----:B---3--:R-:W3:-:S15]  /*7410*/  DADD R8, R14, -R8 ;  /* 0x000000000e087229 */ /* 0x008ede0000000808 */
[----:B------:R-:W-:-:S15]  /*7420*/  NOP ;  /* 0x0000000000007918 */ /* 0x000fde0000000000 */
[----:B------:R-:W-:-:S15]  /*7430*/  NOP ;  /* 0x0000000000007918 */ /* 0x000fde0000000000 */
[----:B------:R-:W-:-:S15]  /*7440*/  NOP ;  /* 0x0000000000007918 */ /* 0x000fde0000000000 */
[----:B------:R-:W-:-:S04]  /*7450*/  NOP ;  /* 0x0000000000007918 */ /* 0x000fc80000000000 */
[----:B---3--:R-:W3:-:S15]  /*7460*/  DFMA R8, R6, UR4, R8 ;  /* 0x0000000406087c2b */ /* 0x008ede0008000008 */
[----:B------:R-:W-:-:S15]  /*7470*/  NOP ;  /* 0x0000000000007918 */ /* 0x000fde0000000000 */
[----:B------:R-:W-:-:S15]  /*7480*/  NOP ;  /* 0x0000000000007918 */ /* 0x000fde0000000000 */
[----:B------:R-:W-:-:S15]  /*7490*/  NOP ;  /* 0x0000000000007918 */ /* 0x000fde0000000000 */
[----:B------:R-:W-:-:S04]  /*74a0*/  NOP ;  /* 0x0000000000007918 */ /* 0x000fc80000000000 */
[----:B---3--:R3:W4:Y:S02]  /*74b0*/  DADD R24, R24, R8 ;  /* 0x0000000018187229 */ /* 0x0087240000000008 */
[----:B---34-:R-:W-:Y:S05]  /*74c0*/  BRA `(.L_x_6828) ;  /* 0x00000008000c7947 */ /* 0x018fea0003800000 */
.L_x_6829:
[----:B------:R-:W4:Y:S01]  /*74d0*/  DADD R8, R24, 2 ;  /* 0x4000000018087429 */ /* 0x000f220000000000 */
[----:B------:R-:W-:Y:S01]  /*74e0*/  IMAD.MOV.U32 R6, RZ, RZ, 0x1 ;  /* 0x00000001ff067424 */ /* 0x000fe200078e00ff */
[----:B----4-:R-:W4:Y:S01]  /*74f0*/  MUFU.RCP64H R7, R9 ;  /* 0x0000000900077308 */ /* 0x010f220000001800 */
[----:B------:R-:W-:Y:S01]  /*7500*/  FSETP.GEU.AND P1, PT, |R25|, 6.5827683646048100446e-37, PT ;  /* 0x036000001900780b */ /* 0x000fe20003f2e200 */
[----:B------:R-:W-:-:S15]  /*7510*/  BSSY.RECONVERGENT B1, `(.L_x_6830) ;  /* 0x0000031000017945 */ /* 0x000fde0003800200 */
[----:B------:R-:W-:-:S15]  /*7520*/  NOP ;  /* 0x0000000000007918 */ /* 0x000fde0000000000 */
[----:B------:R-:W-:-:S15]  /*7530*/  NOP ;  /* 0x0000000000007918 */ /* 0x000fde0000000000 */
[----:B------:R-:W-:-:S15]  /*7540*/  NOP ;  /* 0x0000000000007918 */ /* 0x000fde0000000000 */
[----:B----4-:R-:W4:-:S15]  /*7550*/  DFMA R10, -R8, R6, 1 ;  /* 0x3ff00000080a742b */ /* 0x010f1e0000000106 */
        /* <DEDUP_REMOVED lines=29> */
[----:B---3--:R-:W3:-:S15]  /*7730*/  DFMA R12, -R8, R10, R24 ;  /* 0x0000000a080c722b */ /* 0x008ede0000000118 */
[----:B------:R-:W-:-:S15]  /*7740*/  NOP ;  /* 0x0000000000007918 */ /* 0x000fde0000000000 */
[----:B------:R-:W-:-:S15]  /*7750*/  NOP ;  /* 0x0000000000007918 */ /* 0x000fde0000000000 */
[----:B------:R-:W-:-:S15]  /*7760*/  NOP ;  /* 0x0000000000007918 */ /* 0x000fde0000000000 */
[----:B------:R-:W-:-:S04]  /*7770*/  NOP ;  /* 0x0000000000007918 */ /* 0x000fc80000000000 */
[----:B---3--:R-:W3:Y:S02]  /*7780*/  DFMA R6, R6, R12, R10 ;  /* 0x0000000c0606722b */ /* 0x008ee4000000000a */
[----:B---3--:R-:W-:-:S05]  /*7790*/  FFMA R0, RZ, R9, R7 ;  /* 0x00000009ff007223 */ /* 0x008fca0000000007 */
[----:B------:R-:W-:-:S13]  /*77a0*/  FSETP.GT.AND P0, PT, |R0|, 1.469367938527859385e-39, PT ;  /* 0x001000000000780b */ /* 0x000fda0003f04200 */
[----:B------:R-:W-:Y:S05]  /*77b0*/  @P0 BRA P1, `(.L_x_6831) ;  /* 0x0000000000180947 */ /* 0x000fea0000800000 */
[----:B------:R-:W-:Y:S01]  /*77c0*/  IMAD.MOV.U32 R6, RZ, RZ, R24 ;  /* 0x000000ffff067224 */ /* 0x000fe200078e0018 */
[----:B------:R-:W-:Y:S01]  /*77d0*/  MOV R0, 0x7800 ;  /* 0x0000780000007802 */ /* 0x000fe20000000f00 */
[----:B------:R-:W-:-:S07]  /*77e0*/  IMAD.MOV.U32 R7, RZ, RZ, R25 ;  /* 0x000000ffff077224 */ /* 0x000fce00078e0019 */
[----:B012---:R-:W-:Y:S05]  /*77f0*/  CALL.REL.NOINC `($__internal_13_$__cuda_sm20_div_rn_f64_full) ;  /* 0x0000006800ac7944 */ /* 0x007fea0003c00000 */
[----:B------:R-:W-:Y:S02]  /*7800*/  IMAD.MOV.U32 R6, RZ, RZ, R12 ;  /* 0x000000ffff067224 */ /* 0x000fe400078e000c */
[----:B------:R-:W-:-:S07]  /*7810*/  IMAD.MOV.U32 R7, RZ, RZ, R13 ;  /* 0x000000ffff077224 */ /* 0x000fce00078e000d */
.L_x_6831:
[----:B------:R-:W-:Y:S05]  /*7820*/  BSYNC.RECONVERGENT B1 ;  /* 0x0000000000017941 */ /* 0x000fea0003800200 */
.L_x_6830:
[----:B------:R-:W-:Y:S01]  /*7830*/  IMAD.MOV.U32 R12, RZ, RZ, -0x314d23bc ;  /* 0xceb2dc44ff0c7424 */ /* 0x000fe200078e00ff */
[----:B------:R-:W3:Y:S01]  /*7840*/  DMUL R8, R6, -R24 ;  /* 0x8000001806087228 */ /* 0x000ee20000000000 */
[----:B------:R-:W-:Y:S01]  /*7850*/  IMAD.MOV.U32 R13, RZ, RZ, 0x3ed087ff ;  /* 0x3ed087ffff0d7424 */ /* 0x000fe200078e00ff */
[----:B------:R-:W-:Y:S01]  /*7860*/  UMOV UR4, 0x2fbe14b5 ;  /* 0x2fbe14b500047882 */ /* 0x000fe20000000000 */
[----:B------:R-:W-:-:S15]  /*7870*/  UMOV UR5, 0x3eb372fb ;  /* 0x3eb372fb00057882 */ /* 0x000fde0000000000 */
[----:B------:R-:W-:-:S15]  /*7880*/  NOP ;  /* 0x0000000000007918 */ /* 0x000fde0000000000 */
[----:B------:R-:W-:-:S15]  /*7890*/  NOP ;  /* 0x0000000000007918 */ /* 0x000fde0000000000 */
[----:B------:R-:W-:-:S15]  /*78a0*/  NOP ;  /* 0x0000000000007918 */ /* 0x000fde0000000000 */
[----:B------:R-:W-:-:S01]  /*78b0*/  NOP ;  /* 0x0000000000007918 */ /* 0x000fc20000000000 */
[----:B---3--:R-:W3:-:S15]  /*78c0*/  DADD R6, R8, R24 ;  /* 0x0000000008067229 */ /* 0x008ede0000000018 */
[----:B------:R-:W-:-:S15]  /*78d0*/  NOP ;  /* 0x0000000000007918 */ /* 0x000fde0000000000 */
[----:B------:R-:W-:-:S15]  /*78e0*/  NOP ;  /* 0x0000000000007918 */ /* 0x000fde0000000000 */
[----:B------:R-:W-:-:S15]  /*78f0*/  NOP ;  /* 0x0000000000007918 */ /* 0x000fde0000000000 */
[----:B------:R-:W-:-:S04]  /*7900*/  NOP ;  /* 0x0000000000007918 */ /* 0x000fc80000000000 */
        /* <DEDUP_REMOVED lines=47> */
[----:B---3--:R-:W3:-:S15]  /*7c00*/  DFMA R12, R10, R12, UR4 ;  /* 0x000000040a0c7e2b */ /* 0x008ede000800000c */
        /* <DEDUP_REMOVED lines=14> */
[----:B---3--:R3:W4:Y:S02]  /*7cf0*/  DADD R24, R12, R24 ;  /* 0x000000000c187229 */ /* 0x0087240000000018 */
.L_x_6828:
[----:B------:R-:W-:Y:S05]  /*7d00*/  BSYNC.RECONVERGENT B0 ;  /* 0x0000000000007941 */ /* 0x000fea0003800200 */
.L_x_6827:
[----:B------:R-:W-:Y:S01]  /*7d10*/  VIADD R3, R19, 0x180 ;  /* 0x0000018013037836 */ /* 0x000fe20000000000 */
[----:B------:R-:W-:Y:S04]  /*7d20*/  BSSY.RECONVERGENT B0, `(.L_x_6832) ;  /* 0x000014e000007945 */ /* 0x000fe80003800200 */
[----:B------:R-:W-:-:S13]  /*7d30*/  ISETP.GE.AND P0, PT, R3, R2, PT ;  /* 0x000000020300720c */ /* 0x000fda0003f06270 */
[----:B------:R-:W-:Y:S05]  /*7d40*/  @P0 BRA `(.L_x_6833) ;  /* 0x00000014002c0947 */ /* 0x000fea0003800000 */
[C---:B-1----:R-:W-:Y:S02]  /*7d50*/  FSETP.GEU.FTZ.AND P1, PT, R17.reuse, 1.7916666269302368164, PT ;  /* 0x3fe555551100780b */ /* 0x042fe40003f3e000 */
[----:B------:R-:W-:-:S13]  /*7d60*/  FSETP.GT.FTZ.AND P0, PT, R17, -1.6999999284744262695, PT ;  /* 0xbfd999991100780b */ /* 0x000fda0003f14000 */
[----:B------:R-:W-:Y:S05]  /*7d70*/  @P0 BRA !P1, `(.L_x_6834) ;  /* 0x0000000c00140947 */ /* 0x000fea0004800000 */
[----:B------:R-:W1:Y:S01]  /*7d80*/  DADD R16, R16, 1 ;  /* 0x3ff0000010107429 */ /* 0x000e620000000000 */
[----:B------:R-:W-:Y:S01]  /*7d90*/  IMAD.MOV.U32 R11, RZ, RZ, -0x3ff ;  /* 0xfffffc01ff0b7424 */ /* 0x000fe200078e00ff */
[----:B-1----:R-:W-:Y:S01]  /*7da0*/  ISETP.GT.AND P0, PT, R17, 0xfffff, PT ;  /* 0x000fffff1100780c */ /* 0x002fe20003f04270 */
[----:B------:R-:W-:Y:S02]  /*7db0*/  IMAD.MOV.U32 R6, RZ, RZ, R16 ;  /* 0x000000ffff067224 */ /* 0x000fe400078e0010 */
[--C-:B------:R-:W-:Y:S02]  /*7dc0*/  IMAD.MOV.U32 R7, RZ, RZ, R17.reuse ;  /* 0x000000ffff077224 */ /* 0x100fe400078e0011 */
[----:B------:R-:W-:-:S08]  /*7dd0*/  IMAD.MOV.U32 R0, RZ, RZ, R17 ;  /* 0x000000ffff007224 */ /* 0x000fd000078e0011 */
[----:B------:R-:W-:-:S15]  /*7de0*/  @!P0 IMAD.MOV.U32 R11, RZ, RZ, -0x435 ;  /* 0xfffffbcbff0b8424 */ /* 0x000fde00078e00ff */
[----:B------:R-:W-:-:S15]  /*7df0*/  NOP ;  /* 0x0000000000007918 */ /* 0x000fde0000000000 */
[----:B------:R-:W-:-:S15]  /*7e00*/  NOP ;  /* 0x0000000000007918 */ /* 0x000fde0000000000 */
[----:B------:R-:W-:-:S04]  /*7e10*/  NOP ;  /* 0x0000000000007918 */ /* 0x000fc80000000000 */
[----:B------:R-:W1:Y:S02]  /*7e20*/  @!P0 DMUL R6, R6, 1.80143985094819840000e+16 ;  /* 0x4350000006068828 */ /* 0x000e640000000000 */
[----:B-1----:R-:W-:-:S04]  /*7e30*/  @!P0 IMAD.MOV.U32 R0, RZ, RZ, R7 ;  /* 0x000000ffff008224 */ /* 0x002fc800078e0007 */
        /* <DEDUP_REMOVED lines=9> */
[----:B------:R-:W1:Y:S02]  /*7ed0*/  @P1 DFMA R8, R6, R8, +INF ;  /* 0x7ff000000608142b */ /* 0x000e640000000008 */
[----:B-1----:R-:W-:Y:S02]  /*7ee0*/  @P1 FSEL R16, R8, RZ, P2 ;  /* 0x000000ff08101208 */ /* 0x002fe40001000000 */
        /* <DEDUP_REMOVED lines=13> */
[----:B------:R-:W1:Y:S02]  /*7fc0*/  DADD R20, R6, 1 ;  /* 0x3ff0000006147429 */ /* 0x000e640000000000 */
[----:B-1----:R-:W1:-:S15]  /*7fd0*/  MUFU.RCP64H R15, R21 ;  /* 0x00000015000f7308 */ /* 0x002e5e0000001800 */
        /* <DEDUP_REMOVED lines=11> */
[----:B-1----:R1:W5:Y:S02]  /*8090*/  DFMA R10, -R20, R14, 1 ;  /* 0x3ff00000140a742b */ /* 0x002364000000010e */
[----:B-1----:R-:W-:Y:S02]  /*80a0*/  IMAD.MOV.U32 R20, RZ, RZ, -0x748574fc ;  /* 0x8b7a8b04ff147424 */ /* 0x002fe400078e00ff */
[----:B------:R-:W-:-:S15]  /*80b0*/  IMAD.MOV.U32 R21, RZ, RZ, 0x3ed0ee25 ;  /* 0x3ed0ee25ff157424 */ /* 0x000fde00078e00ff */
[----:B------:R-:W-:-:S15]  /*80c0*/  NOP ;  /* 0x0000000000007918 */ /* 0x000fde0000000000 */
[----:B------:R-:W-:-:S15]  /*80d0*/  NOP ;  /* 0x0000000000007918 */ /* 0x000fde0000000000 */
[----:B------:R-:W-:-:S15]  /*80e0*/  NOP ;  /* 0x0000000000007918 */ /* 0x000fde0000000000 */
[----:B-----5:R-:W1:-:S15]  /*80f0*/  DFMA R10, R10, R10, R10 ;  /* 0x0000000a0a0a722b */ /* 0x020e5e000000000a */
        /* <DEDUP_REMOVED lines=11> */
[----:B-1----:R-:W1:-:S15]  /*81b0*/  DFMA R14, R14, R10, R14 ;  /* 0x0000000a0e0e722b */ /* 0x002e5e000000000e */
[----:B------:R-:W-:-:S15]  /*81c0*/  NOP ;  /* 0x0000000000007918 */ /* 0x000fde0000000000 */
[----:B------:R-:W-:-:S15]  /*81d0*/  NOP ;  /* 0x0000000000007918 */ /* 0x000fde0000000000 */
[----:B------:R-:W-:-:S15]  /*81e0*/  NOP ;  /* 0x0000000000007918 */ /* 0x000fde0000000000 */
[----:B------:R-:W-:-:S04]  /*81f0*/  NOP ;  /* 0x0000000000007918 */ /* 0x000fc80000000000 */
[----:B-1----:R-:W1:-:S15]  /*8200*/  DMUL R10, R8, R14 ;  /* 0x0000000e080a7228 */ /* 0x002e5e0000000000 */
        /* <DEDUP_REMOVED lines=16> */
[----:B---3--:R-:W1:-:S15]  /*8310*/  DMUL R12, R10, R10 ;  /* 0x0000000a0a0c7228 */ /* 0x008e5e0000000000 */
[----:B------:R-:W-:-:S15]  /*8320*/  NOP ;  /* 0x0000000000007918 */ /* 0x000fde0000000000 */
[----:B------:R-:W-:-:S15]  /*8330*/  NOP ;  /* 0x0000000000007918 */ /* 0x000fde0000000000 */
[----:B------:R-:W-:-:S15]  /*8340*/  NOP ;  /* 0x0000000000007918 */ /* 0x000fde0000000000 */
[----:B------:R-:W-:-:S04]  /*8350*/  NOP ;  /* 0x0000000000007918 */ /* 0x000fc80000000000 */
[----:B-1----:R-:W1:Y:S01]  /*8360*/  DFMA R20, R12, UR4, R20 ;  /* 0x000000040c147c2b */ /* 0x002e620008000014 */
        /* <DEDUP_REMOVED lines=13> */
[----:B-1----:R-:W1:Y:S01]  /*8440*/  DFMA R20, R12, R20, UR4 ;  /* 0x000000040c147e2b */ /* 0x002e620008000014 */
        /* <DEDUP_REMOVED lines=27> */
[----:B-1----:R-:W-:Y:S01]  /*8600*/  DFMA R20, R12, R20, UR4 ;  /* 0x000000040c147e2b */ /* 0x002fe20008000014 */
[----:B------:R-:W-:Y:S01]  /*8610*/  UMOV UR4, 0x55555554 ;  /* 0x5555555400047882 */ /* 0x000fe20000000000 */
[----:B------:R-:W-:-:S15]  /*8620*/  UMOV UR5, 0x3fb55555 ;  /* 0x3fb5555500057882 */ /* 0x000fde0000000000 */
[----:B------:R-:W-:-:S15]  /*8630*/  NOP ;  /* 0x0000000000007918 */ /* 0x000fde0000000000 */
[----:B------:R-:W-:-:S15]  /*8640*/  NOP ;  /* 0x0000000000007918 */ /* 0x000fde0000000000 */
[----:B------:R-:W-:-:S15]  /*8650*/  NOP ;  /* 0x0000000000007918 */ /* 0x000fde0000000000 */
[----:B------:R-:W-:-:S02]  /*8660*/  NOP ;  /* 0x0000000000007918 */ /* 0x000fc40000000000 */
[----:B------:R-:W1:-:S15]  /*8670*/  DADD R26, R8, -R10 ;  /* 0x00000000081a7229 */ /* 0x000e5e000000080a */
[----:B------:R-:W-:-:S15]  /*8680*/  NOP ;  /* 0x0000000000007918 */ /* 0x000fde0000000000 */
[----:B------:R-:W-:-:S15]  /*8690*/  NOP ;  /* 0x0000000000007918 */ /* 0x000fde0000000000 */
[----:B------:R-:W-:-:S15]  /*86a0*/  NOP ;  /* 0x0000000000007918 */ /* 0x000fde0000000000 */
[----:B------:R-:W-:-:S04]  /*86b0*/  NOP ;  /* 0x0000000000007918 */ /* 0x000fc80000000000 */
[----:B-1----:R-:W1:-:S15]  /*86c0*/  DADD R26, R26, R26 ;  /* 0x000000001a1a7229 */ /* 0x002e5e000000001a */
[----:B------:R-:W-:-:S15]  /*86d0*/  NOP ;  /* 0x0000000000007918 */ /* 0x000fde0000000000 */
[----:B------:R-:W-:-:S15]  /*86e0*/  NOP ;  /* 0x0000000000007918 */ /* 0x000fde0000000000 */
[----:B------:R-:W-:-:S15]  /*86f0*/  NOP ;  /* 0x0000000000007918 */ /* 0x000fde0000000000 */
[----:B------:R-:W-:-:S04]  /*8700*/  NOP ;  /* 0x0000000000007918 */ /* 0x000fc80000000000 */
[----:B-1----:R-:W1:-:S15]  /*8710*/  DFMA R26, R8, -R10, R26 ;  /* 0x8000000a081a722b */ /* 0x002e5e000000001a */
        /* <DEDUP_REMOVED lines=16> */
[----:B---3--:R-:W1:-:S15]  /*8820*/  DMUL R20, R12, R20 ;  /* 0x000000140c147228 */ /* 0x008e5e0000000000 */
        /* <DEDUP_REMOVED lines=14> */
[----:B-1----:R-:W1:-:S15]  /*8910*/  DADD R8, R14, -R8 ;  /* 0x000000000e087229 */ /* 0x002e5e0000000808 */
[----:B------:R-:W-:-:S15]  /*8920*/  NOP ;  /* 0x0000000000007918 */ /* 0x000fde0000000000 */
[----:B------:R-:W-:-:S15]  /*8930*/  NOP ;  /* 0x0000000000007918 */ /* 0x000fde0000000000 */
[----:B------:R-:W-:-:S15]  /*8940*/  NOP ;  /* 0x0000000000007918 */ /* 0x000fde0000000000 */
[----:B------:R-:W-:-:S04]  /*8950*/  NOP ;  /* 0x0000000000007918 */ /* 0x000fc80000000000 */
[----:B-1----:R-:W1:-:S15]  /*8960*/  DFMA R8, R6, UR4, R8 ;  /* 0x0000000406087c2b */ /* 0x002e5e0008000008 */
[----:B------:R-:W-:-:S15]  /*8970*/  NOP ;  /* 0x0000000000007918 */ /* 0x000fde0000000000 */
[----:B------:R-:W-:-:S15]  /*8980*/  NOP ;  /* 0x0000000000007918 */ /* 0x000fde0000000000 */
[----:B------:R-:W-:-:S15]  /*8990*/  NOP ;  /* 0x0000000000007918 */ /* 0x000fde0000000000 */
[----:B------:R-:W-:-:S04]  /*89a0*/  NOP ;  /* 0x0000000000007918 */ /* 0x000fc80000000000 */
[----:B-1----:R1:W3:Y:S02]  /*89b0*/  DADD R16, R16, R8 ;  /* 0x0000000010107229 */ /* 0x0022e40000000008 */
[----:B-1-3--:R-:W-:Y:S05]  /*89c0*/  BRA `(.L_x_6833) ;  /* 0x00000008000c7947 */ /* 0x00afea0003800000 */
.L_x_6834:
[----:B------:R-:W1:Y:S01]  /*89d0*/  DADD R8, R16, 2 ;  /* 0x4000000010087429 */ /* 0x000e620000000000 */
[----:B------:R-:W-:Y:S01]  /*89e0*/  IMAD.MOV.U32 R6, RZ, RZ, 0x1 ;  /* 0x00000001ff067424 */ /* 0x000fe200078e00ff */
[----:B-1----:R-:W1:Y:S01]  /*89f0*/  MUFU.RCP64H R7, R9 ;  /* 0x0000000900077308 */ /* 0x002e620000001800 */
[----:B------:R-:W-:Y:S01]  /*8a00*/  FSETP.GEU.AND P1, PT, |R17|, 6.5827683646048100446e-37, PT ;  /* 0x036000001100780b */ /* 0x000fe20003f2e200 */
[----:B------:R-:W-:-:S15]  /*8a10*/  BSSY.RECONVERGENT B1, `(.L_x_6835) ;  /* 0x0000031000017945 */ /* 0x000fde0003800200 */
[----:B------:R-:W-:-:S15]  /*8a20*/  NOP ;  /* 0x0000000000007918 */ /* 0x000fde0000000000 */
[----:B------:R-:W-:-:S15]  /*8a30*/  NOP ;  /* 0x0000000000007918 */ /* 0x000fde0000000000 */
[----:B------:R-:W-:-:S15]  /*8a40*/  NOP ;  /* 0x0000000000007918 */ /* 0x000fde0000000000 */
        /* <DEDUP_REMOVED lines=25> */
[----:B-1----:R-:W3:-:S15]  /*8be0*/  DMUL R10, R6, R16 ;  /* 0x00000010060a7228 */ /* 0x002ede0000000000 */
[----:B------:R-:W-:-:S15]  /*8bf0*/  NOP ;  /* 0x0000000000007918 */ /* 0x000fde0000000000 */
[----:B------:R-:W-:-:S15]  /*8c00*/  NOP ;  /* 0x0000000000007918 */ /* 0x000fde0000000000 */
[----:B------:R-:W-:-:S15]  /*8c10*/  NOP ;  /* 0x0000000000007918 */ /* 0x000fde0000000000 */
[----:B------:R-:W-:-:S04]  /*8c20*/  NOP ;  /* 0x0000000000007918 */ /* 0x000fc80000000000 */
[----:B---3--:R-:W1:-:S15]  /*8c30*/  DFMA R12, -R8, R10, R16 ;  /* 0x0000000a080c722b */ /* 0x008e5e0000000110 */
[----:B------:R-:W-:-:S15]  /*8c40*/  NOP ;  /* 0x0000000000007918 */ /* 0x000fde0000000000 */
[----:B------:R-:W-:-:S15]  /*8c50*/  NOP ;  /* 0x0000000000007918 */ /* 0x000fde0000000000 */
[----:B------:R-:W-:-:S15]  /*8c60*/  NOP ;  /* 0x0000000000007918 */ /* 0x000fde0000000000 */
[----:B------:R-:W-:-:S04]  /*8c70*/  NOP ;  /* 0x0000000000007918 */ /* 0x000fc80000000000 */
[----:B-1----:R-:W1:Y:S02]  /*8c80*/  DFMA R6, R6, R12, R10 ;  /* 0x0000000c0606722b */ /* 0x002e64000000000a */
[----:B-1----:R-:W-:-:S05]  /*8c90*/  FFMA R0, RZ, R9, R7 ;  /* 0x00000009ff007223 */ /* 0x002fca0000000007 */
[----:B------:R-:W-:-:S13]  /*8ca0*/  FSETP.GT.AND P0, PT, |R0|, 1.469367938527859385e-39, PT ;  /* 0x001000000000780b */ /* 0x000fda0003f04200 */
[----:B------:R-:W-:Y:S05]  /*8cb0*/  @P0 BRA P1, `(.L_x_6836) ;  /* 0x0000000000180947 */ /* 0x000fea0000800000 */
[----:B------:R-:W-:Y:S01]  /*8cc0*/  IMAD.MOV.U32 R6, RZ, RZ, R16 ;  /* 0x000000ffff067224 */ /* 0x000fe200078e0010 */
[----:B------:R-:W-:Y:S01]  /*8cd0*/  MOV R0, 0x8d00 ;  /* 0x00008d0000007802 */ /* 0x000fe20000000f00 */
[----:B------:R-:W-:-:S07]  /*8ce0*/  IMAD.MOV.U32 R7, RZ, RZ, R17 ;  /* 0x000000ffff077224 */ /* 0x000fce00078e0011 */
[----:B0-2-4-:R-:W-:Y:S05]  /*8cf0*/  CALL.REL.NOINC `($__internal_13_$__cuda_sm20_div_rn_f64_full) ;  /* 0x00000054006c7944 */ /* 0x015fea0003c00000 */
[----:B------:R-:W-:Y:S02]  /*8d00*/  IMAD.MOV.U32 R6, RZ, RZ, R12 ;  /* 0x000000ffff067224 */ /* 0x000fe400078e000c */
[----:B------:R-:W-:-:S07]  /*8d10*/  IMAD.MOV.U32 R7, RZ, RZ, R13 ;  /* 0x000000ffff077224 */ /* 0x000fce00078e000d */
.L_x_6836:
[----:B------:R-:W-:Y:S05]  /*8d20*/  BSYNC.RECONVERGENT B1 ;  /* 0x0000000000017941 */ /* 0x000fea0003800200 */
.L_x_6835:
[----:B------:R-:W-:Y:S01]  /*8d30*/  IMAD.MOV.U32 R12, RZ, RZ, -0x314d23bc ;  /* 0xceb2dc44ff0c7424 */ /* 0x000fe200078e00ff */
[----:B------:R-:W1:Y:S01]  /*8d40*/  DMUL R8, R6, -R16 ;  /* 0x8000001006087228 */ /* 0x000e620000000000 */
[----:B------:R-:W-:Y:S01]  /*8d50*/  IMAD.MOV.U32 R13, RZ, RZ, 0x3ed087ff ;  /* 0x3ed087ffff0d7424 */ /* 0x000fe200078e00ff */
[----:B------:R-:W-:Y:S01]  /*8d60*/  UMOV UR4, 0x2fbe14b5 ;  /* 0x2fbe14b500047882 */ /* 0x000fe20000000000 */
[----:B------:R-:W-:-:S15]  /*8d70*/  UMOV UR5, 0x3eb372fb ;  /* 0x3eb372fb00057882 */ /* 0x000fde0000000000 */
[----:B------:R-:W-:-:S15]  /*8d80*/  NOP ;  /* 0x0000000000007918 */ /* 0x000fde0000000000 */
[----:B------:R-:W-:-:S15]  /*8d90*/  NOP ;  /* 0x0000000000007918 */ /* 0x000fde0000000000 */
[----:B------:R-:W-:-:S15]  /*8da0*/  NOP ;  /* 0x0000000000007918 */ /* 0x000fde0000000000 */
[----:B------:R-:W-:-:S01]  /*8db0*/  NOP ;  /* 0x0000000000007918 */ /* 0x000fc20000000000 */
[----:B-1----:R-:W1:-:S15]  /*8dc0*/  DADD R6, R8, R16 ;  /* 0x0000000008067229 */ /* 0x002e5e0000000010 */
        /* <DEDUP_REMOVED lines=51> */
[----:B-1----:R-:W1:-:S15]  /*9100*/  DFMA R12, R10, R12, UR4 ;  /* 0x000000040a0c7e2b */ /* 0x002e5e000800000c */
        /* <DEDUP_REMOVED lines=14> */
[----:B-1----:R1:W3:Y:S02]  /*91f0*/  DADD R16, R12, R16 ;  /* 0x000000000c107229 */ /* 0x0022e40000000010 */
.L_x_6833:
[----:B------:R-:W-:Y:S05]  /*9200*/  BSYNC.RECONVERGENT B0 ;  /* 0x0000000000007941 */ /* 0x000fea0003800200 */
.L_x_6832:
[----:B------:R-:W0:Y:S01]  /*9210*/  LDC.U8 R22, c[0x0][0x3a4] ;  /* 0x0000e900ff167b82 */ /* 0x000e220000000000 */
[----:B------:R-:W-:Y:S01]  /*9220*/  ISETP.GE.AND P0, PT, R19, R2, PT ;  /* 0x000000021300720c */ /* 0x000fe20003f06270 */
[----:B------:R-:W-:Y:S04]  /*9230*/  BSSY.RECONVERGENT B7, `(.L_x_6837) ;  /* 0x00003cc000077945 */ /* 0x000fe80003800200 */
[----:B------:R-:W-:Y:S08]  /*9240*/  BSSY.RELIABLE B6, `(.L_x_6838) ;  /* 0x0000290000067945 */ /* 0x000ff00003800100 */
[----:B------:R-:W-:Y:S05]  /*9250*/  @P0 BRA `(.L_x_6839) ;  /* 0x00000028002c0947 */ /* 0x000fea0003800000 */
[----:B------:R-:W5:Y:S01]  /*9260*/  LDCU UR4, c[0x0][0x3a8] ;  /* 0x00007500ff0477ac */ /* 0x000f620008000800 */
[----:B------:R-:W1:Y:S01]  /*9270*/  LDC.64 R8, c[0x0][0x388] ;  /* 0x0000e200ff087b82 */ /* 0x000e620000000a00 */
[----:B------:R-:W-:Y:S01]  /*9280*/  IMAD R0, R18, 0x200, R19 ;  /* 0x0000020012007824 */ /* 0x000fe200078e0213 */
[----:B0-----:R-:W-:-:S03]  /*9290*/  PRMT R6, R22, 0x9910, RZ ;  /* 0x0000991016067816 */ /* 0x001fc600000000ff */
        /* <DEDUP_REMOVED lines=18> */
.L_x_6843:
[----:B--2-4-:R-:W0:Y:S01]  /*93c0*/  F2I.S64.F64.TRUNC R4, R4 ;  /* 0x0000000400047311 */ /* 0x014e22000030d900 */
[----:B------:R-:W-:Y:S02]  /*93d0*/  IMAD.MOV.U32 R19, RZ, RZ, R23 ;  /* 0x000000ffff137224 */ /* 0x000fe400078e0017 */
[----:B0-----:R-:W-:-:S05]  /*93e0*/  IMAD.MOV.U32 R3, RZ, RZ, R4 ;  /* 0x000000ffff037224 */ /* 0x001fca00078e0004 */
[----:B------:R0:W-:Y:S01]  /*93f0*/  STG.E.U8 desc[UR36][R8.64], R3 ;  /* 0x0000000308007986 */ /* 0x0001e2000c101124 */
[----:B------:R-:W-:Y:S05]  /*9400*/  BRA `(.L_x_6845) ;  /* 0x0000001000cc7947 */ /* 0x000fea0003800000 */
.L_x_6842:
[----:B------:R-:W-:-:S13]  /*9410*/  ISETP.NE.AND P0, PT, R0, 0x2, PT ;  /* 0x000000020000780c */ /* 0x000fda0003f05270 */
[----:B------:R-:W-:Y:S05]  /*9420*/  @!P0 BRA `(.L_x_6846) ;  /* 0x0000000000308947 */ /* 0x000fea0003800000 */
[----:B------:R-:W-:-:S13]  /*9430*/  ISETP.NE.AND P0, PT, R0, 0x3, PT ;  /* 0x000000030000780c */ /* 0x000fda0003f05270 */
[----:B------:R-:W-:Y:S05]  /*9440*/  @!P0 BRA `(.L_x_6847) ;  /* 0x0000000000188947 */ /* 0x000fea0003800000 */
[----:B------:R-:W-:-:S13]  /*9450*/  ISETP.NE.AND P0, PT, R0, 0x4, PT ;  /* 0x000000040000780c */ /* 0x000fda0003f05270 */
[----:B------:R-:W-:Y:S05]  /*9460*/  @P0 BRA `(.L_x_6844) ;  /* 0x0000000c00ec0947 */ /* 0x000fea0003800000 */
[----:B--2-4-:R-:W0:Y:S01]  /*9470*/  F2I.S64.F64.TRUNC R4, R4 ;  /* 0x0000000400047311 */ /* 0x014e22000030d900 */
[----:B------:R-:W-:Y:S01]  /*9480*/  IMAD.MOV.U32 R19, RZ, RZ, R23 ;  /* 0x000000ffff137224 */ /* 0x000fe200078e0017 */
[----:B0-----:R0:W-:Y:S01]  /*9490*/  STG.E.64 desc[UR36][R8.64], R4 ;  /* 0x0000000408007986 */ /* 0x0011e2000c101b24 */
[----:B------:R-:W-:Y:S05]  /*94a0*/  BRA `(.L_x_6845) ;  /* 0x0000001000a47947 */ /* 0x000fea0003800000 */
.L_x_6847:
[----:B----4-:R-:W0:Y:S01]  /*94b0*/  F2I.F64.TRUNC R5, R4 ;  /* 0x0000000400057311 */ /* 0x010e22000030d100 */
[----:B------:R-:W-:Y:S01]  /*94c0*/  IMAD.MOV.U32 R19, RZ, RZ, R23 ;  /* 0x000000ffff137224 */ /* 0x000fe200078e0017 */
[----:B0-----:R0:W-:Y:S01]  /*94d0*/  STG.E desc[UR36][R8.64], R5 ;  /* 0x0000000508007986 */ /* 0x0011e2000c101924 */
[----:B------:R-:W-:Y:S05]  /*94e0*/  BRA `(.L_x_6845) ;  /* 0x0000001000947947 */ /* 0x000fea0003800000 */
.L_x_6846:
[----:B----4-:R-:W0:Y:S01]  /*94f0*/  F2I.F64.TRUNC R5, R4 ;  /* 0x0000000400057311 */ /* 0x010e22000030d100 */
[----:B------:R-:W-:Y:S01]  /*9500*/  IMAD.MOV.U32 R19, RZ, RZ, R23 ;  /* 0x000000ffff137224 */ /* 0x000fe200078e0017 */
[----:B0-----:R0:W-:Y:S01]  /*9510*/  STG.E.U16 desc[UR36][R8.64], R5 ;  /* 0x0000000508007986 */ /* 0x0011e2000c101524 */
[----:B------:R-:W-:Y:S05]  /*9520*/  BRA `(.L_x_6845) ;  /* 0x0000001000847947 */ /* 0x000fea0003800000 */
.L_x_6841:
        /* <DEDUP_REMOVED lines=18> */
.L_x_6849:
        /* <DEDUP_REMOVED lines=13> */
.L_x_6848:
        /* <DEDUP_REMOVED lines=19> */
.L_x_6851:
        /* <DEDUP_REMOVED lines=14> */
.L_x_6850:
[----:B------:R0:W-:Y:S01]  /*9930*/  STG.E.64 desc[UR36][R8.64], R4 ;  /* 0x0000000408007986 */ /* 0x0001e2000c101b24 */
[----:B------:R-:W-:Y:S01]  /*9940*/  IMAD.MOV.U32 R19, RZ, RZ, R23 ;  /* 0x000000ffff137224 */ /* 0x000fe200078e0017 */
[----:B------:R-:W-:Y:S06]  /*9950*/  BRA `(.L_x_6845) ;  /* 0x0000000c00787947 */ /* 0x000fec0003800000 */
.L_x_6840:
        /* <DEDUP_REMOVED lines=13> */
.L_x_6854:
[----:B------:R-:W-:Y:S01]  /*9a30*/  CS2R R6, SRZ ;  /* 0x0000000000067805 */ /* 0x000fe2000001ff00 */
[----:B------:R-:W-:-:S04]  /*9a40*/  IMAD.MOV.U32 R19, RZ, RZ, R23 ;  /* 0x000000ffff137224 */ /* 0x000fc800078e0017 */
[----:B------:R0:W-:Y:S01]  /*9a50*/  STG.E.128 desc[UR36][R8.64], R4 ;  /* 0x0000000408007986 */ /* 0x0001e2000c101d24 */
[----:B------:R-:W-:Y:S05]  /*9a60*/  BRA `(.L_x_6845) ;  /* 0x0000000c00347947 */ /* 0x000fea0003800000 */
.L_x_6853:
        /* <DEDUP_REMOVED lines=27> */
.L_x_6858:
[----:B------:R-:W-:Y:S05]  /*9c20*/  BSYNC.RECONVERGENT B0 ;  /* 0x0000000000007941 */ /* 0x000fea0003800200 */
.L_x_6857:
[----:B------:R-:W-:Y:S01]  /*9c30*/  LOP3.LUT R7, R0, 0x80, R7, 0xf8, !PT ;  /* 0x0000008000077812 */ /* 0x000fe200078ef807 */
[----:B------:R-:W-:-:S04]  /*9c40*/  IMAD.MOV.U32 R19, RZ, RZ, R23 ;  /* 0x000000ffff137224 */ /* 0x000fc800078e0017 */
[----:B------:R0:W-:Y:S01]  /*9c50*/  STG.E.U8 desc[UR36][R8.64], R7 ;  /* 0x0000000708007986 */ /* 0x0001e2000c101124 */
[----:B------:R-:W-:Y:S05]  /*9c60*/  BRA `(.L_x_6845) ;  /* 0x0000000800b47947 */ /* 0x000fea0003800000 */
.L_x_6856:
        /* <DEDUP_REMOVED lines=23> */
.L_x_6860:
[----:B------:R-:W-:Y:S05]  /*9de0*/  BSYNC.RECONVERGENT B0 ;  /* 0x0000000000007941 */ /* 0x000fea0003800200 */
.L_x_6859:
[----:B------:R-:W-:Y:S01]  /*9df0*/  LOP3.LUT R7, R0, 0x80, R7, 0xf8, !PT ;  /* 0x0000008000077812 */ /* 0x000fe200078ef807 */
[----:B------:R-:W-:-:S04]  /*9e00*/  IMAD.MOV.U32 R19, RZ, RZ, R23 ;  /* 0x000000ffff137224 */ /* 0x000fc800078e0017 */
[----:B------:R1:W-:Y:S01]  /*9e10*/  STG.E.U8 desc[UR36][R8.64], R7 ;  /* 0x0000000708007986 */ /* 0x0003e2000c101124 */
[----:B------:R-:W-:Y:S05]  /*9e20*/  BRA `(.L_x_6845) ;  /* 0x0000000800447947 */ /* 0x000fea0003800000 */
.L_x_6855:
        /* <DEDUP_REMOVED lines=13> */
.L_x_6852:
        /* <DEDUP_REMOVED lines=12> */
.L_x_6863:
        /* <DEDUP_REMOVED lines=21> */
.L_x_6866:
[----:B------:R-:W-:-:S04]  /*a110*/  SHF.R.U32.HI R0, RZ, 0x14, R7 ;  /* 0x00000014ff007819 */ /* 0x000fc80000011607 */
[----:B------:R-:W-:-:S04]  /*a120*/  LOP3.LUT R0, R0, 0x1, RZ, 0xc0, !PT ;  /* 0x0000000100007812 */ /* 0x000fc800078ec0ff */
[----:B------:R-:W-:-:S04]  /*a130*/  IADD3 R0, PT, PT, R7, 0x487ffff, R0 ;  /* 0x0487ffff07007810 */ /* 0x000fc80007ffe000 */
[----:B------:R-:W-:-:S04]  /*a140*/  SHF.R.U32.HI R0, RZ, 0x14, R0 ;  /* 0x00000014ff007819 */ /* 0x000fc80000011600 */
[----:B------:R-:W-:-:S07]  /*a150*/  LOP3.LUT R3, R0, 0xff, RZ, 0xc0, !PT ;  /* 0x000000ff00037812 */ /* 0x000fce00078ec0ff */
.L_x_6867:
[----:B------:R-:W-:-:S04]  /*a160*/  SHF.R.U32.HI R0, RZ, 0x18, R7 ;  /* 0x00000018ff007819 */ /* 0x000fc80000011607 */
[----:B------:R-:W-:-:S07]  /*a170*/  LOP3.LUT R0, R3, 0x80, R0, 0xf8, !PT ;  /* 0x0000008003007812 */ /* 0x000fce00078ef800 */
.L_x_6865:
[----:B------:R-:W-:Y:S05]  /*a180*/  BSYNC.RECONVERGENT B0 ;  /* 0x0000000000007941 */ /* 0x000fea0003800200 */
.L_x_6864:
[----:B------:R0:W-:Y:S01]  /*a190*/  STG.E.U8 desc[UR36][R8.64], R0 ;  /* 0x0000000008007986 */ /* 0x0001e2000c101124 */
[----:B------:R-:W-:Y:S01]  /*a1a0*/  IMAD.MOV.U32 R19, RZ, RZ, R23 ;  /* 0x000000ffff137224 */ /* 0x000fe200078e0017 */
[----:B------:R-:W-:Y:S06]  /*a1b0*/  BRA `(.L_x_6845) ;  /* 0x0000000400607947 */ /* 0x000fec0003800000 */
.L_x_6862:
        /* <DEDUP_REMOVED lines=21> */
.L_x_6870:
[----:B------:R-:W-:-:S04]  /*a310*/  SHF.R.U32.HI R0, RZ, 0x15, R7 ;  /* 0x00000015ff007819 */ /* 0x000fc80000011607 */
[----:B------:R-:W-:-:S04]  /*a320*/  LOP3.LUT R0, R0, 0x1, RZ, 0xc0, !PT ;  /* 0x0000000100007812 */ /* 0x000fc800078ec0ff */
[----:B------:R-:W-:-:S04]  /*a330*/  IADD3 R0, PT, PT, R7, 0x88fffff, R0 ;  /* 0x088fffff07007810 */ /* 0x000fc80007ffe000 */
[----:B------:R-:W-:-:S04]  /*a340*/  SHF.R.U32.HI R0, RZ, 0x15, R0 ;  /* 0x00000015ff007819 */ /* 0x000fc80000011600 */
[----:B------:R-:W-:-:S07]  /*a350*/  LOP3.LUT R3, R0, 0xff, RZ, 0xc0, !PT ;  /* 0x000000ff00037812 */ /* 0x000fce00078ec0ff */
.L_x_6871:
[----:B------:R-:W-:-:S04]  /*a360*/  SHF.R.U32.HI R0, RZ, 0x18, R7 ;  /* 0x00000018ff007819 */ /* 0x000fc80000011607 */
[----:B------:R-:W-:-:S07]  /*a370*/  LOP3.LUT R0, R3, 0x80, R0, 0xf8, !PT ;  /* 0x0000008003007812 */ /* 0x000fce00078ef800 */
.L_x_6869:
[----:B------:R-:W-:Y:S05]  /*a380*/  BSYNC.RECONVERGENT B0 ;  /* 0x0000000000007941 */ /* 0x000fea0003800200 */
.L_x_6868:
[----:B------:R0:W-:Y:S01]  /*a390*/  STG.E.U8 desc[UR36][R8.64], R0 ;  /* 0x0000000008007986 */ /* 0x0001e2000c101124 */
[----:B------:R-:W-:Y:S01]  /*a3a0*/  IMAD.MOV.U32 R19, RZ, RZ, R23 ;  /* 0x000000ffff137224 */ /* 0x000fe200078e0017 */
[----:B------:R-:W-:Y:S06]  /*a3b0*/  BRA `(.L_x_6845) ;  /* 0x0000000000e07947 */ /* 0x000fec0003800000 */
.L_x_6861:
[----:B------:R-:W-:-:S13]  /*a3c0*/  ISETP.NE.AND P0, PT, R0, 0x1c, PT ;  /* 0x0000001c0000780c */ /* 0x000fda0003f05270 */
[----:B------:R-:W-:Y:S05]  /*a3d0*/  @!P0 BRA `(.L_x_6872) ;  /* 0x0000000000cc8947 */ /* 0x000fea0003800000 */
[----:B------:R-:W-:-:S13]  /*a3e0*/  ISETP.NE.AND P0, PT, R0, 0x1d, PT ;  /* 0x0000001d0000780c */ /* 0x000fda0003f05270 */
[----:B------:R-:W-:Y:S05]  /*a3f0*/  @!P0 BRA `(.L_x_6873) ;  /* 0x0000000000b48947 */ /* 0x000fea0003800000 */
[----:B------:R-:W-:-:S13]  /*a400*/  ISETP.NE.AND P0, PT, R0, 0x2c, PT ;  /* 0x0000002c0000780c */ /* 0x000fda0003f05270 */
[----:B------:R-:W-:Y:S05]  /*a410*/  @!P0 BRA `(.L_x_6874) ;  /* 0x0000000000488947 */ /* 0x000fea0003800000 */
.L_x_6844:
[----:B------:R-:W-:Y:S01]  /*a420*/  MOV R14, 0x0 ;  /* 0x00000000000e7802 */ /* 0x000fe20000000f00 */
[----:B------:R-:W2:Y:S01]  /*a430*/  LDCU.64 UR6, c[0x4][0x148] ;  /* 0x01002900ff0677ac */ /* 0x000ea20008000a00 */
[----:B------:R-:W-:Y:S02]  /*a440*/  IMAD.MOV.U32 R8, RZ, RZ, 0x65 ;  /* 0x00000065ff087424 */ /* 0x000fe400078e00ff */
[----:B---3--:R-:W-:Y:S01]  /*a450*/  IMAD.MOV.U32 R12, RZ, RZ, 0x1 ;  /* 0x00000001ff0c7424 */ /* 0x008fe200078e00ff */
[----:B------:R-:W0:Y:S01]  /*a460*/  LDCU.64 UR8, c[0x4][0x150] ;  /* 0x01002a00ff0877ac */ /* 0x000e220008000a00 */
[----:B------:R-:W1:Y:S01]  /*a470*/  LDC.64 R14, c[0x4][R14] ;  /* 0x010000000e0e7b82 */ /* 0x000e620000000a00 */
[----:B------:R-:W-:Y:S01]  /*a480*/  IMAD.MOV.U32 R13, RZ, RZ, RZ ;  /* 0x000000ffff0d7224 */ /* 0x000fe200078e00ff */
[----:B------:R-:W3:Y:S01]  /*a490*/  LDCU.64 UR4, c[0x4][0x10] ;  /* 0x01000200ff0477ac */ /* 0x000ee20008000a00 */
[----:B--2-4-:R-:W-:Y:S02]  /*a4a0*/  IMAD.U32 R4, RZ, RZ, UR6 ;  /* 0x00000006ff047e24 */ /* 0x014fe4000f8e00ff */
[----:B------:R-:W-:-:S02]  /*a4b0*/  IMAD.U32 R5, RZ, RZ, UR7 ;  /* 0x00000007ff057e24 */ /* 0x000fc4000f8e00ff */
[----:B0-----:R-:W-:Y:S02]  /*a4c0*/  IMAD.U32 R6, RZ, RZ, UR8 ;  /* 0x00000008ff067e24 */ /* 0x001fe4000f8e00ff */
[----:B------:R-:W-:Y:S02]  /*a4d0*/  IMAD.U32 R7, RZ, RZ, UR9 ;  /* 0x00000009ff077e24 */ /* 0x000fe4000f8e00ff */
[----:B---3--:R-:W-:Y:S02]  /*a4e0*/  IMAD.U32 R10, RZ, RZ, UR4 ;  /* 0x00000004ff0a7e24 */ /* 0x008fe4000f8e00ff */
[----:B------:R-:W-:-:S07]  /*a4f0*/  IMAD.U32 R11, RZ, RZ, UR5 ;  /* 0x00000005ff0b7e24 */ /* 0x000fce000f8e00ff */
[----:B------:R-:W-:-:S07]  /*a500*/  LEPC R20, `(.L_x_6875) ;  /* 0x000000001014794e */ /* 0x000fce0000000000 */
[----:B-1----:R-:W-:Y:S05]  /*a510*/  CALL.ABS.NOINC R14 ;  /* 0x000000000e007343 */ /* 0x002fea0003c00000 */
.L_x_6875:
[----:B------:R-:W-:Y:S01]  /*a520*/  IMAD.MOV.U32 R19, RZ, RZ, R23 ;  /* 0x000000ffff137224 */ /* 0x000fe200078e0017 */
[----:B------:R-:W-:Y:S06]  /*a530*/  BRA `(.L_x_6845) ;  /* 0x0000000000807947 */ /* 0x000fec0003800000 */
.L_x_6874:
        /* <DEDUP_REMOVED lines=25> */
.L_x_6873:
[----:B--2-4-:R-:W0:Y:S01]  /*a6d0*/  F2I.U64.F64.TRUNC R4, R4 ;  /* 0x0000000400047311 */ /* 0x014e22000030d800 */
[----:B------:R-:W-:Y:S01]  /*a6e0*/  IMAD.MOV.U32 R19, RZ, RZ, R23 ;  /* 0x000000ffff137224 */ /* 0x000fe200078e0017 */
[----:B0-----:R0:W-:Y:S01]  /*a6f0*/  STG.E.64 desc[UR36][R8.64], R4 ;  /* 0x0000000408007986 */ /* 0x0011e2000c101b24 */
[----:B------:R-:W-:Y:S05]  /*a700*/  BRA `(.L_x_6845) ;  /* 0x00000000000c7947 */ /* 0x000fea0003800000 */
.L_x_6872:
[----:B----4-:R-:W0:Y:S01]  /*a710*/  F2I.U32.F64.TRUNC R5, R4 ;  /* 0x0000000400057311 */ /* 0x010e22000030d000 */
[----:B------:R-:W-:Y:S01]  /*a720*/  IMAD.MOV.U32 R19, RZ, RZ, R23 ;  /* 0x000000ffff137224 */ /* 0x000fe200078e0017 */
[----:B0-----:R0:W-:Y:S06]  /*a730*/  STG.E desc[UR36][R8.64], R5 ;  /* 0x0000000508007986 */ /* 0x0011ec000c101924 */
.L_x_6845:
[----:B------:R-:W-:-:S13]  /*a740*/  ISETP.GE.AND P0, PT, R19, R2, PT ;  /* 0x000000021300720c */ /* 0x000fda0003f06270 */
[----:B------:R-:W-:Y:S05]  /*a750*/  @P0 BREAK.RELIABLE B6 ;  /* 0x0000000000060942 */ /* 0x000fea0003800100 */
[----:B------:R-:W-:Y:S05]  /*a760*/  @P0 BRA `(.L_x_6876) ;  /* 0x0000002400e00947 */ /* 0x000fea0003800000 */
[----:B------:R-:W5:Y:S01]  /*a770*/  LDCU UR4, c[0x0][0x3a8] ;  /* 0x00007500ff0477ac */ /* 0x000f620008000800 */
[----:B0-2-4-:R-:W0:Y:S01]  /*a780*/  LDC.64 R4, c[0x0][0x388] ;  /* 0x0000e200ff047b82 */ /* 0x015e220000000a00 */
        /* <DEDUP_REMOVED lines=19> */
.L_x_6880:
[----:B------:R-:W0:Y:S02]  /*a8c0*/  F2I.S64.F64.TRUNC R28, R28 ;  /* 0x0000001c001c7311 */ /* 0x000e24000030d900 */
[----:B0-----:R-:W-:-:S05]  /*a8d0*/  IMAD.MOV.U32 R3, RZ, RZ, R28 ;  /* 0x000000ffff037224 */ /* 0x001fca00078e001c */
[----:B------:R0:W-:Y:S01]  /*a8e0*/  STG.E.U8 desc[UR36][R4.64], R3 ;  /* 0x0000000304007986 */ /* 0x0001e2000c101124 */
[----:B------:R-:W-:Y:S05]  /*a8f0*/  BRA `(.L_x_6882) ;  /* 0x0000001000807947 */ /* 0x000fea0003800000 */
.L_x_6879:
        /* <DEDUP_REMOVED lines=9> */
.L_x_6884:
[----:B------:R-:W0:Y:S02]  /*a990*/  F2I.F64.TRUNC R29, R28 ;  /* 0x0000001c001d7311 */ /* 0x000e24000030d100 */
[----:B0-----:R0:W-:Y:S01]  /*a9a0*/  STG.E desc[UR36][R4.64], R29 ;  /* 0x0000001d04007986 */ /* 0x0011e2000c101924 */
[----:B------:R-:W-:Y:S05]  /*a9b0*/  BRA `(.L_x_6882) ;  /* 0x0000001000507947 */ /* 0x000fea0003800000 */
.L_x_6883:
[----:B------:R-:W0:Y:S02]  /*a9c0*/  F2I.F64.TRUNC R29, R28 ;  /* 0x0000001c001d7311 */ /* 0x000e24000030d100 */
[----:B0-----:R4:W-:Y:S01]  /*a9d0*/  STG.E.U16 desc[UR36][R4.64], R29 ;  /* 0x0000001d04007986 */ /* 0x0019e2000c101524 */
[----:B------:R-:W-:Y:S05]  /*a9e0*/  BRA `(.L_x_6882) ;  /* 0x0000001000447947 */ /* 0x000fea0003800000 */
.L_x_6878:
        /* <DEDUP_REMOVED lines=17> */
.L_x_6886:
        /* <DEDUP_REMOVED lines=12> */
.L_x_6885:
        /* <DEDUP_REMOVED lines=14> */
[----:B-1----:R-:W-:Y:S02]  /*aca0*/  IMAD.MOV.U32 R7, RZ, RZ, RZ ;  /* 0x000000ffff077224 */ /* 0x002fe400078e00ff */
[----:B0-----:R-:W-:-:S05]  /*acb0*/  @!P0 FMUL R6, R6, 1.175494350822287508e-38 ;  /* 0x0080000006068820 */ /* 0x001fca0000400000 */
[----:B------:R0:W-:Y:S01]  /*acc0*/  STG.E.64 desc[UR36][R4.64], R6 ;  /* 0x0000000604007986 */ /* 0x0001e2000c101b24 */
[----:B------:R-:W-:Y:S05]  /*acd0*/  BRA `(.L_x_6882) ;  /* 0x0000000c00887947 */ /* 0x000fea0003800000 */
.L_x_6888:
        /* <DEDUP_REMOVED lines=13> */
.L_x_6887:
[----:B------:R0:W-:Y:S01]  /*adb0*/  STG.E.64 desc[UR36][R4.64], R28 ;  /* 0x0000001c04007986 */ /* 0x0001e2000c101b24 */
[----:B------:R-:W-:Y:S05]  /*adc0*/  BRA `(.L_x_6882) ;  /* 0x0000000c004c7947 */ /* 0x000fea0003800000 */
.L_x_6877:
        /* <DEDUP_REMOVED lines=13> */
.L_x_6892:
[----:B------:R-:W-:Y:S01]  /*aea0*/  UMOV UR4, 0xf0000000 ;  /* 0xf000000000047882 */ /* 0x000fe20000000000 */
[----:B------:R-:W-:Y:S01]  /*aeb0*/  UMOV UR5, 0x380fffff ;  /* 0x380fffff00057882 */ /* 0x000fe20000000000 */
[----:B-1----:R-:W0:-:S15]  /*aec0*/  F2F.F32.F64 R7, R28 ;  /* 0x0000001c00077310 */ /* 0x002e1e0000301000 */
        /* <DEDUP_REMOVED lines=23> */
.L_x_6895:
[----:B------:R-:W-:-:S04]  /*b040*/  SHF.R.U32.HI R3, RZ, 0x18, R7 ;  /* 0x00000018ff037819 */ /* 0x000fc80000011607 */
[----:B------:R-:W-:-:S07]  /*b050*/  LOP3.LUT R0, R0, 0x80, R3, 0xf8, !PT ;  /* 0x0000008000007812 */ /* 0x000fce00078ef803 */
.L_x_6894:
[----:B------:R-:W-:Y:S05]  /*b060*/  BSYNC.RECONVERGENT B0 ;  /* 0x0000000000007941 */ /* 0x000fea0003800200 */
.L_x_6893:
[----:B------:R0:W-:Y:S01]  /*b070*/  STG.E.U8 desc[UR36][R4.64], R0 ;  /* 0x0000000004007986 */ /* 0x0001e2000c101124 */
[----:B------:R-:W-:Y:S05]  /*b080*/  BRA `(.L_x_6882) ;  /* 0x00000008009c7947 */ /* 0x000fea0003800000 */
.L_x_6891:
        /* <DEDUP_REMOVED lines=26> */
.L_x_6898:
[----:B------:R-:W-:-:S04]  /*b230*/  SHF.R.U32.HI R3, RZ, 0x18, R7 ;  /* 0x00000018ff037819 */ /* 0x000fc80000011607 */
[----:B------:R-:W-:-:S07]  /*b240*/  LOP3.LUT R0, R0, 0x80, R3, 0xf8, !PT ;  /* 0x0000008000007812 */ /* 0x000fce00078ef803 */
.L_x_6897:
[----:B------:R-:W-:Y:S05]  /*b250*/  BSYNC.RECONVERGENT B0 ;  /* 0x0000000000007941 */ /* 0x000fea0003800200 */
.L_x_6896:
[----:B------:R0:W-:Y:S01]  /*b260*/  STG.E.U8 desc[UR36][R4.64], R0 ;  /* 0x0000000004007986 */ /* 0x0001e2000c101124 */
[----:B------:R-:W-:Y:S05]  /*b270*/  BRA `(.L_x_6882) ;  /* 0x0000000800207947 */ /* 0x000fea0003800000 */
.L_x_6890:
        /* <DEDUP_REMOVED lines=8> */
[----:B-1----:R-:W0:-:S15]  /*b300*/  F2F.F32.F64 R8, R28 ;  /* 0x0000001c00087310 */ /* 0x002e1e0000301000 */
        /* <DEDUP_REMOVED lines=21> */
.L_x_6900:
[----:B------:R-:W0:Y:S02]  /*b460*/  F2I.U64.F64.TRUNC R28, R28 ;  /* 0x0000001c001c7311 */ /* 0x000e24000030d800 */
[----:B0-----:R0:W-:Y:S01]  /*b470*/  STG.E.64 desc[UR36][R4.64], R28 ;  /* 0x0000001c04007986 */ /* 0x0011e2000c101b24 */
[----:B------:R-:W-:Y:S05]  /*b480*/  BRA `(.L_x_6882) ;  /* 0x00000004009c7947 */ /* 0x000fea0003800000 */
.L_x_6899:
[----:B------:R-:W0:Y:S02]  /*b490*/  F2I.U32.F64.TRUNC R29, R28 ;  /* 0x0000001c001d7311 */ /* 0x000e24000030d000 */
[----:B0-----:R0:W-:Y:S01]  /*b4a0*/  STG.E desc[UR36][R4.64], R29 ;  /* 0x0000001d04007986 */ /* 0x0011e2000c101924 */
[----:B------:R-:W-:Y:S05]  /*b4b0*/  BRA `(.L_x_6882) ;  /* 0x0000000400907947 */ /* 0x000fea0003800000 */
.L_x_6889:
        /* <DEDUP_REMOVED lines=10> */
.L_x_6902:
[----:B------:R-:W-:-:S05]  /*b560*/  CS2R R30, SRZ ;  /* 0x00000000001e7805 */ /* 0x000fca000001ff00 */
[----:B------:R0:W-:Y:S01]  /*b570*/  STG.E.128 desc[UR36][R4.64], R28 ;  /* 0x0000001c04007986 */ /* 0x0001e2000c101d24 */
[----:B------:R-:W-:Y:S05]  /*b580*/  BRA `(.L_x_6882) ;  /* 0x00000004005c7947 */ /* 0x000fea0003800000 */
.L_x_6901:
[----:B------:R-:W-:-:S13]  /*b590*/  ISETP.NE.AND P0, PT, R0, 0xf, PT ;  /* 0x0000000f0000780c */ /* 0x000fda0003f05270 */
[----:B------:R-:W-:Y:S05]  /*b5a0*/  @!P0 BRA `(.L_x_6903) ;  /* 0x0000000400288947 */ /* 0x000fea0003800000 */
[----:B------:R-:W-:-:S13]  /*b5b0*/  ISETP.NE.AND P0, PT, R0, 0x17, PT ;  /* 0x000000170000780c */ /* 0x000fda0003f05270 */
[----:B------:R-:W-:Y:S05]  /*b5c0*/  @!P0 BRA `(.L_x_6904) ;  /* 0x0000000000b08947 */ /* 0x000fea0003800000 */
[----:B------:R-:W-:-:S13]  /*b5d0*/  ISETP.NE.AND P0, PT, R0, 0x18, PT ;  /* 0x000000180000780c */ /* 0x000fda0003f05270 */
[----:B------:R-:W-:Y:S05]  /*b5e0*/  @!P0 BRA `(.L_x_6905) ;  /* 0x0000000000448947 */ /* 0x000fea0003800000 */
.L_x_6881:
[----:B------:R-:W-:Y:S01]  /*b5f0*/  MOV R14, 0x0 ;  /* 0x00000000000e7802 */ /* 0x000fe20000000f00 */
[----:B------:R-:W0:Y:S01]  /*b600*/  LDCU.64 UR4, c[0x4][0x148] ;  /* 0x01002900ff0477ac */ /* 0x000e220008000a00 */
[----:B-1----:R-:W-:Y:S02]  /*b610*/  IMAD.MOV.U32 R8, RZ, RZ, 0x65 ;  /* 0x00000065ff087424 */ /* 0x002fe400078e00ff */
[----:B---3--:R-:W-:Y:S01]  /*b620*/  IMAD.MOV.U32 R12, RZ, RZ, 0x1 ;  /* 0x00000001ff0c7424 */ /* 0x008fe200078e00ff */
        /* <DEDUP_REMOVED lines=12> */
.L_x_6906:
[----:B------:R-:W-:Y:S05]  /*b6f0*/  BRA `(.L_x_6882) ;  /* 0x0000000400007947 */ /* 0x000fea0003800000 */
.L_x_6905:
        /* <DEDUP_REMOVED lines=21> */
.L_x_6908:
[----:B------:R-:W-:Y:S05]  /*b850*/  BSYNC.RECONVERGENT B0 ;  /* 0x0000000000007941 */ /* 0x000fea0003800200 */
.L_x_6907:
[----:B------:R-:W-:-:S05]  /*b860*/  LOP3.LUT R3, R0, 0x80, R3, 0xf8, !PT ;  /* 0x0000008000037812 */ /* 0x000fca00078ef803 */
[----:B------:R0:W-:Y:S01]  /*b870*/  STG.E.U8 desc[UR36][R4.64], R3 ;  /* 0x0000000304007986 */ /* 0x0001e2000c101124 */
[----:B------:R-:W-:Y:S05]  /*b880*/  BRA `(.L_x_6882) ;  /* 0x00000000009c7947 */ /* 0x000fea0003800000 */
.L_x_6904:
        /* <DEDUP_REMOVED lines=20> */
.L_x_6910:
[----:B------:R-:W-:Y:S01]  /*b9d0*/  IMAD.MOV.U32 R0, RZ, RZ, 0x7f ;  /* 0x0000007fff007424 */ /* 0x000fe200078e00ff */
[----:B------:R-:W-:-:S04]  /*b9e0*/  ISETP.GT.U32.AND P0, PT, R3, 0x7f800000, PT ;  /* 0x7f8000000300780c */ /* 0x000fc80003f04070 */
[----:B------:R-:W-:-:S09]  /*b9f0*/  SEL R0, R0, 0x7c, P0 ;  /* 0x0000007c00007807 */ /* 0x000fd20000000000 */
.L_x_6911:
[----:B------:R-:W-:Y:S05]  /*ba00*/  BSYNC.RECONVERGENT B0 ;  /* 0x0000000000007941 */ /* 0x000fea0003800200 */
.L_x_6909:
[----:B------:R-:W-:-:S04]  /*ba10*/  SHF.R.U32.HI R3, RZ, 0x18, R7 ;  /* 0x00000018ff037819 */ /* 0x000fc80000011607 */
[----:B------:R-:W-:-:S05]  /*ba20*/  LOP3.LUT R3, R0, 0x80, R3, 0xf8, !PT ;  /* 0x0000008000037812 */ /* 0x000fca00078ef803 */
[----:B------:R0:W-:Y:S01]  /*ba30*/  STG.E.U8 desc[UR36][R4.64], R3 ;  /* 0x0000000304007986 */ /* 0x0001e2000c101124 */
[----:B------:R-:W-:Y:S05]  /*ba40*/  BRA `(.L_x_6882) ;  /* 0x00000000002c7947 */ /* 0x000fea0003800000 */
.L_x_6903:
        /* <DEDUP_REMOVED lines=11> */
.L_x_6882:
[----:B------:R-:W-:-:S07]  /*bb00*/  VIADD R19, R19, 0x80 ;  /* 0x0000008013137836 */ /* 0x000fce0000000000 */
.L_x_6839:
[----:B------:R-:W-:-:S13]  /*bb10*/  ISETP.GE.AND P0, PT, R19, R2, PT ;  /* 0x000000021300720c */ /* 0x000fda0003f06270 */
[----:B------:R-:W-:Y:S05]  /*bb20*/  @P0 BREAK.RELIABLE B6 ;  /* 0x0000000000060942 */ /* 0x000fea0003800100 */
[----:B------:R-:W-:Y:S05]  /*bb30*/  @P0 BRA `(.L_x_6876) ;  /* 0x0000001000ec0947 */ /* 0x000fea0003800000 */
[----:B------:R-:W-:Y:S05]  /*bb40*/  BSYNC.RELIABLE B6 ;  /* 0x0000000000067941 */ /* 0x000fea0003800100 */
.L_x_6838:
        /* <DEDUP_REMOVED lines=21> */
.L_x_6915:
[----:B------:R-:W0:Y:S02]  /*bca0*/  F2I.S64.F64.TRUNC R24, R24 ;  /* 0x0000001800187311 */ /* 0x000e24000030d900 */
[----:B0-----:R-:W-:-:S05]  /*bcb0*/  IMAD.MOV.U32 R3, RZ, RZ, R24 ;  /* 0x000000ffff037224 */ /* 0x001fca00078e0018 */
[----:B------:R0:W-:Y:S01]  /*bcc0*/  STG.E.U8 desc[UR36][R4.64], R3 ;  /* 0x0000000304007986 */ /* 0x0001e2000c101124 */
[----:B------:R-:W-:Y:S05]  /*bcd0*/  BRA `(.L_x_6917) ;  /* 0x0000001000807947 */ /* 0x000fea0003800000 */
.L_x_6914:
        /* <DEDUP_REMOVED lines=9> */
.L_x_6919:
[----:B------:R-:W0:Y:S02]  /*bd70*/  F2I.F64.TRUNC R25, R24 ;  /* 0x0000001800197311 */ /* 0x000e24000030d100 */
[----:B0-----:R0:W-:Y:S01]  /*bd80*/  STG.E desc[UR36][R4.64], R25 ;  /* 0x0000001904007986 */ /* 0x0011e2000c101924 */
[----:B------:R-:W-:Y:S05]  /*bd90*/  BRA `(.L_x_6917) ;  /* 0x0000001000507947 */ /* 0x000fea0003800000 */
.L_x_6918:
[----:B------:R-:W0:Y:S02]  /*bda0*/  F2I.F64.TRUNC R25, R24 ;  /* 0x0000001800197311 */ /* 0x000e24000030d100 */
[----:B0-----:R0:W-:Y:S01]  /*bdb0*/  STG.E.U16 desc[UR36][R4.64], R25 ;  /* 0x0000001904007986 */ /* 0x0011e2000c101524 */
[----:B------:R-:W-:Y:S05]  /*bdc0*/  BRA `(.L_x_6917) ;  /* 0x0000001000447947 */ /* 0x000fea0003800000 */
.L_x_6913:
        /* <DEDUP_REMOVED lines=17> */
.L_x_6921:
        /* <DEDUP_REMOVED lines=12> */
.L_x_6920:
        /* <DEDUP_REMOVED lines=18> */
.L_x_6923:
        /* <DEDUP_REMOVED lines=13> */
.L_x_6922:
[----:B------:R0:W-:Y:S01]  /*c190*/  STG.E.64 desc[UR36][R4.64], R24 ;  /* 0x0000001804007986 */ /* 0x0001e2000c101b24 */
[----:B------:R-:W-:Y:S05]  /*c1a0*/  BRA `(.L_x_6917) ;  /* 0x0000000c004c7947 */ /* 0x000fea0003800000 */
.L_x_6912:
        /* <DEDUP_REMOVED lines=13> */
.L_x_6927:
        /* <DEDUP_REMOVED lines=26> */
.L_x_6930:
[----:B------:R-:W-:-:S04]  /*c420*/  SHF.R.U32.HI R3, RZ, 0x18, R7 ;  /* 0x00000018ff037819 */ /* 0x000fc80000011607 */
[----:B------:R-:W-:-:S07]  /*c430*/  LOP3.LUT R0, R0, 0x80, R3, 0xf8, !PT ;  /* 0x0000008000007812 */ /* 0x000fce00078ef803 */
.L_x_6929:
[----:B------:R-:W-:Y:S05]  /*c440*/  BSYNC.RECONVERGENT B0 ;  /* 0x0000000000007941 */ /* 0x000fea0003800200 */
.L_x_6928:
[----:B------:R4:W-:Y:S01]  /*c450*/  STG.E.U8 desc[UR36][R4.64], R0 ;  /* 0x0000000004007986 */ /* 0x0009e2000c101124 */
[----:B------:R-:W-:Y:S05]  /*c460*/  BRA `(.L_x_6917) ;  /* 0x00000008009c7947 */ /* 0x000fea0003800000 */
.L_x_6926:
        /* <DEDUP_REMOVED lines=26> */
.L_x_6933:
[----:B------:R-:W-:-:S04]  /*c610*/  SHF.R.U32.HI R3, RZ, 0x18, R7 ;  /* 0x00000018ff037819 */ /* 0x000fc80000011607 */
[----:B------:R-:W-:-:S07]  /*c620*/  LOP3.LUT R0, R0, 0x80, R3, 0xf8, !PT ;  /* 0x0000008000007812 */ /* 0x000fce00078ef803 */
.L_x_6932:
[----:B------:R-:W-:Y:S05]  /*c630*/  BSYNC.RECONVERGENT B0 ;  /* 0x0000000000007941 */ /* 0x000fea0003800200 */
.L_x_6931:
[----:B------:R0:W-:Y:S01]  /*c640*/  STG.E.U8 desc[UR36][R4.64], R0 ;  /* 0x0000000004007986 */ /* 0x0001e2000c101124 */
[----:B------:R-:W-:Y:S05]  /*c650*/  BRA `(.L_x_6917) ;  /* 0x0000000800207947 */ /* 0x000fea0003800000 */
.L_x_6925:
        /* <DEDUP_REMOVED lines=30> */
.L_x_6935:
[----:B------:R-:W0:Y:S02]  /*c840*/  F2I.U64.F64.TRUNC R24, R24 ;  /* 0x0000001800187311 */ /* 0x000e24000030d800 */
[----:B0-----:R2:W-:Y:S01]  /*c850*/  STG.E.64 desc[UR36][R4.64], R24 ;  /* 0x0000001804007986 */ /* 0x0015e2000c101b24 */
[----:B------:R-:W-:Y:S05]  /*c860*/  BRA `(.L_x_6917) ;  /* 0x00000004009c7947 */ /* 0x000fea0003800000 */
.L_x_6934:
[----:B------:R-:W0:Y:S02]  /*c870*/  F2I.U32.F64.TRUNC R25, R24 ;  /* 0x0000001800197311 */ /* 0x000e24000030d000 */
[----:B0-----:R0:W-:Y:S01]  /*c880*/  STG.E desc[UR36][R4.64], R25 ;  /* 0x0000001904007986 */ /* 0x0011e2000c101924 */
[----:B------:R-:W-:Y:S05]  /*c890*/  BRA `(.L_x_6917) ;  /* 0x0000000400907947 */ /* 0x000fea0003800000 */
.L_x_6924:
        /* <DEDUP_REMOVED lines=10> */
.L_x_6937:
[----:B------:R-:W-:-:S05]  /*c940*/  CS2R R26, SRZ ;  /* 0x00000000001a7805 */ /* 0x000fca000001ff00 */
[----:B------:R0:W-:Y:S01]  /*c950*/  STG.E.128 desc[UR36][R4.64], R24 ;  /* 0x0000001804007986 */ /* 0x0001e2000c101d24 */
[----:B------:R-:W-:Y:S05]  /*c960*/  BRA `(.L_x_6917) ;  /* 0x00000004005c7947 */ /* 0x000fea0003800000 */
.L_x_6936:
[----:B------:R-:W-:-:S13]  /*c970*/  ISETP.NE.AND P0, PT, R0, 0xf, PT ;  /* 0x0000000f0000780c */ /* 0x000fda0003f05270 */
[----:B------:R-:W-:Y:S05]  /*c980*/  @!P0 BRA `(.L_x_6938) ;  /* 0x0000000400288947 */ /* 0x000fea0003800000 */
[----:B------:R-:W-:-:S13]  /*c990*/  ISETP.NE.AND P0, PT, R0, 0x17, PT ;  /* 0x000000170000780c */ /* 0x000fda0003f05270 */
[----:B------:R-:W-:Y:S05]  /*c9a0*/  @!P0 BRA `(.L_x_6939) ;  /* 0x0000000000b08947 */ /* 0x000fea0003800000 */
[----:B------:R-:W-:-:S13]  /*c9b0*/  ISETP.NE.AND P0, PT, R0, 0x18, PT ;  /* 0x000000180000780c */ /* 0x000fda0003f05270 */
[----:B------:R-:W-:Y:S05]  /*c9c0*/  @!P0 BRA `(.L_x_6940) ;  /* 0x0000000000448947 */ /* 0x000fea0003800000 */
.L_x_6916:
[----:B------:R-:W-:Y:S01]  /*c9d0*/  MOV R0, 0x0 ;  /* 0x0000000000007802 */ /* 0x000fe20000000f00 */
[----:B------:R-:W0:Y:S01]  /*c9e0*/  LDCU.64 UR4, c[0x4][0x148] ;  /* 0x01002900ff0477ac */ /* 0x000e220008000a00 */
[----:B------:R-:W-:Y:S02]  /*c9f0*/  IMAD.MOV.U32 R8, RZ, RZ, 0x65 ;  /* 0x00000065ff087424 */ /* 0x000fe400078e00ff */
[----:B------:R1:W2:Y:S01]  /*ca00*/  LDC.64 R14, c[0x4][R0] ;  /* 0x01000000000e7b82 */ /* 0x0002a20000000a00 */
[----:B------:R-:W4:Y:S01]  /*ca10*/  LDCU.64 UR6, c[0x4][0x150] ;  /* 0x01002a00ff0677ac */ /* 0x000f220008000a00 */
[----:B---3--:R-:W-:Y:S02]  /*ca20*/  IMAD.MOV.U32 R12, RZ, RZ, 0x1 ;  /* 0x00000001ff0c7424 */ /* 0x008fe400078e00ff */
        /* <DEDUP_REMOVED lines=9> */
[----:B--2---:R-:W-:Y:S05]  /*cac0*/  CALL.ABS.NOINC R14 ;  /* 0x000000000e007343 */ /* 0x004fea0003c00000 */
.L_x_6941:
[----:B------:R-:W-:Y:S05]  /*cad0*/  BRA `(.L_x_6917) ;  /* 0x0000000400007947 */ /* 0x000fea0003800000 */
.L_x_6940:
        /* <DEDUP_REMOVED lines=21> */
.L_x_6943:
[----:B------:R-:W-:Y:S05]  /*cc30*/  BSYNC.RECONVERGENT B0 ;  /* 0x0000000000007941 */ /* 0x000fea0003800200 */
.L_x_6942:
[----:B------:R-:W-:-:S05]  /*cc40*/  LOP3.LUT R3, R0, 0x80, R3, 0xf8, !PT ;  /* 0x0000008000037812 */ /* 0x000fca00078ef803 */
[----:B------:R0:W-:Y:S01]  /*cc50*/  STG.E.U8 desc[UR36][R4.64], R3 ;  /* 0x0000000304007986 */ /* 0x0001e2000c101124 */
[----:B------:R-:W-:Y:S05]  /*cc60*/  BRA `(.L_x_6917) ;  /* 0x00000000009c7947 */ /* 0x000fea0003800000 */
.L_x_6939:
        /* <DEDUP_REMOVED lines=20> */
.L_x_6945:
[----:B------:R-:W-:Y:S01]  /*cdb0*/  IMAD.MOV.U32 R0, RZ, RZ, 0x7f ;  /* 0x0000007fff007424 */ /* 0x000fe200078e00ff */
[----:B------:R-:W-:-:S04]  /*cdc0*/  ISETP.GT.U32.AND P0, PT, R3, 0x7f800000, PT ;  /* 0x7f8000000300780c */ /* 0x000fc80003f04070 */
[----:B------:R-:W-:-:S09]  /*cdd0*/  SEL R0, R0, 0x7c, P0 ;  /* 0x0000007c00007807 */ /* 0x000fd20000000000 */
.L_x_6946:
[----:B------:R-:W-:Y:S05]  /*cde0*/  BSYNC.RECONVERGENT B0 ;  /* 0x0000000000007941 */ /* 0x000fea0003800200 */
.L_x_6944:
[----:B------:R-:W-:-:S04]  /*cdf0*/  SHF.R.U32.HI R3, RZ, 0x18, R7 ;  /* 0x00000018ff037819 */ /* 0x000fc80000011607 */
[----:B------:R-:W-:-:S05]  /*ce00*/  LOP3.LUT R3, R0, 0x80, R3, 0xf8, !PT ;  /* 0x0000008000037812 */ /* 0x000fca00078ef803 */
[----:B------:R0:W-:Y:S01]  /*ce10*/  STG.E.U8 desc[UR36][R4.64], R3 ;  /* 0x0000000304007986 */ /* 0x0001e2000c101124 */
[----:B------:R-:W-:Y:S05]  /*ce20*/  BRA `(.L_x_6917) ;  /* 0x00000000002c7947 */ /* 0x000fea0003800000 */
.L_x_6938:
        /* <DEDUP_REMOVED lines=11> */
.L_x_6917:
[----:B------:R-:W-:-:S07]  /*cee0*/  VIADD R19, R19, 0x80 ;  /* 0x0000008013137836 */ /* 0x000fce0000000000 */
.L_x_6876:
[----:B------:R-:W-:Y:S05]  /*cef0*/  BSYNC.RECONVERGENT B7 ;  /* 0x0000000000077941 */ /* 0x000fea0003800200 */
.L_x_6837:
[----:B------:R-:W-:-:S13]  /*cf00*/  ISETP.GE.AND P0, PT, R19, R2, PT ;  /* 0x000000021300720c */ /* 0x000fda0003f06270 */
[----:B------:R-:W-:Y:S05]  /*cf10*/  @P0 EXIT ;  /* 0x000000000000094d */ /* 0x000fea0003800000 */
[----:B01----:R-:W0:Y:S01]  /*cf20*/  LDC.64 R2, c[0x0][0x388] ;  /* 0x0000e200ff027b82 */ /* 0x003e220000000a00 */
[----:B------:R-:W2:Y:S01]  /*cf30*/  LDCU UR4, c[0x0][0x3a8] ;  /* 0x00007500ff0477ac */ /* 0x000ea20008000800 */
[----:B----4-:R-:W-:Y:S01]  /*cf40*/  PRMT R0, R22, 0x9910, RZ ;  /* 0x0000991016007816 */ /* 0x010fe200000000ff */
[----:B------:R-:W-:-:S03]  /*cf50*/  IMAD R18, R18, 0x200, R19 ;  /* 0x0000020012127824 */ /* 0x000fc600078e0213 */
[----:B------:R-:W-:Y:S01]  /*cf60*/  ISETP.GT.AND P1, PT, R0, 0x9, PT ;  /* 0x000000090000780c */ /* 0x000fe20003f24270 */
[----:B--2---:R-:W-:-:S05]  /*cf70*/  IMAD R5, R18, UR4, RZ ;  /* 0x0000000412057c24 */ /* 0x004fca000f8e02ff */
        /* <DEDUP_REMOVED lines=11> */
[----:B---3--:R-:W0:Y:S02]  /*d030*/  F2I.F64.TRUNC R17, R16 ;  /* 0x0000001000117311 */ /* 0x008e24000030d100 */
[----:B0-----:R-:W-:Y:S01]  /*d040*/  STG.E.U8 desc[UR36][R2.64], R17 ;  /* 0x0000001102007986 */ /* 0x001fe2000c101124 */
[----:B------:R-:W-:Y:S05]  /*d050*/  EXIT ;  /* 0x000000000000794d */ /* 0x000fea0003800000 */
.L_x_6950:
[----:B---3--:R-:W0:Y:S02]  /*d060*/  F2I.S64.F64.TRUNC R16, R16 ;  /* 0x0000001000107311 */ /* 0x008e24000030d900 */
[----:B0-----:R-:W-:-:S05]  /*d070*/  IMAD.MOV.U32 R5, RZ, RZ, R16 ;  /* 0x000000ffff057224 */ /* 0x001fca00078e0010 */
[----:B------:R-:W-:Y:S01]  /*d080*/  STG.E.U8 desc[UR36][R2.64], R5 ;  /* 0x0000000502007986 */ /* 0x000fe2000c101124 */
[----:B------:R-:W-:Y:S05]  /*d090*/  EXIT ;  /* 0x000000000000794d */ /* 0x000fea0003800000 */
.L_x_6949:
[----:B------:R-:W-:-:S13]  /*d0a0*/  ISETP.NE.AND P0, PT, R0, 0x2, PT ;  /* 0x000000020000780c */ /* 0x000fda0003f05270 */
[----:B------:R-:W-:Y:S05]  /*d0b0*/  @!P0 BRA `(.L_x_6952) ;  /* 0x0000000000288947 */ /* 0x000fea0003800000 */
[----:B------:R-:W-:-:S13]  /*d0c0*/  ISETP.NE.AND P0, PT, R0, 0x3, PT ;  /* 0x000000030000780c */ /* 0x000fda0003f05270 */
[----:B------:R-:W-:Y:S05]  /*d0d0*/  @!P0 BRA `(.L_x_6953) ;  /* 0x0000000000148947 */ /* 0x000fea0003800000 */
[----:B------:R-:W-:-:S13]  /*d0e0*/  ISETP.NE.AND P0, PT, R0, 0x4, PT ;  /* 0x000000040000780c */ /* 0x000fda0003f05270 */
[----:B------:R-:W-:Y:S05]  /*d0f0*/  @P0 BRA `(.L_x_6951) ;  /* 0x0000000c00240947 */ /* 0x000fea0003800000 */
[----:B---3--:R-:W0:Y:S02]  /*d100*/  F2I.S64.F64.TRUNC R16, R16 ;  /* 0x0000001000107311 */ /* 0x008e24000030d900 */
[----:B0-----:R-:W-:Y:S01]  /*d110*/  STG.E.64 desc[UR36][R2.64], R16 ;  /* 0x0000001002007986 */ /* 0x001fe2000c101b24 */
[----:B------:R-:W-:Y:S05]  /*d120*/  EXIT ;  /* 0x000000000000794d */ /* 0x000fea0003800000 */
.L_x_6953:
[----:B---3--:R-:W0:Y:S02]  /*d130*/  F2I.F64.TRUNC R17, R16 ;  /* 0x0000001000117311 */ /* 0x008e24000030d100 */
[----:B0-----:R-:W-:Y:S01]  /*d140*/  STG.E desc[UR36][R2.64], R17 ;  /* 0x0000001102007986 */ /* 0x001fe2000c101924 */
[----:B------:R-:W-:Y:S05]  /*d150*/  EXIT ;  /* 0x000000000000794d */ /* 0x000fea0003800000 */
.L_x_6952:
[----:B---3--:R-:W0:Y:S02]  /*d160*/  F2I.F64.TRUNC R17, R16 ;  /* 0x0000001000117311 */ /* 0x008e24000030d100 */
[----:B0-----:R-:W-:Y:S01]  /*d170*/  STG.E.U16 desc[UR36][R2.64], R17 ;  /* 0x0000001102007986 */ /* 0x001fe2000c101524 */
[----:B------:R-:W-:Y:S05]  /*d180*/  EXIT ;  /* 0x000000000000794d */ /* 0x000fea0003800000 */
.L_x_6948:
        /* <DEDUP_REMOVED lines=8> */
[----:B---3--:R-:W0:-:S15]  /*d210*/  F2F.F32.F64 R5, R16 ;  /* 0x0000001000057310 */ /* 0x008e1e0000301000 */
        /* <DEDUP_REMOVED lines=8> */
.L_x_6955:
        /* <DEDUP_REMOVED lines=12> */
.L_x_6954:
        /* <DEDUP_REMOVED lines=18> */
.L_x_6957:
        /* <DEDUP_REMOVED lines=13> */
.L_x_6956:
[----:B---3--:R-:W-:Y:S01]  /*d550*/  STG.E.64 desc[UR36][R2.64], R16 ;  /* 0x0000001002007986 */ /* 0x008fe2000c101b24 */
[----:B------:R-:W-:Y:S05]  /*d560*/  EXIT ;  /* 0x000000000000794d */ /* 0x000fea0003800000 */
.L_x_6947:
        /* <DEDUP_REMOVED lines=10> */
[----:B---3--:R-:W0:Y:S02]  /*d610*/  F2I.U32.F64.TRUNC R17, R16 ;  /* 0x0000001000117311 */ /* 0x008e24000030d000 */
[----:B0-----:R-:W-:Y:S01]  /*d620*/  STG.E.U16 desc[UR36][R2.64], R17 ;  /* 0x0000001102007986 */ /* 0x001fe2000c101524 */
[----:B------:R-:W-:Y:S05]  /*d630*/  EXIT ;  /* 0x000000000000794d */ /* 0x000fea0003800000 */
.L_x_6961:
        /* <DEDUP_REMOVED lines=26> */
.L_x_6964:
[----:B------:R-:W-:-:S04]  /*d7e0*/  SHF.R.U32.HI R5, RZ, 0x18, R5 ;  /* 0x00000018ff057819 */ /* 0x000fc80000011605 */
[----:B------:R-:W-:-:S07]  /*d7f0*/  LOP3.LUT R0, R0, 0x80, R5, 0xf8, !PT ;  /* 0x0000008000007812 */ /* 0x000fce00078ef805 */
.L_x_6963:
[----:B------:R-:W-:Y:S05]  /*d800*/  BSYNC.RECONVERGENT B0 ;  /* 0x0000000000007941 */ /* 0x000fea0003800200 */
.L_x_6962:
[----:B------:R-:W-:Y:S01]  /*d810*/  STG.E.U8 desc[UR36][R2.64], R0 ;  /* 0x0000000002007986 */ /* 0x000fe2000c101124 */
[----:B------:R-:W-:Y:S05]  /*d820*/  EXIT ;  /* 0x000000000000794d */ /* 0x000fea0003800000 */
.L_x_6960:
        /* <DEDUP_REMOVED lines=26> */
.L_x_6967:
[----:B------:R-:W-:-:S04]  /*d9d0*/  SHF.R.U32.HI R5, RZ, 0x18, R5 ;  /* 0x00000018ff057819 */ /* 0x000fc80000011605 */
[----:B------:R-:W-:-:S07]  /*d9e0*/  LOP3.LUT R0, R0, 0x80, R5, 0xf8, !PT ;  /* 0x0000008000007812 */ /* 0x000fce00078ef805 */
.L_x_6966:
[----:B------:R-:W-:Y:S05]  /*d9f0*/  BSYNC.RECONVERGENT B0 ;  /* 0x0000000000007941 */ /* 0x000fea0003800200 */
.L_x_6965:
[----:B------:R-:W-:Y:S01]  /*da00*/  STG.E.U8 desc[UR36][R2.64], R0 ;  /* 0x0000000002007986 */ /* 0x000fe2000c101124 */
[----:B------:R-:W-:Y:S05]  /*da10*/  EXIT ;  /* 0x000000000000794d */ /* 0x000fea0003800000 */
.L_x_6959:
        /* <DEDUP_REMOVED lines=30> */
.L_x_6969:
[----:B---3--:R-:W0:Y:S02]  /*dc00*/  F2I.U64.F64.TRUNC R16, R16 ;  /* 0x0000001000107311 */ /* 0x008e24000030d800 */
[----:B0-----:R-:W-:Y:S01]  /*dc10*/  STG.E.64 desc[UR36][R2.64], R16 ;  /* 0x0000001002007986 */ /* 0x001fe2000c101b24 */
[----:B------:R-:W-:Y:S05]  /*dc20*/  EXIT ;  /* 0x000000000000794d */ /* 0x000fea0003800000 */
.L_x_6968:
[----:B---3--:R-:W0:Y:S02]  /*dc30*/  F2I.U32.F64.TRUNC R17, R16 ;  /* 0x0000001000117311 */ /* 0x008e24000030d000 */
[----:B0-----:R-:W-:Y:S01]  /*dc40*/  STG.E desc[UR36][R2.64], R17 ;  /* 0x0000001102007986 */ /* 0x001fe2000c101924 */
[----:B------:R-:W-:Y:S05]  /*dc50*/  EXIT ;  /* 0x000000000000794d */ /* 0x000fea0003800000 */
.L_x_6958:
[----:B------:R-:W-:-:S13]  /*dc60*/  ISETP.GT.AND P0, PT, R0, 0xe, PT ;  /* 0x0000000e0000780c */ /* 0x000fda0003f04270 */
[----:B------:R-:W-:Y:S05]  /*dc70*/  @P0 BRA `(.L_x_6970) ;  /* 0x00000000002c0947 */ /* 0x000fea0003800000 */
[----:B------:R-:W-:-:S13]  /*dc80*/  ISETP.NE.AND P0, PT, R0, 0xa, PT ;  /* 0x0000000a0000780c */ /* 0x000fda0003f05270 */
[----:B------:R-:W-:Y:S05]  /*dc90*/  @!P0 BRA `(.L_x_6971) ;  /* 0x0000000000188947 */ /* 0x000fea0003800000 */
[----:B------:R-:W-:-:S13]  /*dca0*/  ISETP.NE.AND P0, PT, R0, 0xb, PT ;  /* 0x0000000b0000780c */ /* 0x000fda0003f05270 */
[----:B------:R-:W-:Y:S05]  /*dcb0*/  @P0 BRA `(.L_x_6951) ;  /* 0x0000000000340947 */ /* 0x000fea0003800000 */
[----:B---3--:R-:W0:Y:S02]  /*dcc0*/  DSETP.NEU.AND P0, PT, R16, RZ, PT ;  /* 0x000000ff1000722a */ /* 0x008e240003f0d000 */
[----:B0-----:R-:W-:-:S05]  /*dcd0*/  SEL R5, RZ, 0x1, !P0 ;  /* 0x00000001ff057807 */ /* 0x001fca0004000000 */
[----:B------:R-:W-:Y:S01]  /*dce0*/  STG.E.U8 desc[UR36][R2.64], R5 ;  /* 0x0000000502007986 */ /* 0x000fe2000c101124 */
[----:B------:R-:W-:Y:S05]  /*dcf0*/  EXIT ;  /* 0x000000000000794d */ /* 0x000fea0003800000 */
.L_x_6971:
[----:B------:R-:W-:-:S05]  /*dd00*/  CS2R R18, SRZ ;  /* 0x0000000000127805 */ /* 0x000fca000001ff00 */
[----:B---3--:R-:W-:Y:S01]  /*dd10*/  STG.E.128 desc[UR36][R2.64], R16 ;  /* 0x0000001002007986 */ /* 0x008fe2000c101d24 */
[----:B------:R-:W-:Y:S05]  /*dd20*/  EXIT ;  /* 0x000000000000794d */ /* 0x000fea0003800000 */
.L_x_6970:
[----:B------:R-:W-:-:S13]  /*dd30*/  ISETP.NE.AND P0, PT, R0, 0xf, PT ;  /* 0x0000000f0000780c */ /* 0x000fda0003f05270 */
[----:B------:R-:W-:Y:S05]  /*dd40*/  @!P0 BRA `(.L_x_6972) ;  /* 0x0000000400288947 */ /* 0x000fea0003800000 */
[----:B------:R-:W-:-:S13]  /*dd50*/  ISETP.NE.AND P0, PT, R0, 0x17, PT ;  /* 0x000000170000780c */ /* 0x000fda0003f05270 */
[----:B------:R-:W-:Y:S05]  /*dd60*/  @!P0 BRA `(.L_x_6973) ;  /* 0x0000000000b08947 */ /* 0x000fea0003800000 */
[----:B------:R-:W-:-:S13]  /*dd70*/  ISETP.NE.AND P0, PT, R0, 0x18, PT ;  /* 0x000000180000780c */ /* 0x000fda0003f05270 */
[----:B------:R-:W-:Y:S05]  /*dd80*/  @!P0 BRA `(.L_x_6974) ;  /* 0x0000000000448947 */ /* 0x000fea0003800000 */
.L_x_6951:
        /* <DEDUP_REMOVED lines=16> */
.L_x_6975:
[----:B------:R-:W-:Y:S05]  /*de90*/  EXIT ;  /* 0x000000000000794d */ /* 0x000fea0003800000 */
.L_x_6974:
        /* <DEDUP_REMOVED lines=21> */
.L_x_6977:
[----:B------:R-:W-:Y:S05]  /*dff0*/  BSYNC.RECONVERGENT B0 ;  /* 0x0000000000007941 */ /* 0x000fea0003800200 */
.L_x_6976:
[----:B------:R-:W-:-:S05]  /*e000*/  LOP3.LUT R5, R0, 0x80, R5, 0xf8, !PT ;  /* 0x0000008000057812 */ /* 0x000fca00078ef805 */
[----:B------:R-:W-:Y:S01]  /*e010*/  STG.E.U8 desc[UR36][R2.64], R5 ;  /* 0x0000000502007986 */ /* 0x000fe2000c101124 */
[----:B------:R-:W-:Y:S05]  /*e020*/  EXIT ;  /* 0x000000000000794d */ /* 0x000fea0003800000 */
.L_x_6973:
        /* <DEDUP_REMOVED lines=20> */
.L_x_6979:
[----:B------:R-:W-:Y:S01]  /*e170*/  IMAD.MOV.U32 R0, RZ, RZ, 0x7f ;  /* 0x0000007fff007424 */ /* 0x000fe200078e00ff */
[----:B------:R-:W-:-:S04]  /*e180*/  ISETP.GT.U32.AND P0, PT, R4, 0x7f800000, PT ;  /* 0x7f8000000400780c */ /* 0x000fc80003f04070 */
[----:B------:R-:W-:-:S09]  /*e190*/  SEL R0, R0, 0x7c, P0 ;  /* 0x0000007c00007807 */ /* 0x000fd20000000000 */
.L_x_6980:
[----:B------:R-:W-:Y:S05]  /*e1a0*/  BSYNC.RECONVERGENT B0 ;  /* 0x0000000000007941 */ /* 0x000fea0003800200 */
.L_x_6978:
[----:B------:R-:W-:-:S04]  /*e1b0*/  SHF.R.U32.HI R5, RZ, 0x18, R5 ;  /* 0x00000018ff057819 */ /* 0x000fc80000011605 */
[----:B------:R-:W-:-:S05]  /*e1c0*/  LOP3.LUT R5, R0, 0x80, R5, 0xf8, !PT ;  /* 0x0000008000057812 */ /* 0x000fca00078ef805 */
[----:B------:R-:W-:Y:S01]  /*e1d0*/  STG.E.U8 desc[UR36][R2.64], R5 ;  /* 0x0000000502007986 */ /* 0x000fe2000c101124 */
[----:B------:R-:W-:Y:S05]  /*e1e0*/  EXIT ;  /* 0x000000000000794d */ /* 0x000fea0003800000 */
.L_x_6972:
        /* <DEDUP_REMOVED lines=12> */
        .weak           $__internal_13_$__cuda_sm20_div_rn_f64_full
        .type           $__internal_13_$__cuda_sm20_div_rn_f64_full,@function
        .size           $__internal_13_$__cuda_sm20_div_rn_f64_full,(.L_x_12156 - $__internal_13_$__cuda_sm20_div_rn_f64_full)
$__internal_13_$__cuda_sm20_div_rn_f64_full:
[C---:B------:R-:W-:Y:S01]  /*e2b0*/  FSETP.GEU.AND P2, PT, |R7|.reuse, 1.469367938527859385e-39, PT ;  /* 0x001000000700780b */ /* 0x040fe20003f4e200 */
[----:B------:R-:W-:Y:S01]  /*e2c0*/  IMAD.MOV.U32 R26, RZ, RZ, 0x1ca00000 ;  /* 0x1ca00000ff1a7424 */ /* 0x000fe200078e00ff */
[----:B------:R-:W-:Y:S01]  /*e2d0*/  LOP3.LUT R3, R7, 0x7ff00000, RZ, 0xc0, !PT ;  /* 0x7ff0000007037812 */ /* 0x000fe200078ec0ff */
[----:B------:R-:W-:Y:S01]  /*e2e0*/  BSSY.RECONVERGENT B2, `(.L_x_6981) ;  /* 0x000007a000027945 */ /* 0x000fe20003800200 */
[C---:B------:R-:W-:Y:S02]  /*e2f0*/  LOP3.LUT R30, R9.reuse, 0x7ff00000, RZ, 0xc0, !PT ;  /* 0x7ff00000091e7812 */ /* 0x040fe400078ec0ff */
[----:B------:R-:W-:Y:S01]  /*e300*/  FSETP.GEU.AND P0, PT, |R9|, 1.469367938527859385e-39, PT ;  /* 0x001000000900780b */ /* 0x000fe20003f0e200 */
[----:B------:R-:W-:Y:S01]  /*e310*/  IMAD.MOV.U32 R27, RZ, RZ, R3 ;  /* 0x000000ffff1b7224 */ /* 0x000fe200078e0003 */
[----:B------:R-:W-:Y:S02]  /*e320*/  ISETP.GE.U32.AND P1, PT, R3, R30, PT ;  /* 0x0000001e0300720c */ /* 0x000fe40003f26070 */
[----:B------:R-:W-:-:S02]  /*e330*/  LOP3.LUT R32, R9, 0x800fffff, RZ, 0xc0, !PT ;  /* 0x800fffff09207812 */ /* 0x000fc400078ec0ff */
[----:B------:R-:W-:Y:S01]  /*e340*/  SEL R11, R26, 0x63400000, !P1 ;  /* 0x634000001a0b7807 */ /* 0x000fe20004800000 */
[----:B------:R-:W-:Y:S01]  /*e350*/  @!P2 IMAD.MOV.U32 R12, RZ, RZ, RZ ;  /* 0x000000ffff0ca224 */ /* 0x000fe200078e00ff */
[----:B------:R-:W-:Y:S02]  /*e360*/  @!P2 LOP3.LUT R10, R9, 0x7ff00000, RZ, 0xc0, !PT ;  /* 0x7ff00000090aa812 */ /* 0x000fe400078ec0ff */
[----:B------:R-:W-:Y:S02]  /*e370*/  LOP3.LUT R11, R11, 0x800fffff, R7, 0xf8, !PT ;  /* 0x800fffff0b0b7812 */ /* 0x000fe400078ef807 */
[----:B------:R-:W-:Y:S01]  /*e380*/  @!P2 ISETP.GE.U32.AND P3, PT, R3, R10, PT ;  /* 0x0000000a0300a20c */ /* 0x000fe20003f66070 */
[----:B------:R-:W-:Y:S01]  /*e390*/  IMAD.MOV.U32 R10, RZ, RZ, R6 ;  /* 0x000000ffff0a7224 */ /* 0x000fe200078e0006 */
[----:B------:R-:W-:Y:S01]  /*e3a0*/  LOP3.LUT R33, R32, 0x3ff00000, RZ, 0xfc, !PT ;  /* 0x3ff0000020217812 */ /* 0x000fe200078efcff */
[----:B------:R-:W-:Y:S01]  /*e3b0*/  IMAD.MOV.U32 R32, RZ, RZ, R8 ;  /* 0x000000ffff207224 */ /* 0x000fe200078e0008 */
[----:B------:R-:W-:-:S04]  /*e3c0*/  @!P2 SEL R13, R26, 0x63400000, !P3 ;  /* 0x634000001a0da807 */ /* 0x000fc80005800000 */
[----:B------:R-:W-:Y:S01]  /*e3d0*/  @!P2 LOP3.LUT R13, R13, 0x80000000, R7, 0xf8, !PT ;  /* 0x800000000d0da812 */ /* 0x000fe200078ef807 */
[----:B------:R-:W0:Y:S02]  /*e3e0*/  @!P0 DMUL R32, R8, 8.98846567431157953865e+307 ;  /* 0x7fe0000008208828 */ /* 0x000e240000000000 */
[----:B0-----:R-:W-:Y:S02]  /*e3f0*/  @!P0 LOP3.LUT R30, R33, 0x7ff00000, RZ, 0xc0, !PT ;  /* 0x7ff00000211e8812 */ /* 0x001fe400078ec0ff */
[----:B------:R-:W-:-:S15]  /*e400*/  @!P2 LOP3.LUT R13, R13, 0x100000, RZ, 0xfc, !PT ;  /* 0x001000000d0da812 */ /* 0x000fde00078efcff */
[----:B------:R-:W-:-:S15]  /*e410*/  NOP ;  /* 0x0000000000007918 */ /* 0x000fde0000000000 */
[----:B------:R-:W-:-:S15]  /*e420*/  NOP ;  /* 0x0000000000007918 */ /* 0x000fde0000000000 */
[----:B------:R-:W-:-:S15]  /*e430*/  NOP ;  /* 0x0000000000007918 */ /* 0x000fde0000000000 */
[----:B------:R-:W0:Y:S02]  /*e440*/  @!P2 DFMA R10, R10, 2, -R12 ;  /* 0x400000000a0aa82b */ /* 0x000e24000000080c */
[----:B0-----:R-:W-:Y:S01]  /*e450*/  @!P2 LOP3.LUT R27, R11, 0x7ff00000, RZ, 0xc0, !PT ;  /* 0x7ff000000b1ba812 */ /* 0x001fe200078ec0ff */
[----:B------:R-:W0:Y:S01]  /*e460*/  MUFU.RCP64H R13, R33 ;  /* 0x00000021000d7308 */ /* 0x000e220000001800 */
[----:B------:R-:W-:-:S03]  /*e470*/  IMAD.MOV.U32 R12, RZ, RZ, 0x1 ;  /* 0x00000001ff0c7424 */ /* 0x000fc600078e00ff */
[----:B------:R-:W-:-:S05]  /*e480*/  VIADD R31, R27, 0xffffffff ;  /* 0xffffffff1b1f7836 */ /* 0x000fca0000000000 */
[----:B------:R-:W-:Y:S01]  /*e490*/  ISETP.GT.U32.AND P0, PT, R31, 0x7feffffe, PT ;  /* 0x7feffffe1f00780c */ /* 0x000fe20003f04070 */
[----:B------:R-:W-:-:S05]  /*e4a0*/  VIADD R31, R30, 0xffffffff ;  /* 0xffffffff1e1f7836 */ /* 0x000fca0000000000 */
[----:B------:R-:W-:-:S15]  /*e4b0*/  ISETP.GT.U32.OR P0, PT, R31, 0x7feffffe, P0 ;  /* 0x7feffffe1f00780c */ /* 0x000fde0000704470 */
        /* <DEDUP_REMOVED lines=43> */
[----:B------:R-:W-:Y:S01]  /*e770*/  VIMNMX R3, PT, PT, R6, 0x46a00000, PT ;  /* 0x46a0000006037848 */ /* 0x000fe20003fe0100 */
[----:B------:R-:W-:Y:S01]  /*e780*/  IMAD.MOV.U32 R6, RZ, RZ, RZ ;  /* 0x000000ffff067224 */ /* 0x000fe200078e00ff */
        /* <DEDUP_REMOVED lines=26> */
.L_x_6982:
        /* <DEDUP_REMOVED lines=13> */
[----:B------:R-:W-:Y:S02]  /*ea00*/  @P0 IMAD.MOV.U32 R12, RZ, RZ, RZ ;  /* 0x000000ffff0c0224 */ /* 0x000fe400078e00ff */
[----:B------:R-:W-:Y:S01]  /*ea10*/  @P0 IMAD.MOV.U32 R13, RZ, RZ, R3 ;  /* 0x000000ffff0d0224 */ /* 0x000fe200078e0003 */
[----:B------:R-:W-:Y:S06]  /*ea20*/  BRA `(.L_x_6983) ;  /* 0x0000000000147947 */ /* 0x000fec0003800000 */
.L_x_6985:
[----:B------:R-:W-:Y:S01]  /*ea30*/  LOP3.LUT R13, R9, 0x80000, RZ, 0xfc, !PT ;  /* 0x00080000090d7812 */ /* 0x000fe200078efcff */
[----:B------:R-:W-:Y:S01]  /*ea40*/  IMAD.MOV.U32 R12, RZ, RZ, R8 ;  /* 0x000000ffff0c7224 */ /* 0x000fe200078e0008 */
[----:B------:R-:W-:Y:S06]  /*ea50*/  BRA `(.L_x_6983) ;  /* 0x0000000000087947 */ /* 0x000fec0003800000 */
.L_x_6984:
[----:B------:R-:W-:Y:S01]  /*ea60*/  LOP3.LUT R13, R7, 0x80000, RZ, 0xfc, !PT ;  /* 0x00080000070d7812 */ /* 0x000fe200078efcff */
[----:B------:R-:W-:-:S07]  /*ea70*/  IMAD.MOV.U32 R12, RZ, RZ, R6 ;  /* 0x000000ffff0c7224 */ /* 0x000fce00078e0006 */
.L_x_6983:
[----:B------:R-:W-:Y:S05]  /*ea80*/  BSYNC.RECONVERGENT B2 ;  /* 0x0000000000027941 */ /* 0x000fea0003800200 */
.L_x_6981:
[----:B------:R-:W-:Y:S02]  /*ea90*/  IMAD.MOV.U32 R6, RZ, RZ, R0 ;  /* 0x000000ffff067224 */ /* 0x000fe400078e0000 */
[----:B------:R-:W-:-:S04]  /*eaa0*/  IMAD.MOV.U32 R7, RZ, RZ, 0x0 ;  /* 0x00000000ff077424 */ /* 0x000fc800078e00ff */
[----:B------:R-:W-:Y:S05]  /*eab0*/  RET.REL.NODEC R6 `(_ZN2at6native27unrolled_elementwise_kernelIZZZNS0_17log1p_kernel_cudaERNS_18TensorIteratorBaseEENKUlvE_clEvENKUlvE_clEvEUldE_St5arrayIPcLm2EELi4E23TrivialOffsetCalculatorILi1EjESB_NS0_6memory12LoadWithCastILi1EEENSC_13StoreWithCastILi1EEEEEviT_T0_T2_T3_T4_T5_) ;  /* 0xffffff1406507950 */ /* 0x000fea0003c3ffff */
.L_x_6986:
        /* <DEDUP_REMOVED lines=12> */
.L_x_12156:


//--------------------- .text._ZN2at6native18elementwise_kernelILi128ELi2EZNS0_22gpu_kernel_impl_nocastIZZZNS0_17log1p_kernel_cudaERNS_18TensorIteratorBaseEENKUlvE_clEvENKUlvE_clEvEUldE_EEvS4_RKT_EUliE_EEviT1_ --------------------------
	.section	.text._ZN2at6native18elementwise_kernelILi128ELi2EZNS0_22gpu_kernel_impl_nocastIZZZNS0_17log1p_kernel_cudaERNS_18TensorIteratorBaseEENKUlvE_clEvENKUlvE_clEvEUldE_EEvS4_RKT_EUliE_EEviT1_,"ax",@progbits
	.align	128
        .global         _ZN2at6native18elementwise_kernelILi128ELi2EZNS0_22gpu_kernel_impl_nocastIZZZNS0_17log1p_kernel_cudaERNS_18TensorIteratorBaseEENKUlvE_clEvENKUlvE_clEvEUldE_EEvS4_RKT_EUliE_EEviT1_
        .type           _ZN2at6native18elementwise_kernelILi128ELi2EZNS0_22gpu_kernel_impl_nocastIZZZNS0_17log1p_kernel_cudaERNS_18TensorIteratorBaseEENKUlvE_clEvENKUlvE_clEvEUldE_EEvS4_RKT_EUliE_EEviT1_,@function
        .size           _ZN2at6native18elementwise_kernelILi128ELi2EZNS0_22gpu_kernel_impl_nocastIZZZNS0_17log1p_kernel_cudaERNS_18TensorIteratorBaseEENKUlvE_clEvENKUlvE_clEvEUldE_EEvS4_RKT_EUliE_EEviT1_,(.L_x_12157 - _ZN2at6native18elementwise_kernelILi128ELi2EZNS0_22gpu_kernel_impl_nocastIZZZNS0_17log1p_kernel_cudaERNS_18TensorIteratorBaseEENKUlvE_clEvENKUlvE_clEvEUldE_EEvS4_RKT_EUliE_EEviT1_)
        .other          _ZN2at6native18elementwise_kernelILi128ELi2EZNS0_22gpu_kernel_impl_nocastIZZZNS0_17log1p_kernel_cudaERNS_18TensorIteratorBaseEENKUlvE_clEvENKUlvE_clEvEUldE_EEvS4_RKT_EUliE_EEviT1_,@"STO_CUDA_ENTRY STV_DEFAULT"
_ZN2at6native18elementwise_kernelILi128ELi2EZNS0_22gpu_kernel_impl_nocastIZZZNS0_17log1p_kernel_cudaERNS_18TensorIteratorBaseEENKUlvE_clEvENKUlvE_clEvEUldE_EEvS4_RKT_EUliE_EEviT1_:
.text._ZN2at6native18elementwise_kernelILi128ELi2EZNS0_22gpu_kernel_impl_nocastIZZZNS0_17log1p_kernel_cudaERNS_18TensorIteratorBaseEENKUlvE_clEvENKUlvE_clEvEUldE_EEvS4_RKT_EUliE_EEviT1_:
        /* <DEDUP_REMOVED lines=15> */
[C---:B--2---:R-:W-:Y:S02]  /*00f0*/  FSETP.GEU.FTZ.AND P1, PT, R7.reuse, 1.7916666269302368164, PT ;  /* 0x3fe555550700780b */ /* 0x044fe40003f3e000 */
        /* <DEDUP_REMOVED lines=16> */
[----:B------:R-:W-:Y:S05]  /*0200*/  @!P1 BRA `(.L_x_6991) ;  /* 0x00000000001c9947 */ /* 0x000fea0003800000 */
[----:B------:R-:W-:Y:S01]  /*0210*/  IMAD.MOV.U32 R4, RZ, RZ, 0x0 ;  /* 0x00000000ff047424 */ /* 0x000fe200078e00ff */
[----:B------:R-:W-:Y:S02]  /*0220*/  MOV R5, 0x7ff00000 ;  /* 0x7ff0000000057802 */ /* 0x000fe40000000f00 */
[----:B------:R-:W-:-:S04]  /*0230*/  LOP3.LUT P0, RZ, R3, 0x7fffffff, RZ, 0xc0, !PT ;  /* 0x7fffffff03ff7812 */ /* 0x000fc8000780c0ff */
[----:B------:R-:W0:Y:S02]  /*0240*/  DFMA R2, R2, R4, +INF ;  /* 0x7ff000000202742b */ /* 0x000e240000000004 */
[----:B0-----:R-:W-:Y:S02]  /*0250*/  FSEL R4, R2, RZ, P0 ;  /* 0x000000ff02047208 */ /* 0x001fe40000000000 */
[----:B------:R-:W-:Y:S01]  /*0260*/  FSEL R5, R3, -QNAN , P0 ;  /* 0xfff0000003057808 */ /* 0x000fe20000000000 */
[----:B------:R-:W-:Y:S06]  /*0270*/  BRA `(.L_x_6992) ;  /* 0x0000001000b47947 */ /* 0x000fec0003800000 */
.L_x_6991:
        /* <DEDUP_REMOVED lines=173> */
.L_x_6990:
[----:B------:R-:W0:Y:S01]  /*0d50*/  DADD R12, R6, 2 ;  /* 0x40000000060c7429 */ /* 0x000e220000000000 */
[----:B------:R-:W-:Y:S01]  /*0d60*/  IMAD.MOV.U32 R2, RZ, RZ, 0x1 ;  /* 0x00000001ff027424 */ /* 0x000fe200078e00ff */
[----:B0-----:R-:W0:Y:S01]  /*0d70*/  MUFU.RCP64H R3, R13 ;  /* 0x0000000d00037308 */ /* 0x001e220000001800 */
[----:B------:R-:W-:-:S15]  /*0d80*/  FSETP.GEU.AND P1, PT, |R7|, 6.5827683646048100446e-37, PT ;  /* 0x036000000700780b */ /* 0x000fde0003f2e200 */
        /* <DEDUP_REMOVED lines=46> */
[----:B------:R-:W-:Y:S05]  /*1070*/  CALL.REL.NOINC `($__internal_14_$__cuda_sm20_div_rn_f64_full) ;  /* 0x0000006800947944 */ /* 0x000fea0003c00000 */
.L_x_6993:
        /* <DEDUP_REMOVED lines=77> */
.L_x_6992:
[----:B------:R-:W1:Y:S01]  /*1550*/  LDC.64 R2, c[0x0][0x580] ;  /* 0x00016000ff027b82 */ /* 0x000e620000000a00 */
[----:B------:R-:W-:Y:S01]  /*1560*/  IADD3 R9, PT, PT, R9, 0x80, RZ ;  /* 0x0000008009097810 */ /* 0x000fe20007ffe0ff */
[----:B-1----:R1:W-:Y:S06]  /*1570*/  STG.E.64 desc[UR6][R2.64], R4 ;  /* 0x0000000402007986 */ /* 0x0023ec000c101b06 */
.L_x_6989:
[----:B------:R-:W-:Y:S05]  /*1580*/  BSYNC.RECONVERGENT B0 ;  /* 0x0000000000007941 */ /* 0x000fea0003800200 */
.L_x_6988:
[----:B------:R-:W2:Y:S02]  /*1590*/  LDCU UR4, c[0x0][0x380] ;  /* 0x00007000ff0477ac */ /* 0x000ea40008000800 */
[----:B--2---:R-:W-:-:S13]  /*15a0*/  ISETP.GE.AND P0, PT, R9, UR4, PT ;  /* 0x0000000409007c0c */ /* 0x004fda000bf06270 */
[----:B------:R-:W-:Y:S05]  /*15b0*/  @P0 EXIT ;  /* 0x000000000000094d */ /* 0x000fea0003800000 */
[----:B0-----:R-:W0:Y:S02]  /*15c0*/  LDC.64 R6, c[0x0][0x588] ;  /* 0x00016200ff067b82 */ /* 0x001e240000000a00 */
[----:B0-----:R-:W2:Y:S02]  /*15d0*/  LDG.E.64 R6, desc[UR6][R6.64] ;  /* 0x0000000606067981 */ /* 0x001ea4000c1e1b00 */
[C---:B--2---:R-:W-:Y:S02]  /*15e0*/  FSETP.GEU.FTZ.AND P1, PT, R7.reuse, 1.7916666269302368164, PT ;  /* 0x3fe555550700780b */ /* 0x044fe40003f3e000 */
[----:B------:R-:W-:-:S13]  /*15f0*/  FSETP.GT.FTZ.AND P0, PT, R7, -1.6999999284744262695, PT ;  /* 0xbfd999990700780b */ /* 0x000fda0003f14000 */
[----:B------:R-:W-:Y:S05]  /*1600*/  @P0 BRA !P1, `(.L_x_6994) ;  /* 0x0000000c001c0947 */ /* 0x000fea0004800000 */
[----:B------:R-:W0:Y:S02]  /*1610*/  DADD R6, R6, 1 ;  /* 0x3ff0000006067429 */ /* 0x000e240000000000 */
[----:B0-----:R-:W-:Y:S01]  /*1620*/  ISETP.GT.AND P0, PT, R7, 0xfffff, PT ;  /* 0x000fffff0700780c */ /* 0x001fe20003f04270 */
[----:B-1----:R-:W-:Y:S01]  /*1630*/  IMAD.MOV.U32 R2, RZ, RZ, R6 ;  /* 0x000000ffff027224 */ /* 0x002fe200078e0006 */
[----:B------:R-:W-:Y:S01]  /*1640*/  MOV R3, R7 ;  /* 0x0000000700037202 */ /* 0x000fe20000000f00 */
[----:B------:R-:W-:-:S15]  /*1650*/  IMAD.MOV.U32 R0, RZ, RZ, R7 ;  /* 0x000000ffff007224 */ /* 0x000fde00078e0007 */
[----:B------:R-:W-:-:S15]  /*1660*/  NOP ;  /* 0x0000000000007918 */ /* 0x000fde0000000000 */
[----:B------:R-:W-:-:S15]  /*1670*/  NOP ;  /* 0x0000000000007918 */ /* 0x000fde0000000000 */
[----:B------:R-:W-:-:S14]  /*1680*/  NOP ;  /* 0x0000000000007918 */ /* 0x000fdc0000000000 */
[----:B------:R-:W0:Y:S02]  /*1690*/  @!P0 DMUL R2, R2, 1.80143985094819840000e+16 ;  /* 0x4350000002028828 */ /* 0x000e240000000000 */
[----:B0-----:R-:W-:-:S05]  /*16a0*/  @!P0 MOV R0, R3 ;  /* 0x0000000300008202 */ /* 0x001fca0000000f00 */
[----:B------:R-:W-:-:S05]  /*16b0*/  VIADD R4, R0, 0xffffffff ;  /* 0xffffffff00047836 */ /* 0x000fca0000000000 */
[----:B------:R-:W-:-:S13]  /*16c0*/  ISETP.GE.U32.AND P1, PT, R4, 0x7fefffff, PT ;  /* 0x7fefffff0400780c */ /* 0x000fda0003f26070 */
[----:B------:R-:W-:Y:S05]  /*16d0*/  @!P1 BRA `(.L_x_6995) ;  /* 0x0000000000249947 */ /* 0x000fea0003800000 */
[----:B------:R-:W0:Y:S01]  /*16e0*/  LDC.64 R6, c[0x0][0x580] ;  /* 0x00016000ff067b82 */ /* 0x000e220000000a00 */
[----:B------:R-:W-:Y:S01]  /*16f0*/  MOV R4, 0x0 ;  /* 0x0000000000047802 */ /* 0x000fe20000000f00 */
[----:B------:R-:W-:Y:S01]  /*1700*/  IMAD.MOV.U32 R5, RZ, RZ, 0x7ff00000 ;  /* 0x7ff00000ff057424 */ /* 0x000fe200078e00ff */
[----:B------:R-:W-:-:S05]  /*1710*/  LOP3.LUT P0, RZ, R3, 0x7fffffff, RZ, 0xc0, !PT ;  /* 0x7fffffff03ff7812 */ /* 0x000fca000780c0ff */
[----:B------:R-:W1:Y:S02]  /*1720*/  DFMA R2, R2, R4, +INF ;  /* 0x7ff000000202742b */ /* 0x000e640000000004 */
[----:B-1----:R-:W-:Y:S02]  /*1730*/  FSEL R2, R2, RZ, P0 ;  /* 0x000000ff02027208 */ /* 0x002fe40000000000 */
[----:B------:R-:W-:-:S05]  /*1740*/  FSEL R3, R3, -QNAN , P0 ;  /* 0xfff0000003037808 */ /* 0x000fca0000000000 */
[----:B0-----:R-:W-:Y:S01]  /*1750*/  STG.E.64 desc[UR6][R6.64], R2 ;  /* 0x0000000206007986 */ /* 0x001fe2000c101b06 */
[----:B------:R-:W-:Y:S05]  /*1760*/  EXIT ;  /* 0x000000000000794d */ /* 0x000fea0003800000 */
.L_x_6995:
[----:B------:R-:W-:Y:S01]  /*1770*/  LOP3.LUT R3, R0, 0xfffff, RZ, 0xc0, !PT ;  /* 0x000fffff00037812 */ /* 0x000fe200078ec0ff */
[----:B------:R-:W-:Y:S01]  /*1780*/  UMOV UR4, 0x80000000 ;  /* 0x8000000000047882 */ /* 0x000fe20000000000 */
[----:B------:R-:W-:Y:S01]  /*1790*/  @!P0 MOV R6, R2 ;  /* 0x0000000200068202 */ /* 0x000fe20000000f00 */
[----:B------:R-:W-:Y:S01]  /*17a0*/  UMOV UR5, 0x43300000 ;  /* 0x4330000000057882 */ /* 0x000fe20000000000 */
[----:B------:R-:W-:Y:S02]  /*17b0*/  LOP3.LUT R3, R3, 0x3ff00000, RZ, 0xfc, !PT ;  /* 0x3ff0000003037812 */ /* 0x000fe400078efcff */
[----:B------:R-:W-:Y:S01]  /*17c0*/  MOV R12, RZ ;  /* 0x000000ff000c7202 */ /* 0x000fe20000000f00 */
[----:B------:R-:W-:Y:S01]  /*17d0*/  IMAD.MOV.U32 R2, RZ, RZ, R6 ;  /* 0x000000ffff027224 */ /* 0x000fe200078e0006 */
[----:B------:R-:W-:-:S13]  /*17e0*/  ISETP.GE.U32.AND P1, PT, R3, 0x3ff6a09f, PT ;  /* 0x3ff6a09f0300780c */ /* 0x000fda0003f26070 */
[----:B------:R-:W-:-:S05]  /*17f0*/  @P1 IADD3 R5, PT, PT, R3, -0x100000, RZ ;  /* 0xfff0000003051810 */ /* 0x000fca0007ffe0ff */
[----:B------:R-:W-:-:S06]  /*1800*/  @P1 IMAD.MOV.U32 R3, RZ, RZ, R5 ;  /* 0x000000ffff031224 */ /* 0x000fcc00078e0005 */
[----:B------:R-:W-:-:S15]  /*1810*/  DADD R10, R2, -1 ;  /* 0xbff00000020a7429 */ /* 0x000fde0000000000 */
[----:B------:R-:W-:-:S15]  /*1820*/  NOP ;  /* 0x0000000000007918 */ /* 0x000fde0000000000 */
[----:B------:R-:W-:-:S15]  /*1830*/  NOP ;  /* 0x0000000000007918 */ /* 0x000fde0000000000 */
[----:B------:R-:W-:-:S15]  /*1840*/  NOP ;  /* 0x0000000000007918 */ /* 0x000fde0000000000 */
[----:B------:R-:W-:-:S04]  /*1850*/  NOP ;  /* 0x0000000000007918 */ /* 0x000fc80000000000 */
[----:B------:R0:W1:Y:S02]  /*1860*/  DADD R14, R2, 1 ;  /* 0x3ff00000020e7429 */ /* 0x0000640000000000 */
[----:B0-----:R-:W-:Y:S01]  /*1870*/  MOV R3, 0xfffffc01 ;  /* 0xfffffc0100037802 */ /* 0x001fe20000000f00 */
[----:B------:R-:W-:Y:S01]  /*1880*/  @!P0 IMAD.MOV.U32 R3, RZ, RZ, -0x435 ;  /* 0xfffffbcbff038424 */ /* 0x000fe200078e00ff */
[----:B-1----:R-:W0:Y:S04]  /*1890*/  MUFU.RCP64H R13, R15 ;  /* 0x0000000f000d7308 */ /* 0x002e280000001800 */
[----:B------:R-:W-:-:S04]  /*18a0*/  LEA.HI R3, R0, R3, RZ, 0xc ;  /* 0x0000000300037211 */ /* 0x000fc800078f60ff */
[----:B------:R-:W-:-:S04]  /*18b0*/  @P1 IADD3 R3, PT, PT, R3, 0x1, RZ ;  /* 0x0000000103031810 */ /* 0x000fc80007ffe0ff */
[----:B------:R-:W-:Y:S01]  /*18c0*/  LOP3.LUT R2, R3, 0x80000000, RZ, 0x3c, !PT ;  /* 0x8000000003027812 */ /* 0x000fe200078e3cff */
[----:B------:R-:W-:-:S15]  /*18d0*/  IMAD.MOV.U32 R3, RZ, RZ, 0x43300000 ;  /* 0x43300000ff037424 */ /* 0x000fde00078e00ff */
[----:B------:R-:W-:-:S15]  /*18e0*/  NOP ;  /* 0x0000000000007918 */ /* 0x000fde0000000000 */
[----:B------:R-:W-:-:S15]  /*18f0*/  NOP ;  /* 0x0000000000007918 */ /* 0x000fde0000000000 */
[----:B------:R-:W-:-:S02]  /*1900*/  NOP ;  /* 0x0000000000007918 */ /* 0x000fc40000000000 */
        /* <DEDUP_REMOVED lines=142> */
[----:B0-----:R0:W1:Y:S02]  /*21f0*/  DFMA R10, R2, UR4, R10 ;  /* 0x00000004020a7c2b */ /* 0x001064000800000a */
[----:B0-----:R-:W0:-:S15]  /*2200*/  LDC.64 R2, c[0x0][0x580] ;  /* 0x00016000ff027b82 */ /* 0x001e1e0000000a00 */
[----:B------:R-:W-:-:S15]  /*2210*/  NOP ;  /* 0x0000000000007918 */ /* 0x000fde0000000000 */
[----:B------:R-:W-:-:S15]  /*2220*/  NOP ;  /* 0x0000000000007918 */ /* 0x000fde0000000000 */
[----:B------:R-:W-:-:S15]  /*2230*/  NOP ;  /* 0x0000000000007918 */ /* 0x000fde0000000000 */
[----:B------:R-:W-:-:S02]  /*2240*/  NOP ;  /* 0x0000000000007918 */ /* 0x000fc40000000000 */
[----:B-1----:R-:W0:Y:S02]  /*2250*/  DADD R10, R8, R10 ;  /* 0x00000000080a7229 */ /* 0x002e24000000000a */
[----:B0-----:R-:W-:Y:S01]  /*2260*/  STG.E.64 desc[UR6][R2.64], R10 ;  /* 0x0000000a02007986 */ /* 0x001fe2000c101b06 */
[----:B------:R-:W-:Y:S05]  /*2270*/  EXIT ;  /* 0x000000000000794d */ /* 0x000fea0003800000 */
.L_x_6994:
[----:B------:R-:W0:Y:S01]  /*2280*/  DADD R12, R6, 2 ;  /* 0x40000000060c7429 */ /* 0x000e220000000000 */
[----:B-1----:R-:W-:Y:S01]  /*2290*/  IMAD.MOV.U32 R2, RZ, RZ, 0x1 ;  /* 0x00000001ff027424 */ /* 0x002fe200078e00ff */
        /* <DEDUP_REMOVED lines=49> */
.L_x_6996:
        /* <DEDUP_REMOVED lines=80> */
.L_x_6987:
        /* <DEDUP_REMOVED lines=8> */
[----:B------:R-:W-:Y:S01]  /*2b30*/  MOV R2, RZ ;  /* 0x000000ff00027202 */ /* 0x000fe20000000f00 */
[----:B------:R-:W-:Y:S01]  /*2b40*/  IMAD.MOV.U32 R3, RZ, RZ, R9 ;  /* 0x000000ffff037224 */ /* 0x000fe200078e0009 */
        /* <DEDUP_REMOVED lines=295> */
.L_x_6999:
[----:B------:R-:W0:Y:S02]  /*3dc0*/  LDCU.64 UR4, c[0x0][0x588] ;  /* 0x0000b100ff0477ac */ /* 0x000e240008000a00 */
[----:B0-----:R-:W-:-:S05]  /*3dd0*/  IADD3 R6, P0, PT, R0, UR4, RZ ;  /* 0x0000000400067c10 */ /* 0x001fca000ff1e0ff */
[----:B------:R-:W-:-:S06]  /*3de0*/  IMAD.X R7, RZ, RZ, UR5, P0 ;  /* 0x00000005ff077e24 */ /* 0x000fcc00080e06ff */
[----:B------:R-:W2:Y:S01]  /*3df0*/  LDG.E.64 R6, desc[UR6][R6.64] ;  /* 0x0000000606067981 */ /* 0x000ea2000c1e1b00 */
[----:B------:R-:W-:Y:S01]  /*3e00*/  BSSY.RECONVERGENT B1, `(.L_x_7000) ;  /* 0x0000148000017945 */ /* 0x000fe20003800200 */
[C---:B--2---:R-:W-:Y:S02]  /*3e10*/  FSETP.GEU.FTZ.AND P0, PT, R7.reuse, 1.7916666269302368164, PT ;  /* 0x3fe555550700780b */ /* 0x044fe40003f1e000 */
        /* <DEDUP_REMOVED lines=53> */
[----:B------:R-:W-:Y:S05]  /*4170*/  CALL.REL.NOINC `($__internal_14_$__cuda_sm20_div_rn_f64_full) ;  /* 0x0000003800547944 */ /* 0x000fea0003c00000 */
.L_x_7003:
[----:B------:R-:W-:Y:S05]  /*4180*/  BSYNC.RECONVERGENT B2 ;  /* 0x0000000000027941 */ /* 0x000fea0003800200 */
.L_x_7002:
        /* <DEDUP_REMOVED lines=78> */
.L_x_7001:
        /* <DEDUP_REMOVED lines=9> */
[----:B------:R-:W-:-:S03]  /*4700*/  @!P0 IMAD.MOV.U32 R6, RZ, RZ, R2 ;  /* 0x000000ffff068224 */ /* 0x000fc600078e0002 */
[----:B------:R-:W-:-:S04]  /*4710*/  IADD3 R0, PT, PT, R7, -0x1, RZ ;  /* 0xffffffff07007810 */ /* 0x000fc80007ffe0ff */
[----:B------:R-:W-:Y:S01]  /*4720*/  ISETP.GT.U32.AND P1, PT, R0, 0x7feffffe, PT ;  /* 0x7feffffe0000780c */ /* 0x000fe20003f24070 */
[----:B------:R-:W-:Y:S01]  /*4730*/  IMAD.MOV.U32 R0, RZ, RZ, -0x3ff ;  /* 0xfffffc01ff007424 */ /* 0x000fe200078e00ff */
[----:B------:R-:W-:-:S11]  /*4740*/  @!P0 MOV R0, 0xfffffbcb ;  /* 0xfffffbcb00008802 */ /* 0x000fd60000000f00 */
        /* <DEDUP_REMOVED lines=55> */
[----:B0-----:R-:W-:Y:S01]  /*4ac0*/  MOV R18, 0x8b7a8b04 ;  /* 0x8b7a8b0400127802 */ /* 0x001fe20000000f00 */
        /* <DEDUP_REMOVED lines=117> */
.L_x_7005:
[----:B------:R-:W-:Y:S01]  /*5220*/  MOV R4, 0x0 ;  /* 0x0000000000047802 */ /* 0x000fe20000000f00 */
[----:B------:R-:W-:Y:S01]  /*5230*/  IMAD.MOV.U32 R5, RZ, RZ, 0x7ff00000 ;  /* 0x7ff00000ff057424 */ /* 0x000fe200078e00ff */
[----:B------:R-:W-:-:S05]  /*5240*/  LOP3.LUT P0, RZ, R3, 0x7fffffff, RZ, 0xc0, !PT ;  /* 0x7fffffff03ff7812 */ /* 0x000fca000780c0ff */
[----:B------:R-:W0:Y:S02]  /*5250*/  DFMA R2, R2, R4, +INF ;  /* 0x7ff000000202742b */ /* 0x000e240000000004 */
[----:B0-----:R-:W-:Y:S02]  /*5260*/  FSEL R6, R2, RZ, P0 ;  /* 0x000000ff02067208 */ /* 0x001fe40000000000 */
[----:B------:R-:W-:-:S07]  /*5270*/  FSEL R7, R3, -QNAN , P0 ;  /* 0xfff0000003077808 */ /* 0x000fce0000000000 */
.L_x_7004:
[----:B------:R-:W-:Y:S05]  /*5280*/  BSYNC.RECONVERGENT B1 ;  /* 0x0000000000017941 */ /* 0x000fea0003800200 */
.L_x_7000:
[----:B------:R-:W0:Y:S01]  /*5290*/  LDCU.64 UR4, c[0x0][0x580] ;  /* 0x0000b000ff0477ac */ /* 0x000e220008000a00 */
[----:B------:R-:W-:Y:S01]  /*52a0*/  VIADD R9, R9, 0x80 ;  /* 0x0000008009097836 */ /* 0x000fe20000000000 */
[----:B0-----:R-:W-:-:S04]  /*52b0*/  IADD3 R2, P0, PT, R27, UR4, RZ ;  /* 0x000000041b027c10 */ /* 0x001fc8000ff1e0ff */
[----:B------:R-:W-:-:S05]  /*52c0*/  IADD3.X R3, PT, PT, RZ, UR5, RZ, P0, !PT ;  /* 0x00000005ff037c10 */ /* 0x000fca00087fe4ff */
[----:B------:R0:W-:Y:S04]  /*52d0*/  STG.E.64 desc[UR6][R2.64], R6 ;  /* 0x0000000602007986 */ /* 0x0001e8000c101b06 */
.L_x_6998:
[----:B------:R-:W-:Y:S05]  /*52e0*/  BSYNC.RECONVERGENT B0 ;  /* 0x0000000000007941 */ /* 0x000fea0003800200 */
.L_x_6997:
[----:B------:R-:W1:Y:S02]  /*52f0*/  LDCU UR4, c[0x0][0x380] ;  /* 0x00007000ff0477ac */ /* 0x000e640008000800 */
[----:B-1----:R-:W-:-:S13]  /*5300*/  ISETP.GE.AND P0, PT, R9, UR4, PT ;  /* 0x0000000409007c0c */ /* 0x002fda000bf06270 */
[----:B------:R-:W-:Y:S05]  /*5310*/  @P0 EXIT ;  /* 0x000000000000094d */ /* 0x000fea0003800000 */
        /* <DEDUP_REMOVED lines=298> */
.L_x_7006:
[----:B------:R-:W0:Y:S02]  /*65c0*/  LDCU.128 UR8, c[0x0][0x580] ;  /* 0x0000b000ff0877ac */ /* 0x000e240008000c00 */
[----:B0-----:R-:W-:-:S05]  /*65d0*/  IADD3 R6, P0, PT, R0, UR10, RZ ;  /* 0x0000000a00067c10 */ /* 0x001fca000ff1e0ff */
[----:B------:R-:W-:-:S06]  /*65e0*/  IMAD.X R7, RZ, RZ, UR11, P0 ;  /* 0x0000000bff077e24 */ /* 0x000fcc00080e06ff */
[----:B------:R-:W2:Y:S01]  /*65f0*/  LDG.E.64 R6, desc[UR6][R6.64] ;  /* 0x0000000606067981 */ /* 0x000ea2000c1e1b00 */
[----:B------:R-:W-:Y:S01]  /*6600*/  IADD3 R8, P1, PT, R9, UR8, RZ ;  /* 0x0000000809087c10 */ /* 0x000fe2000ff3e0ff */
[----:B------:R-:W-:Y:S03]  /*6610*/  BSSY.RECONVERGENT B0, `(.L_x_7007) ;  /* 0x0000149000007945 */ /* 0x000fe60003800200 */
[----:B------:R-:W-:Y:S02]  /*6620*/  IADD3.X R9, PT, PT, RZ, UR9, RZ, P1, !PT ;  /* 0x00000009ff097c10 */ /* 0x000fe40008ffe4ff */
[C---:B--2---:R-:W-:Y:S02]  /*6630*/  FSETP.GEU.FTZ.AND P2, PT, R7.reuse, 1.7916666269302368164, PT ;  /* 0x3fe555550700780b */ /* 0x044fe40003f5e000 */
        /* <DEDUP_REMOVED lines=197> */
.L_x_7008:
        /* <DEDUP_REMOVED lines=51> */
.L_x_7011:
[----:B------:R-:W-:Y:S05]  /*75c0*/  BSYNC.RECONVERGENT B1 ;  /* 0x0000000000017941 */ /* 0x000fea0003800200 */
.L_x_7010:
        /* <DEDUP_REMOVED lines=77> */
.L_x_7009:
[----:B------:R-:W-:Y:S05]  /*7aa0*/  BSYNC.RECONVERGENT B0 ;  /* 0x0000000000007941 */ /* 0x000fea0003800200 */
.L_x_7007:
[----:B-1----:R-:W-:Y:S01]  /*7ab0*/  STG.E.64 desc[UR6][R8.64], R4 ;  /* 0x0000000408007986 */ /* 0x002fe2000c101b06 */
[----:B------:R-:W-:Y:S05]  /*7ac0*/  EXIT ;  /* 0x000000000000794d */ /* 0x000fea0003800000 */
        .weak           $__internal_14_$__cuda_sm20_div_rn_f64_full
        .type           $__internal_14_$__cuda_sm20_div_rn_f64_full,@function
        .size           $__internal_14_$__cuda_sm20_div_rn_f64_full,(.L_x_12157 - $__internal_14_$__cuda_sm20_div_rn_f64_full)
$__internal_14_$__cuda_sm20_div_rn_f64_full:
[C---:B------:R-:W-:Y:S01]  /*7ad0*/  FSETP.GEU.AND P2, PT, |R15|.reuse, 1.469367938527859385e-39, PT ;  /* 0x001000000f00780b */ /* 0x040fe20003f4e200 */
[----:B------:R-:W-:Y:S01]  /*7ae0*/  IMAD.MOV.U32 R2, RZ, RZ, 0x1ca00000 ;  /* 0x1ca00000ff027424 */ /* 0x000fe200078e00ff */
[----:B------:R-:W-:Y:S01]  /*7af0*/  LOP3.LUT R3, R15, 0x7ff00000, RZ, 0xc0, !PT ;  /* 0x7ff000000f037812 */ /* 0x000fe200078ec0ff */
[----:B------:R-:W-:Y:S01]  /*7b00*/  BSSY.RECONVERGENT B3, `(.L_x_7012) ;  /* 0x000007a000037945 */ /* 0x000fe20003800200 */
[C---:B------:R-:W-:Y:S02]  /*7b10*/  LOP3.LUT R5, R13.reuse, 0x7ff00000, RZ, 0xc0, !PT ;  /* 0x7ff000000d057812 */ /* 0x040fe400078ec0ff */
[----:B------:R-:W-:Y:S02]  /*7b20*/  FSETP.GEU.AND P0, PT, |R13|, 1.469367938527859385e-39, PT ;  /* 0x001000000d00780b */ /* 0x000fe40003f0e200 */
[----:B------:R-:W-:Y:S02]  /*7b30*/  ISETP.GE.U32.AND P1, PT, R3, R5, PT ;  /* 0x000000050300720c */ /* 0x000fe40003f26070 */
[----:B------:R-:W-:-:S02]  /*7b40*/  LOP3.LUT R10, R13, 0x800fffff, RZ, 0xc0, !PT ;  /* 0x800fffff0d0a7812 */ /* 0x000fc400078ec0ff */
[C---:B------:R-:W-:Y:S01]  /*7b50*/  SEL R17, R2.reuse, 0x63400000, !P1 ;  /* 0x6340000002117807 */ /* 0x040fe20004800000 */
[----:B------:R-:W-:Y:S01]  /*7b60*/  @!P2 IMAD.MOV.U32 R22, RZ, RZ, RZ ;  /* 0x000000ffff16a224 */ /* 0x000fe200078e00ff */
[----:B------:R-:W-:Y:S02]  /*7b70*/  @!P2 LOP3.LUT R0, R13, 0x7ff00000, RZ, 0xc0, !PT ;  /* 0x7ff000000d00a812 */ /* 0x000fe400078ec0ff */
[----:B------:R-:W-:Y:S02]  /*7b80*/  LOP3.LUT R17, R17, 0x800fffff, R15, 0xf8, !PT ;  /* 0x800fffff11117812 */ /* 0x000fe400078ef80f */
[----:B------:R-:W-:Y:S02]  /*7b90*/  @!P2 ISETP.GE.U32.AND P3, PT, R3, R0, PT ;  /* 0x000000000300a20c */ /* 0x000fe40003f66070 */
[----:B------:R-:W-:Y:S02]  /*7ba0*/  MOV R16, R14 ;  /* 0x0000000e00107202 */ /* 0x000fe40000000f00 */
[----:B------:R-:W-:-:S02]  /*7bb0*/  @!P2 SEL R23, R2, 0x63400000, !P3 ;  /* 0x634000000217a807 */ /* 0x000fc40005800000 */
[----:B------:R-:W-:Y:S01]  /*7bc0*/  LOP3.LUT R11, R10, 0x3ff00000, RZ, 0xfc, !PT ;  /* 0x3ff000000a0b7812 */ /* 0x000fe200078efcff */
[----:B------:R-:W-:Y:S01]  /*7bd0*/  IMAD.MOV.U32 R10, RZ, RZ, R12 ;  /* 0x000000ffff0a7224 */ /* 0x000fe200078e000c */
[----:B------:R-:W-:Y:S02]  /*7be0*/  @!P2 LOP3.LUT R0, R23, 0x80000000, R15, 0xf8, !PT ;  /* 0x800000001700a812 */ /* 0x000fe400078ef80f */
[----:B------:R-:W-:Y:S02]  /*7bf0*/  MOV R20, 0x1 ;  /* 0x0000000100147802 */ /* 0x000fe40000000f00 */
[----:B------:R-:W-:Y:S01]  /*7c00*/  @!P2 LOP3.LUT R23, R0, 0x100000, RZ, 0xfc, !PT ;  /* 0x001000000017a812 */ /* 0x000fe200078efcff */
[----:B------:R-:W0:Y:S01]  /*7c10*/  @!P0 DMUL R10, R12, 8.98846567431157953865e+307 ;  /* 0x7fe000000c0a8828 */ /* 0x000e220000000000 */
[----:B------:R-:W-:Y:S01]  /*7c20*/  MOV R0, R3 ;  /* 0x0000000300007202 */ /* 0x000fe20000000f00 */
[----:B0-----:R-:W0:Y:S01]  /*7c30*/  MUFU.RCP64H R21, R11 ;  /* 0x0000000b00157308 */ /* 0x001e220000001800 */
[----:B------:R-:W-:-:S04]  /*7c40*/  @!P0 LOP3.LUT R5, R11, 0x7ff00000, RZ, 0xc0, !PT ;  /* 0x7ff000000b058812 */ /* 0x000fc800078ec0ff */
[----:B------:R-:W-:-:S15]  /*7c50*/  IADD3 R25, PT, PT, R5, -0x1, RZ ;  /* 0xffffffff05197810 */ /* 0x000fde0007ffe0ff */
[----:B------:R-:W-:-:S15]  /*7c60*/  NOP ;  /* 0x0000000000007918 */ /* 0x000fde0000000000 */
[----:B------:R-:W-:-:S15]  /*7c70*/  NOP ;  /* 0x0000000000007918 */ /* 0x000fde0000000000 */
[----:B------:R-:W-:-:S12]  /*7c80*/  NOP ;  /* 0x0000000000007918 */ /* 0x000fd80000000000 */
        /* <DEDUP_REMOVED lines=47> */
[----:B------:R-:W-:Y:S01]  /*7f80*/  ISETP.GE.U32.AND P0, PT, R3, R14, PT ;  /* 0x0000000e0300720c */ /* 0x000fe20003f06070 */
[----:B------:R-:W-:Y:S01]  /*7f90*/  IMAD.MOV.U32 R14, RZ, RZ, RZ ;  /* 0x000000ffff0e7224 */ /* 0x000fe200078e00ff */
[----:B------:R-:W-:Y:S02]  /*7fa0*/  VIMNMX R0, PT, PT, R0, 0x46a00000, PT ;  /* 0x46a0000000007848 */ /* 0x000fe40003fe0100 */
[----:B------:R-:W-:-:S05]  /*7fb0*/  SEL R3, R2, 0x63400000, !P0 ;  /* 0x6340000002037807 */ /* 0x000fca0004000000 */
[----:B------:R-:W-:-:S05]  /*7fc0*/  IMAD.IADD R0, R0, 0x1, -R3 ;  /* 0x0000000100007824 */ /* 0x000fca00078e0a03 */
[----:B------:R-:W-:-:S06]  /*7fd0*/  IADD3 R15, PT, PT, R0, 0x7fe00000, RZ ;  /* 0x7fe00000000f7810 */ /* 0x000fcc0007ffe0ff */
[----:B------:R-:W0:Y:S02]  /*7fe0*/  DMUL R2, R20, R14 ;  /* 0x0000000e14027228 */ /* 0x000e240000000000 */
[----:B0-----:R-:W-:-:S13]  /*7ff0*/  FSETP.GTU.AND P0, PT, |R3|, 1.469367938527859385e-39, PT ;  /* 0x001000000300780b */ /* 0x001fda0003f0c200 */
[----:B------:R-:W-:Y:S05]  /*8000*/  @P0 BRA `(.L_x_7014) ;  /* 0x0000000000a40947 */ /* 0x000fea0003800000 */
[----:B------:R-:W0:Y:S01]  /*8010*/  DFMA R10, R20, -R10, R16 ;  /* 0x8000000a140a722b */ /* 0x000e220000000010 */
[----:B------:R-:W-:Y:S02]  /*8020*/  MOV R14, RZ ;  /* 0x000000ff000e7202 */ /* 0x000fe40000000f00 */
[C---:B0-----:R-:W-:Y:S02]  /*8030*/  FSETP.NEU.AND P0, PT, R11.reuse, RZ, PT ;  /* 0x000000ff0b00720b */ /* 0x041fe40003f0d000 */
        /* <DEDUP_REMOVED lines=15> */
[----:B------:R-:W-:Y:S01]  /*8130*/  FSEL R3, R13, R3, !P0 ;  /* 0x000000030d037208 */ /* 0x000fe20004000000 */
[----:B------:R-:W-:Y:S06]  /*8140*/  BRA `(.L_x_7014) ;  /* 0x0000000000547947 */ /* 0x000fec0003800000 */
.L_x_7013:
        /* <DEDUP_REMOVED lines=12> */
[----:B------:R-:W-:Y:S01]  /*8210*/  @!P0 IMAD.MOV.U32 R2, RZ, RZ, RZ ;  /* 0x000000ffff028224 */ /* 0x000fe200078e00ff */
[----:B------:R-:W-:-:S03]  /*8220*/  @P0 MOV R2, RZ ;  /* 0x000000ff00020202 */ /* 0x000fc60000000f00 */
[----:B------:R-:W-:Y:S01]  /*8230*/  @P0 IMAD.MOV.U32 R3, RZ, RZ, R0 ;  /* 0x000000ffff030224 */ /* 0x000fe200078e0000 */
[----:B------:R-:W-:Y:S06]  /*8240*/  BRA `(.L_x_7014) ;  /* 0x0000000000147947 */ /* 0x000fec0003800000 */
.L_x_7016:
[----:B------:R-:W-:Y:S02]  /*8250*/  LOP3.LUT R3, R13, 0x80000, RZ, 0xfc, !PT ;  /* 0x000800000d037812 */ /* 0x000fe400078efcff */
[----:B------:R-:W-:Y:S01]  /*8260*/  MOV R2, R12 ;  /* 0x0000000c00027202 */ /* 0x000fe20000000f00 */
[----:B------:R-:W-:Y:S06]  /*8270*/  BRA `(.L_x_7014) ;  /* 0x0000000000087947 */ /* 0x000fec0003800000 */
.L_x_7015:
[----:B------:R-:W-:Y:S01]  /*8280*/  LOP3.LUT R3, R15, 0x80000, RZ, 0xfc, !PT ;  /* 0x000800000f037812 */ /* 0x000fe200078efcff */
[----:B------:R-:W-:-:S07]  /*8290*/  IMAD.MOV.U32 R2, RZ, RZ, R14 ;  /* 0x000000ffff027224 */ /* 0x000fce00078e000e */
.L_x_7014:
[----:B------:R-:W-:Y:S05]  /*82a0*/  BSYNC.RECONVERGENT B3 ;  /* 0x0000000000037941 */ /* 0x000fea0003800200 */
.L_x_7012:
[----:B------:R-:W-:-:S04]  /*82b0*/  HFMA2 R5, -RZ, RZ, 0, 0 ;  /* 0x00000000ff057431 */ /* 0x000fc800000001ff */
[----:B------:R-:W-:Y:S05]  /*82c0*/  RET.REL.NODEC R4 `(_ZN2at6native18elementwise_kernelILi128ELi2EZNS0_22gpu_kernel_impl_nocastIZZZNS0_17log1p_kernel_cudaERNS_18TensorIteratorBaseEENKUlvE_clEvENKUlvE_clEvEUldE_EEvS4_RKT_EUliE_EEviT1_) ;  /* 0xffffff7c044c7950 */ /* 0x000fea0003c3ffff */
.L_x_7017:
        /* <DEDUP_REMOVED lines=11> */
.L_x_12157:


//--------------------- .text._ZN2at6native27unrolled_elementwise_kernelIZZZNS0_17log1p_kernel_cudaERNS_18TensorIteratorBaseEENKUlvE_clEvENKUlvE_clEvEUldE_St5arrayIPcLm2EELi4E23TrivialOffsetCalculatorILi1EjESB_NS0_6memory15LoadWithoutCastENSC_16StoreWithoutCastEEEviT_T0_T2_T3_T4_T5_ --------------------------
	.section	.text._ZN2at6native27unrolled_elementwise_kernelIZZZNS0_17log1p_kernel_cudaERNS_18TensorIteratorBaseEENKUlvE_clEvENKUlvE_clEvEUldE_St5arrayIPcLm2EELi4E23TrivialOffsetCalculatorILi1EjESB_NS0_6memory15LoadWithoutCastENSC_16StoreWithoutCastEEEviT_T0_T2_T3_T4_T5_,"ax",@progbits
	.align	128
        .global         _ZN2at6native27unrolled_elementwise_kernelIZZZNS0_17log1p_kernel_cudaERNS_18TensorIteratorBaseEENKUlvE_clEvENKUlvE_clEvEUldE_St5arrayIPcLm2EELi4E23TrivialOffsetCalculatorILi1EjESB_NS0_6memory15LoadWithoutCastENSC_16StoreWithoutCastEEEviT_T0_T2_T3_T4_T5_
        .type           _ZN2at6native27unrolled_elementwise_kernelIZZZNS0_17log1p_kernel_cudaERNS_18TensorIteratorBaseEENKUlvE_clEvENKUlvE_clEvEUldE_St5arrayIPcLm2EELi4E23TrivialOffsetCalculatorILi1EjESB_NS0_6memory15LoadWithoutCastENSC_16StoreWithoutCastEEEviT_T0_T2_T3_T4_T5_,@function
        .size           _ZN2at6native27unrolled_elementwise_kernelIZZZNS0_17log1p_kernel_cudaERNS_18TensorIteratorBaseEENKUlvE_clEvENKUlvE_clEvEUldE_St5arrayIPcLm2EELi4E23TrivialOffsetCalculatorILi1EjESB_NS0_6memory15LoadWithoutCastENSC_16StoreWithoutCastEEEviT_T0_T2_T3_T4_T5_,(.L_x_12158 - _ZN2at6native27unrolled_elementwise_kernelIZZZNS0_17log1p_kernel_cudaERNS_18TensorIteratorBaseEENKUlvE_clEvENKUlvE_clEvEUldE_St5arrayIPcLm2EELi4E23TrivialOffsetCalculatorILi1EjESB_NS0_6memory15LoadWithoutCastENSC_16StoreWithoutCastEEEviT_T0_T2_T3_T4_T5_)
        .other          _ZN2at6native27unrolled_elementwise_kernelIZZZNS0_17log1p_kernel_cudaERNS_18TensorIteratorBaseEENKUlvE_clEvENKUlvE_clEvEUldE_St5arrayIPcLm2EELi4E23TrivialOffsetCalculatorILi1EjESB_NS0_6memory15LoadWithoutCastENSC_16StoreWithoutCastEEEviT_T0_T2_T3_T4_T5_,@"STO_CUDA_ENTRY STV_DEFAULT"
_ZN2at6native27unrolled_elementwise_kernelIZZZNS0_17log1p_kernel_cudaERNS_18TensorIteratorBaseEENKUlvE_clEvENKUlvE_clEvEUldE_St5arrayIPcLm2EELi4E23TrivialOffsetCalculatorILi1EjESB_NS0_6memory15LoadWithoutCastENSC_16StoreWithoutCastEEEviT_T0_T2_T3_T4_T5_:
.text._ZN2at6native27unrolled_elementwise_kernelIZZZNS0_17log1p_kernel_cudaERNS_18TensorIteratorBaseEENKUlvE_clEvENKUlvE_clEvEUldE_St5arrayIPcLm2EELi4E23TrivialOffsetCalculatorILi1EjESB_NS0_6memory15LoadWithoutCastENSC_16StoreWithoutCastEEEviT_T0_T2_T3_T4_T5_:
[----:B------:R-:W-:Y:S01]  /*0000*/  LDC R1, c[0x0][0x37c] ;  /* 0x0000df00ff017b82 */ /* 0x000fe20000000800 */
[----:B------:R-:W0:Y:S07]  /*0010*/  S2R R2, SR_CTAID.X ;  /* 0x0000000000027919 */ /* 0x000e2e0000002500 */
[----:B------:R-:W0:Y:S01]  /*0020*/  LDC R3, c[0x0][0x380] ;  /* 0x0000e000ff037b82 */ /* 0x000e220000000800 */
[----:B------:R-:W1:Y:S01]  /*0030*/  LDCU.64 UR4, c[0x0][0x358] ;  /* 0x00006b00ff0477ac */ /* 0x000e620008000a00 */
[----:B------:R-:W-:Y:S01]  /*0040*/  CS2R R28, SRZ ;  /* 0x00000000001c7805 */ /* 0x000fe2000001ff00 */
        /* <DEDUP_REMOVED lines=12> */
[----:B0-----:R-:W-:-:S12]  /*0110*/  @!P0 IMAD.WIDE.U32 R6, R5, 0x8, R6 ;  /* 0x0000000805068825 */ /* 0x001fd800078e0006 */
[----:B------:R-:W-:Y:S01]  /*0120*/  @!P3 IMAD R19, R2, 0x200, R0 ;  /* 0x000002000213b824 */ /* 0x000fe200078e0200 */
[----:B------:R-:W-:Y:S01]  /*0130*/  @!P3 IADD3 R0, PT, PT, R0, 0x80, RZ ;  /* 0x000000800000b810 */ /* 0x000fe20007ffe0ff */
[----:B------:R-:W0:Y:S03]  /*0140*/  @!P3 LDC.64 R8, c[0x0][0x390] ;  /* 0x0000e400ff08bb82 */ /* 0x000e260000000a00 */
[----:B------:R-:W-:Y:S01]  /*0150*/  ISETP.GE.AND P2, PT, R0, R3, PT ;  /* 0x000000030000720c */ /* 0x000fe20003f46270 */
[----:B--2---:R-:W-:Y:S01]  /*0160*/  @!P1 IMAD.WIDE.U32 R14, R11, 0x8, R14 ;  /* 0x000000080b0e9825 */ /* 0x004fe200078e000e */
[----:B------:R-:W-:-:S04]  /*0170*/  CS2R R10, SRZ ;  /* 0x00000000000a7805 */ /* 0x000fc8000001ff00 */
[----:B-1----:R1:W5:Y:S07]  /*0180*/  @!P1 LDG.E.64 R28, desc[UR4][R14.64] ;  /* 0x000000040e1c9981 */ /* 0x00236e000c1e1b00 */
[----:B------:R-:W2:Y:S01]  /*0190*/  @!P2 LDC.64 R16, c[0x0][0x390] ;  /* 0x0000e400ff10ab82 */ /* 0x000ea20000000a00 */
[----:B------:R-:W-:Y:S02]  /*01a0*/  @!P2 IMAD R13, R2, 0x200, R0 ;  /* 0x00000200020da824 */ /* 0x000fe400078e0200 */
[----:B0-----:R-:W-:Y:S01]  /*01b0*/  @!P3 IMAD.WIDE.U32 R18, R19, 0x8, R8 ;  /* 0x000000081312b825 */ /* 0x001fe200078e0008 */
[----:B------:R-:W-:-:S06]  /*01c0*/  CS2R R8, SRZ ;  /* 0x0000000000087805 */ /* 0x000fcc000001ff00 */
[----:B------:R1:W5:Y:S01]  /*01d0*/  @!P3 LDG.E.64 R8, desc[UR4][R18.64] ;  /* 0x000000041208b981 */ /* 0x000362000c1e1b00 */
[----:B--2---:R-:W-:Y:S01]  /*01e0*/  @!P2 IMAD.WIDE.U32 R16, R13, 0x8, R16 ;  /* 0x000000080d10a825 */ /* 0x004fe200078e0010 */
[----:B------:R-:W-:-:S04]  /*01f0*/  CS2R R12, SRZ ;  /* 0x00000000000c7805 */ /* 0x000fc8000001ff00 */
[----:B------:R1:W5:Y:S04]  /*0200*/  @!P2 LDG.E.64 R10, desc[UR4][R16.64] ;  /* 0x00000004100aa981 */ /* 0x000368000c1e1b00 */
[----:B------:R1:W5:Y:S01]  /*0210*/  @!P0 LDG.E.64 R12, desc[UR4][R6.64] ;  /* 0x00000004060c8981 */ /* 0x000362000c1e1b00 */
[----:B------:R-:W-:Y:S01]  /*0220*/  ISETP.GE.AND P0, PT, R4, R3, PT ;  /* 0x000000030400720c */ /* 0x000fe20003f06270 */
[----:B------:R-:W-:-:S12]  /*0230*/  BSSY.RECONVERGENT B0, `(.L_x_7018) ;  /* 0x000014d000007945 */ /* 0x000fd80003800200 */
[----:B-1----:R-:W-:Y:S05]  /*0240*/  @P0 BRA `(.L_x_7019) ;  /* 0x00000014002c0947 */ /* 0x002fea0003800000 */
[C---:B-----5:R-:W-:Y:S02]  /*0250*/  FSETP.GEU.FTZ.AND P0, PT, R13.reuse, 1.7916666269302368164, PT ;  /* 0x3fe555550d00780b */ /* 0x060fe40003f1e000 */
        /* <DEDUP_REMOVED lines=55> */
[----:B------:R-:W-:Y:S05]  /*05d0*/  CALL.REL.NOINC `($__internal_15_$__cuda_sm20_div_rn_f64_full) ;  /* 0x0000005000b07944 */ /* 0x000fea0003c00000 */
[----:B------:R-:W-:Y:S02]  /*05e0*/  IMAD.MOV.U32 R6, RZ, RZ, R22 ;  /* 0x000000ffff067224 */ /* 0x000fe400078e0016 */
[----:B------:R-:W-:-:S07]  /*05f0*/  IMAD.MOV.U32 R7, RZ, RZ, R23 ;  /* 0x000000ffff077224 */ /* 0x000fce00078e0017 */
.L_x_7022:
[----:B------:R-:W-:Y:S05]  /*0600*/  BSYNC.RECONVERGENT B1 ;  /* 0x0000000000017941 */ /* 0x000fea0003800200 */
.L_x_7021:
        /* <DEDUP_REMOVED lines=78> */
.L_x_7020:
[----:B------:R-:W0:Y:S02]  /*0af0*/  DADD R12, R12, 1 ;  /* 0x3ff000000c0c7429 */ /* 0x000e240000000000 */
[----:B0-----:R-:W-:Y:S01]  /*0b00*/  ISETP.GT.AND P0, PT, R13, 0xfffff, PT ;  /* 0x000fffff0d00780c */ /* 0x001fe20003f04270 */
[--C-:B------:R-:W-:Y:S01]  /*0b10*/  IMAD.MOV.U32 R7, RZ, RZ, R13.reuse ;  /* 0x000000ffff077224 */ /* 0x100fe200078e000d */
[----:B------:R-:W-:Y:S01]  /*0b20*/  MOV R6, R12 ;  /* 0x0000000c00067202 */ /* 0x000fe20000000f00 */
        /* <DEDUP_REMOVED lines=183> */
.L_x_7023:
[----:B------:R-:W-:Y:S01]  /*16a0*/  IMAD.MOV.U32 R12, RZ, RZ, 0x0 ;  /* 0x00000000ff0c7424 */ /* 0x000fe200078e00ff */
[----:B------:R-:W-:Y:S01]  /*16b0*/  LOP3.LUT P0, RZ, R7, 0x7fffffff, RZ, 0xc0, !PT ;  /* 0x7fffffff07ff7812 */ /* 0x000fe2000780c0ff */
[----:B------:R-:W-:-:S06]  /*16c0*/  IMAD.MOV.U32 R13, RZ, RZ, 0x7ff00000 ;  /* 0x7ff00000ff0d7424 */ /* 0x000fcc00078e00ff */
[----:B------:R-:W0:Y:S02]  /*16d0*/  DFMA R6, R6, R12, +INF ;  /* 0x7ff000000606742b */ /* 0x000e24000000000c */
[----:B0-----:R-:W-:Y:S02]  /*16e0*/  FSEL R12, R6, RZ, P0 ;  /* 0x000000ff060c7208 */ /* 0x001fe40000000000 */
[----:B------:R-:W-:-:S07]  /*16f0*/  FSEL R13, R7, -QNAN , P0 ;  /* 0xfff00000070d7808 */ /* 0x000fce0000000000 */
.L_x_7019:
[----:B------:R-:W-:Y:S05]  /*1700*/  BSYNC.RECONVERGENT B0 ;  /* 0x0000000000007941 */ /* 0x000fea0003800200 */
.L_x_7018:
[----:B------:R-:W-:Y:S01]  /*1710*/  IADD3 R32, PT, PT, R4, 0x80, RZ ;  /* 0x0000008004207810 */ /* 0x000fe20007ffe0ff */
[----:B------:R-:W-:Y:S03]  /*1720*/  BSSY.RECONVERGENT B0, `(.L_x_7024) ;  /* 0x0000151000007945 */ /* 0x000fe60003800200 */
[----:B------:R-:W-:-:S13]  /*1730*/  ISETP.GE.AND P0, PT, R32, R3, PT ;  /* 0x000000032000720c */ /* 0x000fda0003f06270 */
[----:B------:R-:W-:Y:S05]  /*1740*/  @P0 BRA `(.L_x_7025) ;  /* 0x0000001400380947 */ /* 0x000fea0003800000 */
[C---:B-----5:R-:W-:Y:S02]  /*1750*/  FSETP.GEU.FTZ.AND P1, PT, R29.reuse, 1.7916666269302368164, PT ;  /* 0x3fe555551d00780b */ /* 0x060fe40003f3e000 */
        /* <DEDUP_REMOVED lines=200> */
.L_x_7026:
        /* <DEDUP_REMOVED lines=55> */
.L_x_7028:
[----:B------:R-:W-:Y:S05]  /*2750*/  BSYNC.RECONVERGENT B1 ;  /* 0x0000000000017941 */ /* 0x000fea0003800200 */
.L_x_7027:
        /* <DEDUP_REMOVED lines=77> */
.L_x_7025:
[----:B------:R-:W-:Y:S05]  /*2c30*/  BSYNC.RECONVERGENT B0 ;  /* 0x0000000000007941 */ /* 0x000fea0003800200 */
.L_x_7024:
[----:B------:R-:W-:Y:S01]  /*2c40*/  VIADD R0, R4, 0x100 ;  /* 0x0000010004007836 */ /* 0x000fe20000000000 */
[----:B------:R-:W-:Y:S04]  /*2c50*/  BSSY.RECONVERGENT B0, `(.L_x_7029) ;  /* 0x0000151000007945 */ /* 0x000fe80003800200 */
[----:B------:R-:W-:-:S13]  /*2c60*/  ISETP.GE.AND P0, PT, R0, R3, PT ;  /* 0x000000030000720c */ /* 0x000fda0003f06270 */
[----:B------:R-:W-:Y:S05]  /*2c70*/  @P0 BRA `(.L_x_7030) ;  /* 0x0000001400380947 */ /* 0x000fea0003800000 */
[C---:B-----5:R-:W-:Y:S02]  /*2c80*/  FSETP.GEU.FTZ.AND P1, PT, R9.reuse, 1.7916666269302368164, PT ;  /* 0x3fe555550900780b */ /* 0x060fe40003f3e000 */
[----:B------:R-:W-:-:S13]  /*2c90*/  FSETP.GT.FTZ.AND P0, PT, R9, -1.6999999284744262695, PT ;  /* 0xbfd999990900780b */ /* 0x000fda0003f14000 */
[----:B------:R-:W-:Y:S05]  /*2ca0*/  @P0 BRA !P1, `(.L_x_7031) ;  /* 0x0000000c00180947 */ /* 0x000fea0004800000 */
[----:B------:R-:W2:Y:S02]  /*2cb0*/  DADD R8, R8, 1 ;  /* 0x3ff0000008087429 */ /* 0x000ea40000000000 */
[----:B--2---:R-:W-:Y:S01]  /*2cc0*/  ISETP.GT.AND P0, PT, R9, 0xfffff, PT ;  /* 0x000fffff0900780c */ /* 0x004fe20003f04270 */
[--C-:B------:R-:W-:Y:S01]  /*2cd0*/  IMAD.MOV.U32 R7, RZ, RZ, R9.reuse ;  /* 0x000000ffff077224 */ /* 0x100fe200078e0009 */
[----:B------:R-:W-:Y:S01]  /*2ce0*/  MOV R6, R8 ;  /* 0x0000000800067202 */ /* 0x000fe20000000f00 */
[----:B------:R-:W-:-:S15]  /*2cf0*/  IMAD.MOV.U32 R0, RZ, RZ, R9 ;  /* 0x000000ffff007224 */ /* 0x000fde00078e0009 */
[----:B------:R-:W-:-:S15]  /*2d00*/  NOP ;  /* 0x0000000000007918 */ /* 0x000fde0000000000 */
[----:B------:R-:W-:-:S15]  /*2d10*/  NOP ;  /* 0x0000000000007918 */ /* 0x000fde0000000000 */
[----:B------:R-:W-:-:S14]  /*2d20*/  NOP ;  /* 0x0000000000007918 */ /* 0x000fdc0000000000 */
[----:B------:R-:W2:Y:S02]  /*2d30*/  @!P0 DMUL R6, R6, 1.80143985094819840000e+16 ;  /* 0x4350000006068828 */ /* 0x000ea40000000000 */
[----:B--2---:R-:W-:-:S04]  /*2d40*/  @!P0 IMAD.MOV.U32 R0, RZ, RZ, R7 ;  /* 0x000000ffff008224 */ /* 0x004fc800078e0007 */
[----:B------:R-:W-:-:S05]  /*2d50*/  VIADD R5, R0, 0xffffffff ;  /* 0xffffffff00057836 */ /* 0x000fca0000000000 */
[----:B------:R-:W-:Y:S01]  /*2d60*/  ISETP.GE.U32.AND P1, PT, R5, 0x7fefffff, PT ;  /* 0x7fefffff0500780c */ /* 0x000fe20003f26070 */
[----:B------:R-:W-:Y:S02]  /*2d70*/  IMAD.MOV.U32 R5, RZ, RZ, R8 ;  /* 0x000000ffff057224 */ /* 0x000fe400078e0008 */
[----:B------:R-:W-:-:S10]  /*2d80*/  @!P0 IMAD.MOV.U32 R5, RZ, RZ, R6 ;  /* 0x000000ffff058224 */ /* 0x000fd400078e0006 */
[----:B------:R-:W-:Y:S01]  /*2d90*/  @P1 IMAD.MOV.U32 R14, RZ, RZ, 0x0 ;  /* 0x00000000ff0e1424 */ /* 0x000fe200078e00ff */
[----:B------:R-:W-:Y:S02]  /*2da0*/  @P1 MOV R15, 0x7ff00000 ;  /* 0x7ff00000000f1802 */ /* 0x000fe40000000f00 */
[----:B------:R-:W-:-:S15]  /*2db0*/  @P1 LOP3.LUT P2, RZ, R7, 0x7fffffff, RZ, 0xc0, !PT ;  /* 0x7fffffff07ff1812 */ /* 0x000fde000784c0ff */
[----:B------:R-:W-:-:S15]  /*2dc0*/  NOP ;  /* 0x0000000000007918 */ /* 0x000fde0000000000 */
[----:B------:R-:W-:-:S07]  /*2dd0*/  NOP ;  /* 0x0000000000007918 */ /* 0x000fce0000000000 */
[----:B------:R2:W3:Y:S02]  /*2de0*/  @P1 DFMA R8, R6, R14, +INF ;  /* 0x7ff000000608142b */ /* 0x0004e4000000000e */
[----:B--2---:R-:W-:Y:S01]  /*2df0*/  IMAD.MOV.U32 R15, RZ, RZ, -0x3ff ;  /* 0xfffffc01ff0f7424 */ /* 0x004fe200078e00ff */
[----:B---3--:R-:W-:Y:S01]  /*2e00*/  @P1 FSEL R8, R8, RZ, P2 ;  /* 0x000000ff08081208 */ /* 0x008fe20001000000 */
        /* <DEDUP_REMOVED lines=28> */
[----:B--2---:R-:W-:Y:S01]  /*2fd0*/  IMAD.MOV.U32 R22, RZ, RZ, -0x748574fc ;  /* 0x8b7a8b04ff167424 */ /* 0x004fe200078e00ff */
[----:B------:R-:W-:-:S15]  /*2fe0*/  MOV R23, 0x3ed0ee25 ;  /* 0x3ed0ee2500177802 */ /* 0x000fde0000000f00 */
[----:B------:R-:W-:-:S15]  /*2ff0*/  NOP ;  /* 0x0000000000007918 */ /* 0x000fde0000000000 */
[----:B------:R-:W-:-:S15]  /*3000*/  NOP ;  /* 0x0000000000007918 */ /* 0x000fde0000000000 */
[----:B------:R-:W-:-:S15]  /*3010*/  NOP ;  /* 0x0000000000007918 */ /* 0x000fde0000000000 */
[----:B------:R-:W-:-:S01]  /*3020*/  NOP ;  /* 0x0000000000007918 */ /* 0x000fc20000000000 */
        /* <DEDUP_REMOVED lines=142> */
.L_x_7031:
        /* <DEDUP_REMOVED lines=52> */
[----:B-1----:R-:W-:Y:S05]  /*3c50*/  CALL.REL.NOINC `($__internal_15_$__cuda_sm20_div_rn_f64_full) ;  /* 0x0000001c00107944 */ /* 0x002fea0003c00000 */
[----:B------:R-:W-:Y:S01]  /*3c60*/  MOV R6, R22 ;  /* 0x0000001600067202 */ /* 0x000fe20000000f00 */
[----:B------:R-:W-:-:S07]  /*3c70*/  IMAD.MOV.U32 R7, RZ, RZ, R23 ;  /* 0x000000ffff077224 */ /* 0x000fce00078e0017 */
.L_x_7033:
[----:B------:R-:W-:Y:S05]  /*3c80*/  BSYNC.RECONVERGENT B1 ;  /* 0x0000000000017941 */ /* 0x000fea0003800200 */
.L_x_7032:
        /* <DEDUP_REMOVED lines=77> */
.L_x_7030:
[----:B------:R-:W-:Y:S05]  /*4160*/  BSYNC.RECONVERGENT B0 ;  /* 0x0000000000007941 */ /* 0x000fea0003800200 */
.L_x_7029:
[----:B------:R-:W-:Y:S01]  /*4170*/  VIADD R0, R4, 0x180 ;  /* 0x0000018004007836 */ /* 0x000fe20000000000 */
[----:B------:R-:W-:Y:S04]  /*4180*/  BSSY.RECONVERGENT B0, `(.L_x_7034) ;  /* 0x0000150000007945 */ /* 0x000fe80003800200 */
[----:B------:R-:W-:-:S13]  /*4190*/  ISETP.GE.AND P0, PT, R0, R3, PT ;  /* 0x000000030000720c */ /* 0x000fda0003f06270 */
[----:B------:R-:W-:Y:S05]  /*41a0*/  @P0 BRA `(.L_x_7035) ;  /* 0x0000001400340947 */ /* 0x000fea0003800000 */
[C---:B-----5:R-:W-:Y:S02]  /*41b0*/  FSETP.GEU.FTZ.AND P1, PT, R11.reuse, 1.7916666269302368164, PT ;  /* 0x3fe555550b00780b */ /* 0x060fe40003f3e000 */
[----:B------:R-:W-:-:S13]  /*41c0*/  FSETP.GT.FTZ.AND P0, PT, R11, -1.6999999284744262695, PT ;  /* 0xbfd999990b00780b */ /* 0x000fda0003f14000 */
[----:B------:R-:W-:Y:S05]  /*41d0*/  @P0 BRA !P1, `(.L_x_7036) ;  /* 0x0000000c00140947 */ /* 0x000fea0004800000 */
[----:B------:R-:W4:Y:S02]  /*41e0*/  DADD R10, R10, 1 ;  /* 0x3ff000000a0a7429 */ /* 0x000f240000000000 */
[----:B----4-:R-:W-:Y:S01]  /*41f0*/  ISETP.GT.AND P0, PT, R11, 0xfffff, PT ;  /* 0x000fffff0b00780c */ /* 0x010fe20003f04270 */
[----:B------:R-:W-:Y:S01]  /*4200*/  IMAD.MOV.U32 R6, RZ, RZ, R10 ;  /* 0x000000ffff067224 */ /* 0x000fe200078e000a */
[----:B------:R-:W-:Y:S01]  /*4210*/  MOV R7, R11 ;  /* 0x0000000b00077202 */ /* 0x000fe20000000f00 */
[----:B------:R-:W-:-:S15]  /*4220*/  IMAD.MOV.U32 R0, RZ, RZ, R11 ;  /* 0x000000ffff007224 */ /* 0x000fde00078e000b */
[----:B------:R-:W-:-:S15]  /*4230*/  NOP ;  /* 0x0000000000007918 */ /* 0x000fde0000000000 */
[----:B------:R-:W-:-:S15]  /*4240*/  NOP ;  /* 0x0000000000007918 */ /* 0x000fde0000000000 */
[----:B------:R-:W-:-:S14]  /*4250*/  NOP ;  /* 0x0000000000007918 */ /* 0x000fdc0000000000 */
[----:B------:R-:W4:Y:S02]  /*4260*/  @!P0 DMUL R6, R6, 1.80143985094819840000e+16 ;  /* 0x4350000006068828 */ /* 0x000f240000000000 */
[----:B----4-:R-:W-:-:S04]  /*4270*/  @!P0 IMAD.MOV.U32 R0, RZ, RZ, R7 ;  /* 0x000000ffff008224 */ /* 0x010fc800078e0007 */
[----:B------:R-:W-:-:S05]  /*4280*/  VIADD R5, R0, 0xffffffff ;  /* 0xffffffff00057836 */ /* 0x000fca0000000000 */
[----:B------:R-:W-:Y:S02]  /*4290*/  ISETP.GE.U32.AND P1, PT, R5, 0x7fefffff, PT ;  /* 0x7fefffff0500780c */ /* 0x000fe40003f26070 */
[----:B------:R-:W-:Y:S01]  /*42a0*/  MOV R5, R10 ;  /* 0x0000000a00057202 */ /* 0x000fe20000000f00 */
[----:B------:R-:W-:-:S10]  /*42b0*/  @!P0 IMAD.MOV.U32 R5, RZ, RZ, R6 ;  /* 0x000000ffff058224 */ /* 0x000fd400078e0006 */
[----:B------:R-:W-:Y:S01]  /*42c0*/  @P1 IMAD.MOV.U32 R14, RZ, RZ, 0x0 ;  /* 0x00000000ff0e1424 */ /* 0x000fe200078e00ff */
[----:B------:R-:W-:Y:S01]  /*42d0*/  @P1 LOP3.LUT P2, RZ, R7, 0x7fffffff, RZ, 0xc0, !PT ;  /* 0x7fffffff07ff1812 */ /* 0x000fe2000784c0ff */
[----:B------:R-:W-:-:S15]  /*42e0*/  @P1 IMAD.MOV.U32 R15, RZ, RZ, 0x7ff00000 ;  /* 0x7ff00000ff0f1424 */ /* 0x000fde00078e00ff */
[----:B------:R-:W-:-:S15]  /*42f0*/  NOP ;  /* 0x0000000000007918 */ /* 0x000fde0000000000 */
[----:B------:R-:W-:-:S08]  /*4300*/  NOP ;  /* 0x0000000000007918 */ /* 0x000fd00000000000 */
[----:B------:R4:W5:Y:S02]  /*4310*/  @P1 DFMA R10, R6, R14, +INF ;  /* 0x7ff00000060a142b */ /* 0x000964000000000e */
[----:B----4-:R-:W-:Y:S01]  /*4320*/  IMAD.MOV.U32 R15, RZ, RZ, -0x3ff ;  /* 0xfffffc01ff0f7424 */ /* 0x010fe200078e00ff */
        /* <DEDUP_REMOVED lines=13> */
[----:B------:R-:W-:-:S03]  /*4400*/  @P0 VIADD R0, R0, 0x1 ;  /* 0x0000000100000836 */ /* 0x000fc60000000000 */
[----:B------:R-:W-:-:S06]  /*4410*/  @P0 MOV R7, R5 ;  /* 0x0000000500070202 */ /* 0x000fcc0000000f00 */
        /* <DEDUP_REMOVED lines=53> */
[----:B0-2---:R-:W0:-:S15]  /*4770*/  DMUL R18, R16, R16 ;  /* 0x0000001010127228 */ /* 0x005e1e0000000000 */
        /* <DEDUP_REMOVED lines=107> */
.L_x_7036:
[----:B------:R-:W4:Y:S01]  /*4e30*/  DADD R14, R10, 2 ;  /* 0x400000000a0e7429 */ /* 0x000f220000000000 */
[----:B------:R-:W-:Y:S01]  /*4e40*/  MOV R6, 0x1 ;  /* 0x0000000100067802 */ /* 0x000fe20000000f00 */
        /* <DEDUP_REMOVED lines=31> */
[----:B----4-:R-:W0:-:S15]  /*5040*/  DMUL R16, R6, R10 ;  /* 0x0000000a06107228 */ /* 0x010e1e0000000000 */
[----:B------:R-:W-:-:S15]  /*5050*/  NOP ;  /* 0x0000000000007918 */ /* 0x000fde0000000000 */
[----:B------:R-:W-:-:S15]  /*5060*/  NOP ;  /* 0x0000000000007918 */ /* 0x000fde0000000000 */
[----:B------:R-:W-:-:S15]  /*5070*/  NOP ;  /* 0x0000000000007918 */ /* 0x000fde0000000000 */
[----:B------:R-:W-:-:S04]  /*5080*/  NOP ;  /* 0x0000000000007918 */ /* 0x000fc80000000000 */
[----:B0-2---:R-:W0:-:S15]  /*5090*/  DFMA R18, -R14, R16, R10 ;  /* 0x000000100e12722b */ /* 0x005e1e000000010a */
        /* <DEDUP_REMOVED lines=13> */
[----:B-1-3--:R-:W-:Y:S05]  /*5170*/  CALL.REL.NOINC `($__internal_15_$__cuda_sm20_div_rn_f64_full) ;  /* 0x0000000400c87944 */ /* 0x00afea0003c00000 */
[----:B------:R-:W-:Y:S01]  /*5180*/  MOV R6, R22 ;  /* 0x0000001600067202 */ /* 0x000fe20000000f00 */
[----:B------:R-:W-:-:S07]  /*5190*/  IMAD.MOV.U32 R7, RZ, RZ, R23 ;  /* 0x000000ffff077224 */ /* 0x000fce00078e0017 */
.L_x_7038:
[----:B------:R-:W-:Y:S05]  /*51a0*/  BSYNC.RECONVERGENT B1 ;  /* 0x0000000000017941 */ /* 0x000fea0003800200 */
.L_x_7037:
        /* <DEDUP_REMOVED lines=77> */
.L_x_7035:
[----:B------:R-:W-:Y:S05]  /*5680*/  BSYNC.RECONVERGENT B0 ;  /* 0x0000000000007941 */ /* 0x000fea0003800200 */
.L_x_7034:
[----:B------:R-:W-:Y:S01]  /*5690*/  ISETP.GE.AND P0, PT, R4, R3, PT ;  /* 0x000000030400720c */ /* 0x000fe20003f06270 */
[----:B------:R-:W-:Y:S04]  /*56a0*/  BSSY.RECONVERGENT B0, `(.L_x_7039) ;  /* 0x0000017000007945 */ /* 0x000fe80003800200 */
[----:B------:R-:W-:Y:S08]  /*56b0*/  BSSY.RELIABLE B1, `(.L_x_7040) ;  /* 0x000000f000017945 */ /* 0x000ff00003800100 */
[----:B------:R-:W-:Y:S05]  /*56c0*/  @P0 BRA `(.L_x_7041) ;  /* 0x0000000000340947 */ /* 0x000fea0003800000 */
[----:B------:R-:W0:Y:S01]  /*56d0*/  LDC.64 R6, c[0x0][0x388] ;  /* 0x0000e200ff067b82 */ /* 0x000e220000000a00 */
[----:B------:R-:W-:Y:S01]  /*56e0*/  IMAD R5, R2, 0x200, R4 ;  /* 0x0000020002057824 */ /* 0x000fe200078e0204 */
[----:B------:R-:W-:-:S04]  /*56f0*/  MOV R4, R32 ;  /* 0x0000002000047202 */ /* 0x000fc80000000f00 */
[----:B------:R-:W-:-:S13]  /*5700*/  ISETP.GE.AND P0, PT, R4, R3, PT ;  /* 0x000000030400720c */ /* 0x000fda0003f06270 */
[----:B------:R-:W-:Y:S05]  /*5710*/  @P0 BREAK.RELIABLE B1 ;  /* 0x0000000000010942 */ /* 0x000fea0003800100 */
[----:B0-----:R-:W-:-:S05]  /*5720*/  IMAD.WIDE.U32 R6, R5, 0x8, R6 ;  /* 0x0000000805067825 */ /* 0x001fca00078e0006 */
[----:B-----5:R0:W-:Y:S01]  /*5730*/  STG.E.64 desc[UR4][R6.64], R12 ;  /* 0x0000000c06007986 */ /* 0x0201e2000c101b04 */
[----:B------:R-:W-:Y:S05]  /*5740*/  @P0 BRA `(.L_x_7042) ;  /* 0x0000000000300947 */ /* 0x000fea0003800000 */
[----:B0-----:R-:W0:Y:S01]  /*5750*/  LDC.64 R6, c[0x0][0x388] ;  /* 0x0000e200ff067b82 */ /* 0x001e220000000a00 */
[----:B------:R-:W-:Y:S02]  /*5760*/  IMAD R5, R2, 0x200, R4 ;  /* 0x0000020002057824 */ /* 0x000fe400078e0204 */
[----:B------:R-:W-:Y:S02]  /*5770*/  VIADD R4, R4, 0x80 ;  /* 0x0000008004047836 */ /* 0x000fe40000000000 */
[----:B0-----:R-:W-:-:S05]  /*5780*/  IMAD.WIDE.U32 R6, R5, 0x8, R6 ;  /* 0x0000000805067825 */ /* 0x001fca00078e0006 */
[----:B-1----:R0:W-:Y:S02]  /*5790*/  STG.E.64 desc[UR4][R6.64], R28 ;  /* 0x0000001c06007986 */ /* 0x0021e4000c101b04 */
.L_x_7041:
[----:B------:R-:W-:Y:S05]  /*57a0*/  BSYNC.RELIABLE B1 ;  /* 0x0000000000017941 */ /* 0x000fea0003800100 */
.L_x_7040:
[----:B------:R-:W-:-:S13]  /*57b0*/  ISETP.GE.AND P0, PT, R4, R3, PT ;  /* 0x000000030400720c */ /* 0x000fda0003f06270 */
[----:B0-----:R-:W0:Y:S01]  /*57c0*/  @!P0 LDC.64 R6, c[0x0][0x388] ;  /* 0x0000e200ff068b82 */ /* 0x001e220000000a00 */
[----:B------:R-:W-:Y:S02]  /*57d0*/  @!P0 IMAD R5, R2, 0x200, R4 ;  /* 0x0000020002058824 */ /* 0x000fe400078e0204 */
[----:B------:R-:W-:Y:S02]  /*57e0*/  @!P0 VIADD R4, R4, 0x80 ;  /* 0x0000008004048836 */ /* 0x000fe40000000000 */
[----:B0-----:R-:W-:-:S05]  /*57f0*/  @!P0 IMAD.WIDE.U32 R6, R5, 0x8, R6 ;  /* 0x0000000805068825 */ /* 0x001fca00078e0006 */
[----:B---3-5:R0:W-:Y:S02]  /*5800*/  @!P0 STG.E.64 desc[UR4][R6.64], R8 ;  /* 0x0000000806008986 */ /* 0x0281e4000c101b04 */
.L_x_7042:
[----:B------:R-:W-:Y:S05]  /*5810*/  BSYNC.RECONVERGENT B0 ;  /* 0x0000000000007941 */ /* 0x000fea0003800200 */
.L_x_7039:
        /* <DEDUP_REMOVED lines=8> */
        .weak           $__internal_15_$__cuda_sm20_div_rn_f64_full
        .type           $__internal_15_$__cuda_sm20_div_rn_f64_full,@function
        .size           $__internal_15_$__cuda_sm20_div_rn_f64_full,(.L_x_12158 - $__internal_15_$__cuda_sm20_div_rn_f64_full)
$__internal_15_$__cuda_sm20_div_rn_f64_full:
[C---:B------:R-:W-:Y:S01]  /*58a0*/  FSETP.GEU.AND P2, PT, |R19|.reuse, 1.469367938527859385e-39, PT ;  /* 0x001000001300780b */ /* 0x040fe20003f4e200 */
[----:B------:R-:W-:Y:S01]  /*58b0*/  IMAD.MOV.U32 R20, RZ, RZ, R18 ;  /* 0x000000ffff147224 */ /* 0x000fe200078e0012 */
[----:B------:R-:W-:Y:S01]  /*58c0*/  LOP3.LUT R5, R19, 0x7ff00000, RZ, 0xc0, !PT ;  /* 0x7ff0000013057812 */ /* 0x000fe200078ec0ff */
[----:B------:R-:W-:Y:S01]  /*58d0*/  BSSY.RECONVERGENT B2, `(.L_x_7043) ;  /* 0x000007a000027945 */ /* 0x000fe20003800200 */
[C---:B------:R-:W-:Y:S02]  /*58e0*/  LOP3.LUT R30, R17.reuse, 0x7ff00000, RZ, 0xc0, !PT ;  /* 0x7ff00000111e7812 */ /* 0x040fe400078ec0ff */
[----:B------:R-:W-:Y:S02]  /*58f0*/  FSETP.GEU.AND P0, PT, |R17|, 1.469367938527859385e-39, PT ;  /* 0x001000001100780b */ /* 0x000fe40003f0e200 */
[----:B------:R-:W-:Y:S02]  /*5900*/  ISETP.GE.U32.AND P1, PT, R5, R30, PT ;  /* 0x0000001e0500720c */ /* 0x000fe40003f26070 */
[----:B------:R-:W-:-:S03]  /*5910*/  LOP3.LUT R14, R17, 0x800fffff, RZ, 0xc0, !PT ;  /* 0x800fffff110e7812 */ /* 0x000fc600078ec0ff */
[----:B------:R-:W-:Y:S01]  /*5920*/  @!P2 LOP3.LUT R6, R17, 0x7ff00000, RZ, 0xc0, !PT ;  /* 0x7ff000001106a812 */ /* 0x000fe200078ec0ff */
[----:B------:R-:W-:Y:S01]  /*5930*/  @!P2 IMAD.MOV.U32 R22, RZ, RZ, RZ ;  /* 0x000000ffff16a224 */ /* 0x000fe200078e00ff */
[----:B------:R-:W-:Y:S01]  /*5940*/  LOP3.LUT R15, R14, 0x3ff00000, RZ, 0xfc, !PT ;  /* 0x3ff000000e0f7812 */ /* 0x000fe200078efcff */
[----:B------:R-:W-:Y:S01]  /*5950*/  IMAD.MOV.U32 R14, RZ, RZ, R16 ;  /* 0x000000ffff0e7224 */ /* 0x000fe200078e0010 */
[----:B------:R-:W-:Y:S01]  /*5960*/  @!P2 ISETP.GE.U32.AND P3, PT, R5, R6, PT ;  /* 0x000000060500a20c */ /* 0x000fe20003f66070 */
[----:B------:R-:W-:-:S04]  /*5970*/  IMAD.MOV.U32 R6, RZ, RZ, 0x1ca00000 ;  /* 0x1ca00000ff067424 */ /* 0x000fc800078e00ff */
[----:B------:R-:W0:Y:S01]  /*5980*/  @!P0 DMUL R14, R16, 8.98846567431157953865e+307 ;  /* 0x7fe00000100e8828 */ /* 0x000e220000000000 */
[C---:B------:R-:W-:Y:S02]  /*5990*/  @!P2 SEL R7, R6.reuse, 0x63400000, !P3 ;  /* 0x634000000607a807 */ /* 0x040fe40005800000 */
[----:B------:R-:W-:Y:S02]  /*59a0*/  SEL R21, R6, 0x63400000, !P1 ;  /* 0x6340000006157807 */ /* 0x000fe40004800000 */
[--C-:B------:R-:W-:Y:S02]  /*59b0*/  @!P2 LOP3.LUT R7, R7, 0x80000000, R19.reuse, 0xf8, !PT ;  /* 0x800000000707a812 */ /* 0x100fe400078ef813 */
[----:B------:R-:W-:Y:S02]  /*59c0*/  LOP3.LUT R21, R21, 0x800fffff, R19, 0xf8, !PT ;  /* 0x800fffff15157812 */ /* 0x000fe400078ef813 */
[----:B------:R-:W-:Y:S01]  /*59d0*/  @!P2 LOP3.LUT R23, R7, 0x100000, RZ, 0xfc, !PT ;  /* 0x001000000717a812 */ /* 0x000fe200078efcff */
[----:B------:R-:W-:Y:S01]  /*59e0*/  IMAD.MOV.U32 R7, RZ, RZ, R5 ;  /* 0x000000ffff077224 */ /* 0x000fe200078e0005 */
[----:B0-----:R-:W-:-:S15]  /*59f0*/  @!P0 LOP3.LUT R30, R15, 0x7ff00000, RZ, 0xc0, !PT ;  /* 0x7ff000000f1e8812 */ /* 0x001fde00078ec0ff */
[----:B------:R-:W-:-:S15]  /*5a00*/  NOP ;  /* 0x0000000000007918 */ /* 0x000fde0000000000 */
[----:B------:R-:W-:-:S15]  /*5a10*/  NOP ;  /* 0x0000000000007918 */ /* 0x000fde0000000000 */
[----:B------:R-:W-:-:S08]  /*5a20*/  NOP ;  /* 0x0000000000007918 */ /* 0x000fd00000000000 */
[----:B------:R-:W0:Y:S02]  /*5a30*/  @!P2 DFMA R20, R20, 2, -R22 ;  /* 0x400000001414a82b */ /* 0x000e240000000816 */
[----:B0-----:R-:W-:Y:S01]  /*5a40*/  @!P2 LOP3.LUT R7, R21, 0x7ff00000, RZ, 0xc0, !PT ;  /* 0x7ff000001507a812 */ /* 0x001fe200078ec0ff */
[----:B------:R-:W0:Y:S01]  /*5a50*/  MUFU.RCP64H R23, R15 ;  /* 0x0000000f00177308 */ /* 0x000e220000001800 */
[----:B------:R-:W-:-:S03]  /*5a60*/  MOV R22, 0x1 ;  /* 0x0000000100167802 */ /* 0x000fc60000000f00 */
        /* <DEDUP_REMOVED lines=49> */
[----:B------:R-:W-:Y:S02]  /*5d80*/  IMAD.IADD R5, R5, 0x1, -R6 ;  /* 0x0000000105057824 */ /* 0x000fe400078e0a06 */
[----:B------:R-:W-:-:S03]  /*5d90*/  IMAD.MOV.U32 R6, RZ, RZ, RZ ;  /* 0x000000ffff067224 */ /* 0x000fc600078e00ff */
[----:B------:R-:W-:-:S06]  /*5da0*/  IADD3 R7, PT, PT, R5, 0x7fe00000, RZ ;  /* 0x7fe0000005077810 */ /* 0x000fcc0007ffe0ff */
        /* <DEDUP_REMOVED lines=23> */
.L_x_7044:
        /* <DEDUP_REMOVED lines=16> */
.L_x_7047:
[----:B------:R-:W-:Y:S02]  /*6020*/  LOP3.LUT R23, R17, 0x80000, RZ, 0xfc, !PT ;  /* 0x0008000011177812 */ /* 0x000fe400078efcff */
[----:B------:R-:W-:Y:S01]  /*6030*/  MOV R22, R16 ;  /* 0x0000001000167202 */ /* 0x000fe20000000f00 */
[----:B------:R-:W-:Y:S06]  /*6040*/  BRA `(.L_x_7045) ;  /* 0x0000000000087947 */ /* 0x000fec0003800000 */
.L_x_7046:
[----:B------:R-:W-:Y:S01]  /*6050*/  LOP3.LUT R23, R19, 0x80000, RZ, 0xfc, !PT ;  /* 0x0008000013177812 */ /* 0x000fe200078efcff */
[----:B------:R-:W-:-:S07]  /*6060*/  IMAD.MOV.U32 R22, RZ, RZ, R18 ;  /* 0x000000ffff167224 */ /* 0x000fce00078e0012 */
.L_x_7045:
[----:B------:R-:W-:Y:S05]  /*6070*/  BSYNC.RECONVERGENT B2 ;  /* 0x0000000000027941 */ /* 0x000fea0003800200 */
.L_x_7043:
[----:B------:R-:W-:Y:S02]  /*6080*/  IMAD.MOV.U32 R6, RZ, RZ, R0 ;  /* 0x000000ffff067224 */ /* 0x000fe400078e0000 */
[----:B------:R-:W-:-:S04]  /*6090*/  IMAD.MOV.U32 R7, RZ, RZ, 0x0 ;  /* 0x00000000ff077424 */ /* 0x000fc800078e00ff */
[----:B------:R-:W-:Y:S05]  /*60a0*/  RET.REL.NODEC R6 `(_ZN2at6native27unrolled_elementwise_kernelIZZZNS0_17log1p_kernel_cudaERNS_18TensorIteratorBaseEENKUlvE_clEvENKUlvE_clEvEUldE_St5arrayIPcLm2EELi4E23TrivialOffsetCalculatorILi1EjESB_NS0_6memory15LoadWithoutCastENSC_16StoreWithoutCastEEEviT_T0_T2_T3_T4_T5_) ;  /* 0xffffff9c06d47950 */ /* 0x000fea0003c3ffff */
.L_x_7048:
        /* <DEDUP_REMOVED lines=13> */
.L_x_12158:


//--------------------- .text._ZN2at6native29vectorized_elementwise_kernelILi2EZZZNS0_17log1p_kernel_cudaERNS_18TensorIteratorBaseEENKUlvE_clEvENKUlvE_clEvEUldE_St5arrayIPcLm2EEEEviT0_T1_ --------------------------
	.section	.text._ZN2at6native29vectorized_elementwise_kernelILi2EZZZNS0_17log1p_kernel_cudaERNS_18TensorIteratorBaseEENKUlvE_clEvENKUlvE_clEvEUldE_St5arrayIPcLm2EEEEviT0_T1_,"ax",@progbits
	.align	128
        .global         _ZN2at6native29vectorized_elementwise_kernelILi2EZZZNS0_17log1p_kernel_cudaERNS_18TensorIteratorBaseEENKUlvE_clEvENKUlvE_clEvEUldE_St5arrayIPcLm2EEEEviT0_T1_
        .type           _ZN2at6native29vectorized_elementwise_kernelILi2EZZZNS0_17log1p_kernel_cudaERNS_18TensorIteratorBaseEENKUlvE_clEvENKUlvE_clEvEUldE_St5arrayIPcLm2EEEEviT0_T1_,@function
        .size           _ZN2at6native29vectorized_elementwise_kernelILi2EZZZNS0_17log1p_kernel_cudaERNS_18TensorIteratorBaseEENKUlvE_clEvENKUlvE_clEvEUldE_St5arrayIPcLm2EEEEviT0_T1_,(.L_x_12159 - _ZN2at6native29vectorized_elementwise_kernelILi2EZZZNS0_17log1p_kernel_cudaERNS_18TensorIteratorBaseEENKUlvE_clEvENKUlvE_clEvEUldE_St5arrayIPcLm2EEEEviT0_T1_)
        .other          _ZN2at6native29vectorized_elementwise_kernelILi2EZZZNS0_17log1p_kernel_cudaERNS_18TensorIteratorBaseEENKUlvE_clEvENKUlvE_clEvEUldE_St5arrayIPcLm2EEEEviT0_T1_,@"STO_CUDA_ENTRY STV_DEFAULT"
_ZN2at6native29vectorized_elementwise_kernelILi2EZZZNS0_17log1p_kernel_cudaERNS_18TensorIteratorBaseEENKUlvE_clEvENKUlvE_clEvEUldE_St5arrayIPcLm2EEEEviT0_T1_:
.text._ZN2at6native29vectorized_elementwise_kernelILi2EZZZNS0_17log1p_kernel_cudaERNS_18TensorIteratorBaseEENKUlvE_clEvENKUlvE_clEvEUldE_St5arrayIPcLm2EEEEviT0_T1_:
        /* <DEDUP_REMOVED lines=27> */
[----:B------:R-:W0:Y:S01]  /*01b0*/  @!P3 LDC.64 R16, c[0x0][0x390] ;  /* 0x0000e400ff10bb82 */ /* 0x000e220000000a00 */
[----:B------:R-:W-:-:S05]  /*01c0*/  @!P3 VIADD R3, R3, 0x80 ;  /* 0x000000800303b836 */ /* 0x000fca0000000000 */
[----:B------:R-:W-:-:S13]  /*01d0*/  ISETP.GE.U32.AND P2, PT, R3, R2, PT ;  /* 0x000000020300720c */ /* 0x000fda0003f46070 */
[----:B------:R-:W-:Y:S01]  /*01e0*/  @!P2 IADD3 R31, PT, PT, R0, R3, RZ ;  /* 0x00000003001fa210 */ /* 0x000fe20007ffe0ff */
[----:B------:R-:W-:Y:S01]  /*01f0*/  @!P2 VIADD R3, R3, 0x80 ;  /* 0x000000800303a836 */ /* 0x000fe20000000000 */
[----:B------:R-:W3:Y:S04]  /*0200*/  @!P2 LDC.64 R18, c[0x0][0x390] ;  /* 0x0000e400ff12ab82 */ /* 0x000ee80000000a00 */
[----:B------:R-:W-:-:S13]  /*0210*/  ISETP.GE.U32.AND P1, PT, R3, R2, PT ;  /* 0x000000020300720c */ /* 0x000fda0003f26070 */
[----:B------:R-:W-:Y:S01]  /*0220*/  @!P1 IMAD.IADD R33, R0, 0x1, R3 ;  /* 0x0000000100219824 */ /* 0x000fe200078e0203 */
[----:B------:R-:W4:Y:S01]  /*0230*/  @!P1 LDC.64 R20, c[0x0][0x390] ;  /* 0x0000e400ff149b82 */ /* 0x000f220000000a00 */
[----:B------:R-:W-:-:S05]  /*0240*/  @!P1 VIADD R3, R3, 0x80 ;  /* 0x0000008003039836 */ /* 0x000fca0000000000 */
[----:B------:R-:W-:-:S13]  /*0250*/  ISETP.GE.U32.AND P0, PT, R3, R2, PT ;  /* 0x000000020300720c */ /* 0x000fda0003f06070 */
[----:B------:R-:W-:Y:S01]  /*0260*/  @!P0 IADD3 R35, PT, PT, R0, R3, RZ ;  /* 0x0000000300238210 */ /* 0x000fe20007ffe0ff */
[----:B------:R-:W-:Y:S01]  /*0270*/  @!P0 VIADD R3, R3, 0x80 ;  /* 0x0000008003038836 */ /* 0x000fe20000000000 */
[----:B------:R-:W4:Y:S04]  /*0280*/  @!P0 LDC.64 R22, c[0x0][0x390] ;  /* 0x0000e400ff168b82 */ /* 0x000f280000000a00 */
[----:B------:R-:W-:-:S13]  /*0290*/  ISETP.GE.U32.AND P6, PT, R3, R2, PT ;  /* 0x000000020300720c */ /* 0x000fda0003fc6070 */
[----:B------:R-:W4:Y:S01]  /*02a0*/  @!P6 LDC.64 R4, c[0x0][0x390] ;  /* 0x0000e400ff04eb82 */ /* 0x000f220000000a00 */
[----:B------:R-:W-:Y:S02]  /*02b0*/  @!P6 IMAD.IADD R3, R0, 0x1, R3 ;  /* 0x000000010003e824 */ /* 0x000fe400078e0203 */
[----:B0-----:R-:W-:Y:S01]  /*02c0*/  @!P3 IMAD.WIDE.U32 R6, R29, 0x8, R16 ;  /* 0x000000081d06b825 */ /* 0x001fe200078e0010 */
[----:B------:R-:W-:-:S03]  /*02d0*/  CS2R R16, SRZ ;  /* 0x0000000000107805 */ /* 0x000fc6000001ff00 */
[----:B-1----:R-:W-:Y:S01]  /*02e0*/  @!P5 IMAD.WIDE.U32 R10, R15, 0x8, R10 ;  /* 0x000000080f0ad825 */ /* 0x002fe200078e000a */
[----:B------:R-:W-:Y:S02]  /*02f0*/  CS2R R14, SRZ ;  /* 0x00000000000e7805 */ /* 0x000fe4000001ff00 */
[----:B------:R0:W5:Y:S01]  /*0300*/  @!P3 LDG.E.64 R16, desc[UR4][R6.64] ;  /* 0x000000040610b981 */ /* 0x000162000c1e1b00 */
[----:B--2---:R-:W-:Y:S01]  /*0310*/  @!P4 IMAD.WIDE.U32 R26, R27, 0x8, R12 ;  /* 0x000000081b1ac825 */ /* 0x004fe200078e000c */
[----:B------:R-:W-:-:S03]  /*0320*/  CS2R R12, SRZ ;  /* 0x00000000000c7805 */ /* 0x000fc6000001ff00 */
[----:B---3--:R-:W-:Y:S01]  /*0330*/  @!P2 IMAD.WIDE.U32 R28, R31, 0x8, R18 ;  /* 0x000000081f1ca825 */ /* 0x008fe200078e0012 */
[----:B------:R-:W-:Y:S02]  /*0340*/  CS2R R18, SRZ ;  /* 0x0000000000127805 */ /* 0x000fe4000001ff00 */
[----:B------:R-:W-:Y:S01]  /*0350*/  CS2R R30, SRZ ;  /* 0x00000000001e7805 */ /* 0x000fe2000001ff00 */
[----:B------:R0:W5:Y:S01]  /*0360*/  @!P5 LDG.E.64 R12, desc[UR4][R10.64] ;  /* 0x000000040a0cd981 */ /* 0x000162000c1e1b00 */
[----:B----4-:R-:W-:Y:S01]  /*0370*/  @!P1 IMAD.WIDE.U32 R32, R33, 0x8, R20 ;  /* 0x0000000821209825 */ /* 0x010fe200078e0014 */
[----:B------:R-:W-:Y:S02]  /*0380*/  CS2R R20, SRZ ;  /* 0x0000000000147805 */ /* 0x000fe4000001ff00 */
[----:B------:R0:W5:Y:S01]  /*0390*/  @!P4 LDG.E.64 R14, desc[UR4][R26.64] ;  /* 0x000000041a0ec981 */ /* 0x000162000c1e1b00 */
[----:B------:R-:W-:-:S03]  /*03a0*/  @!P6 IMAD.WIDE.U32 R4, R3, 0x8, R4 ;  /* 0x000000080304e825 */ /* 0x000fc600078e0004 */
[----:B------:R0:W5:Y:S04]  /*03b0*/  @!P2 LDG.E.64 R18, desc[UR4][R28.64] ;  /* 0x000000041c12a981 */ /* 0x000168000c1e1b00 */
[----:B------:R0:W5:Y:S04]  /*03c0*/  @!P1 LDG.E.64 R20, desc[UR4][R32.64] ;  /* 0x0000000420149981 */ /* 0x000168000c1e1b00 */
[----:B------:R0:W5:Y:S01]  /*03d0*/  @!P6 LDG.E.64 R30, desc[UR4][R4.64] ;  /* 0x00000004041ee981 */ /* 0x000162000c1e1b00 */
[----:B------:R-:W-:Y:S01]  /*03e0*/  @!P0 IMAD.WIDE.U32 R34, R35, 0x8, R22 ;  /* 0x0000000823228825 */ /* 0x000fe200078e0016 */
[----:B------:R-:W-:-:S06]  /*03f0*/  CS2R R22, SRZ ;  /* 0x0000000000167805 */ /* 0x000fcc000001ff00 */
[----:B------:R0:W5:Y:S01]  /*0400*/  @!P0 LDG.E.64 R22, desc[UR4][R34.64] ;  /* 0x0000000422168981 */ /* 0x000162000c1e1b00 */
[----:B------:R-:W-:Y:S01]  /*0410*/  ISETP.GE.U32.AND P0, PT, R9, R2, PT ;  /* 0x000000020900720c */ /* 0x000fe20003f06070 */
[----:B------:R-:W-:-:S12]  /*0420*/  BSSY.RECONVERGENT B1, `(.L_x_7050) ;  /* 0x000014a000017945 */ /* 0x000fd80003800200 */
[----:B0-----:R-:W-:Y:S05]  /*0430*/  @P0 BRA `(.L_x_7051) ;  /* 0x0000001400200947 */ /* 0x001fea0003800000 */
        /* <DEDUP_REMOVED lines=56> */
[----:B------:R-:W-:Y:S05]  /*07c0*/  CALL.REL.NOINC `($__internal_16_$__cuda_sm20_div_rn_f64_full) ;  /* 0x0000014c00947944 */ /* 0x000fea0003c00000 */
.L_x_7054:
[----:B------:R-:W-:Y:S05]  /*07d0*/  BSYNC.RECONVERGENT B2 ;  /* 0x0000000000027941 */ /* 0x000fea0003800200 */
.L_x_7053:
        /* <DEDUP_REMOVED lines=78> */
.L_x_7052:
[----:B------:R-:W0:Y:S01]  /*0cc0*/  DADD R24, R24, 1 ;  /* 0x3ff0000018187429 */ /* 0x000e220000000000 */
[----:B------:R-:W-:Y:S01]  /*0cd0*/  IMAD.MOV.U32 R6, RZ, RZ, -0x3ff ;  /* 0xfffffc01ff067424 */ /* 0x000fe200078e00ff */
[----:B0-----:R-:W-:Y:S01]  /*0ce0*/  ISETP.GT.AND P0, PT, R25, 0xfffff, PT ;  /* 0x000fffff1900780c */ /* 0x001fe20003f04270 */
[----:B------:R-:W-:Y:S01]  /*0cf0*/  IMAD.MOV.U32 R5, RZ, RZ, R25 ;  /* 0x000000ffff057224 */ /* 0x000fe200078e0019 */
[----:B------:R-:W-:-:S11]  /*0d00*/  MOV R4, R24 ;  /* 0x0000001800047202 */ /* 0x000fd60000000f00 */
[----:B------:R-:W-:-:S15]  /*0d10*/  @!P0 MOV R6, 0xfffffbcb ;  /* 0xfffffbcb00068802 */ /* 0x000fde0000000f00 */
[----:B------:R-:W-:-:S15]  /*0d20*/  NOP ;  /* 0x0000000000007918 */ /* 0x000fde0000000000 */
[----:B------:R-:W-:-:S15]  /*0d30*/  NOP ;  /* 0x0000000000007918 */ /* 0x000fde0000000000 */
[----:B------:R-:W-:-:S04]  /*0d40*/  NOP ;  /* 0x0000000000007918 */ /* 0x000fc80000000000 */
[----:B------:R-:W0:Y:S02]  /*0d50*/  @!P0 DMUL R4, R4, 1.80143985094819840000e+16 ;  /* 0x4350000004048828 */ /* 0x000e240000000000 */
[----:B0-----:R-:W-:Y:S02]  /*0d60*/  @!P0 IMAD.MOV.U32 R25, RZ, RZ, R5 ;  /* 0x000000ffff198224 */ /* 0x001fe400078e0005 */
[----:B------:R-:W-:Y:S02]  /*0d70*/  @!P0 IMAD.MOV.U32 R24, RZ, RZ, R4 ;  /* 0x000000ffff188224 */ /* 0x000fe400078e0004 */
[----:B------:R-:W-:-:S05]  /*0d80*/  VIADD R3, R25, 0xffffffff ;  /* 0xffffffff19037836 */ /* 0x000fca0000000000 */
[----:B------:R-:W-:-:S13]  /*0d90*/  ISETP.GT.U32.AND P1, PT, R3, 0x7feffffe, PT ;  /* 0x7feffffe0300780c */ /* 0x000fda0003f24070 */
[----:B------:R-:W-:Y:S05]  /*0da0*/  @P1 BRA `(.L_x_7055) ;  /* 0x0000000800ac1947 */ /* 0x000fea0003800000 */
[----:B------:R-:W-:Y:S01]  /*0db0*/  LOP3.LUT R3, R25, 0xfffff, RZ, 0xc0, !PT ;  /* 0x000fffff19037812 */ /* 0x000fe200078ec0ff */
[----:B------:R-:W-:Y:S01]  /*0dc0*/  IMAD.MOV.U32 R4, RZ, RZ, R24 ;  /* 0x000000ffff047224 */ /* 0x000fe200078e0018 */
[----:B------:R-:W-:Y:S01]  /*0dd0*/  UMOV UR6, 0x80000000 ;  /* 0x8000000000067882 */ /* 0x000fe20000000000 */
[----:B------:R-:W-:Y:S01]  /*0de0*/  UMOV UR7, 0x43300000 ;  /* 0x4330000000077882 */ /* 0x000fe20000000000 */
[----:B------:R-:W-:-:S04]  /*0df0*/  LOP3.LUT R5, R3, 0x3ff00000, RZ, 0xfc, !PT ;  /* 0x3ff0000003057812 */ /* 0x000fc800078efcff */
[----:B------:R-:W-:-:S13]  /*0e00*/  ISETP.GE.U32.AND P0, PT, R5, 0x3ff6a09f, PT ;  /* 0x3ff6a09f0500780c */ /* 0x000fda0003f06070 */
        /* <DEDUP_REMOVED lines=9> */
[----:B-1----:R-:W-:Y:S01]  /*0ea0*/  LEA.HI R4, R25, R6, RZ, 0xc ;  /* 0x0000000619047211 */ /* 0x002fe200078f60ff */
[----:B------:R-:W-:Y:S02]  /*0eb0*/  IMAD.MOV.U32 R6, RZ, RZ, RZ ;  /* 0x000000ffff067224 */ /* 0x000fe400078e00ff */
[----:B------:R-:W-:Y:S01]  /*0ec0*/  IMAD.MOV.U32 R5, RZ, RZ, 0x43300000 ;  /* 0x43300000ff057424 */ /* 0x000fe200078e00ff */
[----:B------:R-:W-:-:S04]  /*0ed0*/  @P0 IADD3 R4, PT, PT, R4, 0x1, RZ ;  /* 0x0000000104040810 */ /* 0x000fc80007ffe0ff */
[----:B------:R-:W-:-:S15]  /*0ee0*/  LOP3.LUT R4, R4, 0x80000000, RZ, 0x3c, !PT ;  /* 0x8000000004047812 */ /* 0x000fde00078e3cff */
[----:B------:R-:W-:-:S15]  /*0ef0*/  NOP ;  /* 0x0000000000007918 */ /* 0x000fde0000000000 */
[----:B------:R-:W-:-:S15]  /*0f00*/  NOP ;  /* 0x0000000000007918 */ /* 0x000fde0000000000 */
[----:B------:R-:W-:-:S09]  /*0f10*/  NOP ;  /* 0x0000000000007918 */ /* 0x000fd20000000000 */
        /* <DEDUP_REMOVED lines=148> */
.L_x_7055:
[----:B------:R-:W-:Y:S01]  /*1860*/  MOV R6, 0x0 ;  /* 0x0000000000067802 */ /* 0x000fe20000000f00 */
[----:B------:R-:W-:Y:S01]  /*1870*/  IMAD.MOV.U32 R7, RZ, RZ, 0x7ff00000 ;  /* 0x7ff00000ff077424 */ /* 0x000fe200078e00ff */
[----:B------:R-:W-:-:S05]  /*1880*/  LOP3.LUT P0, RZ, R5, 0x7fffffff, RZ, 0xc0, !PT ;  /* 0x7fffffff05ff7812 */ /* 0x000fca000780c0ff */
[----:B------:R-:W0:Y:S02]  /*1890*/  DFMA R4, R4, R6, +INF ;  /* 0x7ff000000404742b */ /* 0x000e240000000006 */
[----:B0-----:R-:W-:Y:S02]  /*18a0*/  FSEL R24, R4, RZ, P0 ;  /* 0x000000ff04187208 */ /* 0x001fe40000000000 */
[----:B------:R-:W-:-:S07]  /*18b0*/  FSEL R25, R5, -QNAN , P0 ;  /* 0xfff0000005197808 */ /* 0x000fce0000000000 */
.L_x_7051:
[----:B------:R-:W-:Y:S05]  /*18c0*/  BSYNC.RECONVERGENT B1 ;  /* 0x0000000000017941 */ /* 0x000fea0003800200 */
.L_x_7050:
[----:B------:R-:W-:Y:S01]  /*18d0*/  VIADD R27, R9, 0x80 ;  /* 0x00000080091b7836 */ /* 0x000fe20000000000 */
[----:B------:R-:W-:Y:S04]  /*18e0*/  BSSY.RECONVERGENT B1, `(.L_x_7056) ;  /* 0x000014f000017945 */ /* 0x000fe80003800200 */
[----:B------:R-:W-:-:S13]  /*18f0*/  ISETP.GE.U32.AND P0, PT, R27, R2, PT ;  /* 0x000000021b00720c */ /* 0x000fda0003f06070 */
[----:B------:R-:W-:Y:S05]  /*1900*/  @P0 BRA `(.L_x_7057) ;  /* 0x0000001400300947 */ /* 0x000fea0003800000 */
[C---:B-----5:R-:W-:Y:S02]  /*1910*/  FSETP.GEU.FTZ.AND P1, PT, R13.reuse, 1.7916666269302368164, PT ;  /* 0x3fe555550d00780b */ /* 0x060fe40003f3e000 */
[----:B------:R-:W-:-:S13]  /*1920*/  FSETP.GT.FTZ.AND P0, PT, R13, -1.6999999284744262695, PT ;  /* 0xbfd999990d00780b */ /* 0x000fda0003f14000 */
[----:B------:R-:W-:Y:S05]  /*1930*/  @P0 BRA !P1, `(.L_x_7058) ;  /* 0x0000000c00180947 */ /* 0x000fea0004800000 */
[----:B------:R-:W0:Y:S01]  /*1940*/  DADD R12, R12, 1 ;  /* 0x3ff000000c0c7429 */ /* 0x000e220000000000 */
[----:B------:R-:W-:Y:S01]  /*1950*/  IMAD.MOV.U32 R10, RZ, RZ, -0x3ff ;  /* 0xfffffc01ff0a7424 */ /* 0x000fe200078e00ff */
[----:B0-----:R-:W-:Y:S01]  /*1960*/  ISETP.GT.AND P0, PT, R13, 0xfffff, PT ;  /* 0x000fffff0d00780c */ /* 0x001fe20003f04270 */
[----:B------:R-:W-:Y:S01]  /*1970*/  IMAD.MOV.U32 R4, RZ, RZ, R12 ;  /* 0x000000ffff047224 */ /* 0x000fe200078e000c */
[----:B------:R-:W-:Y:S01]  /*1980*/  MOV R3, R13 ;  /* 0x0000000d00037202 */ /* 0x000fe20000000f00 */
[----:B------:R-:W-:Y:S01]  /*1990*/  IMAD.MOV.U32 R5, RZ, RZ, R13 ;  /* 0x000000ffff057224 */ /* 0x000fe200078e000d */
[----:B------:R-:W-:-:S09]  /*19a0*/  MOV R8, R12 ;  /* 0x0000000c00087202 */ /* 0x000fd20000000f00 */
        /* <DEDUP_REMOVED lines=191> */
.L_x_7058:
        /* <DEDUP_REMOVED lines=53> */
.L_x_7060:
[----:B------:R-:W-:Y:S05]  /*28f0*/  BSYNC.RECONVERGENT B2 ;  /* 0x0000000000027941 */ /* 0x000fea0003800200 */
.L_x_7059:
        /* <DEDUP_REMOVED lines=77> */
.L_x_7057:
[----:B------:R-:W-:Y:S05]  /*2dd0*/  BSYNC.RECONVERGENT B1 ;  /* 0x0000000000017941 */ /* 0x000fea0003800200 */
.L_x_7056:
[----:B------:R-:W-:Y:S01]  /*2de0*/  VIADD R3, R9, 0x100 ;  /* 0x0000010009037836 */ /* 0x000fe20000000000 */
[----:B------:R-:W-:Y:S04]  /*2df0*/  BSSY.RECONVERGENT B1, `(.L_x_7061) ;  /* 0x000014d000017945 */ /* 0x000fe80003800200 */
[----:B------:R-:W-:-:S13]  /*2e00*/  ISETP.GE.U32.AND P0, PT, R3, R2, PT ;  /* 0x000000020300720c */ /* 0x000fda0003f06070 */
[----:B------:R-:W-:Y:S05]  /*2e10*/  @P0 BRA `(.L_x_7062) ;  /* 0x0000001400280947 */ /* 0x000fea0003800000 */
[C---:B-----5:R-:W-:Y:S02]  /*2e20*/  FSETP.GEU.FTZ.AND P1, PT, R15.reuse, 1.7916666269302368164, PT ;  /* 0x3fe555550f00780b */ /* 0x060fe40003f3e000 */
[----:B------:R-:W-:-:S13]  /*2e30*/  FSETP.GT.FTZ.AND P0, PT, R15, -1.6999999284744262695, PT ;  /* 0xbfd999990f00780b */ /* 0x000fda0003f14000 */
[----:B------:R-:W-:Y:S05]  /*2e40*/  @P0 BRA !P1, `(.L_x_7063) ;  /* 0x0000000c00100947 */ /* 0x000fea0004800000 */
[----:B------:R-:W2:Y:S01]  /*2e50*/  DADD R14, R14, 1 ;  /* 0x3ff000000e0e7429 */ /* 0x000ea20000000000 */
[----:B------:R-:W-:Y:S01]  /*2e60*/  IMAD.MOV.U32 R10, RZ, RZ, -0x3ff ;  /* 0xfffffc01ff0a7424 */ /* 0x000fe200078e00ff */
[----:B--2---:R-:W-:Y:S01]  /*2e70*/  ISETP.GT.AND P0, PT, R15, 0xfffff, PT ;  /* 0x000fffff0f00780c */ /* 0x004fe20003f04270 */
[--C-:B------:R-:W-:Y:S01]  /*2e80*/  IMAD.MOV.U32 R5, RZ, RZ, R15.reuse ;  /* 0x000000ffff057224 */ /* 0x100fe200078e000f */
[----:B------:R-:W-:Y:S01]  /*2e90*/  MOV R4, R14 ;  /* 0x0000000e00047202 */ /* 0x000fe20000000f00 */
[----:B------:R-:W-:Y:S02]  /*2ea0*/  IMAD.MOV.U32 R3, RZ, RZ, R15 ;  /* 0x000000ffff037224 */ /* 0x000fe400078e000f */
[----:B------:R-:W-:-:S08]  /*2eb0*/  IMAD.MOV.U32 R8, RZ, RZ, R14 ;  /* 0x000000ffff087224 */ /* 0x000fd000078e000e */
[----:B------:R-:W-:-:S15]  /*2ec0*/  @!P0 MOV R10, 0xfffffbcb ;  /* 0xfffffbcb000a8802 */ /* 0x000fde0000000f00 */
[----:B------:R-:W-:-:S15]  /*2ed0*/  NOP ;  /* 0x0000000000007918 */ /* 0x000fde0000000000 */
[----:B------:R-:W-:-:S15]  /*2ee0*/  NOP ;  /* 0x0000000000007918 */ /* 0x000fde0000000000 */
[----:B------:R-:W-:-:S04]  /*2ef0*/  NOP ;  /* 0x0000000000007918 */ /* 0x000fc80000000000 */
[----:B------:R-:W2:Y:S02]  /*2f00*/  @!P0 DMUL R4, R4, 1.80143985094819840000e+16 ;  /* 0x4350000004048828 */ /* 0x000ea40000000000 */
[----:B--2---:R-:W-:Y:S02]  /*2f10*/  @!P0 IMAD.MOV.U32 R3, RZ, RZ, R5 ;  /* 0x000000ffff038224 */ /* 0x004fe400078e0005 */
        /* <DEDUP_REMOVED lines=29> */
[----:B0-----:R0:W-:Y:S02]  /*30f0*/  DADD R28, R4, -1 ;  /* 0xbff00000041c7429 */ /* 0x0011e40000000000 */
[----:B0-----:R-:W-:Y:S02]  /*3100*/  LOP3.LUT R4, R3, 0x80000000, RZ, 0x3c, !PT ;  /* 0x8000000003047812 */ /* 0x001fe400078e3cff */
[----:B------:R-:W-:-:S15]  /*3110*/  MOV R5, 0x43300000 ;  /* 0x4330000000057802 */ /* 0x000fde0000000f00 */
[----:B------:R-:W-:-:S15]  /*3120*/  NOP ;  /* 0x0000000000007918 */ /* 0x000fde0000000000 */
[----:B------:R-:W-:-:S15]  /*3130*/  NOP ;  /* 0x0000000000007918 */ /* 0x000fde0000000000 */
[----:B------:R-:W-:-:S15]  /*3140*/  NOP ;  /* 0x0000000000007918 */ /* 0x000fde0000000000 */
[----:B--2---:R0:W2:Y:S02]  /*3150*/  DFMA R10, -R32, R6, 1 ;  /* 0x3ff00000200a742b */ /* 0x0040a40000000106 */
        /* <DEDUP_REMOVED lines=147> */
.L_x_7063:
[----:B0-----:R-:W0:Y:S01]  /*3a90*/  DADD R28, R14, 2 ;  /* 0x400000000e1c7429 */ /* 0x001e220000000000 */
        /* <DEDUP_REMOVED lines=49> */
[----:B------:R-:W-:Y:S02]  /*3db0*/  IMAD.MOV.U32 R6, RZ, RZ, R14 ;  /* 0x000000ffff067224 */ /* 0x000fe400078e000e */
[----:B------:R-:W-:-:S07]  /*3dc0*/  IMAD.MOV.U32 R3, RZ, RZ, R15 ;  /* 0x000000ffff037224 */ /* 0x000fce00078e000f */
[----:B-1----:R-:W-:Y:S05]  /*3dd0*/  CALL.REL.NOINC `($__internal_16_$__cuda_sm20_div_rn_f64_full) ;  /* 0x0000011800107944 */ /* 0x002fea0003c00000 */
.L_x_7065:
[----:B------:R-:W-:Y:S05]  /*3de0*/  BSYNC.RECONVERGENT B2 ;  /* 0x0000000000027941 */ /* 0x000fea0003800200 */
.L_x_7064:
        /* <DEDUP_REMOVED lines=77> */
.L_x_7062:
[----:B------:R-:W-:Y:S05]  /*42c0*/  BSYNC.RECONVERGENT B1 ;  /* 0x0000000000017941 */ /* 0x000fea0003800200 */
.L_x_7061:
[----:B------:R-:W-:Y:S01]  /*42d0*/  VIADD R3, R9, 0x180 ;  /* 0x0000018009037836 */ /* 0x000fe20000000000 */
[----:B------:R-:W-:Y:S04]  /*42e0*/  BSSY.RECONVERGENT B1, `(.L_x_7066) ;  /* 0x000014f000017945 */ /* 0x000fe80003800200 */
[----:B------:R-:W-:-:S13]  /*42f0*/  ISETP.GE.U32.AND P0, PT, R3, R2, PT ;  /* 0x000000020300720c */ /* 0x000fda0003f06070 */
[----:B------:R-:W-:Y:S05]  /*4300*/  @P0 BRA `(.L_x_7067) ;  /* 0x0000001400300947 */ /* 0x000fea0003800000 */
[C---:B-----5:R-:W-:Y:S02]  /*4310*/  FSETP.GEU.FTZ.AND P1, PT, R17.reuse, 1.7916666269302368164, PT ;  /* 0x3fe555551100780b */ /* 0x060fe40003f3e000 */
[----:B------:R-:W-:-:S13]  /*4320*/  FSETP.GT.FTZ.AND P0, PT, R17, -1.6999999284744262695, PT ;  /* 0xbfd999991100780b */ /* 0x000fda0003f14000 */
[----:B------:R-:W-:Y:S05]  /*4330*/  @P0 BRA !P1, `(.L_x_7068) ;  /* 0x0000000c00180947 */ /* 0x000fea0004800000 */
[----:B------:R-:W4:Y:S01]  /*4340*/  DADD R16, R16, 1 ;  /* 0x3ff0000010107429 */ /* 0x000f220000000000 */
[----:B------:R-:W-:Y:S01]  /*4350*/  MOV R10, 0xfffffc01 ;  /* 0xfffffc01000a7802 */ /* 0x000fe20000000f00 */
[--C-:B----4-:R-:W-:Y:S01]  /*4360*/  IMAD.MOV.U32 R4, RZ, RZ, R16.reuse ;  /* 0x000000ffff047224 */ /* 0x110fe200078e0010 */
[----:B------:R-:W-:Y:S01]  /*4370*/  ISETP.GT.AND P0, PT, R17, 0xfffff, PT ;  /* 0x000fffff1100780c */ /* 0x000fe20003f04270 */
[--C-:B------:R-:W-:Y:S02]  /*4380*/  IMAD.MOV.U32 R5, RZ, RZ, R17.reuse ;  /* 0x000000ffff057224 */ /* 0x100fe400078e0011 */
[----:B------:R-:W-:Y:S02]  /*4390*/  IMAD.MOV.U32 R3, RZ, RZ, R17 ;  /* 0x000000ffff037224 */ /* 0x000fe400078e0011 */
[----:B------:R-:W-:-:S08]  /*43a0*/  IMAD.MOV.U32 R8, RZ, RZ, R16 ;  /* 0x000000ffff087224 */ /* 0x000fd000078e0010 */
[----:B------:R-:W-:-:S15]  /*43b0*/  @!P0 IMAD.MOV.U32 R10, RZ, RZ, -0x435 ;  /* 0xfffffbcbff0a8424 */ /* 0x000fde00078e00ff */
[----:B------:R-:W-:-:S15]  /*43c0*/  NOP ;  /* 0x0000000000007918 */ /* 0x000fde0000000000 */
[----:B------:R-:W-:-:S15]  /*43d0*/  NOP ;  /* 0x0000000000007918 */ /* 0x000fde0000000000 */
[----:B------:R-:W-:-:S03]  /*43e0*/  NOP ;  /* 0x0000000000007918 */ /* 0x000fc60000000000 */
[----:B------:R-:W4:Y:S02]  /*43f0*/  @!P0 DMUL R4, R4, 1.80143985094819840000e+16 ;  /* 0x4350000004048828 */ /* 0x000f240000000000 */
[----:B----4-:R-:W-:Y:S01]  /*4400*/  @!P0 MOV R3, R5 ;  /* 0x0000000500038202 */ /* 0x010fe20000000f00 */
        /* <DEDUP_REMOVED lines=29> */
[----:B0-2---:R0:W-:Y:S02]  /*45e0*/  DADD R28, R4, -1 ;  /* 0xbff00000041c7429 */ /* 0x0051e40000000000 */
[----:B0-----:R-:W-:Y:S01]  /*45f0*/  LOP3.LUT R4, R3, 0x80000000, RZ, 0x3c, !PT ;  /* 0x8000000003047812 */ /* 0x001fe200078e3cff */
[----:B------:R-:W-:-:S15]  /*4600*/  IMAD.MOV.U32 R5, RZ, RZ, 0x43300000 ;  /* 0x43300000ff057424 */ /* 0x000fde00078e00ff */
[----:B------:R-:W-:-:S15]  /*4610*/  NOP ;  /* 0x0000000000007918 */ /* 0x000fde0000000000 */
[----:B------:R-:W-:-:S15]  /*4620*/  NOP ;  /* 0x0000000000007918 */ /* 0x000fde0000000000 */
[----:B------:R-:W-:-:S15]  /*4630*/  NOP ;  /* 0x0000000000007918 */ /* 0x000fde0000000000 */
[----:B------:R-:W-:-:S01]  /*4640*/  NOP ;  /* 0x0000000000007918 */ /* 0x000fc20000000000 */
[----:B----4-:R0:W2:Y:S02]  /*4650*/  DFMA R10, -R32, R6, 1 ;  /* 0x3ff00000200a742b */ /* 0x0100a40000000106 */
[----:B0-----:R-:W-:Y:S01]  /*4660*/  IMAD.MOV.U32 R32, RZ, RZ, -0x748574fc ;  /* 0x8b7a8b04ff207424 */ /* 0x001fe200078e00ff */
[----:B------:R-:W-:-:S15]  /*4670*/  MOV R33, 0x3ed0ee25 ;  /* 0x3ed0ee2500217802 */ /* 0x000fde0000000f00 */
        /* <DEDUP_REMOVED lines=146> */
.L_x_7068:
[----:B0-2---:R-:W0:Y:S01]  /*4fa0*/  DADD R28, R16, 2 ;  /* 0x40000000101c7429 */ /* 0x005e220000000000 */
        /* <DEDUP_REMOVED lines=51> */
[----:B-1-3--:R-:W-:Y:S05]  /*52e0*/  CALL.REL.NOINC `($__internal_16_$__cuda_sm20_div_rn_f64_full) ;  /* 0x0000010000cc7944 */ /* 0x00afea0003c00000 */
.L_x_7070:
[----:B------:R-:W-:Y:S05]  /*52f0*/  BSYNC.RECONVERGENT B2 ;  /* 0x0000000000027941 */ /* 0x000fea0003800200 */
.L_x_7069:
        /* <DEDUP_REMOVED lines=77> */
.L_x_7067:
[----:B------:R-:W-:Y:S05]  /*57d0*/  BSYNC.RECONVERGENT B1 ;  /* 0x0000000000017941 */ /* 0x000fea0003800200 */
.L_x_7066:
[----:B------:R-:W-:Y:S01]  /*57e0*/  VIADD R3, R9, 0x200 ;  /* 0x0000020009037836 */ /* 0x000fe20000000000 */
[----:B------:R-:W-:Y:S04]  /*57f0*/  BSSY.RECONVERGENT B1, `(.L_x_7071) ;  /* 0x000014e000017945 */ /* 0x000fe80003800200 */
[----:B------:R-:W-:-:S13]  /*5800*/  ISETP.GE.U32.AND P0, PT, R3, R2, PT ;  /* 0x000000020300720c */ /* 0x000fda0003f06070 */
[----:B------:R-:W-:Y:S05]  /*5810*/  @P0 BRA `(.L_x_7072) ;  /* 0x00000014002c0947 */ /* 0x000fea0003800000 */
[C---:B-----5:R-:W-:Y:S02]  /*5820*/  FSETP.GEU.FTZ.AND P1, PT, R19.reuse, 1.7916666269302368164, PT ;  /* 0x3fe555551300780b */ /* 0x060fe40003f3e000 */
[----:B------:R-:W-:-:S13]  /*5830*/  FSETP.GT.FTZ.AND P0, PT, R19, -1.6999999284744262695, PT ;  /* 0xbfd999991300780b */ /* 0x000fda0003f14000 */
[----:B------:R-:W-:Y:S05]  /*5840*/  @P0 BRA !P1, `(.L_x_7073) ;  /* 0x0000000c00140947 */ /* 0x000fea0004800000 */
[----:B------:R-:W5:Y:S01]  /*5850*/  DADD R18, R18, 1 ;  /* 0x3ff0000012127429 */ /* 0x000f620000000000 */
[----:B------:R-:W-:Y:S01]  /*5860*/  IMAD.MOV.U32 R10, RZ, RZ, -0x3ff ;  /* 0xfffffc01ff0a7424 */ /* 0x000fe200078e00ff */
[----:B-----5:R-:W-:Y:S01]  /*5870*/  ISETP.GT.AND P0, PT, R19, 0xfffff, PT ;  /* 0x000fffff1300780c */ /* 0x020fe20003f04270 */
[--C-:B------:R-:W-:Y:S01]  /*5880*/  IMAD.MOV.U32 R4, RZ, RZ, R18.reuse ;  /* 0x000000ffff047224 */ /* 0x100fe200078e0012 */
[----:B------:R-:W-:Y:S01]  /*5890*/  MOV R5, R19 ;  /* 0x0000001300057202 */ /* 0x000fe20000000f00 */
[----:B------:R-:W-:Y:S02]  /*58a0*/  IMAD.MOV.U32 R3, RZ, RZ, R19 ;  /* 0x000000ffff037224 */ /* 0x000fe400078e0013 */
[----:B------:R-:W-:-:S08]  /*58b0*/  IMAD.MOV.U32 R8, RZ, RZ, R18 ;  /* 0x000000ffff087224 */ /* 0x000fd000078e0012 */
[----:B------:R-:W-:-:S15]  /*58c0*/  @!P0 IMAD.MOV.U32 R10, RZ, RZ, -0x435 ;  /* 0xfffffbcbff0a8424 */ /* 0x000fde00078e00ff */
[----:B------:R-:W-:-:S15]  /*58d0*/  NOP ;  /* 0x0000000000007918 */ /* 0x000fde0000000000 */
[----:B------:R-:W-:-:S15]  /*58e0*/  NOP ;  /* 0x0000000000007918 */ /* 0x000fde0000000000 */
[----:B------:R-:W-:-:S04]  /*58f0*/  NOP ;  /* 0x0000000000007918 */ /* 0x000fc80000000000 */
[----:B------:R-:W5:Y:S02]  /*5900*/  @!P0 DMUL R4, R4, 1.80143985094819840000e+16 ;  /* 0x4350000004048828 */ /* 0x000f640000000000 */
[----:B-----5:R-:W-:Y:S02]  /*5910*/  @!P0 IMAD.MOV.U32 R3, RZ, RZ, R5 ;  /* 0x000000ffff038224 */ /* 0x020fe400078e0005 */
        /* <DEDUP_REMOVED lines=8> */
[----:B------:R-:W5:Y:S02]  /*59a0*/  @P1 DFMA R6, R4, R6, +INF ;  /* 0x7ff000000406142b */ /* 0x000f640000000006 */
[----:B-----5:R-:W-:Y:S02]  /*59b0*/  @P1 FSEL R18, R6, RZ, P2 ;  /* 0x000000ff06121208 */ /* 0x020fe40001000000 */
        /* <DEDUP_REMOVED lines=9> */
[----:B------:R-:W-:-:S11]  /*5a50*/  MOV R6, RZ ;  /* 0x000000ff00067202 */ /* 0x000fd60000000f00 */
[----:B------:R-:W-:Y:S02]  /*5a60*/  @P0 VIADD R7, R5, 0xfff00000 ;  /* 0xfff0000005070836 */ /* 0x000fe40000000000 */
[----:B------:R-:W-:Y:S02]  /*5a70*/  @P0 VIADD R3, R3, 0x1 ;  /* 0x0000000103030836 */ /* 0x000fe40000000000 */
[----:B------:R-:W-:-:S06]  /*5a80*/  @P0 IMAD.MOV.U32 R5, RZ, RZ, R7 ;  /* 0x000000ffff050224 */ /* 0x000fcc00078e0007 */
[----:B------:R-:W5:Y:S02]  /*5a90*/  DADD R32, R4, 1 ;  /* 0x3ff0000004207429 */ /* 0x000f640000000000 */
[----:B-----5:R-:W5:-:S15]  /*5aa0*/  MUFU.RCP64H R7, R33 ;  /* 0x0000002100077308 */ /* 0x020f5e0000001800 */
[----:B------:R-:W-:-:S15]  /*5ab0*/  NOP ;  /* 0x0000000000007918 */ /* 0x000fde0000000000 */
[----:B------:R-:W-:-:S15]  /*5ac0*/  NOP ;  /* 0x0000000000007918 */ /* 0x000fde0000000000 */
[----:B------:R-:W-:-:S15]  /*5ad0*/  NOP ;  /* 0x0000000000007918 */ /* 0x000fde0000000000 */
[----:B------:R-:W-:-:S02]  /*5ae0*/  NOP ;  /* 0x0000000000007918 */ /* 0x000fc40000000000 */
[----:B0-2-4-:R0:W-:Y:S02]  /*5af0*/  DADD R28, R4, -1 ;  /* 0xbff00000041c7429 */ /* 0x0151e40000000000 */
[----:B0-----:R-:W-:Y:S01]  /*5b00*/  LOP3.LUT R4, R3, 0x80000000, RZ, 0x3c, !PT ;  /* 0x8000000003047812 */ /* 0x001fe200078e3cff */
[----:B------:R-:W-:-:S15]  /*5b10*/  IMAD.MOV.U32 R5, RZ, RZ, 0x43300000 ;  /* 0x43300000ff057424 */ /* 0x000fde00078e00ff */
[----:B------:R-:W-:-:S15]  /*5b20*/  NOP ;  /* 0x0000000000007918 */ /* 0x000fde0000000000 */
[----:B------:R-:W-:-:S15]  /*5b30*/  NOP ;  /* 0x0000000000007918 */ /* 0x000fde0000000000 */
[----:B------:R-:W-:-:S15]  /*5b40*/  NOP ;  /* 0x0000000000007918 */ /* 0x000fde0000000000 */
[----:B------:R-:W-:-:S01]  /*5b50*/  NOP ;  /* 0x0000000000007918 */ /* 0x000fc20000000000 */
[----:B-----5:R0:W2:Y:S02]  /*5b60*/  DFMA R10, -R32, R6, 1 ;  /* 0x3ff00000200a742b */ /* 0x0200a40000000106 */
        /* <DEDUP_REMOVED lines=147> */
.L_x_7073:
[----:B0-2-4-:R-:W0:Y:S01]  /*64a0*/  DADD R28, R18, 2 ;  /* 0x40000000121c7429 */ /* 0x015e220000000000 */
        /* <DEDUP_REMOVED lines=52> */
.L_x_7075:
[----:B------:R-:W-:Y:S05]  /*67f0*/  BSYNC.RECONVERGENT B2 ;  /* 0x0000000000027941 */ /* 0x000fea0003800200 */
.L_x_7074:
        /* <DEDUP_REMOVED lines=77> */
.L_x_7072:
[----:B------:R-:W-:Y:S05]  /*6cd0*/  BSYNC.RECONVERGENT B1 ;  /* 0x0000000000017941 */ /* 0x000fea0003800200 */
.L_x_7071:
[----:B------:R-:W-:Y:S01]  /*6ce0*/  IADD3 R3, PT, PT, R9, 0x280, RZ ;  /* 0x0000028009037810 */ /* 0x000fe20007ffe0ff */
[----:B------:R-:W-:Y:S03]  /*6cf0*/  BSSY.RECONVERGENT B1, `(.L_x_7076) ;  /* 0x000014e000017945 */ /* 0x000fe60003800200 */
        /* <DEDUP_REMOVED lines=16> */
[----:B------:R-:W5:Y:S02]  /*6e00*/  @!P0 DMUL R4, R4, 1.80143985094819840000e+16 ;  /* 0x4350000004048828 */ /* 0x000f640000000000 */
[----:B-----5:R-:W-:Y:S01]  /*6e10*/  @!P0 IMAD.MOV.U32 R3, RZ, RZ, R5 ;  /* 0x000000ffff038224 */ /* 0x020fe200078e0005 */
[----:B------:R-:W-:-:S04]  /*6e20*/  @!P0 MOV R8, R4 ;  /* 0x0000000400088202 */ /* 0x000fc80000000f00 */
[----:B------:R-:W-:-:S04]  /*6e30*/  IADD3 R6, PT, PT, R3, -0x1, RZ ;  /* 0xffffffff03067810 */ /* 0x000fc80007ffe0ff */
[----:B------:R-:W-:-:S13]  /*6e40*/  ISETP.GE.U32.AND P1, PT, R6, 0x7fefffff, PT ;  /* 0x7fefffff0600780c */ /* 0x000fda0003f26070 */
[----:B------:R-:W-:Y:S01]  /*6e50*/  @P1 IMAD.MOV.U32 R6, RZ, RZ, 0x0 ;  /* 0x00000000ff061424 */ /* 0x000fe200078e00ff */
[----:B------:R-:W-:Y:S01]  /*6e60*/  @P1 LOP3.LUT P2, RZ, R5, 0x7fffffff, RZ, 0xc0, !PT ;  /* 0x7fffffff05ff1812 */ /* 0x000fe2000784c0ff */
[----:B------:R-:W-:-:S15]  /*6e70*/  @P1 IMAD.MOV.U32 R7, RZ, RZ, 0x7ff00000 ;  /* 0x7ff00000ff071424 */ /* 0x000fde00078e00ff */
[----:B------:R-:W-:-:S15]  /*6e80*/  NOP ;  /* 0x0000000000007918 */ /* 0x000fde0000000000 */
[----:B------:R-:W-:-:S08]  /*6e90*/  NOP ;  /* 0x0000000000007918 */ /* 0x000fd00000000000 */
[----:B------:R-:W5:Y:S02]  /*6ea0*/  @P1 DFMA R6, R4, R6, +INF ;  /* 0x7ff000000406142b */ /* 0x000f640000000006 */
[----:B-----5:R-:W-:Y:S02]  /*6eb0*/  @P1 FSEL R20, R6, RZ, P2 ;  /* 0x000000ff06141208 */ /* 0x020fe40001000000 */
        /* <DEDUP_REMOVED lines=174> */
.L_x_7078:
[----:B0-2-4-:R-:W0:Y:S01]  /*79a0*/  DADD R28, R20, 2 ;  /* 0x40000000141c7429 */ /* 0x015e220000000000 */
        /* <DEDUP_REMOVED lines=51> */
[----:B-1-3--:R-:W-:Y:S05]  /*7ce0*/  CALL.REL.NOINC `($__internal_16_$__cuda_sm20_div_rn_f64_full) ;  /* 0x000000d8004c7944 */ /* 0x00afea0003c00000 */
.L_x_7080:
[----:B------:R-:W-:Y:S05]  /*7cf0*/  BSYNC.RECONVERGENT B2 ;  /* 0x0000000000027941 */ /* 0x000fea0003800200 */
.L_x_7079:
        /* <DEDUP_REMOVED lines=77> */
.L_x_7077:
[----:B------:R-:W-:Y:S05]  /*81d0*/  BSYNC.RECONVERGENT B1 ;  /* 0x0000000000017941 */ /* 0x000fea0003800200 */
.L_x_7076:
        /* <DEDUP_REMOVED lines=205> */
.L_x_7083:
        /* <DEDUP_REMOVED lines=53> */
.L_x_7085:
[----:B------:R-:W-:Y:S05]  /*9200*/  BSYNC.RECONVERGENT B2 ;  /* 0x0000000000027941 */ /* 0x000fea0003800200 */
.L_x_7084:
        /* <DEDUP_REMOVED lines=77> */
.L_x_7082:
[----:B------:R-:W-:Y:S05]  /*96e0*/  BSYNC.RECONVERGENT B1 ;  /* 0x0000000000017941 */ /* 0x000fea0003800200 */
.L_x_7081:
        /* <DEDUP_REMOVED lines=12> */
[----:B------:R-:W-:-:S10]  /*97b0*/  IMAD.MOV.U32 R3, RZ, RZ, R31 ;  /* 0x000000ffff037224 */ /* 0x000fd400078e001f */
        /* <DEDUP_REMOVED lines=35> */
[----:B------:R0:W-:Y:S02]  /*99f0*/  DADD R30, R4, -1 ;  /* 0xbff00000041e7429 */ /* 0x0001e40000000000 */
[----:B0-----:R-:W-:Y:S01]  /*9a00*/  LOP3.LUT R4, R3, 0x80000000, RZ, 0x3c, !PT ;  /* 0x8000000003047812 */ /* 0x001fe200078e3cff */
[----:B------:R-:W-:-:S15]  /*9a10*/  IMAD.MOV.U32 R5, RZ, RZ, 0x43300000 ;  /* 0x43300000ff057424 */ /* 0x000fde00078e00ff */
[----:B------:R-:W-:-:S15]  /*9a20*/  NOP ;  /* 0x0000000000007918 */ /* 0x000fde0000000000 */
[----:B------:R-:W-:-:S15]  /*9a30*/  NOP ;  /* 0x0000000000007918 */ /* 0x000fde0000000000 */
[----:B------:R-:W-:-:S15]  /*9a40*/  NOP ;  /* 0x0000000000007918 */ /* 0x000fde0000000000 */
[----:B------:R-:W-:-:S01]  /*9a50*/  NOP ;  /* 0x0000000000007918 */ /* 0x000fc20000000000 */
[----:B-----5:R0:W5:Y:S02]  /*9a60*/  DFMA R10, -R32, R6, 1 ;  /* 0x3ff00000200a742b */ /* 0x0201640000000106 */
        /* <DEDUP_REMOVED lines=39> */
[----:B--2-4-:R-:W0:-:S15]  /*9ce0*/  DMUL R28, R10, R10 ;  /* 0x0000000a0a1c7228 */ /* 0x014e1e0000000000 */
        /* <DEDUP_REMOVED lines=107> */
.L_x_7088:
        /* <DEDUP_REMOVED lines=53> */
.L_x_7090:
[----:B------:R-:W-:Y:S05]  /*a6f0*/  BSYNC.RECONVERGENT B2 ;  /* 0x0000000000027941 */ /* 0x000fea0003800200 */
.L_x_7089:
        /* <DEDUP_REMOVED lines=77> */
.L_x_7087:
[----:B------:R-:W-:Y:S05]  /*abd0*/  BSYNC.RECONVERGENT B1 ;  /* 0x0000000000017941 */ /* 0x000fea0003800200 */
.L_x_7086:
[----:B------:R-:W-:Y:S01]  /*abe0*/  ISETP.GE.U32.AND P0, PT, R9, R2, PT ;  /* 0x000000020900720c */ /* 0x000fe20003f06070 */
[----:B------:R-:W-:Y:S04]  /*abf0*/  BSSY.RECONVERGENT B0, `(.L_x_7091) ;  /* 0x0000033000007945 */ /* 0x000fe80003800200 */
[----:B------:R-:W-:Y:S08]  /*ac00*/  BSSY.RELIABLE B1, `(.L_x_7092) ;  /* 0x000002b000017945 */ /* 0x000ff00003800100 */
[----:B------:R-:W-:Y:S05]  /*ac10*/  @P0 BRA `(.L_x_7093) ;  /* 0x0000000000300947 */ /* 0x000fea0003800000 */
[----:B------:R-:W0:Y:S01]  /*ac20*/  LDC.64 R4, c[0x0][0x388] ;  /* 0x0000e200ff047b82 */ /* 0x000e220000000a00 */
[----:B------:R-:W-:Y:S01]  /*ac30*/  IADD3 R3, PT, PT, R0, R9, RZ ;  /* 0x0000000900037210 */ /* 0x000fe20007ffe0ff */
[----:B------:R-:W-:-:S05]  /*ac40*/  IMAD.MOV.U32 R9, RZ, RZ, R27 ;  /* 0x000000ffff097224 */ /* 0x000fca00078e001b */
[----:B------:R-:W-:Y:S01]  /*ac50*/  ISETP.GE.U32.AND P0, PT, R9, R2, PT ;  /* 0x000000020900720c */ /* 0x000fe20003f06070 */
[----:B0-----:R-:W-:-:S05]  /*ac60*/  IMAD.WIDE.U32 R4, R3, 0x8, R4 ;  /* 0x0000000803047825 */ /* 0x001fca00078e0004 */
[----:B-----5:R0:W-:Y:S07]  /*ac70*/  STG.E.64 desc[UR4][R4.64], R24 ;  /* 0x0000001804007986 */ /* 0x0201ee000c101b04 */
[----:B------:R-:W-:Y:S05]  /*ac80*/  @P0 BRA `(.L_x_7094) ;  /* 0x0000000000300947 */ /* 0x000fea0003800000 */
[----:B0-----:R-:W0:Y:S01]  /*ac90*/  LDC.64 R4, c[0x0][0x388] ;  /* 0x0000e200ff047b82 */ /* 0x001e220000000a00 */
[----:B------:R-:W-:Y:S02]  /*aca0*/  IMAD.IADD R3, R0, 0x1, R9 ;  /* 0x0000000100037824 */ /* 0x000fe400078e0209 */
[----:B------:R-:W-:Y:S02]  /*acb0*/  VIADD R9, R9, 0x80 ;  /* 0x0000008009097836 */ /* 0x000fe40000000000 */
[----:B0-----:R-:W-:-:S05]  /*acc0*/  IMAD.WIDE.U32 R4, R3, 0x8, R4 ;  /* 0x0000000803047825 */ /* 0x001fca00078e0004 */
[----:B-1----:R0:W-:Y:S02]  /*acd0*/  STG.E.64 desc[UR4][R4.64], R12 ;  /* 0x0000000c04007986 */ /* 0x0021e4000c101b04 */
.L_x_7093:
[----:B------:R-:W-:-:S13]  /*ace0*/  ISETP.GE.U32.AND P0, PT, R9, R2, PT ;  /* 0x000000020900720c */ /* 0x000fda0003f06070 */
[----:B------:R-:W-:Y:S05]  /*acf0*/  @P0 BRA `(.L_x_7095) ;  /* 0x0000000000300947 */ /* 0x000fea0003800000 */
[----:B0-----:R-:W0:Y:S01]  /*ad00*/  LDC.64 R4, c[0x0][0x388] ;  /* 0x0000e200ff047b82 */ /* 0x001e220000000a00 */
[----:B------:R-:W-:Y:S01]  /*ad10*/  IMAD.IADD R3, R0, 0x1, R9 ;  /* 0x0000000100037824 */ /* 0x000fe200078e0209 */
[----:B------:R-:W-:-:S03]  /*ad20*/  IADD3 R9, PT, PT, R9, 0x80, RZ ;  /* 0x0000008009097810 */ /* 0x000fc60007ffe0ff */
[----:B0-----:R-:W-:-:S05]  /*ad30*/  IMAD.WIDE.U32 R4, R3, 0x8, R4 ;  /* 0x0000000803047825 */ /* 0x001fca00078e0004 */
[----:B---3-5:R0:W-:Y:S02]  /*ad40*/  STG.E.64 desc[UR4][R4.64], R14 ;  /* 0x0000000e04007986 */ /* 0x0281e4000c101b04 */
.L_x_7094:
[----:B------:R-:W-:-:S13]  /*ad50*/  ISETP.GE.U32.AND P0, PT, R9, R2, PT ;  /* 0x000000020900720c */ /* 0x000fda0003f06070 */
[----:B------:R-:W-:Y:S05]  /*ad60*/  @P0 BRA `(.L_x_7096) ;  /* 0x0000000000300947 */ /* 0x000fea0003800000 */
[----:B0-----:R-:W0:Y:S01]  /*ad70*/  LDC.64 R4, c[0x0][0x388] ;  /* 0x0000e200ff047b82 */ /* 0x001e220000000a00 */
[----:B------:R-:W-:Y:S02]  /*ad80*/  IMAD.IADD R3, R0, 0x1, R9 ;  /* 0x0000000100037824 */ /* 0x000fe400078e0209 */
[----:B------:R-:W-:Y:S02]  /*ad90*/  VIADD R9, R9, 0x80 ;  /* 0x0000008009097836 */ /* 0x000fe40000000000 */
[----:B0-----:R-:W-:-:S05]  /*ada0*/  IMAD.WIDE.U32 R4, R3, 0x8, R4 ;  /* 0x0000000803047825 */ /* 0x001fca00078e0004 */
[----:B------:R0:W-:Y:S02]  /*adb0*/  STG.E.64 desc[UR4][R4.64], R16 ;  /* 0x0000001004007986 */ /* 0x0001e4000c101b04 */
.L_x_7095:
[----:B------:R-:W-:-:S13]  /*adc0*/  ISETP.GE.U32.AND P0, PT, R9, R2, PT ;  /* 0x000000020900720c */ /* 0x000fda0003f06070 */
[----:B------:R-:W-:Y:S05]  /*add0*/  @P0 BRA `(.L_x_7097) ;  /* 0x0000000000340947 */ /* 0x000fea0003800000 */
[----:B0-----:R-:W0:Y:S01]  /*ade0*/  LDC.64 R4, c[0x0][0x388] ;  /* 0x0000e200ff047b82 */ /* 0x001e220000000a00 */
[----:B------:R-:W-:Y:S02]  /*adf0*/  IMAD.IADD R3, R0, 0x1, R9 ;  /* 0x0000000100037824 */ /* 0x000fe400078e0209 */
[----:B------:R-:W-:Y:S02]  /*ae00*/  VIADD R9, R9, 0x80 ;  /* 0x0000008009097836 */ /* 0x000fe40000000000 */
[----:B0-----:R-:W-:-:S05]  /*ae10*/  IMAD.WIDE.U32 R4, R3, 0x8, R4 ;  /* 0x0000000803047825 */ /* 0x001fca00078e0004 */
[----:B--2--5:R0:W-:Y:S02]  /*ae20*/  STG.E.64 desc[UR4][R4.64], R18 ;  /* 0x0000001204007986 */ /* 0x0241e4000c101b04 */
.L_x_7096:
[----:B------:R-:W-:-:S13]  /*ae30*/  ISETP.GE.U32.AND P0, PT, R9, R2, PT ;  /* 0x000000020900720c */ /* 0x000fda0003f06070 */
[----:B------:R-:W-:Y:S05]  /*ae40*/  @P0 BREAK.RELIABLE B1 ;  /* 0x0000000000010942 */ /* 0x000fea0003800100 */
[----:B------:R-:W-:Y:S05]  /*ae50*/  @P0 BRA `(.L_x_7098) ;  /* 0x0000000000300947 */ /* 0x000fea0003800000 */
[----:B0-----:R-:W0:Y:S01]  /*ae60*/  LDC.64 R4, c[0x0][0x388] ;  /* 0x0000e200ff047b82 */ /* 0x001e220000000a00 */
[----:B------:R-:W-:Y:S01]  /*ae70*/  IADD3 R3, PT, PT, R0, R9, RZ ;  /* 0x0000000900037210 */ /* 0x000fe20007ffe0ff */
[----:B------:R-:W-:-:S04]  /*ae80*/  VIADD R9, R9, 0x80 ;  /* 0x0000008009097836 */ /* 0x000fc80000000000 */
[----:B0-----:R-:W-:-:S05]  /*ae90*/  IMAD.WIDE.U32 R4, R3, 0x8, R4 ;  /* 0x0000000803047825 */ /* 0x001fca00078e0004 */
[----:B--2---:R0:W-:Y:S02]  /*aea0*/  STG.E.64 desc[UR4][R4.64], R20 ;  /* 0x0000001404007986 */ /* 0x0041e4000c101b04 */
.L_x_7097:
[----:B------:R-:W-:Y:S05]  /*aeb0*/  BSYNC.RELIABLE B1 ;  /* 0x0000000000017941 */ /* 0x000fea0003800100 */
.L_x_7092:
[----:B------:R-:W-:-:S13]  /*aec0*/  ISETP.GE.U32.AND P0, PT, R9, R2, PT ;  /* 0x000000020900720c */ /* 0x000fda0003f06070 */
[----:B0-----:R-:W0:Y:S01]  /*aed0*/  @!P0 LDC.64 R4, c[0x0][0x388] ;  /* 0x0000e200ff048b82 */ /* 0x001e220000000a00 */
[----:B------:R-:W-:Y:S02]  /*aee0*/  @!P0 IMAD.IADD R3, R0, 0x1, R9 ;  /* 0x0000000100038824 */ /* 0x000fe400078e0209 */
[----:B------:R-:W-:Y:S02]  /*aef0*/  @!P0 VIADD R9, R9, 0x80 ;  /* 0x0000008009098836 */ /* 0x000fe40000000000 */
[----:B0-----:R-:W-:-:S05]  /*af00*/  @!P0 IMAD.WIDE.U32 R4, R3, 0x8, R4 ;  /* 0x0000000803048825 */ /* 0x001fca00078e0004 */
[----:B--2--5:R0:W-:Y:S02]  /*af10*/  @!P0 STG.E.64 desc[UR4][R4.64], R22 ;  /* 0x0000001604008986 */ /* 0x0241e4000c101b04 */
.L_x_7098:
[----:B------:R-:W-:Y:S05]  /*af20*/  BSYNC.RECONVERGENT B0 ;  /* 0x0000000000007941 */ /* 0x000fea0003800200 */
.L_x_7091:
[----:B------:R-:W-:Y:S05]  /*af30*/  WARPSYNC.ALL ;  /* 0x0000000000007948 */ /* 0x000fea0003800000 */
[----:B------:R-:W-:-:S13]  /*af40*/  ISETP.GE.U32.AND P0, PT, R9, R2, PT ;  /* 0x000000020900720c */ /* 0x000fda0003f06070 */
[----:B------:R-:W-:Y:S05]  /*af50*/  @P0 EXIT ;  /* 0x000000000000094d */ /* 0x000fea0003800000 */
[----:B------:R-:W5:Y:S01]  /*af60*/  LDC.64 R2, c[0x0][0x388] ;  /* 0x0000e200ff027b82 */ /* 0x000f620000000a00 */
[----:B------:R-:W-:-:S04]  /*af70*/  IMAD.IADD R9, R0, 0x1, R9 ;  /* 0x0000000100097824 */ /* 0x000fc800078e0209 */
[----:B-----5:R-:W-:-:S05]  /*af80*/  IMAD.WIDE.U32 R2, R9, 0x8, R2 ;  /* 0x0000000809027825 */ /* 0x020fca00078e0002 */
[----:B--2---:R-:W-:Y:S01]  /*af90*/  STG.E.64 desc[UR4][R2.64], R6 ;  /* 0x0000000602007986 */ /* 0x004fe2000c101b04 */
[----:B------:R-:W-:Y:S05]  /*afa0*/  EXIT ;  /* 0x000000000000794d */ /* 0x000fea0003800000 */
.L_x_7049:
        /* <DEDUP_REMOVED lines=9> */
[----:B--2---:R-:W-:-:S02]  /*b040*/  FSETP.GEU.FTZ.AND P0, PT, R21, 1.7916666269302368164, PT ;  /* 0x3fe555551500780b */ /* 0x004fc40003f1e000 */
[----:B------:R-:W-:-:S04]  /*b050*/  FSETP.GT.FTZ.AND P1, PT, R21, -1.6999999284744262695, PT ;  /* 0xbfd999991500780b */ /* 0x000fc80003f34000 */
[----:B------:R-:W-:-:S13]  /*b060*/  PLOP3.LUT P0, PT, P0, P1, PT, 0xf2, 0x2f ;  /* 0x00000000002f781c */ /* 0x000fda0000703e72 */
[----:B0-----:R-:W-:Y:S05]  /*b070*/  @P0 BRA `(.L_x_7100) ;  /* 0x0000000800080947 */ /* 0x001fea0003800000 */
        /* <DEDUP_REMOVED lines=50> */
[----:B-----5:R-:W-:Y:S05]  /*b3a0*/  CALL.REL.NOINC `($__internal_16_$__cuda_sm20_div_rn_f64_full) ;  /* 0x000000a0009c7944 */ /* 0x020fea0003c00000 */
.L_x_7102:
[----:B------:R-:W-:Y:S05]  /*b3b0*/  BSYNC.RECONVERGENT B2 ;  /* 0x0000000000027941 */ /* 0x000fea0003800200 */
.L_x_7101:
        /* <DEDUP_REMOVED lines=78> */
.L_x_7100:
        /* <DEDUP_REMOVED lines=186> */
.L_x_7104:
[----:B------:R-:W-:Y:S01]  /*c440*/  MOV R6, 0x0 ;  /* 0x0000000000067802 */ /* 0x000fe20000000f00 */
[----:B------:R-:W-:Y:S01]  /*c450*/  IMAD.MOV.U32 R7, RZ, RZ, 0x7ff00000 ;  /* 0x7ff00000ff077424 */ /* 0x000fe200078e00ff */
[----:B------:R-:W-:-:S05]  /*c460*/  LOP3.LUT P0, RZ, R5, 0x7fffffff, RZ, 0xc0, !PT ;  /* 0x7fffffff05ff7812 */ /* 0x000fca000780c0ff */
[----:B------:R-:W0:Y:S02]  /*c470*/  DFMA R4, R4, R6, +INF ;  /* 0x7ff000000404742b */ /* 0x000e240000000006 */
[----:B0-----:R-:W-:Y:S02]  /*c480*/  FSEL R20, R4, RZ, P0 ;  /* 0x000000ff04147208 */ /* 0x001fe40000000000 */
[----:B------:R-:W-:-:S07]  /*c490*/  FSEL R21, R5, -QNAN , P0 ;  /* 0xfff0000005157808 */ /* 0x000fce0000000000 */
.L_x_7103:
[----:B------:R-:W-:Y:S05]  /*c4a0*/  BSYNC.RECONVERGENT B1 ;  /* 0x0000000000017941 */ /* 0x000fea0003800200 */
.L_x_7099:
[C---:B------:R-:W-:Y:S01]  /*c4b0*/  FSETP.GEU.FTZ.AND P1, PT, R23.reuse, 1.7916666269302368164, PT ;  /* 0x3fe555551700780b */ /* 0x040fe20003f3e000 */
[----:B------:R-:W-:Y:S01]  /*c4c0*/  BSSY.RECONVERGENT B1, `(.L_x_7105) ;  /* 0x000014a000017945 */ /* 0x000fe20003800200 */
[----:B------:R-:W-:-:S13]  /*c4d0*/  FSETP.GT.FTZ.AND P0, PT, R23, -1.6999999284744262695, PT ;  /* 0xbfd999991700780b */ /* 0x000fda0003f14000 */
[----:B------:R-:W-:Y:S05]  /*c4e0*/  @P0 BRA !P1, `(.L_x_7106) ;  /* 0x0000000c00180947 */ /* 0x000fea0004800000 */
[----:B------:R-:W0:Y:S01]  /*c4f0*/  DADD R22, R22, 1 ;  /* 0x3ff0000016167429 */ /* 0x000e220000000000 */
[----:B------:R-:W-:Y:S01]  /*c500*/  MOV R30, 0xfffffc01 ;  /* 0xfffffc01001e7802 */ /* 0x000fe20000000f00 */
[--C-:B0-----:R-:W-:Y:S01]  /*c510*/  IMAD.MOV.U32 R4, RZ, RZ, R22.reuse ;  /* 0x000000ffff047224 */ /* 0x101fe200078e0016 */
        /* <DEDUP_REMOVED lines=195> */
.L_x_7106:
        /* <DEDUP_REMOVED lines=51> */
.L_x_7109:
[----:B------:R-:W-:Y:S05]  /*d480*/  BSYNC.RECONVERGENT B2 ;  /* 0x0000000000027941 */ /* 0x000fea0003800200 */
.L_x_7108:
        /* <DEDUP_REMOVED lines=77> */
.L_x_7107:
[----:B------:R-:W-:Y:S05]  /*d960*/  BSYNC.RECONVERGENT B1 ;  /* 0x0000000000017941 */ /* 0x000fea0003800200 */
.L_x_7105:
[C---:B-----5:R-:W-:Y:S01]  /*d970*/  FSETP.GEU.FTZ.AND P1, PT, R25.reuse, 1.7916666269302368164, PT ;  /* 0x3fe555551900780b */ /* 0x060fe20003f3e000 */
[----:B------:R-:W-:Y:S01]  /*d980*/  BSSY.RECONVERGENT B1, `(.L_x_7110) ;  /* 0x0000149000017945 */ /* 0x000fe20003800200 */
[----:B------:R-:W-:-:S13]  /*d990*/  FSETP.GT.FTZ.AND P0, PT, R25, -1.6999999284744262695, PT ;  /* 0xbfd999991900780b */ /* 0x000fda0003f14000 */
[----:B------:R-:W-:Y:S05]  /*d9a0*/  @P0 BRA !P1, `(.L_x_7111) ;  /* 0x0000000c00140947 */ /* 0x000fea0004800000 */
[----:B------:R-:W2:Y:S01]  /*d9b0*/  DADD R24, R24, 1 ;  /* 0x3ff0000018187429 */ /* 0x000ea20000000000 */
[----:B------:R-:W-:Y:S01]  /*d9c0*/  IMAD.MOV.U32 R30, RZ, RZ, -0x3ff ;  /* 0xfffffc01ff1e7424 */ /* 0x000fe200078e00ff */
[----:B--2---:R-:W-:Y:S01]  /*d9d0*/  ISETP.GT.AND P0, PT, R25, 0xfffff, PT ;  /* 0x000fffff1900780c */ /* 0x004fe20003f04270 */
        /* <DEDUP_REMOVED lines=8> */
[----:B------:R-:W2:Y:S02]  /*da60*/  @!P0 DMUL R4, R4, 1.80143985094819840000e+16 ;  /* 0x4350000004048828 */ /* 0x000ea40000000000 */
[----:B--2---:R-:W-:Y:S01]  /*da70*/  @!P0 IMAD.MOV.U32 R3, RZ, RZ, R5 ;  /* 0x000000ffff038224 */ /* 0x004fe200078e0005 */
        /* <DEDUP_REMOVED lines=30> */
[----:B0-----:R-:W-:Y:S01]  /*dc60*/  LOP3.LUT R4, R3, 0x80000000, RZ, 0x3c, !PT ;  /* 0x8000000003047812 */ /* 0x001fe200078e3cff */
[----:B------:R-:W-:-:S15]  /*dc70*/  IMAD.MOV.U32 R5, RZ, RZ, 0x43300000 ;  /* 0x43300000ff057424 */ /* 0x000fde00078e00ff */
[----:B------:R-:W-:-:S15]  /*dc80*/  NOP ;  /* 0x0000000000007918 */ /* 0x000fde0000000000 */
[----:B------:R-:W-:-:S15]  /*dc90*/  NOP ;  /* 0x0000000000007918 */ /* 0x000fde0000000000 */
[----:B------:R-:W-:-:S15]  /*dca0*/  NOP ;  /* 0x0000000000007918 */ /* 0x000fde0000000000 */
[----:B------:R-:W-:-:S01]  /*dcb0*/  NOP ;  /* 0x0000000000007918 */ /* 0x000fc20000000000 */
        /* <DEDUP_REMOVED lines=148> */
.L_x_7111:
[----:B0-----:R-:W0:Y:S01]  /*e600*/  DADD R10, R24, 2 ;  /* 0x40000000180a7429 */ /* 0x001e220000000000 */
        /* <DEDUP_REMOVED lines=49> */
[----:B-1----:R-:W-:Y:S05]  /*e920*/  CALL.REL.NOINC `($__internal_16_$__cuda_sm20_div_rn_f64_full) ;  /* 0x0000006c003c7944 */ /* 0x002fea0003c00000 */
.L_x_7114:
[----:B------:R-:W-:Y:S05]  /*e930*/  BSYNC.RECONVERGENT B2 ;  /* 0x0000000000027941 */ /* 0x000fea0003800200 */
.L_x_7113:
        /* <DEDUP_REMOVED lines=77> */
.L_x_7112:
[----:B------:R-:W-:Y:S05]  /*ee10*/  BSYNC.RECONVERGENT B1 ;  /* 0x0000000000017941 */ /* 0x000fea0003800200 */
.L_x_7110:
[C---:B------:R-:W-:Y:S01]  /*ee20*/  FSETP.GEU.FTZ.AND P1, PT, R27.reuse, 1.7916666269302368164, PT ;  /* 0x3fe555551b00780b */ /* 0x040fe20003f3e000 */
[----:B------:R-:W-:Y:S01]  /*ee30*/  BSSY.RECONVERGENT B1, `(.L_x_7115) ;  /* 0x0000148000017945 */ /* 0x000fe20003800200 */
[----:B------:R-:W-:-:S13]  /*ee40*/  FSETP.GT.FTZ.AND P0, PT, R27, -1.6999999284744262695, PT ;  /* 0xbfd999991b00780b */ /* 0x000fda0003f14000 */
[----:B------:R-:W-:Y:S05]  /*ee50*/  @P0 BRA !P1, `(.L_x_7116) ;  /* 0x0000000c00100947 */ /* 0x000fea0004800000 */
[----:B------:R-:W3:Y:S01]  /*ee60*/  DADD R26, R26, 1 ;  /* 0x3ff000001a1a7429 */ /* 0x000ee20000000000 */
[----:B------:R-:W-:Y:S01]  /*ee70*/  IMAD.MOV.U32 R30, RZ, RZ, -0x3ff ;  /* 0xfffffc01ff1e7424 */ /* 0x000fe200078e00ff */
[----:B---3--:R-:W-:Y:S01]  /*ee80*/  ISETP.GT.AND P0, PT, R27, 0xfffff, PT ;  /* 0x000fffff1b00780c */ /* 0x008fe20003f04270 */
        /* <DEDUP_REMOVED lines=8> */
[----:B------:R-:W3:Y:S02]  /*ef10*/  @!P0 DMUL R4, R4, 1.80143985094819840000e+16 ;  /* 0x4350000004048828 */ /* 0x000ee40000000000 */
[----:B---3--:R-:W-:Y:S02]  /*ef20*/  @!P0 IMAD.MOV.U32 R3, RZ, RZ, R5 ;  /* 0x000000ffff038224 */ /* 0x008fe400078e0005 */
        /* <DEDUP_REMOVED lines=8> */
[----:B------:R-:W3:Y:S02]  /*efb0*/  @P1 DFMA R6, R4, R6, +INF ;  /* 0x7ff000000406142b */ /* 0x000ee40000000006 */
[----:B---3--:R-:W-:Y:S02]  /*efc0*/  @P1 FSEL R26, R6, RZ, P2 ;  /* 0x000000ff061a1208 */ /* 0x008fe40001000000 */
        /* <DEDUP_REMOVED lines=13> */
[----:B------:R-:W3:Y:S02]  /*f0a0*/  DADD R28, R4, 1 ;  /* 0x3ff00000041c7429 */ /* 0x000ee40000000000 */
[----:B---3--:R-:W3:-:S15]  /*f0b0*/  MUFU.RCP64H R7, R29 ;  /* 0x0000001d00077308 */ /* 0x008ede0000001800 */
        /* <DEDUP_REMOVED lines=10> */
[----:B---3--:R0:W3:Y:S02]  /*f160*/  DFMA R8, -R28, R6, 1 ;  /* 0x3ff000001c08742b */ /* 0x0080e40000000106 */
        /* <DEDUP_REMOVED lines=147> */
.L_x_7116:
        /* <DEDUP_REMOVED lines=50> */
[----:B-12---:R-:W-:Y:S05]  /*fdc0*/  CALL.REL.NOINC `($__internal_16_$__cuda_sm20_div_rn_f64_full) ;  /* 0x0000005800147944 */ /* 0x006fea0003c00000 */
.L_x_7119:
[----:B------:R-:W-:Y:S05]  /*fdd0*/  BSYNC.RECONVERGENT B2 ;  /* 0x0000000000027941 */ /* 0x000fea0003800200 */
.L_x_7118:
        /* <DEDUP_REMOVED lines=77> */
.L_x_7117:
[----:B------:R-:W-:Y:S05]  /*102b0*/  BSYNC.RECONVERGENT B1 ;  /* 0x0000000000017941 */ /* 0x000fea0003800200 */
.L_x_7115:
[C---:B------:R-:W-:Y:S01]  /*102c0*/  FSETP.GEU.FTZ.AND P1, PT, R13.reuse, 1.7916666269302368164, PT ;  /* 0x3fe555550d00780b */ /* 0x040fe20003f3e000 */
[----:B------:R-:W-:Y:S01]  /*102d0*/  BSSY.RECONVERGENT B1, `(.L_x_7120) ;  /* 0x0000149000017945 */ /* 0x000fe20003800200 */
[----:B------:R-:W-:-:S13]  /*102e0*/  FSETP.GT.FTZ.AND P0, PT, R13, -1.6999999284744262695, PT ;  /* 0xbfd999990d00780b */ /* 0x000fda0003f14000 */
[----:B------:R-:W-:Y:S05]  /*102f0*/  @P0 BRA !P1, `(.L_x_7121) ;  /* 0x0000000c00140947 */ /* 0x000fea0004800000 */
[----:B------:R-:W4:Y:S01]  /*10300*/  DADD R12, R12, 1 ;  /* 0x3ff000000c0c7429 */ /* 0x000f220000000000 */
[----:B------:R-:W-:Y:S01]  /*10310*/  IMAD.MOV.U32 R30, RZ, RZ, -0x3ff ;  /* 0xfffffc01ff1e7424 */ /* 0x000fe200078e00ff */
[----:B----4-:R-:W-:Y:S01]  /*10320*/  ISETP.GT.AND P0, PT, R13, 0xfffff, PT ;  /* 0x000fffff0d00780c */ /* 0x010fe20003f04270 */
        /* <DEDUP_REMOVED lines=8> */
[----:B------:R-:W4:Y:S02]  /*103b0*/  @!P0 DMUL R4, R4, 1.80143985094819840000e+16 ;  /* 0x4350000004048828 */ /* 0x000f240000000000 */
[----:B----4-:R-:W-:Y:S02]  /*103c0*/  @!P0 IMAD.MOV.U32 R3, RZ, RZ, R5 ;  /* 0x000000ffff038224 */ /* 0x010fe400078e0005 */
        /* <DEDUP_REMOVED lines=8> */
[----:B------:R-:W4:Y:S02]  /*10450*/  @P1 DFMA R6, R4, R6, +INF ;  /* 0x7ff000000406142b */ /* 0x000f240000000006 */
[----:B----4-:R-:W-:Y:S02]  /*10460*/  @P1 FSEL R12, R6, RZ, P2 ;  /* 0x000000ff060c1208 */ /* 0x010fe40001000000 */
        /* <DEDUP_REMOVED lines=26> */
[----:B----4-:R0:W4:Y:S02]  /*10610*/  DFMA R8, -R28, R6, 1 ;  /* 0x3ff000001c08742b */ /* 0x0101240000000106 */
        /* <DEDUP_REMOVED lines=147> */
.L_x_7121:
        /* <DEDUP_REMOVED lines=50> */
[----:B-123--:R-:W-:Y:S05]  /*11270*/  CALL.REL.NOINC `($__internal_16_$__cuda_sm20_div_rn_f64_full) ;  /* 0x0000004000e87944 */ /* 0x00efea0003c00000 */
.L_x_7124:
[----:B------:R-:W-:Y:S05]  /*11280*/  BSYNC.RECONVERGENT B2 ;  /* 0x0000000000027941 */ /* 0x000fea0003800200 */
.L_x_7123:
        /* <DEDUP_REMOVED lines=77> */
.L_x_7122:
[----:B------:R-:W-:Y:S05]  /*11760*/  BSYNC.RECONVERGENT B1 ;  /* 0x0000000000017941 */ /* 0x000fea0003800200 */
.L_x_7120:
[C---:B------:R-:W-:Y:S01]  /*11770*/  FSETP.GEU.FTZ.AND P1, PT, R15.reuse, 1.7916666269302368164, PT ;  /* 0x3fe555550f00780b */ /* 0x040fe20003f3e000 */
[----:B------:R-:W-:Y:S01]  /*11780*/  BSSY.RECONVERGENT B1, `(.L_x_7125) ;  /* 0x000014a000017945 */ /* 0x000fe20003800200 */
        /* <DEDUP_REMOVED lines=51> */
[----:B-----5:R0:W5:Y:S02]  /*11ac0*/  DFMA R8, -R28, R6, 1 ;  /* 0x3ff000001c08742b */ /* 0x0201640000000106 */
[----:B0-----:R-:W-:Y:S01]  /*11ad0*/  MOV R28, 0x8b7a8b04 ;  /* 0x8b7a8b04001c7802 */ /* 0x001fe20000000f00 */
[----:B------:R-:W-:-:S15]  /*11ae0*/  IMAD.MOV.U32 R29, RZ, RZ, 0x3ed0ee25 ;  /* 0x3ed0ee25ff1d7424 */ /* 0x000fde00078e00ff */
[----:B------:R-:W-:-:S15]  /*11af0*/  NOP ;  /* 0x0000000000007918 */ /* 0x000fde0000000000 */
[----:B------:R-:W-:-:S15]  /*11b00*/  NOP ;  /* 0x0000000000007918 */ /* 0x000fde0000000000 */
[----:B------:R-:W-:-:S15]  /*11b10*/  NOP ;  /* 0x0000000000007918 */ /* 0x000fde0000000000 */
[----:B------:R-:W-:-:S01]  /*11b20*/  NOP ;  /* 0x0000000000007918 */ /* 0x000fc20000000000 */
        /* <DEDUP_REMOVED lines=142> */
.L_x_7126:
        /* <DEDUP_REMOVED lines=50> */
[----:B-1234-:R-:W-:Y:S05]  /*12730*/  CALL.REL.NOINC `($__internal_16_$__cuda_sm20_div_rn_f64_full) ;  /* 0x0000002c00b87944 */ /* 0x01efea0003c00000 */
.L_x_7129:
[----:B------:R-:W-:Y:S05]  /*12740*/  BSYNC.RECONVERGENT B2 ;  /* 0x0000000000027941 */ /* 0x000fea0003800200 */
.L_x_7128:
        /* <DEDUP_REMOVED lines=77> */
.L_x_7127:
[----:B------:R-:W-:Y:S05]  /*12c20*/  BSYNC.RECONVERGENT B1 ;  /* 0x0000000000017941 */ /* 0x000fea0003800200 */
.L_x_7125:
[C---:B------:R-:W-:Y:S01]  /*12c30*/  FSETP.GEU.FTZ.AND P1, PT, R17.reuse, 1.7916666269302368164, PT ;  /* 0x3fe555551100780b */ /* 0x040fe20003f3e000 */
[----:B------:R-:W-:Y:S01]  /*12c40*/  BSSY.RECONVERGENT B1, `(.L_x_7130) ;  /* 0x000014a000017945 */ /* 0x000fe20003800200 */
[----:B------:R-:W-:-:S13]  /*12c50*/  FSETP.GT.FTZ.AND P0, PT, R17, -1.6999999284744262695, PT ;  /* 0xbfd999991100780b */ /* 0x000fda0003f14000 */
[----:B------:R-:W-:Y:S05]  /*12c60*/  @P0 BRA !P1, `(.L_x_7131) ;  /* 0x0000000c00180947 */ /* 0x000fea0004800000 */
[----:B------:R-:W5:Y:S01]  /*12c70*/  DADD R16, R16, 1 ;  /* 0x3ff0000010107429 */ /* 0x000f620000000000 */
[----:B------:R-:W-:Y:S01]  /*12c80*/  MOV R30, 0xfffffc01 ;  /* 0xfffffc01001e7802 */ /* 0x000fe20000000f00 */
[--C-:B-----5:R-:W-:Y:S01]  /*12c90*/  IMAD.MOV.U32 R4, RZ, RZ, R16.reuse ;  /* 0x000000ffff047224 */ /* 0x120fe200078e0010 */
        /* <DEDUP_REMOVED lines=8> */
[----:B------:R-:W5:Y:S02]  /*12d20*/  @!P0 DMUL R4, R4, 1.80143985094819840000e+16 ;  /* 0x4350000004048828 */ /* 0x000f640000000000 */
[----:B-----5:R-:W-:Y:S01]  /*12d30*/  @!P0 MOV R3, R5 ;  /* 0x0000000500038202 */ /* 0x020fe20000000f00 */
        /* <DEDUP_REMOVED lines=37> */
[----:B0-----:R-:W-:Y:S01]  /*12f90*/  IMAD.MOV.U32 R28, RZ, RZ, -0x748574fc ;  /* 0x8b7a8b04ff1c7424 */ /* 0x001fe200078e00ff */
[----:B------:R-:W-:-:S15]  /*12fa0*/  MOV R29, 0x3ed0ee25 ;  /* 0x3ed0ee25001d7802 */ /* 0x000fde0000000f00 */
        /* <DEDUP_REMOVED lines=146> */
.L_x_7131:
        /* <DEDUP_REMOVED lines=51> */
.L_x_7134:
[----:B------:R-:W-:Y:S05]  /*13c00*/  BSYNC.RECONVERGENT B2 ;  /* 0x0000000000027941 */ /* 0x000fea0003800200 */
.L_x_7133:
        /* <DEDUP_REMOVED lines=77> */
.L_x_7132:
[----:B------:R-:W-:Y:S05]  /*140e0*/  BSYNC.RECONVERGENT B1 ;  /* 0x0000000000017941 */ /* 0x000fea0003800200 */
.L_x_7130:
[C---:B------:R-:W-:Y:S01]  /*140f0*/  FSETP.GEU.FTZ.AND P1, PT, R19.reuse, 1.7916666269302368164, PT ;  /* 0x3fe555551300780b */ /* 0x040fe20003f3e000 */
[----:B------:R-:W-:Y:S01]  /*14100*/  BSSY.RECONVERGENT B1, `(.L_x_7135) ;  /* 0x0000149000017945 */ /* 0x000fe20003800200 */
        /* <DEDUP_REMOVED lines=199> */
.L_x_7136:
        /* <DEDUP_REMOVED lines=51> */
.L_x_7139:
[----:B------:R-:W-:Y:S05]  /*150b0*/  BSYNC.RECONVERGENT B2 ;  /* 0x0000000000027941 */ /* 0x000fea0003800200 */
.L_x_7138:
        /* <DEDUP_REMOVED lines=77> */
.L_x_7137:
[----:B------:R-:W-:Y:S05]  /*15590*/  BSYNC.RECONVERGENT B1 ;  /* 0x0000000000017941 */ /* 0x000fea0003800200 */
.L_x_7135:
[----:B------:R-:W5:Y:S02]  /*155a0*/  LDC.64 R4, c[0x0][0x388] ;  /* 0x0000e200ff047b82 */ /* 0x000f640000000a00 */
[----:B-----5:R-:W-:-:S04]  /*155b0*/  IMAD.WIDE.U32 R4, R0, 0x8, R4 ;  /* 0x0000000800047825 */ /* 0x020fc800078e0004 */
[----:B------:R-:W-:-:S05]  /*155c0*/  IMAD.WIDE.U32 R4, R2, 0x10, R4 ;  /* 0x0000001002047825 */ /* 0x000fca00078e0004 */
[----:B-1----:R-:W-:Y:S04]  /*155d0*/  STG.E.128 desc[UR4][R4.64], R20 ;  /* 0x0000001404007986 */ /* 0x002fe8000c101d04 */
[----:B--23--:R-:W-:Y:S04]  /*155e0*/  STG.E.128 desc[UR4][R4.64+0x800], R24 ;  /* 0x0008001804007986 */ /* 0x00cfe8000c101d04 */
[----:B0---4-:R-:W-:Y:S04]  /*155f0*/  STG.E.128 desc[UR4][R4.64+0x1000], R12 ;  /* 0x0010000c04007986 */ /* 0x011fe8000c101d04 */
[----:B------:R-:W-:Y:S01]  /*15600*/  STG.E.128 desc[UR4][R4.64+0x1800], R16 ;  /* 0x0018001004007986 */ /* 0x000fe2000c101d04 */
[----:B------:R-:W-:Y:S05]  /*15610*/  EXIT ;  /* 0x000000000000794d */ /* 0x000fea0003800000 */
        .weak           $__internal_16_$__cuda_sm20_div_rn_f64_full
        .type           $__internal_16_$__cuda_sm20_div_rn_f64_full,@function
        .size           $__internal_16_$__cuda_sm20_div_rn_f64_full,(.L_x_12159 - $__internal_16_$__cuda_sm20_div_rn_f64_full)
$__internal_16_$__cuda_sm20_div_rn_f64_full:
[----:B------:R-:W-:Y:S01]  /*15620*/  IMAD.MOV.U32 R33, RZ, RZ, R3 ;  /* 0x000000ffff217224 */ /* 0x000fe200078e0003 */
[C---:B------:R-:W-:Y:S01]  /*15630*/  FSETP.GEU.AND P0, PT, |R11|.reuse, 1.469367938527859385e-39, PT ;  /* 0x001000000b00780b */ /* 0x040fe20003f0e200 */
[----:B------:R-:W-:Y:S01]  /*15640*/  IMAD.MOV.U32 R32, RZ, RZ, R6 ;  /* 0x000000ffff207224 */ /* 0x000fe200078e0006 */
[----:B------:R-:W-:Y:S01]  /*15650*/  LOP3.LUT R6, R11, 0x7ff00000, RZ, 0xc0, !PT ;  /* 0x7ff000000b067812 */ /* 0x000fe200078ec0ff */
[----:B------:R-:W-:Y:S01]  /*15660*/  IMAD.MOV.U32 R5, RZ, RZ, 0x1ca00000 ;  /* 0x1ca00000ff057424 */ /* 0x000fe200078e00ff */
[C---:B------:R-:W-:Y:S01]  /*15670*/  FSETP.GEU.AND P2, PT, |R33|.reuse, 1.469367938527859385e-39, PT ;  /* 0x001000002100780b */ /* 0x040fe20003f4e200 */
[----:B------:R-:W-:Y:S01]  /*15680*/  IMAD.MOV.U32 R38, RZ, RZ, 0x1 ;  /* 0x00000001ff267424 */ /* 0x000fe200078e00ff */
[----:B------:R-:W-:Y:S01]  /*15690*/  LOP3.LUT R3, R33, 0x7ff00000, RZ, 0xc0, !PT ;  /* 0x7ff0000021037812 */ /* 0x000fe200078ec0ff */
[----:B------:R-:W-:Y:S01]  /*156a0*/  BSSY.RECONVERGENT B0, `(.L_x_7140) ;  /* 0x000007c000007945 */ /* 0x000fe20003800200 */
[----:B------:R-:W-:Y:S02]  /*156b0*/  LOP3.LUT R28, R11, 0x800fffff, RZ, 0xc0, !PT ;  /* 0x800fffff0b1c7812 */ /* 0x000fe400078ec0ff */
[----:B------:R-:W-:-:S02]  /*156c0*/  ISETP.GE.U32.AND P1, PT, R3, R6, PT ;  /* 0x000000060300720c */ /* 0x000fc40003f26070 */
[----:B------:R-:W-:Y:S02]  /*156d0*/  MOV R34, R32 ;  /* 0x0000002000227202 */ /* 0x000fe40000000f00 */
[----:B------:R-:W-:Y:S02]  /*156e0*/  LOP3.LUT R29, R28, 0x3ff00000, RZ, 0xfc, !PT ;  /* 0x3ff000001c1d7812 */ /* 0x000fe400078efcff */
[----:B------:R-:W-:Y:S01]  /*156f0*/  MOV R28, R10 ;  /* 0x0000000a001c7202 */ /* 0x000fe20000000f00 */
[----:B------:R-:W-:Y:S01]  /*15700*/  @!P2 IMAD.MOV.U32 R36, RZ, RZ, RZ ;  /* 0x000000ffff24a224 */ /* 0x000fe200078e00ff */
[----:B------:R-:W-:-:S04]  /*15710*/  @!P2 LOP3.LUT R8, R11, 0x7ff00000, RZ, 0xc0, !PT ;  /* 0x7ff000000b08a812 */ /* 0x000fc800078ec0ff */
[----:B------:R-:W-:Y:S01]  /*15720*/  @!P2 ISETP.GE.U32.AND P3, PT, R3, R8, PT ;  /* 0x000000080300a20c */ /* 0x000fe20003f66070 */
[----:B------:R-:W0:Y:S01]  /*15730*/  @!P0 DMUL R28, R10, 8.98846567431157953865e+307 ;  /* 0x7fe000000a1c8828 */ /* 0x000e220000000000 */
[C---:B------:R-:W-:Y:S01]  /*15740*/  SEL R8, R5.reuse, 0x63400000, !P1 ;  /* 0x6340000005087807 */ /* 0x040fe20004800000 */
[----:B0-----:R-:W0:Y:S01]  /*15750*/  MUFU.RCP64H R39, R29 ;  /* 0x0000001d00277308 */ /* 0x001e220000001800 */
[----:B------:R-:W-:Y:S02]  /*15760*/  @!P2 SEL R7, R5, 0x63400000, !P3 ;  /* 0x634000000507a807 */ /* 0x000fe40005800000 */
[--C-:B------:R-:W-:Y:S02]  /*15770*/  LOP3.LUT R35, R8, 0x800fffff, R33.reuse, 0xf8, !PT ;  /* 0x800fffff08237812 */ /* 0x100fe400078ef821 */
[----:B------:R-:W-:Y:S02]  /*15780*/  @!P2 LOP3.LUT R7, R7, 0x80000000, R33, 0xf8, !PT ;  /* 0x800000000707a812 */ /* 0x000fe400078ef821 */
[----:B------:R-:W-:-:S02]  /*15790*/  @!P0 LOP3.LUT R6, R29, 0x7ff00000, RZ, 0xc0, !PT ;  /* 0x7ff000001d068812 */ /* 0x000fc400078ec0ff */
[----:B------:R-:W-:Y:S01]  /*157a0*/  @!P2 LOP3.LUT R37, R7, 0x100000, RZ, 0xfc, !PT ;  /* 0x001000000725a812 */ /* 0x000fe200078efcff */
[----:B------:R-:W-:-:S15]  /*157b0*/  IMAD.MOV.U32 R7, RZ, RZ, R3 ;  /* 0x000000ffff077224 */ /* 0x000fde00078e0003 */
[----:B------:R-:W-:-:S15]  /*157c0*/  NOP ;  /* 0x0000000000007918 */ /* 0x000fde0000000000 */
[----:B------:R-:W-:-:S15]  /*157d0*/  NOP ;  /* 0x0000000000007918 */ /* 0x000fde0000000000 */
[----:B------:R-:W-:-:S07]  /*157e0*/  NOP ;  /* 0x0000000000007918 */ /* 0x000fce0000000000 */
[----:B------:R-:W1:Y:S02]  /*157f0*/  @!P2 DFMA R34, R34, 2, -R36 ;  /* 0x400000002222a82b */ /* 0x000e640000000824 */
[----:B-1----:R-:W-:-:S04]  /*15800*/  @!P2 LOP3.LUT R7, R35, 0x7ff00000, RZ, 0xc0, !PT ;  /* 0x7ff000002307a812 */ /* 0x002fc800078ec0ff */
[----:B------:R-:W-:-:S04]  /*15810*/  IADD3 R8, PT, PT, R7, -0x1, RZ ;  /* 0xffffffff07087810 */ /* 0x000fc80007ffe0ff */
[----:B------:R-:W-:Y:S01]  /*15820*/  ISETP.GT.U32.AND P0, PT, R8, 0x7feffffe, PT ;  /* 0x7feffffe0800780c */ /* 0x000fe20003f04070 */
[----:B------:R-:W-:-:S05]  /*15830*/  VIADD R8, R6, 0xffffffff ;  /* 0xffffffff06087836 */ /* 0x000fca0000000000 */
        /* <DEDUP_REMOVED lines=41> */
[----:B------:R-:W-:Y:S02]  /*15ad0*/  LOP3.LUT R6, R11, 0x7ff00000, RZ, 0xc0, !PT ;  /* 0x7ff000000b067812 */ /* 0x000fe400078ec0ff */
[----:B------:R-:W-:Y:S02]  /*15ae0*/  MOV R32, RZ ;  /* 0x000000ff00207202 */ /* 0x000fe40000000f00 */
[CC--:B------:R-:W-:Y:S02]  /*15af0*/  VIADDMNMX R7, R3.reuse, -R6.reuse, 0xb9600000, !PT ;  /* 0xb960000003077446 */ /* 0x0c0fe40007800906 */
[----:B------:R-:W-:Y:S02]  /*15b00*/  ISETP.GE.U32.AND P0, PT, R3, R6, PT ;  /* 0x000000060300720c */ /* 0x000fe40003f06070 */
        /* <DEDUP_REMOVED lines=26> */
[----:B------:R-:W-:Y:S01]  /*15cb0*/  IMAD.MOV.U32 R39, RZ, RZ, R7 ;  /* 0x000000ffff277224 */ /* 0x000fe200078e0007 */
[----:B------:R-:W-:Y:S01]  /*15cc0*/  MOV R38, R6 ;  /* 0x0000000600267202 */ /* 0x000fe20000000f00 */
[----:B------:R-:W-:Y:S06]  /*15cd0*/  BRA `(.L_x_7142) ;  /* 0x0000000000607947 */ /* 0x000fec0003800000 */
.L_x_7141:
        /* <DEDUP_REMOVED lines=12> */
[----:B------:R-:W-:Y:S01]  /*15da0*/  @!P0 IMAD.MOV.U32 R39, RZ, RZ, R11 ;  /* 0x000000ffff278224 */ /* 0x000fe200078e000b */
[----:B------:R-:W-:Y:S01]  /*15db0*/  @!P0 MOV R38, RZ ;  /* 0x000000ff00268202 */ /* 0x000fe20000000f00 */
[----:B------:R-:W-:Y:S02]  /*15dc0*/  @P0 IMAD.MOV.U32 R38, RZ, RZ, RZ ;  /* 0x000000ffff260224 */ /* 0x000fe400078e00ff */
[----:B------:R-:W-:Y:S01]  /*15dd0*/  @P0 IMAD.MOV.U32 R39, RZ, RZ, R3 ;  /* 0x000000ffff270224 */ /* 0x000fe200078e0003 */
[----:B------:R-:W-:Y:S06]  /*15de0*/  BRA `(.L_x_7142) ;  /* 0x00000000001c7947 */ /* 0x000fec0003800000 */
.L_x_7144:
[----:B------:R-:W-:Y:S02]  /*15df0*/  LOP3.LUT R3, R11, 0x80000, RZ, 0xfc, !PT ;  /* 0x000800000b037812 */ /* 0x000fe400078efcff */
[----:B------:R-:W-:-:S03]  /*15e00*/  MOV R38, R10 ;  /* 0x0000000a00267202 */ /* 0x000fc60000000f00 */
[----:B------:R-:W-:Y:S01]  /*15e10*/  IMAD.MOV.U32 R39, RZ, RZ, R3 ;  /* 0x000000ffff277224 */ /* 0x000fe200078e0003 */
[----:B------:R-:W-:Y:S06]  /*15e20*/  BRA `(.L_x_7142) ;  /* 0x00000000000c7947 */ /* 0x000fec0003800000 */
.L_x_7143:
[----:B------:R-:W-:Y:S01]  /*15e30*/  LOP3.LUT R3, R33, 0x80000, RZ, 0xfc, !PT ;  /* 0x0008000021037812 */ /* 0x000fe200078efcff */
[----:B------:R-:W-:-:S04]  /*15e40*/  IMAD.MOV.U32 R38, RZ, RZ, R32 ;  /* 0x000000ffff267224 */ /* 0x000fc800078e0020 */
[----:B------:R-:W-:-:S07]  /*15e50*/  IMAD.MOV.U32 R39, RZ, RZ, R3 ;  /* 0x000000ffff277224 */ /* 0x000fce00078e0003 */
.L_x_7142:
[----:B------:R-:W-:Y:S05]  /*15e60*/  BSYNC.RECONVERGENT B0 ;  /* 0x0000000000007941 */ /* 0x000fea0003800200 */
.L_x_7140:
[----:B------:R-:W-:Y:S01]  /*15e70*/  IMAD.MOV.U32 R5, RZ, RZ, 0x0 ;  /* 0x00000000ff057424 */ /* 0x000fe200078e00ff */
[----:B------:R-:W-:Y:S01]  /*15e80*/  MOV R6, R38 ;  /* 0x0000002600067202 */ /* 0x000fe20000000f00 */
[----:B------:R-:W-:Y:S02]  /*15e90*/  IMAD.MOV.U32 R7, RZ, RZ, R39 ;  /* 0x000000ffff077224 */ /* 0x000fe400078e0027 */
[----:B------:R-:W-:Y:S05]  /*15ea0*/  RET.REL.NODEC R4 `(_ZN2at6native29vectorized_elementwise_kernelILi2EZZZNS0_17log1p_kernel_cudaERNS_18TensorIteratorBaseEENKUlvE_clEvENKUlvE_clEvEUldE_St5arrayIPcLm2EEEEviT0_T1_) ;  /* 0xfffffea004547950 */ /* 0x000fea0003c3ffff */
.L_x_7145:
        /* <DEDUP_REMOVED lines=13> */
.L_x_12159:


//--------------------- .text._ZN2at6native29vectorized_elementwise_kernelILi4EZZZNS0_17log1p_kernel_cudaERNS_18TensorIteratorBaseEENKUlvE_clEvENKUlvE_clEvEUldE_St5arrayIPcLm2EEEEviT0_T1_ --------------------------
	.section	.text._ZN2at6native29vectorized_elementwise_kernelILi4EZZZNS0_17log1p_kernel_cudaERNS_18TensorIteratorBaseEENKUlvE_clEvENKUlvE_clEvEUldE_St5arrayIPcLm2EEEEviT0_T1_,"ax",@progbits
	.align	128
        .global         _ZN2at6native29vectorized_elementwise_kernelILi4EZZZNS0_17log1p_kernel_cudaERNS_18TensorIteratorBaseEENKUlvE_clEvENKUlvE_clEvEUldE_St5arrayIPcLm2EEEEviT0_T1_
        .type           _ZN2at6native29vectorized_elementwise_kernelILi4EZZZNS0_17log1p_kernel_cudaERNS_18TensorIteratorBaseEENKUlvE_clEvENKUlvE_clEvEUldE_St5arrayIPcLm2EEEEviT0_T1_,@function
        .size           _ZN2at6native29vectorized_elementwise_kernelILi4EZZZNS0_17log1p_kernel_cudaERNS_18TensorIteratorBaseEENKUlvE_clEvENKUlvE_clEvEUldE_St5arrayIPcLm2EEEEviT0_T1_,(.L_x_12160 - _ZN2at6native29vectorized_elementwise_kernelILi4EZZZNS0_17log1p_kernel_cudaERNS_18TensorIteratorBaseEENKUlvE_clEvENKUlvE_clEvEUldE_St5arrayIPcLm2EEEEviT0_T1_)
        .other          _ZN2at6native29vectorized_elementwise_kernelILi4EZZZNS0_17log1p_kernel_cudaERNS_18TensorIteratorBaseEENKUlvE_clEvENKUlvE_clEvEUldE_St5arrayIPcLm2EEEEviT0_T1_,@"STO_CUDA_ENTRY STV_DEFAULT"
_ZN2at6native29vectorized_elementwise_kernelILi4EZZZNS0_17log1p_kernel_cudaERNS_18TensorIteratorBaseEENKUlvE_clEvENKUlvE_clEvEUldE_St5arrayIPcLm2EEEEviT0_T1_:
.text._ZN2at6native29vectorized_elementwise_kernelILi4EZZZNS0_17log1p_kernel_cudaERNS_18TensorIteratorBaseEENKUlvE_clEvENKUlvE_clEvEUldE_St5arrayIPcLm2EEEEviT0_T1_:
        /* <DEDUP_REMOVED lines=124> */
[----:B------:R-:W-:Y:S05]  /*07c0*/  CALL.REL.NOINC `($__internal_17_$__cuda_sm20_div_rn_f64_full) ;  /* 0x0000014c00847944 */ /* 0x000fea0003c00000 */
.L_x_7151:
[----:B------:R-:W-:Y:S05]  /*07d0*/  BSYNC.RECONVERGENT B2 ;  /* 0x0000000000027941 */ /* 0x000fea0003800200 */
.L_x_7150:
        /* <DEDUP_REMOVED lines=78> */
.L_x_7149:
        /* <DEDUP_REMOVED lines=186> */
.L_x_7152:
[----:B------:R-:W-:Y:S01]  /*1860*/  MOV R6, 0x0 ;  /* 0x0000000000067802 */ /* 0x000fe20000000f00 */
[----:B------:R-:W-:Y:S01]  /*1870*/  IMAD.MOV.U32 R7, RZ, RZ, 0x7ff00000 ;  /* 0x7ff00000ff077424 */ /* 0x000fe200078e00ff */
[----:B------:R-:W-:-:S05]  /*1880*/  LOP3.LUT P0, RZ, R5, 0x7fffffff, RZ, 0xc0, !PT ;  /* 0x7fffffff05ff7812 */ /* 0x000fca000780c0ff */
[----:B------:R-:W0:Y:S02]  /*1890*/  DFMA R4, R4, R6, +INF ;  /* 0x7ff000000404742b */ /* 0x000e240000000006 */
[----:B0-----:R-:W-:Y:S02]  /*18a0*/  FSEL R24, R4, RZ, P0 ;  /* 0x000000ff04187208 */ /* 0x001fe40000000000 */
[----:B------:R-:W-:-:S07]  /*18b0*/  FSEL R25, R5, -QNAN , P0 ;  /* 0xfff0000005197808 */ /* 0x000fce0000000000 */
.L_x_7148:
[----:B------:R-:W-:Y:S05]  /*18c0*/  BSYNC.RECONVERGENT B1 ;  /* 0x0000000000017941 */ /* 0x000fea0003800200 */
.L_x_7147:
        /* <DEDUP_REMOVED lines=205> */
.L_x_7155:
        /* <DEDUP_REMOVED lines=53> */
.L_x_7157:
[----:B------:R-:W-:Y:S05]  /*28f0*/  BSYNC.RECONVERGENT B2 ;  /* 0x0000000000027941 */ /* 0x000fea0003800200 */
.L_x_7156:
        /* <DEDUP_REMOVED lines=77> */
.L_x_7154:
[----:B------:R-:W-:Y:S05]  /*2dd0*/  BSYNC.RECONVERGENT B1 ;  /* 0x0000000000017941 */ /* 0x000fea0003800200 */
.L_x_7153:
        /* <DEDUP_REMOVED lines=203> */
.L_x_7160:
        /* <DEDUP_REMOVED lines=52> */
[----:B-1----:R-:W-:Y:S05]  /*3dd0*/  CALL.REL.NOINC `($__internal_17_$__cuda_sm20_div_rn_f64_full) ;  /* 0x0000011800007944 */ /* 0x002fea0003c00000 */
.L_x_7162:
[----:B------:R-:W-:Y:S05]  /*3de0*/  BSYNC.RECONVERGENT B2 ;  /* 0x0000000000027941 */ /* 0x000fea0003800200 */
.L_x_7161:
        /* <DEDUP_REMOVED lines=77> */
.L_x_7159:
[----:B------:R-:W-:Y:S05]  /*42c0*/  BSYNC.RECONVERGENT B1 ;  /* 0x0000000000017941 */ /* 0x000fea0003800200 */
.L_x_7158:
        /* <DEDUP_REMOVED lines=205> */
.L_x_7165:
        /* <DEDUP_REMOVED lines=52> */
[----:B-1-3--:R-:W-:Y:S05]  /*52e0*/  CALL.REL.NOINC `($__internal_17_$__cuda_sm20_div_rn_f64_full) ;  /* 0x0000010000bc7944 */ /* 0x00afea0003c00000 */
.L_x_7167:
[----:B------:R-:W-:Y:S05]  /*52f0*/  BSYNC.RECONVERGENT B2 ;  /* 0x0000000000027941 */ /* 0x000fea0003800200 */
.L_x_7166:
        /* <DEDUP_REMOVED lines=77> */
.L_x_7164:
[----:B------:R-:W-:Y:S05]  /*57d0*/  BSYNC.RECONVERGENT B1 ;  /* 0x0000000000017941 */ /* 0x000fea0003800200 */
.L_x_7163:
        /* <DEDUP_REMOVED lines=204> */
.L_x_7170:
        /* <DEDUP_REMOVED lines=53> */
.L_x_7172:
[----:B------:R-:W-:Y:S05]  /*67f0*/  BSYNC.RECONVERGENT B2 ;  /* 0x0000000000027941 */ /* 0x000fea0003800200 */
.L_x_7171:
        /* <DEDUP_REMOVED lines=77> */
.L_x_7169:
[----:B------:R-:W-:Y:S05]  /*6cd0*/  BSYNC.RECONVERGENT B1 ;  /* 0x0000000000017941 */ /* 0x000fea0003800200 */
.L_x_7168:
        /* <DEDUP_REMOVED lines=204> */
.L_x_7175:
        /* <DEDUP_REMOVED lines=52> */
[----:B-1-3--:R-:W-:Y:S05]  /*7ce0*/  CALL.REL.NOINC `($__internal_17_$__cuda_sm20_div_rn_f64_full) ;  /* 0x000000d8003c7944 */ /* 0x00afea0003c00000 */
.L_x_7177:
[----:B------:R-:W-:Y:S05]  /*7cf0*/  BSYNC.RECONVERGENT B2 ;  /* 0x0000000000027941 */ /* 0x000fea0003800200 */
.L_x_7176:
        /* <DEDUP_REMOVED lines=77> */
.L_x_7174:
[----:B------:R-:W-:Y:S05]  /*81d0*/  BSYNC.RECONVERGENT B1 ;  /* 0x0000000000017941 */ /* 0x000fea0003800200 */
.L_x_7173:
        /* <DEDUP_REMOVED lines=205> */
.L_x_7180:
        /* <DEDUP_REMOVED lines=53> */
.L_x_7182:
[----:B------:R-:W-:Y:S05]  /*9200*/  BSYNC.RECONVERGENT B2 ;  /* 0x0000000000027941 */ /* 0x000fea0003800200 */
.L_x_7181:
        /* <DEDUP_REMOVED lines=77> */
.L_x_7179:
[----:B------:R-:W-:Y:S05]  /*96e0*/  BSYNC.RECONVERGENT B1 ;  /* 0x0000000000017941 */ /* 0x000fea0003800200 */
.L_x_7178:
        /* <DEDUP_REMOVED lines=203> */
.L_x_7185:
        /* <DEDUP_REMOVED lines=53> */
.L_x_7187:
[----:B------:R-:W-:Y:S05]  /*a6f0*/  BSYNC.RECONVERGENT B2 ;  /* 0x0000000000027941 */ /* 0x000fea0003800200 */
.L_x_7186:
        /* <DEDUP_REMOVED lines=77> */
.L_x_7184:
[----:B------:R-:W-:Y:S05]  /*abd0*/  BSYNC.RECONVERGENT B1 ;  /* 0x0000000000017941 */ /* 0x000fea0003800200 */
.L_x_7183:
        /* <DEDUP_REMOVED lines=16> */
.L_x_7190:
[----:B------:R-:W-:-:S13]  /*ace0*/  ISETP.GE.U32.AND P0, PT, R9, R2, PT ;  /* 0x000000020900720c */ /* 0x000fda0003f06070 */
[----:B------:R-:W-:Y:S05]  /*acf0*/  @P0 BRA `(.L_x_7192) ;  /* 0x0000000000300947 */ /* 0x000fea0003800000 */
[----:B0-----:R-:W0:Y:S01]  /*ad00*/  LDC.64 R4, c[0x0][0x388] ;  /* 0x0000e200ff047b82 */ /* 0x001e220000000a00 */
[----:B------:R-:W-:Y:S01]  /*ad10*/  IMAD.IADD R3, R0, 0x1, R9 ;  /* 0x0000000100037824 */ /* 0x000fe200078e0209 */
[----:B------:R-:W-:-:S03]  /*ad20*/  IADD3 R9, PT, PT, R9, 0x80, RZ ;  /* 0x0000008009097810 */ /* 0x000fc60007ffe0ff */
[----:B0-----:R-:W-:-:S05]  /*ad30*/  IMAD.WIDE.U32 R4, R3, 0x8, R4 ;  /* 0x0000000803047825 */ /* 0x001fca00078e0004 */
[----:B---3-5:R0:W-:Y:S02]  /*ad40*/  STG.E.64 desc[UR4][R4.64], R14 ;  /* 0x0000000e04007986 */ /* 0x0281e4000c101b04 */
.L_x_7191:
[----:B------:R-:W-:-:S13]  /*ad50*/  ISETP.GE.U32.AND P0, PT, R9, R2, PT ;  /* 0x000000020900720c */ /* 0x000fda0003f06070 */
[----:B------:R-:W-:Y:S05]  /*ad60*/  @P0 BRA `(.L_x_7193) ;  /* 0x0000000000300947 */ /* 0x000fea0003800000 */
[----:B0-----:R-:W0:Y:S01]  /*ad70*/  LDC.64 R4, c[0x0][0x388] ;  /* 0x0000e200ff047b82 */ /* 0x001e220000000a00 */
[----:B------:R-:W-:Y:S02]  /*ad80*/  IMAD.IADD R3, R0, 0x1, R9 ;  /* 0x0000000100037824 */ /* 0x000fe400078e0209 */
[----:B------:R-:W-:Y:S02]  /*ad90*/  VIADD R9, R9, 0x80 ;  /* 0x0000008009097836 */ /* 0x000fe40000000000 */
[----:B0-----:R-:W-:-:S05]  /*ada0*/  IMAD.WIDE.U32 R4, R3, 0x8, R4 ;  /* 0x0000000803047825 */ /* 0x001fca00078e0004 */
[----:B------:R0:W-:Y:S02]  /*adb0*/  STG.E.64 desc[UR4][R4.64], R16 ;  /* 0x0000001004007986 */ /* 0x0001e4000c101b04 */
.L_x_7192:
[----:B------:R-:W-:-:S13]  /*adc0*/  ISETP.GE.U32.AND P0, PT, R9, R2, PT ;  /* 0x000000020900720c */ /* 0x000fda0003f06070 */
[----:B------:R-:W-:Y:S05]  /*add0*/  @P0 BRA `(.L_x_7194) ;  /* 0x0000000000340947 */ /* 0x000fea0003800000 */
[----:B0-----:R-:W0:Y:S01]  /*ade0*/  LDC.64 R4, c[0x0][0x388] ;  /* 0x0000e200ff047b82 */ /* 0x001e220000000a00 */
[----:B------:R-:W-:Y:S02]  /*adf0*/  IMAD.IADD R3, R0, 0x1, R9 ;  /* 0x0000000100037824 */ /* 0x000fe400078e0209 */
[----:B------:R-:W-:Y:S02]  /*ae00*/  VIADD R9, R9, 0x80 ;  /* 0x0000008009097836 */ /* 0x000fe40000000000 */
[----:B0-----:R-:W-:-:S05]  /*ae10*/  IMAD.WIDE.U32 R4, R3, 0x8, R4 ;  /* 0x0000000803047825 */ /* 0x001fca00078e0004 */
[----:B--2--5:R0:W-:Y:S02]  /*ae20*/  STG.E.64 desc[UR4][R4.64], R18 ;  /* 0x0000001204007986 */ /* 0x0241e4000c101b04 */
.L_x_7193:
        /* <DEDUP_REMOVED lines=8> */
.L_x_7194:
[----:B------:R-:W-:Y:S05]  /*aeb0*/  BSYNC.RELIABLE B1 ;  /* 0x0000000000017941 */ /* 0x000fea0003800100 */
.L_x_7189:
[----:B------:R-:W-:-:S13]  /*aec0*/  ISETP.GE.U32.AND P0, PT, R9, R2, PT ;  /* 0x000000020900720c */ /* 0x000fda0003f06070 */
[----:B0-----:R-:W0:Y:S01]  /*aed0*/  @!P0 LDC.64 R4, c[0x0][0x388] ;  /* 0x0000e200ff048b82 */ /* 0x001e220000000a00 */
[----:B------:R-:W-:Y:S02]  /*aee0*/  @!P0 IMAD.IADD R3, R0, 0x1, R9 ;  /* 0x0000000100038824 */ /* 0x000fe400078e0209 */
[----:B------:R-:W-:Y:S02]  /*aef0*/  @!P0 VIADD R9, R9, 0x80 ;  /* 0x0000008009098836 */ /* 0x000fe40000000000 */
[----:B0-----:R-:W-:-:S05]  /*af00*/  @!P0 IMAD.WIDE.U32 R4, R3, 0x8, R4 ;  /* 0x0000000803048825 */ /* 0x001fca00078e0004 */
[----:B--2--5:R0:W-:Y:S02]  /*af10*/  @!P0 STG.E.64 desc[UR4][R4.64], R22 ;  /* 0x0000001604008986 */ /* 0x0241e4000c101b04 */
.L_x_7195:
[----:B------:R-:W-:Y:S05]  /*af20*/  BSYNC.RECONVERGENT B0 ;  /* 0x0000000000007941 */ /* 0x000fea0003800200 */
.L_x_7188:
        /* <DEDUP_REMOVED lines=8> */
.L_x_7146:
[----:B------:R-:W0:Y:S01]  /*afb0*/  S2R R2, SR_TID.X ;  /* 0x0000000000027919 */ /* 0x000e220000002100 */
[----:B------:R-:W1:Y:S02]  /*afc0*/  LDC.64 R4, c[0x0][0x390] ;  /* 0x0000e400ff047b82 */ /* 0x000e640000000a00 */
[----:B-1----:R-:W-:-:S04]  /*afd0*/  IMAD.WIDE.U32 R4, R0, 0x8, R4 ;  /* 0x0000000800047825 */ /* 0x002fc800078e0004 */
[----:B0-----:R-:W-:-:S05]  /*afe0*/  IMAD.WIDE.U32 R4, R2, 0x20, R4 ;  /* 0x0000002002047825 */ /* 0x001fca00078e0004 */
[----:B------:R-:W2:Y:S04]  /*aff0*/  LDG.E.ENL2.256 R24, R20, desc[UR4][R4.64] ;  /* 0xfe0000040414797e */ /* 0x000ea80008121918 */
[----:B------:R0:W5:Y:S01]  /*b000*/  LDG.E.ENL2.256 R16, R12, desc[UR4][R4.64+0x1000] ;  /* 0xfe008004040c797e */ /* 0x0001620008121910 */
[----:B------:R-:W-:Y:S01]  /*b010*/  BSSY.RECONVERGENT B1, `(.L_x_7196) ;  /* 0x0000147000017945 */ /* 0x000fe20003800200 */
[C---:B--2---:R-:W-:Y:S02]  /*b020*/  FSETP.GEU.FTZ.AND P0, PT, R21.reuse, 1.7916666269302368164, PT ;  /* 0x3fe555551500780b */ /* 0x044fe40003f1e000 */
        /* <DEDUP_REMOVED lines=53> */
[----:B-----5:R-:W-:Y:S05]  /*b380*/  CALL.REL.NOINC `($__internal_17_$__cuda_sm20_div_rn_f64_full) ;  /* 0x000000a000947944 */ /* 0x020fea0003c00000 */
.L_x_7199:
[----:B------:R-:W-:Y:S05]  /*b390*/  BSYNC.RECONVERGENT B2 ;  /* 0x0000000000027941 */ /* 0x000fea0003800200 */
.L_x_7198:
        /* <DEDUP_REMOVED lines=78> */
.L_x_7197:
        /* <DEDUP_REMOVED lines=186> */
.L_x_7201:
[----:B------:R-:W-:Y:S01]  /*c420*/  MOV R6, 0x0 ;  /* 0x0000000000067802 */ /* 0x000fe20000000f00 */
[----:B------:R-:W-:Y:S01]  /*c430*/  IMAD.MOV.U32 R7, RZ, RZ, 0x7ff00000 ;  /* 0x7ff00000ff077424 */ /* 0x000fe200078e00ff */
[----:B------:R-:W-:-:S05]  /*c440*/  LOP3.LUT P0, RZ, R5, 0x7fffffff, RZ, 0xc0, !PT ;  /* 0x7fffffff05ff7812 */ /* 0x000fca000780c0ff */
[----:B------:R-:W0:Y:S02]  /*c450*/  DFMA R4, R4, R6, +INF ;  /* 0x7ff000000404742b */ /* 0x000e240000000006 */
[----:B0-----:R-:W-:Y:S02]  /*c460*/  FSEL R20, R4, RZ, P0 ;  /* 0x000000ff04147208 */ /* 0x001fe40000000000 */
[----:B------:R-:W-:-:S07]  /*c470*/  FSEL R21, R5, -QNAN , P0 ;  /* 0xfff0000005157808 */ /* 0x000fce0000000000 */
.L_x_7200:
[----:B------:R-:W-:Y:S05]  /*c480*/  BSYNC.RECONVERGENT B1 ;  /* 0x0000000000017941 */ /* 0x000fea0003800200 */
.L_x_7196:
        /* <DEDUP_REMOVED lines=202> */
.L_x_7203:
        /* <DEDUP_REMOVED lines=51> */
.L_x_7206:
[----:B------:R-:W-:Y:S05]  /*d460*/  BSYNC.RECONVERGENT B2 ;  /* 0x0000000000027941 */ /* 0x000fea0003800200 */
.L_x_7205:
        /* <DEDUP_REMOVED lines=77> */
.L_x_7204:
[----:B------:R-:W-:Y:S05]  /*d940*/  BSYNC.RECONVERGENT B1 ;  /* 0x0000000000017941 */ /* 0x000fea0003800200 */
.L_x_7202:
[C---:B------:R-:W-:Y:S01]  /*d950*/  FSETP.GEU.FTZ.AND P1, PT, R25.reuse, 1.7916666269302368164, PT ;  /* 0x3fe555551900780b */ /* 0x040fe20003f3e000 */
        /* <DEDUP_REMOVED lines=200> */
.L_x_7208:
        /* <DEDUP_REMOVED lines=50> */
[----:B-1---5:R-:W-:Y:S05]  /*e900*/  CALL.REL.NOINC `($__internal_17_$__cuda_sm20_div_rn_f64_full) ;  /* 0x0000006c00347944 */ /* 0x022fea0003c00000 */
.L_x_7211:
[----:B------:R-:W-:Y:S05]  /*e910*/  BSYNC.RECONVERGENT B2 ;  /* 0x0000000000027941 */ /* 0x000fea0003800200 */
.L_x_7210:
        /* <DEDUP_REMOVED lines=77> */
.L_x_7209:
[----:B------:R-:W-:Y:S05]  /*edf0*/  BSYNC.RECONVERGENT B1 ;  /* 0x0000000000017941 */ /* 0x000fea0003800200 */
.L_x_7207:
        /* <DEDUP_REMOVED lines=200> */
.L_x_7213:
        /* <DEDUP_REMOVED lines=50> */
[----:B-12--5:R-:W-:Y:S05]  /*fda0*/  CALL.REL.NOINC `($__internal_17_$__cuda_sm20_div_rn_f64_full) ;  /* 0x00000058000c7944 */ /* 0x026fea0003c00000 */
.L_x_7216:
[----:B------:R-:W-:Y:S05]  /*fdb0*/  BSYNC.RECONVERGENT B2 ;  /* 0x0000000000027941 */ /* 0x000fea0003800200 */
.L_x_7215:
        /* <DEDUP_REMOVED lines=77> */
.L_x_7214:
[----:B------:R-:W-:Y:S05]  /*10290*/  BSYNC.RECONVERGENT B1 ;  /* 0x0000000000017941 */ /* 0x000fea0003800200 */
.L_x_7212:
[C---:B-----5:R-:W-:Y:S01]  /*102a0*/  FSETP.GEU.FTZ.AND P1, PT, R13.reuse, 1.7916666269302368164, PT ;  /* 0x3fe555550d00780b */ /* 0x060fe20003f3e000 */
        /* <DEDUP_REMOVED lines=200> */
.L_x_7218:
        /* <DEDUP_REMOVED lines=50> */
[----:B-123--:R-:W-:Y:S05]  /*11250*/  CALL.REL.NOINC `($__internal_17_$__cuda_sm20_div_rn_f64_full) ;  /* 0x0000004000e07944 */ /* 0x00efea0003c00000 */
.L_x_7221:
[----:B------:R-:W-:Y:S05]  /*11260*/  BSYNC.RECONVERGENT B2 ;  /* 0x0000000000027941 */ /* 0x000fea0003800200 */
.L_x_7220:
        /* <DEDUP_REMOVED lines=77> */
.L_x_7219:
[----:B------:R-:W-:Y:S05]  /*11740*/  BSYNC.RECONVERGENT B1 ;  /* 0x0000000000017941 */ /* 0x000fea0003800200 */
.L_x_7217:
        /* <DEDUP_REMOVED lines=202> */
.L_x_7223:
        /* <DEDUP_REMOVED lines=50> */
[----:B-1234-:R-:W-:Y:S05]  /*12710*/  CALL.REL.NOINC `($__internal_17_$__cuda_sm20_div_rn_f64_full) ;  /* 0x0000002c00b07944 */ /* 0x01efea0003c00000 */
.L_x_7226:
[----:B------:R-:W-:Y:S05]  /*12720*/  BSYNC.RECONVERGENT B2 ;  /* 0x0000000000027941 */ /* 0x000fea0003800200 */
.L_x_7225:
        /* <DEDUP_REMOVED lines=77> */
.L_x_7224:
[----:B------:R-:W-:Y:S05]  /*12c00*/  BSYNC.RECONVERGENT B1 ;  /* 0x0000000000017941 */ /* 0x000fea0003800200 */
.L_x_7222:
        /* <DEDUP_REMOVED lines=202> */
.L_x_7228:
        /* <DEDUP_REMOVED lines=51> */
.L_x_7231:
[----:B------:R-:W-:Y:S05]  /*13be0*/  BSYNC.RECONVERGENT B2 ;  /* 0x0000000000027941 */ /* 0x000fea0003800200 */
.L_x_7230:
        /* <DEDUP_REMOVED lines=77> */
.L_x_7229:
[----:B------:R-:W-:Y:S05]  /*140c0*/  BSYNC.RECONVERGENT B1 ;  /* 0x0000000000017941 */ /* 0x000fea0003800200 */
.L_x_7227:
        /* <DEDUP_REMOVED lines=201> */
.L_x_7233:
        /* <DEDUP_REMOVED lines=51> */
.L_x_7236:
[----:B------:R-:W-:Y:S05]  /*15090*/  BSYNC.RECONVERGENT B2 ;  /* 0x0000000000027941 */ /* 0x000fea0003800200 */
.L_x_7235:
        /* <DEDUP_REMOVED lines=77> */
.L_x_7234:
[----:B------:R-:W-:Y:S05]  /*15570*/  BSYNC.RECONVERGENT B1 ;  /* 0x0000000000017941 */ /* 0x000fea0003800200 */
.L_x_7232:
[----:B------:R-:W5:Y:S02]  /*15580*/  LDC.64 R4, c[0x0][0x388] ;  /* 0x0000e200ff047b82 */ /* 0x000f640000000a00 */
[----:B-----5:R-:W-:-:S04]  /*15590*/  IMAD.WIDE.U32 R4, R0, 0x8, R4 ;  /* 0x0000000800047825 */ /* 0x020fc800078e0004 */
[----:B------:R-:W-:-:S05]  /*155a0*/  IMAD.WIDE.U32 R4, R2, 0x20, R4 ;  /* 0x0000002002047825 */ /* 0x000fca00078e0004 */
[----:B-123--:R-:W-:Y:S04]  /*155b0*/  STG.E.ENL2.256 desc[UR4][R4.64], R20, R24 ;  /* 0xf80000140418797f */ /* 0x00efe8000f121804 */
[----:B0---4-:R-:W-:Y:S01]  /*155c0*/  STG.E.ENL2.256 desc[UR4][R4.64+0x1000], R12, R16 ;  /* 0xf800800c0410797f */ /* 0x011fe2000f121804 */
[----:B------:R-:W-:Y:S05]  /*155d0*/  EXIT ;  /* 0x000000000000794d */ /* 0x000fea0003800000 */
        .weak           $__internal_17_$__cuda_sm20_div_rn_f64_full
        .type           $__internal_17_$__cuda_sm20_div_rn_f64_full,@function
        .size           $__internal_17_$__cuda_sm20_div_rn_f64_full,(.L_x_12160 - $__internal_17_$__cuda_sm20_div_rn_f64_full)
$__internal_17_$__cuda_sm20_div_rn_f64_full:
        /* <DEDUP_REMOVED lines=108> */
.L_x_7238:
        /* <DEDUP_REMOVED lines=17> */
.L_x_7241:
[----:B------:R-:W-:Y:S02]  /*15db0*/  LOP3.LUT R3, R11, 0x80000, RZ, 0xfc, !PT ;  /* 0x000800000b037812 */ /* 0x000fe400078efcff */
[----:B------:R-:W-:-:S03]  /*15dc0*/  MOV R38, R10 ;  /* 0x0000000a00267202 */ /* 0x000fc60000000f00 */
[----:B------:R-:W-:Y:S01]  /*15dd0*/  IMAD.MOV.U32 R39, RZ, RZ, R3 ;  /* 0x000000ffff277224 */ /* 0x000fe200078e0003 */
[----:B------:R-:W-:Y:S06]  /*15de0*/  BRA `(.L_x_7239) ;  /* 0x00000000000c7947 */ /* 0x000fec0003800000 */
.L_x_7240:
[----:B------:R-:W-:Y:S01]  /*15df0*/  LOP3.LUT R3, R33, 0x80000, RZ, 0xfc, !PT ;  /* 0x0008000021037812 */ /* 0x000fe200078efcff */
[----:B------:R-:W-:-:S04]  /*15e00*/  IMAD.MOV.U32 R38, RZ, RZ, R32 ;  /* 0x000000ffff267224 */ /* 0x000fc800078e0020 */
[----:B------:R-:W-:-:S07]  /*15e10*/  IMAD.MOV.U32 R39, RZ, RZ, R3 ;  /* 0x000000ffff277224 */ /* 0x000fce00078e0003 */
.L_x_7239:
[----:B------:R-:W-:Y:S05]  /*15e20*/  BSYNC.RECONVERGENT B0 ;  /* 0x0000000000007941 */ /* 0x000fea0003800200 */
.L_x_7237:
[----:B------:R-:W-:Y:S01]  /*15e30*/  IMAD.MOV.U32 R5, RZ, RZ, 0x0 ;  /* 0x00000000ff057424 */ /* 0x000fe200078e00ff */
[----:B------:R-:W-:Y:S01]  /*15e40*/  MOV R6, R38 ;  /* 0x0000002600067202 */ /* 0x000fe20000000f00 */
[----:B------:R-:W-:Y:S02]  /*15e50*/  IMAD.MOV.U32 R7, RZ, RZ, R39 ;  /* 0x000000ffff077224 */ /* 0x000fe400078e0027 */
[----:B------:R-:W-:Y:S05]  /*15e60*/  RET.REL.NODEC R4 `(_ZN2at6native29vectorized_elementwise_kernelILi4EZZZNS0_17log1p_kernel_cudaERNS_18TensorIteratorBaseEENKUlvE_clEvENKUlvE_clEvEUldE_St5arrayIPcLm2EEEEviT0_T1_) ;  /* 0xfffffea004647950 */ /* 0x000fea0003c3ffff */
.L_x_7242:
        /* <DEDUP_REMOVED lines=9> */
.L_x_12160:


//--------------------- .text._ZN2at6native29vectorized_elementwise_kernelILi8EZZZNS0_17log1p_kernel_cudaERNS_18TensorIteratorBaseEENKUlvE_clEvENKUlvE_clEvEUldE_St5arrayIPcLm2EEEEviT0_T1_ --------------------------
	.section	.text._ZN2at6native29vectorized_elementwise_kernelILi8EZZZNS0_17log1p_kernel_cudaERNS_18TensorIteratorBaseEENKUlvE_clEvENKUlvE_clEvEUldE_St5arrayIPcLm2EEEEviT0_T1_,"ax",@progbits
	.align	128
        .global         _ZN2at6native29vectorized_elementwise_kernelILi8EZZZNS0_17log1p_kernel_cudaERNS_18TensorIteratorBaseEENKUlvE_clEvENKUlvE_clEvEUldE_St5arrayIPcLm2EEEEviT0_T1_
        .type           _ZN2at6native29vectorized_elementwise_kernelILi8EZZZNS0_17log1p_kernel_cudaERNS_18TensorIteratorBaseEENKUlvE_clEvENKUlvE_clEvEUldE_St5arrayIPcLm2EEEEviT0_T1_,@function
        .size           _ZN2at6native29vectorized_elementwise_kernelILi8EZZZNS0_17log1p_kernel_cudaERNS_18TensorIteratorBaseEENKUlvE_clEvENKUlvE_clEvEUldE_St5arrayIPcLm2EEEEviT0_T1_,(.L_x_12230 - _ZN2at6native29vectorized_elementwise_kernelILi8EZZZNS0_17log1p_kernel_cudaERNS_18TensorIteratorBaseEENKUlvE_clEvENKUlvE_clEvEUldE_St5arrayIPcLm2EEEEviT0_T1_)
        .other          _ZN2at6native29vectorized_elementwise_kernelILi8EZZZNS0_17log1p_kernel_cudaERNS_18TensorIteratorBaseEENKUlvE_clEvENKUlvE_clEvEUldE_St5arrayIPcLm2EEEEviT0_T1_,@"STO_CUDA_ENTRY STV_DEFAULT"
_ZN2at6native29vectorized_elementwise_kernelILi8EZZZNS0_17log1p_kernel_cudaERNS_18TensorIteratorBaseEENKUlvE_clEvENKUlvE_clEvEUldE_St5arrayIPcLm2EEEEviT0_T1_:
.text._ZN2at6native29vectorized_elementwise_kernelILi8EZZZNS0_17log1p_kernel_cudaERNS_18TensorIteratorBaseEENKUlvE_clEvENKUlvE_clEvEUldE_St5arrayIPcLm2EEEEviT0_T1_:
[----:B------:R-:W-:Y:S01]  /*0000*/  LDC R1, c[0x0][0x37c] ;  /* 0x0000df00ff017b82 */ /* 0x000fe20000000800 */
[----:B------:R-:W-:Y:S05]  /*0010*/  EXIT ;  /* 0x000000000000794d */ /* 0x000fea0003800000 */
.L_x_7243:
        /* <DEDUP_REMOVED lines=14> */
.L_x_12230:


//--------------------- .text._ZN2at6native18elementwise_kernelILi128ELi4EZNS0_15gpu_kernel_implIZZZNS0_17log10_kernel_cudaERNS_18TensorIteratorBaseEENKUlvE0_clEvENKUlvE2_clEvEUlN3c108BFloat16EE_EEvS4_RKT_EUliE_EEviT1_ --------------------------
	.section	.text._ZN2at6native18elementwise_kernelILi128ELi4EZNS0_15gpu_kernel_implIZZZNS0_17log10_kernel_cudaERNS_18TensorIteratorBaseEENKUlvE0_clEvENKUlvE2_clEvEUlN3c108BFloat16EE_EEvS4_RKT_EUliE_EEviT1_,"ax",@progbits
	.align	128
        .global         _ZN2at6native18elementwise_kernelILi128ELi4EZNS0_15gpu_kernel_implIZZZNS0_17log10_kernel_cudaERNS_18TensorIteratorBaseEENKUlvE0_clEvENKUlvE2_clEvEUlN3c108BFloat16EE_EEvS4_RKT_EUliE_EEviT1_
        .type           _ZN2at6native18elementwise_kernelILi128ELi4EZNS0_15gpu_kernel_implIZZZNS0_17log10_kernel_cudaERNS_18TensorIteratorBaseEENKUlvE0_clEvENKUlvE2_clEvEUlN3c108BFloat16EE_EEvS4_RKT_EUliE_EEviT1_,@function
        .size           _ZN2at6native18elementwise_kernelILi128ELi4EZNS0_15gpu_kernel_implIZZZNS0_17log10_kernel_cudaERNS_18TensorIteratorBaseEENKUlvE0_clEvENKUlvE2_clEvEUlN3c108BFloat16EE_EEvS4_RKT_EUliE_EEviT1_,(.L_x_12231 - _ZN2at6native18elementwise_kernelILi128ELi4EZNS0_15gpu_kernel_implIZZZNS0_17log10_kernel_cudaERNS_18TensorIteratorBaseEENKUlvE0_clEvENKUlvE2_clEvEUlN3c108BFloat16EE_EEvS4_RKT_EUliE_EEviT1_)
        .other          _ZN2at6native18elementwise_kernelILi128ELi4EZNS0_15gpu_kernel_implIZZZNS0_17log10_kernel_cudaERNS_18TensorIteratorBaseEENKUlvE0_clEvENKUlvE2_clEvEUlN3c108BFloat16EE_EEvS4_RKT_EUliE_EEviT1_,@"STO_CUDA_ENTRY STV_DEFAULT"
_ZN2at6native18elementwise_kernelILi128ELi4EZNS0_15gpu_kernel_implIZZZNS0_17log10_kernel_cudaERNS_18TensorIteratorBaseEENKUlvE0_clEvENKUlvE2_clEvEUlN3c108BFloat16EE_EEvS4_RKT_EUliE_EEviT1_:
.text._ZN2at6native18elementwise_kernelILi128ELi4EZNS0_15gpu_kernel_implIZZZNS0_17log10_kernel_cudaERNS_18TensorIteratorBaseEENKUlvE0_clEvENKUlvE2_clEvEUlN3c108BFloat16EE_EEvS4_RKT_EUliE_EEviT1_:
        /* <DEDUP_REMOVED lines=319> */
.L_x_7246:
        /* <DEDUP_REMOVED lines=18> */
.L_x_7250:
[----:B------:R-:W2:Y:S02]  /*1510*/  LDG.E.U8 R2, desc[UR36][R2.64] ;  /* 0x0000002402027981 */ /* 0x000ea4000c1e1100 */
[----:B--2---:R-:W-:-:S04]  /*1520*/  I2FP.F32.U32 R0, R2 ;  /* 0x0000000200007245 */ /* 0x004fc80000201000 */
[----:B------:R-:W-:Y:S01]  /*1530*/  F2FP.BF16.F32.PACK_AB R0, RZ, R0 ;  /* 0x00000000ff00723e */ /* 0x000fe200000010ff */
[----:B------:R-:W-:Y:S06]  /*1540*/  BRA `(.L_x_7252) ;  /* 0x0000000c00a47947 */ /* 0x000fec0003800000 */
.L_x_7249:
        /* <DEDUP_REMOVED lines=10> */
.L_x_7254:
[----:B------:R-:W2:Y:S02]  /*15f0*/  LDG.E R2, desc[UR36][R2.64] ;  /* 0x0000002402027981 */ /* 0x000ea4000c1e1900 */
[----:B--2---:R-:W-:-:S04]  /*1600*/  I2FP.F32.S32 R0, R2 ;  /* 0x0000000200007245 */ /* 0x004fc80000201400 */
[----:B------:R-:W-:Y:S01]  /*1610*/  F2FP.BF16.F32.PACK_AB R0, RZ, R0 ;  /* 0x00000000ff00723e */ /* 0x000fe200000010ff */
[----:B------:R-:W-:Y:S06]  /*1620*/  BRA `(.L_x_7252) ;  /* 0x0000000c006c7947 */ /* 0x000fec0003800000 */
.L_x_7253:
[----:B------:R-:W2:Y:S02]  /*1630*/  LDG.E.U16 R2, desc[UR36][R2.64] ;  /* 0x0000002402027981 */ /* 0x000ea4000c1e1500 */
[----:B--2---:R-:W0:Y:S02]  /*1640*/  I2F.S16 R0, R2 ;  /* 0x0000000200007306 */ /* 0x004e240000101400 */
[----:B0-----:R-:W-:Y:S01]  /*1650*/  F2FP.BF16.F32.PACK_AB R0, RZ, R0 ;  /* 0x00000000ff00723e */ /* 0x001fe200000010ff */
[----:B------:R-:W-:Y:S06]  /*1660*/  BRA `(.L_x_7252) ;  /* 0x0000000c005c7947 */ /* 0x000fec0003800000 */
.L_x_7248:
        /* <DEDUP_REMOVED lines=9> */
.L_x_7256:
[----:B------:R-:W2:Y:S02]  /*1700*/  LDG.E.U16 R0, desc[UR36][R2.64] ;  /* 0x0000002402007981 */ /* 0x000ea4000c1e1500 */
[----:B--2---:R-:W-:-:S05]  /*1710*/  HADD2.F32 R0, -RZ, R0.H0_H0 ;  /* 0x20000000ff007230 */ /* 0x004fca0000004100 */
[----:B------:R-:W-:Y:S01]  /*1720*/  F2FP.BF16.F32.PACK_AB R0, RZ, R0 ;  /* 0x00000000ff00723e */ /* 0x000fe200000010ff */
[----:B------:R-:W-:Y:S06]  /*1730*/  BRA `(.L_x_7252) ;  /* 0x0000000c00287947 */ /* 0x000fec0003800000 */
.L_x_7255:
        /* <DEDUP_REMOVED lines=9> */
.L_x_7258:
[----:B------:R-:W2:Y:S02]  /*17d0*/  LDG.E.U16 R2, desc[UR36][R2.64] ;  /* 0x0000002402027981 */ /* 0x000ea4000c1e1500 */
[----:B--2---:R-:W-:-:S05]  /*17e0*/  HADD2.F32 R0, -RZ, R2.H0_H0 ;  /* 0x20000002ff007230 */ /* 0x004fca0000004100 */
[----:B------:R-:W-:Y:S01]  /*17f0*/  F2FP.BF16.F32.PACK_AB R0, RZ, R0 ;  /* 0x00000000ff00723e */ /* 0x000fe200000010ff */
[----:B------:R-:W-:Y:S06]  /*1800*/  BRA `(.L_x_7252) ;  /* 0x0000000800f47947 */ /* 0x000fec0003800000 */
.L_x_7257:
        /* <DEDUP_REMOVED lines=12> */
.L_x_7247:
        /* <DEDUP_REMOVED lines=13> */
.L_x_7261:
        /* <DEDUP_REMOVED lines=12> */
.L_x_7260:
        /* <DEDUP_REMOVED lines=27> */
.L_x_7263:
        /* <DEDUP_REMOVED lines=13> */
.L_x_7262:
[----:B------:R0:W5:Y:S01]  /*1ce0*/  LDG.E.U16 R0, desc[UR36][R2.64] ;  /* 0x0000002402007981 */ /* 0x000162000c1e1500 */
[----:B------:R-:W-:Y:S05]  /*1cf0*/  BRA `(.L_x_7252) ;  /* 0x0000000400b87947 */ /* 0x000fea0003800000 */
.L_x_7259:
        /* <DEDUP_REMOVED lines=12> */
.L_x_7266:
        /* <DEDUP_REMOVED lines=21> */
.L_x_7270:
[----:B------:R-:W-:Y:S05]  /*1f10*/  BSYNC.RECONVERGENT B1 ;  /* 0x0000000000017941 */ /* 0x000fea0003800200 */
.L_x_7269:
[----:B------:R-:W-:Y:S01]  /*1f20*/  IMAD.SHL.U32 R0, R0, 0x100000, RZ ;  /* 0x0010000000007824 */ /* 0x000fe200078e00ff */
[----:B------:R-:W-:-:S04]  /*1f30*/  LEA R2, R2, 0x3b800000, 0x17 ;  /* 0x3b80000002027811 */ /* 0x000fc800078eb8ff */
[----:B------:R-:W-:-:S07]  /*1f40*/  LOP3.LUT R0, R2, R0, R7, 0xfe, !PT ;  /* 0x0000000002007212 */ /* 0x000fce00078efe07 */
.L_x_7268:
[----:B------:R-:W-:Y:S05]  /*1f50*/  BSYNC.RECONVERGENT B0 ;  /* 0x0000000000007941 */ /* 0x000fea0003800200 */
.L_x_7267:
[----:B------:R-:W-:Y:S01]  /*1f60*/  F2FP.BF16.F32.PACK_AB R0, RZ, R0 ;  /* 0x00000000ff00723e */ /* 0x000fe200000010ff */
[----:B------:R-:W-:Y:S06]  /*1f70*/  BRA `(.L_x_7252) ;  /* 0x0000000400187947 */ /* 0x000fec0003800000 */
.L_x_7265:
        /* <DEDUP_REMOVED lines=21> */
.L_x_7274:
[----:B------:R-:W-:Y:S05]  /*20d0*/  BSYNC.RECONVERGENT B1 ;  /* 0x0000000000017941 */ /* 0x000fea0003800200 */
.L_x_7273:
[----:B------:R-:W-:Y:S02]  /*20e0*/  SHF.L.U32 R0, R0, 0x15, RZ ;  /* 0x0000001500007819 */ /* 0x000fe400000006ff */
[----:B------:R-:W-:-:S04]  /*20f0*/  LEA R2, R2, 0x37800000, 0x17 ;  /* 0x3780000002027811 */ /* 0x000fc800078eb8ff */
[----:B------:R-:W-:-:S07]  /*2100*/  LOP3.LUT R0, R2, R0, R7, 0xfe, !PT ;  /* 0x0000000002007212 */ /* 0x000fce00078efe07 */
.L_x_7272:
[----:B------:R-:W-:Y:S05]  /*2110*/  BSYNC.RECONVERGENT B0 ;  /* 0x0000000000007941 */ /* 0x000fea0003800200 */
.L_x_7271:
[----:B------:R-:W-:Y:S01]  /*2120*/  F2FP.BF16.F32.PACK_AB R0, RZ, R0 ;  /* 0x00000000ff00723e */ /* 0x000fe200000010ff */
[----:B------:R-:W-:Y:S06]  /*2130*/  BRA `(.L_x_7252) ;  /* 0x0000000000a87947 */ /* 0x000fec0003800000 */
.L_x_7264:
[----:B------:R-:W-:-:S09]  /*2140*/  UISETP.NE.AND UP0, UPT, UR4, 0x1c, UPT ;  /* 0x0000001c0400788c */ /* 0x000fd2000bf05270 */
[----:B------:R-:W-:Y:S05]  /*2150*/  BRA.U !UP0, `(.L_x_7275) ;  /* 0x0000000108947547 */ /* 0x000fea000b800000 */
[----:B------:R-:W-:-:S09]  /*2160*/  UISETP.NE.AND UP0, UPT, UR4, 0x1d, UPT ;  /* 0x0000001d0400788c */ /* 0x000fd2000bf05270 */
[----:B------:R-:W-:Y:S05]  /*2170*/  BRA.U !UP0, `(.L_x_7276) ;  /* 0x00000001087c7547 */ /* 0x000fea000b800000 */
[----:B------:R-:W-:-:S09]  /*2180*/  UISETP.NE.AND UP0, UPT, UR4, 0x2c, UPT ;  /* 0x0000002c0400788c */ /* 0x000fd2000bf05270 */
[----:B------:R-:W-:Y:S05]  /*2190*/  BRA.U !UP0, `(.L_x_7277) ;  /* 0x0000000108487547 */ /* 0x000fea000b800000 */
.L_x_7251:
        /* <DEDUP_REMOVED lines=16> */
.L_x_7278:
[----:B------:R-:W-:Y:S01]  /*22a0*/  PRMT R0, RZ, 0x7610, R0 ;  /* 0x00007610ff007816 */ /* 0x000fe20000000000 */
[----:B------:R-:W-:Y:S06]  /*22b0*/  BRA `(.L_x_7252) ;  /* 0x0000000000487947 */ /* 0x000fec0003800000 */
.L_x_7277:
        /* <DEDUP_REMOVED lines=8> */
.L_x_7280:
[----:B------:R-:W-:Y:S05]  /*2340*/  BSYNC.RECONVERGENT B0 ;  /* 0x0000000000007941 */ /* 0x000fea0003800200 */
.L_x_7279:
[----:B------:R-:W-:Y:S01]  /*2350*/  F2FP.BF16.F32.PACK_AB R0, RZ, R0 ;  /* 0x00000000ff00723e */ /* 0x000fe200000010ff */
[----:B------:R-:W-:Y:S06]  /*2360*/  BRA `(.L_x_7252) ;  /* 0x00000000001c7947 */ /* 0x000fec0003800000 */
.L_x_7276:
[----:B------:R-:W2:Y:S02]  /*2370*/  LDG.E.64 R2, desc[UR36][R2.64] ;  /* 0x0000002402027981 */ /* 0x000ea4000c1e1b00 */
[----:B--2---:R-:W0:Y:S02]  /*2380*/  I2F.U64 R0, R2 ;  /* 0x0000000200007312 */ /* 0x004e240000301000 */
[----:B0-----:R-:W-:Y:S01]  /*2390*/  F2FP.BF16.F32.PACK_AB R0, RZ, R0 ;  /* 0x00000000ff00723e */ /* 0x001fe200000010ff */
[----:B------:R-:W-:Y:S06]  /*23a0*/  BRA `(.L_x_7252) ;  /* 0x00000000000c7947 */ /* 0x000fec0003800000 */
.L_x_7275:
[----:B------:R-:W2:Y:S02]  /*23b0*/  LDG.E R2, desc[UR36][R2.64] ;  /* 0x0000002402027981 */ /* 0x000ea4000c1e1900 */
[----:B--2---:R-:W-:-:S04]  /*23c0*/  I2FP.F32.U32 R0, R2 ;  /* 0x0000000200007245 */ /* 0x004fc80000201000 */
[----:B------:R-:W-:-:S07]  /*23d0*/  F2FP.BF16.F32.PACK_AB R0, RZ, R0 ;  /* 0x00000000ff00723e */ /* 0x000fce00000010ff */
.L_x_7252:
[----:B-----5:R-:W-:Y:S01]  /*23e0*/  IMAD.U32 R0, R0, 0x10000, RZ ;  /* 0x0001000000007824 */ /* 0x020fe200078e00ff */
[----:B------:R-:W0:Y:S01]  /*23f0*/  LDCU.64 UR6, c[0x0][0x580] ;  /* 0x0000b000ff0677ac */ /* 0x000e220008000a00 */
[----:B------:R-:W-:-:S04]  /*2400*/  UPRMT UR4, UR42, 0x9910, URZ ;  /* 0x000099102a047896 */ /* 0x000fc800080000ff */
[----:B------:R-:W1:Y:S01]  /*2410*/  MUFU.LG2 R0, R0 ;  /* 0x0000000000007308 */ /* 0x000e620000000c00 */
[----:B------:R-:W-:Y:S01]  /*2420*/  UISETP.GT.AND UP0, UPT, UR4, 0x9, UPT ;  /* 0x000000090400788c */ /* 0x000fe2000bf04270 */
[----:B0-----:R-:W-:Y:S01]  /*2430*/  IADD3 R2, P0, PT, R16, UR6, RZ ;  /* 0x0000000610027c10 */ /* 0x001fe2000ff1e0ff */
[----:B-1----:R-:W-:-:S04]  /*2440*/  FMUL.FTZ R4, R0, 0.30103000998497009277 ;  /* 0x3e9a209b00047820 */ /* 0x002fc80000410000 */
[----:B------:R-:W-:Y:S01]  /*2450*/  IMAD.X R3, RZ, RZ, UR7, P0 ;  /* 0x00000007ff037e24 */ /* 0x000fe200080e06ff */
[----:B------:R0:W1:Y:S02]  /*2460*/  F2F.BF16.F32 R5, R4 ;  /* 0x0000000400057304 */ /* 0x0000640000202000 */
        /* <DEDUP_REMOVED lines=9> */
[----:B-1----:R-:W-:-:S04]  /*2500*/  IMAD.U32 R0, R5, 0x10000, RZ ;  /* 0x0001000005007824 */ /* 0x002fc800078e00ff */
[----:B------:R-:W1:Y:S02]  /*2510*/  F2I.FTZ.TRUNC.NTZ R5, R0 ;  /* 0x0000000000057305 */ /* 0x000e64000021f100 */
[----:B-1----:R4:W-:Y:S01]  /*2520*/  STG.E.U8 desc[UR36][R2.64], R5 ;  /* 0x0000000502007986 */ /* 0x0029e2000c101124 */
[----:B------:R-:W-:Y:S05]  /*2530*/  BRA `(.L_x_7286) ;  /* 0x0000000c00807947 */ /* 0x000fea0003800000 */
.L_x_7284:
[----:B-1----:R-:W-:-:S06]  /*2540*/  SHF.L.U32 R5, R5, 0x10, RZ ;  /* 0x0000001005057819 */ /* 0x002fcc00000006ff */
[----:B0-----:R-:W0:Y:S02]  /*2550*/  F2I.S64.TRUNC R4, R5 ;  /* 0x0000000500047311 */ /* 0x001e24000020d900 */
[----:B0-----:R3:W-:Y:S01]  /*2560*/  STG.E.U8 desc[UR36][R2.64], R4 ;  /* 0x0000000402007986 */ /* 0x0017e2000c101124 */
[----:B------:R-:W-:Y:S05]  /*2570*/  BRA `(.L_x_7286) ;  /* 0x0000000c00707947 */ /* 0x000fea0003800000 */
.L_x_7283:
[----:B------:R-:W-:-:S09]  /*2580*/  UISETP.NE.AND UP0, UPT, UR4, 0x2, UPT ;  /* 0x000000020400788c */ /* 0x000fd2000bf05270 */
[----:B------:R-:W-:Y:S05]  /*2590*/  BRA.U !UP0, `(.L_x_7287) ;  /* 0x0000000108307547 */ /* 0x000fea000b800000 */
[----:B------:R-:W-:-:S09]  /*25a0*/  UISETP.NE.AND UP0, UPT, UR4, 0x3, UPT ;  /* 0x000000030400788c */ /* 0x000fd2000bf05270 */
[----:B------:R-:W-:Y:S05]  /*25b0*/  BRA.U !UP0, `(.L_x_7288) ;  /* 0x0000000108187547 */ /* 0x000fea000b800000 */
[----:B------:R-:W-:-:S09]  /*25c0*/  UISETP.NE.AND UP0, UPT, UR4, 0x4, UPT ;  /* 0x000000040400788c */ /* 0x000fd2000bf05270 */
[----:B------:R-:W-:Y:S05]  /*25d0*/  BRA.U UP0, `(.L_x_7285) ;  /* 0x0000000900b87547 */ /* 0x000fea000b800000 */
[----:B-1----:R-:W-:-:S06]  /*25e0*/  IMAD.U32 R5, R5, 0x10000, RZ ;  /* 0x0001000005057824 */ /* 0x002fcc00078e00ff */
[----:B0-----:R-:W0:Y:S02]  /*25f0*/  F2I.S64.TRUNC R4, R5 ;  /* 0x0000000500047311 */ /* 0x001e24000020d900 */
[----:B0-----:R0:W-:Y:S01]  /*2600*/  STG.E.64 desc[UR36][R2.64], R4 ;  /* 0x0000000402007986 */ /* 0x0011e2000c101b24 */
[----:B------:R-:W-:Y:S05]  /*2610*/  BRA `(.L_x_7286) ;  /* 0x0000000c00487947 */ /* 0x000fea0003800000 */
.L_x_7288:
[----:B-1----:R-:W-:-:S06]  /*2620*/  IMAD.U32 R5, R5, 0x10000, RZ ;  /* 0x0001000005057824 */ /* 0x002fcc00078e00ff */
[----:B------:R-:W1:Y:S02]  /*2630*/  F2I.FTZ.TRUNC.NTZ R5, R5 ;  /* 0x0000000500057305 */ /* 0x000e64000021f100 */
[----:B-1----:R1:W-:Y:S01]  /*2640*/  STG.E desc[UR36][R2.64], R5 ;  /* 0x0000000502007986 */ /* 0x0023e2000c101924 */
[----:B------:R-:W-:Y:S05]  /*2650*/  BRA `(.L_x_7286) ;  /* 0x0000000c00387947 */ /* 0x000fea0003800000 */
.L_x_7287:
[----:B-1----:R-:W-:-:S06]  /*2660*/  IMAD.U32 R5, R5, 0x10000, RZ ;  /* 0x0001000005057824 */ /* 0x002fcc00078e00ff */
[----:B------:R-:W1:Y:S02]  /*2670*/  F2I.FTZ.TRUNC.NTZ R5, R5 ;  /* 0x0000000500057305 */ /* 0x000e64000021f100 */
[----:B-1----:R2:W-:Y:S01]  /*2680*/  STG.E.U16 desc[UR36][R2.64], R5 ;  /* 0x0000000502007986 */ /* 0x0025e2000c101524 */
[----:B------:R-:W-:Y:S05]  /*2690*/  BRA `(.L_x_7286) ;  /* 0x0000000c00287947 */ /* 0x000fea0003800000 */
.L_x_7282:
        /* <DEDUP_REMOVED lines=9> */
.L_x_7290:
[----:B-1----:R-:W-:-:S05]  /*2730*/  IMAD.U32 R0, R5, 0x10000, RZ ;  /* 0x0001000005007824 */ /* 0x002fca00078e00ff */
[----:B------:R-:W-:-:S05]  /*2740*/  F2FP.F16.F32.PACK_AB R0, RZ, R0 ;  /* 0x00000000ff00723e */ /* 0x000fca00000000ff */
[----:B------:R1:W-:Y:S01]  /*2750*/  STG.E.U16 desc[UR36][R2.64], R0 ;  /* 0x0000000002007986 */ /* 0x0003e2000c101524 */
[----:B------:R-:W-:Y:S05]  /*2760*/  BRA `(.L_x_7286) ;  /* 0x0000000800f47947 */ /* 0x000fea0003800000 */
.L_x_7289:
[----:B------:R-:W-:-:S09]  /*2770*/  UISETP.NE.AND UP0, UPT, UR4, 0x7, UPT ;  /* 0x000000070400788c */ /* 0x000fd2000bf05270 */
[----:B------:R-:W-:Y:S05]  /*2780*/  BRA.U !UP0, `(.L_x_7291) ;  /* 0x0000000108347547 */ /* 0x000fea000b800000 */
[----:B------:R-:W-:-:S09]  /*2790*/  UISETP.NE.AND UP0, UPT, UR4, 0x8, UPT ;  /* 0x000000080400788c */ /* 0x000fd2000bf05270 */
[----:B------:R-:W-:Y:S05]  /*27a0*/  BRA.U !UP0, `(.L_x_7292) ;  /* 0x0000000108187547 */ /* 0x000fea000b800000 */
[----:B------:R-:W-:-:S09]  /*27b0*/  UISETP.NE.AND UP0, UPT, UR4, 0x9, UPT ;  /* 0x000000090400788c */ /* 0x000fd2000bf05270 */
[----:B------:R-:W-:Y:S05]  /*27c0*/  BRA.U UP0, `(.L_x_7285) ;  /* 0x00000009003c7547 */ /* 0x000fea000b800000 */
[----:B01----:R-:W-:Y:S02]  /*27d0*/  IMAD.U32 R4, R5, 0x10000, RZ ;  /* 0x0001000005047824 */ /* 0x003fe400078e00ff */
[----:B------:R-:W-:-:S05]  /*27e0*/  IMAD.MOV.U32 R5, RZ, RZ, RZ ;  /* 0x000000ffff057224 */ /* 0x000fca00078e00ff */
[----:B------:R0:W-:Y:S01]  /*27f0*/  STG.E.64 desc[UR36][R2.64], R4 ;  /* 0x0000000402007986 */ /* 0x0001e2000c101b24 */
[----:B------:R-:W-:Y:S05]  /*2800*/  BRA `(.L_x_7286) ;  /* 0x0000000800cc7947 */ /* 0x000fea0003800000 */
.L_x_7292:
[----:B-1----:R-:W-:-:S04]  /*2810*/  SHF.L.U32 R5, R5, 0x10, RZ ;  /* 0x0000001005057819 */ /* 0x002fc800000006ff */
[----:B------:R-:W-:-:S04]  /*2820*/  F2FP.F16.F32.PACK_AB R5, RZ, R5 ;  /* 0x00000005ff05723e */ /* 0x000fc800000000ff */
[----:B------:R-:W-:-:S05]  /*2830*/  PRMT R5, R5, 0x5410, RZ ;  /* 0x0000541005057816 */ /* 0x000fca00000000ff */
[----:B------:R1:W-:Y:S01]  /*2840*/  STG.E desc[UR36][R2.64], R5 ;  /* 0x0000000502007986 */ /* 0x0003e2000c101924 */
[----:B------:R-:W-:Y:S05]  /*2850*/  BRA `(.L_x_7286) ;  /* 0x0000000800b87947 */ /* 0x000fea0003800000 */
.L_x_7291:
[----:B01----:R-:W-:-:S04]  /*2860*/  IMAD.U32 R4, R5, 0x10000, RZ ;  /* 0x0001000005047824 */ /* 0x003fc800078e00ff */
[----:B------:R-:W-:-:S06]  /*2870*/  FMUL.FTZ R4, R4, 1 ;  /* 0x3f80000004047820 */ /* 0x000fcc0000410000 */
[----:B------:R-:W0:Y:S02]  /*2880*/  F2F.F64.F32 R4, R4 ;  /* 0x0000000400047310 */ /* 0x000e240000201800 */
[----:B0-----:R0:W-:Y:S01]  /*2890*/  STG.E.64 desc[UR36][R2.64], R4 ;  /* 0x0000000402007986 */ /* 0x0011e2000c101b24 */
[----:B------:R-:W-:Y:S05]  /*28a0*/  BRA `(.L_x_7286) ;  /* 0x0000000800a47947 */ /* 0x000fea0003800000 */
.L_x_7281:
        /* <DEDUP_REMOVED lines=13> */
.L_x_7295:
[----:B-1----:R-:W-:Y:S01]  /*2980*/  IMAD.U32 R5, R5, 0x10000, RZ ;  /* 0x0001000005057824 */ /* 0x002fe200078e00ff */
[----:B------:R-:W-:-:S03]  /*2990*/  CS2R R6, SRZ ;  /* 0x0000000000067805 */ /* 0x000fc6000001ff00 */
[----:B------:R-:W-:-:S06]  /*29a0*/  FMUL.FTZ R5, R5, 1 ;  /* 0x3f80000005057820 */ /* 0x000fcc0000410000 */
[----:B0-----:R-:W0:Y:S02]  /*29b0*/  F2F.F64.F32 R4, R5 ;  /* 0x0000000500047310 */ /* 0x001e240000201800 */
[----:B0-----:R0:W-:Y:S01]  /*29c0*/  STG.E.128 desc[UR36][R2.64], R4 ;  /* 0x0000000402007986 */ /* 0x0011e2000c101d24 */
[----:B------:R-:W-:Y:S05]  /*29d0*/  BRA `(.L_x_7286) ;  /* 0x0000000800587947 */ /* 0x000fea0003800000 */
.L_x_7294:
        /* <DEDUP_REMOVED lines=8> */
[----:B------:R-:W-:Y:S02]  /*2a60*/  IMAD.MOV.U32 R0, RZ, RZ, 0x7f ;  /* 0x0000007fff007424 */ /* 0x000fe400078e00ff */
[----:B------:R-:W-:Y:S02]  /*2a70*/  LOP3.LUT R6, R7, 0x7fffffff, RZ, 0xc0, !PT ;  /* 0x7fffffff07067812 */ /* 0x000fe400078ec0ff */
[----:B------:R-:W-:Y:S02]  /*2a80*/  SHF.R.U32.HI R5, RZ, 0x18, R7 ;  /* 0x00000018ff057819 */ /* 0x000fe40000011607 */
[----:B------:R-:W-:-:S13]  /*2a90*/  ISETP.GT.U32.AND P0, PT, R6, 0x43efffff, PT ;  /* 0x43efffff0600780c */ /* 0x000fda0003f04070 */
[----:B------:R-:W-:Y:S05]  /*2aa0*/  @P0 BRA `(.L_x_7299) ;  /* 0x0000000000180947 */ /* 0x000fea0003800000 */
[----:B------:R-:W-:-:S13]  /*2ab0*/  ISETP.GT.U32.AND P0, PT, R6, 0x3c7fffff, PT ;  /* 0x3c7fffff0600780c */ /* 0x000fda0003f04070 */
[----:B------:R-:W-:-:S04]  /*2ac0*/  @P0 SHF.R.U32.HI R0, RZ, 0x14, R7 ;  /* 0x00000014ff000819 */ /* 0x000fc80000011607 */
[----:B0-----:R-:W-:Y:S01]  /*2ad0*/  @P0 LOP3.LUT R4, R0, 0x1, RZ, 0xc0, !PT ;  /* 0x0000000100040812 */ /* 0x001fe200078ec0ff */
[----:B------:R-:W-:-:S03]  /*2ae0*/  @!P0 FADD.FTZ R0, R6, 16384 ;  /* 0x4680000006008421 */ /* 0x000fc60000010000 */
[----:B------:R-:W-:-:S04]  /*2af0*/  @P0 IADD3 R4, PT, PT, R7, 0x407ffff, R4 ;  /* 0x0407ffff07040810 */ /* 0x000fc80007ffe004 */
[----:B------:R-:W-:-:S07]  /*2b00*/  @P0 SHF.R.U32.HI R0, RZ, 0x14, R4 ;  /* 0x00000014ff000819 */ /* 0x000fce0000011604 */
.L_x_7299:
[----:B------:R-:W-:Y:S05]  /*2b10*/  BSYNC.RECONVERGENT B0 ;  /* 0x0000000000007941 */ /* 0x000fea0003800200 */
.L_x_7298:
[----:B------:R-:W-:-:S05]  /*2b20*/  LOP3.LUT R5, R0, 0x80, R5, 0xf8, !PT ;  /* 0x0000008000057812 */ /* 0x000fca00078ef805 */
[----:B------:R1:W-:Y:S01]  /*2b30*/  STG.E.U8 desc[UR36][R2.64], R5 ;  /* 0x0000000502007986 */ /* 0x0003e2000c101124 */
[----:B------:R-:W-:Y:S05]  /*2b40*/  BRA `(.L_x_7286) ;  /* 0x0000000400fc7947 */ /* 0x000fea0003800000 */
.L_x_7297:
[----:B-1----:R-:W-:Y:S01]  /*2b50*/  IMAD.U32 R7, R5, 0x10000, RZ ;  /* 0x0001000005077824 */ /* 0x002fe200078e00ff */
        /* <DEDUP_REMOVED lines=10> */
[----:B0-----:R-:W-:Y:S01]  /*2c00*/  @P0 LOP3.LUT R4, R0, 0x1, RZ, 0xc0, !PT ;  /* 0x0000000100040812 */ /* 0x001fe200078ec0ff */
[----:B------:R-:W-:-:S03]  /*2c10*/  @!P0 FADD.FTZ R0, R6, 128 ;  /* 0x4300000006008421 */ /* 0x000fc60000010000 */
[----:B------:R-:W-:-:S04]  /*2c20*/  @P0 IADD3 R4, PT, PT, R7, 0x80fffff, R4 ;  /* 0x080fffff07040810 */ /* 0x000fc80007ffe004 */
[----:B------:R-:W-:-:S07]  /*2c30*/  @P0 SHF.R.U32.HI R0, RZ, 0x15, R4 ;  /* 0x00000015ff000819 */ /* 0x000fce0000011604 */
.L_x_7301:
[----:B------:R-:W-:Y:S05]  /*2c40*/  BSYNC.RECONVERGENT B0 ;  /* 0x0000000000007941 */ /* 0x000fea0003800200 */
.L_x_7300:
[----:B------:R-:W-:-:S05]  /*2c50*/  LOP3.LUT R5, R0, 0x80, R5, 0xf8, !PT ;  /* 0x0000008000057812 */ /* 0x000fca00078ef805 */
[----:B------:R1:W-:Y:S01]  /*2c60*/  STG.E.U8 desc[UR36][R2.64], R5 ;  /* 0x0000000502007986 */ /* 0x0003e2000c101124 */
[----:B------:R-:W-:Y:S05]  /*2c70*/  BRA `(.L_x_7286) ;  /* 0x0000000400b07947 */ /* 0x000fea0003800000 */
.L_x_7296:
[----:B-1----:R1:W-:Y:S01]  /*2c80*/  STG.E.U16 desc[UR36][R2.64], R5 ;  /* 0x0000000502007986 */ /* 0x0023e2000c101524 */
[----:B------:R-:W-:Y:S05]  /*2c90*/  BRA `(.L_x_7286) ;  /* 0x0000000400a87947 */ /* 0x000fea0003800000 */
.L_x_7293:
        /* <DEDUP_REMOVED lines=12> */
.L_x_7304:
[----:B-1----:R-:W-:Y:S01]  /*2d60*/  IMAD.U32 R5, R5, 0x10000, RZ ;  /* 0x0001000005057824 */ /* 0x002fe200078e00ff */
[----:B------:R-:W-:Y:S01]  /*2d70*/  BSSY.RECONVERGENT B0, `(.L_x_7305) ;  /* 0x0000014000007945 */ /* 0x000fe20003800200 */
[----:B------:R-:W-:-:S03]  /*2d80*/  IMAD.MOV.U32 R0, RZ, RZ, 0x80 ;  /* 0x00000080ff007424 */ /* 0x000fc600078e00ff */
[----:B0-----:R-:W-:-:S04]  /*2d90*/  LOP3.LUT R4, R5, 0x7fffffff, RZ, 0xc0, !PT ;  /* 0x7fffffff05047812 */ /* 0x001fc800078ec0ff */
        /* <DEDUP_REMOVED lines=9> */
.L_x_7307:
[----:B------:R-:W-:-:S04]  /*2e30*/  SHF.R.U32.HI R0, RZ, 0x14, R5 ;  /* 0x00000014ff007819 */ /* 0x000fc80000011605 */
[----:B------:R-:W-:-:S04]  /*2e40*/  LOP3.LUT R0, R0, 0x1, RZ, 0xc0, !PT ;  /* 0x0000000100007812 */ /* 0x000fc800078ec0ff */
[----:B------:R-:W-:-:S04]  /*2e50*/  IADD3 R0, PT, PT, R5, 0x487ffff, R0 ;  /* 0x0487ffff05007810 */ /* 0x000fc80007ffe000 */
[----:B------:R-:W-:-:S04]  /*2e60*/  SHF.R.U32.HI R0, RZ, 0x14, R0 ;  /* 0x00000014ff007819 */ /* 0x000fc80000011600 */
[----:B------:R-:W-:-:S07]  /*2e70*/  LOP3.LUT R4, R0, 0xff, RZ, 0xc0, !PT ;  /* 0x000000ff00047812 */ /* 0x000fce00078ec0ff */
.L_x_7308:
[----:B------:R-:W-:-:S04]  /*2e80*/  SHF.R.U32.HI R5, RZ, 0x18, R5 ;  /* 0x00000018ff057819 */ /* 0x000fc80000011605 */
[----:B------:R-:W-:-:S04]  /*2e90*/  LOP3.LUT R4, R4, 0x80, R5, 0xf8, !PT ;  /* 0x0000008004047812 */ /* 0x000fc800078ef805 */
[----:B------:R-:W-:-:S07]  /*2ea0*/  PRMT R0, R4, 0x7610, R0 ;  /* 0x0000761004007816 */ /* 0x000fce0000000000 */
.L_x_7306:
[----:B------:R-:W-:Y:S05]  /*2eb0*/  BSYNC.RECONVERGENT B0 ;  /* 0x0000000000007941 */ /* 0x000fea0003800200 */
.L_x_7305:
[----:B------:R0:W-:Y:S01]  /*2ec0*/  STG.E.U8 desc[UR36][R2.64], R0 ;  /* 0x0000000002007986 */ /* 0x0001e2000c101124 */
[----:B------:R-:W-:Y:S05]  /*2ed0*/  BRA `(.L_x_7286) ;  /* 0x0000000400187947 */ /* 0x000fea0003800000 */
.L_x_7303:
[----:B-1----:R-:W-:Y:S01]  /*2ee0*/  IMAD.U32 R5, R5, 0x10000, RZ ;  /* 0x0001000005057824 */ /* 0x002fe200078e00ff */
[----:B------:R-:W-:Y:S01]  /*2ef0*/  BSSY.RECONVERGENT B0, `(.L_x_7309) ;  /* 0x0000014000007945 */ /* 0x000fe20003800200 */
[----:B------:R-:W-:-:S03]  /*2f00*/  MOV R0, 0x80 ;  /* 0x0000008000007802 */ /* 0x000fc60000000f00 */
        /* <DEDUP_REMOVED lines=10> */
.L_x_7311:
[----:B------:R-:W-:-:S04]  /*2fb0*/  SHF.R.U32.HI R0, RZ, 0x15, R5 ;  /* 0x00000015ff007819 */ /* 0x000fc80000011605 */
[----:B------:R-:W-:-:S04]  /*2fc0*/  LOP3.LUT R0, R0, 0x1, RZ, 0xc0, !PT ;  /* 0x0000000100007812 */ /* 0x000fc800078ec0ff */
[----:B------:R-:W-:-:S04]  /*2fd0*/  IADD3 R0, PT, PT, R5, 0x88fffff, R0 ;  /* 0x088fffff05007810 */ /* 0x000fc80007ffe000 */
[----:B------:R-:W-:-:S04]  /*2fe0*/  SHF.R.U32.HI R0, RZ, 0x15, R0 ;  /* 0x00000015ff007819 */ /* 0x000fc80000011600 */
[----:B------:R-:W-:-:S07]  /*2ff0*/  LOP3.LUT R4, R0, 0xff, RZ, 0xc0, !PT ;  /* 0x000000ff00047812 */ /* 0x000fce00078ec0ff */
.L_x_7312:
[----:B------:R-:W-:-:S04]  /*3000*/  SHF.R.U32.HI R5, RZ, 0x18, R5 ;  /* 0x00000018ff057819 */ /* 0x000fc80000011605 */
[----:B------:R-:W-:-:S04]  /*3010*/  LOP3.LUT R4, R4, 0x80, R5, 0xf8, !PT ;  /* 0x0000008004047812 */ /* 0x000fc800078ef805 */
[----:B------:R-:W-:-:S07]  /*3020*/  PRMT R0, R4, 0x7610, R0 ;  /* 0x0000761004007816 */ /* 0x000fce0000000000 */
.L_x_7310:
[----:B------:R-:W-:Y:S05]  /*3030*/  BSYNC.RECONVERGENT B0 ;  /* 0x0000000000007941 */ /* 0x000fea0003800200 */
.L_x_7309:
[----:B------:R0:W-:Y:S01]  /*3040*/  STG.E.U8 desc[UR36][R2.64], R0 ;  /* 0x0000000002007986 */ /* 0x0001e2000c101124 */
[----:B------:R-:W-:Y:S05]  /*3050*/  BRA `(.L_x_7286) ;  /* 0x0000000000b87947 */ /* 0x000fea0003800000 */
.L_x_7302:
[----:B------:R-:W-:-:S09]  /*3060*/  UISETP.NE.AND UP0, UPT, UR4, 0x1c, UPT ;  /* 0x0000001c0400788c */ /* 0x000fd2000bf05270 */
[----:B------:R-:W-:Y:S05]  /*3070*/  BRA.U !UP0, `(.L_x_7313) ;  /* 0x0000000108a47547 */ /* 0x000fea000b800000 */
[----:B------:R-:W-:-:S09]  /*3080*/  UISETP.NE.AND UP0, UPT, UR4, 0x1d, UPT ;  /* 0x0000001d0400788c */ /* 0x000fd2000bf05270 */
[----:B------:R-:W-:Y:S05]  /*3090*/  BRA.U !UP0, `(.L_x_7314) ;  /* 0x00000001088c7547 */ /* 0x000fea000b800000 */
[----:B------:R-:W-:-:S09]  /*30a0*/  UISETP.NE.AND UP0, UPT, UR4, 0x2c, UPT ;  /* 0x0000002c0400788c */ /* 0x000fd2000bf05270 */
[----:B------:R-:W-:Y:S05]  /*30b0*/  BRA.U !UP0, `(.L_x_7315) ;  /* 0x0000000108447547 */ /* 0x000fea000b800000 */
.L_x_7285:
[----:B------:R-:W-:Y:S01]  /*30c0*/  MOV R0, 0x0 ;  /* 0x0000000000007802 */ /* 0x000fe20000000f00 */
        /* <DEDUP_REMOVED lines=15> */
.L_x_7316:
[----:B------:R-:W-:Y:S05]  /*31c0*/  BRA `(.L_x_7286) ;  /* 0x00000000005c7947 */ /* 0x000fea0003800000 */
.L_x_7315:
[----:B-1----:R-:W-:-:S05]  /*31d0*/  IMAD.U32 R5, R5, 0x10000, RZ ;  /* 0x0001000005057824 */ /* 0x002fca00078e00ff */
[----:B------:R-:W-:-:S04]  /*31e0*/  SHF.R.U32.HI R6, RZ, 0x17, R5 ;  /* 0x00000017ff067819 */ /* 0x000fc80000011605 */
[----:B0-----:R-:W-:-:S04]  /*31f0*/  LOP3.LUT R4, R6, 0xff, RZ, 0xc0, !PT ;  /* 0x000000ff06047812 */ /* 0x001fc800078ec0ff */
        /* <DEDUP_REMOVED lines=13> */
.L_x_7314:
[----:B-1----:R-:W-:-:S06]  /*32d0*/  IMAD.U32 R5, R5, 0x10000, RZ ;  /* 0x0001000005057824 */ /* 0x002fcc00078e00ff */
[----:B0-----:R-:W0:Y:S02]  /*32e0*/  F2I.U64.TRUNC R4, R5 ;  /* 0x0000000500047311 */ /* 0x001e24000020d800 */
[----:B0-----:R0:W-:Y:S01]  /*32f0*/  STG.E.64 desc[UR36][R2.64], R4 ;  /* 0x0000000402007986 */ /* 0x0011e2000c101b24 */
[----:B------:R-:W-:Y:S05]  /*3300*/  BRA `(.L_x_7286) ;  /* 0x00000000000c7947 */ /* 0x000fea0003800000 */
.L_x_7313:
[----:B-1----:R-:W-:-:S06]  /*3310*/  SHF.L.U32 R5, R5, 0x10, RZ ;  /* 0x0000001005057819 */ /* 0x002fcc00000006ff */
[----:B------:R-:W1:Y:S02]  /*3320*/  F2I.FTZ.U32.TRUNC.NTZ R5, R5 ;  /* 0x0000000500057305 */ /* 0x000e64000021f000 */
[----:B-1----:R1:W-:Y:S02]  /*3330*/  STG.E desc[UR36][R2.64], R5 ;  /* 0x0000000502007986 */ /* 0x0023e4000c101924 */
.L_x_7286:
[----:B------:R-:W-:-:S07]  /*3340*/  VIADD R17, R17, 0x80 ;  /* 0x0000008011117836 */ /* 0x000fce0000000000 */
.L_x_7245:
[----:B------:R-:W-:Y:S05]  /*3350*/  BSYNC.RECONVERGENT B6 ;  /* 0x0000000000067941 */ /* 0x000fea0003800200 */
.L_x_7244:
        /* <DEDUP_REMOVED lines=307> */
.L_x_7319:
[----:B------:R-:W2:Y:S01]  /*4690*/  LDCU.64 UR6, c[0x0][0x588] ;  /* 0x0000b100ff0677ac */ /* 0x000ea20008000a00 */
[----:B------:R-:W-:-:S04]  /*46a0*/  UPRMT UR4, UR41, 0x9910, URZ ;  /* 0x0000991029047896 */ /* 0x000fc800080000ff */
[----:B------:R-:W-:Y:S01]  /*46b0*/  UISETP.GT.AND UP0, UPT, UR4, 0x9, UPT ;  /* 0x000000090400788c */ /* 0x000fe2000bf04270 */
[----:B--234-:R-:W-:-:S04]  /*46c0*/  IADD3 R2, P0, PT, R0, UR6, RZ ;  /* 0x0000000600027c10 */ /* 0x01cfc8000ff1e0ff */
        /* <DEDUP_REMOVED lines=14> */
.L_x_7323:
[----:B------:R-:W2:Y:S02]  /*47b0*/  LDG.E.U8 R2, desc[UR36][R2.64] ;  /* 0x0000002402027981 */ /* 0x000ea4000c1e1100 */
[----:B--2---:R-:W-:-:S04]  /*47c0*/  I2FP.F32.U32 R0, R2 ;  /* 0x0000000200007245 */ /* 0x004fc80000201000 */
[----:B------:R-:W-:Y:S01]  /*47d0*/  F2FP.BF16.F32.PACK_AB R0, RZ, R0 ;  /* 0x00000000ff00723e */ /* 0x000fe200000010ff */
[----:B------:R-:W-:Y:S06]  /*47e0*/  BRA `(.L_x_7325) ;  /* 0x0000000c00a47947 */ /* 0x000fec0003800000 */
.L_x_7322:
        /* <DEDUP_REMOVED lines=10> */
.L_x_7327:
[----:B------:R-:W2:Y:S02]  /*4890*/  LDG.E R2, desc[UR36][R2.64] ;  /* 0x0000002402027981 */ /* 0x000ea4000c1e1900 */
[----:B--2---:R-:W-:-:S04]  /*48a0*/  I2FP.F32.S32 R0, R2 ;  /* 0x0000000200007245 */ /* 0x004fc80000201400 */
[----:B------:R-:W-:Y:S01]  /*48b0*/  F2FP.BF16.F32.PACK_AB R0, RZ, R0 ;  /* 0x00000000ff00723e */ /* 0x000fe200000010ff */
[----:B------:R-:W-:Y:S06]  /*48c0*/  BRA `(.L_x_7325) ;  /* 0x0000000c006c7947 */ /* 0x000fec0003800000 */
.L_x_7326:
[----:B------:R-:W2:Y:S02]  /*48d0*/  LDG.E.U16 R2, desc[UR36][R2.64] ;  /* 0x0000002402027981 */ /* 0x000ea4000c1e1500 */
[----:B--2---:R-:W0:Y:S02]  /*48e0*/  I2F.S16 R0, R2 ;  /* 0x0000000200007306 */ /* 0x004e240000101400 */
[----:B0-----:R-:W-:Y:S01]  /*48f0*/  F2FP.BF16.F32.PACK_AB R0, RZ, R0 ;  /* 0x00000000ff00723e */ /* 0x001fe200000010ff */
[----:B------:R-:W-:Y:S06]  /*4900*/  BRA `(.L_x_7325) ;  /* 0x0000000c005c7947 */ /* 0x000fec0003800000 */
.L_x_7321:
        /* <DEDUP_REMOVED lines=9> */
.L_x_7329:
[----:B------:R-:W2:Y:S02]  /*49a0*/  LDG.E.U16 R0, desc[UR36][R2.64] ;  /* 0x0000002402007981 */ /* 0x000ea4000c1e1500 */
[----:B--2---:R-:W-:-:S05]  /*49b0*/  HADD2.F32 R0, -RZ, R0.H0_H0 ;  /* 0x20000000ff007230 */ /* 0x004fca0000004100 */
[----:B------:R-:W-:Y:S01]  /*49c0*/  F2FP.BF16.F32.PACK_AB R0, RZ, R0 ;  /* 0x00000000ff00723e */ /* 0x000fe200000010ff */
[----:B------:R-:W-:Y:S06]  /*49d0*/  BRA `(.L_x_7325) ;  /* 0x0000000c00287947 */ /* 0x000fec0003800000 */
.L_x_7328:
        /* <DEDUP_REMOVED lines=9> */
.L_x_7331:
[----:B------:R-:W2:Y:S02]  /*4a70*/  LDG.E.U16 R2, desc[UR36][R2.64] ;  /* 0x0000002402027981 */ /* 0x000ea4000c1e1500 */
[----:B--2---:R-:W-:-:S05]  /*4a80*/  HADD2.F32 R0, -RZ, R2.H0_H0 ;  /* 0x20000002ff007230 */ /* 0x004fca0000004100 */
[----:B------:R-:W-:Y:S01]  /*4a90*/  F2FP.BF16.F32.PACK_AB R0, RZ, R0 ;  /* 0x00000000ff00723e */ /* 0x000fe200000010ff */
[----:B------:R-:W-:Y:S06]  /*4aa0*/  BRA `(.L_x_7325) ;  /* 0x0000000800f47947 */ /* 0x000fec0003800000 */
.L_x_7330:
        /* <DEDUP_REMOVED lines=12> */
.L_x_7320:
        /* <DEDUP_REMOVED lines=13> */
.L_x_7334:
        /* <DEDUP_REMOVED lines=12> */
.L_x_7333:
        /* <DEDUP_REMOVED lines=27> */
.L_x_7336:
        /* <DEDUP_REMOVED lines=13> */
.L_x_7335:
[----:B------:R0:W5:Y:S01]  /*4f80*/  LDG.E.U16 R0, desc[UR36][R2.64] ;  /* 0x0000002402007981 */ /* 0x000162000c1e1500 */
[----:B------:R-:W-:Y:S05]  /*4f90*/  BRA `(.L_x_7325) ;  /* 0x0000000400b87947 */ /* 0x000fea0003800000 */
.L_x_7332:
        /* <DEDUP_REMOVED lines=12> */
.L_x_7339:
        /* <DEDUP_REMOVED lines=21> */
.L_x_7343:
[----:B------:R-:W-:Y:S05]  /*51b0*/  BSYNC.RECONVERGENT B1 ;  /* 0x0000000000017941 */ /* 0x000fea0003800200 */
.L_x_7342:
[----:B------:R-:W-:Y:S01]  /*51c0*/  IMAD.SHL.U32 R0, R0, 0x100000, RZ ;  /* 0x0010000000007824 */ /* 0x000fe200078e00ff */
[----:B------:R-:W-:-:S04]  /*51d0*/  LEA R2, R2, 0x3b800000, 0x17 ;  /* 0x3b80000002027811 */ /* 0x000fc800078eb8ff */
[----:B------:R-:W-:-:S07]  /*51e0*/  LOP3.LUT R0, R2, R0, R7, 0xfe, !PT ;  /* 0x0000000002007212 */ /* 0x000fce00078efe07 */
.L_x_7341:
[----:B------:R-:W-:Y:S05]  /*51f0*/  BSYNC.RECONVERGENT B0 ;  /* 0x0000000000007941 */ /* 0x000fea0003800200 */
.L_x_7340:
[----:B------:R-:W-:Y:S01]  /*5200*/  F2FP.BF16.F32.PACK_AB R0, RZ, R0 ;  /* 0x00000000ff00723e */ /* 0x000fe200000010ff */
[----:B------:R-:W-:Y:S06]  /*5210*/  BRA `(.L_x_7325) ;  /* 0x0000000400187947 */ /* 0x000fec0003800000 */
.L_x_7338:
        /* <DEDUP_REMOVED lines=21> */
.L_x_7347:
[----:B------:R-:W-:Y:S05]  /*5370*/  BSYNC.RECONVERGENT B1 ;  /* 0x0000000000017941 */ /* 0x000fea0003800200 */
.L_x_7346:
[----:B------:R-:W-:Y:S01]  /*5380*/  IMAD.SHL.U32 R0, R0, 0x200000, RZ ;  /* 0x0020000000007824 */ /* 0x000fe200078e00ff */
[----:B------:R-:W-:-:S04]  /*5390*/  LEA R2, R2, 0x37800000, 0x17 ;  /* 0x3780000002027811 */ /* 0x000fc800078eb8ff */
[----:B------:R-:W-:-:S07]  /*53a0*/  LOP3.LUT R0, R2, R0, R7, 0xfe, !PT ;  /* 0x0000000002007212 */ /* 0x000fce00078efe07 */
.L_x_7345:
[----:B------:R-:W-:Y:S05]  /*53b0*/  BSYNC.RECONVERGENT B0 ;  /* 0x0000000000007941 */ /* 0x000fea0003800200 */
.L_x_7344:
[----:B------:R-:W-:Y:S01]  /*53c0*/  F2FP.BF16.F32.PACK_AB R0, RZ, R0 ;  /* 0x00000000ff00723e */ /* 0x000fe200000010ff */
[----:B------:R-:W-:Y:S06]  /*53d0*/  BRA `(.L_x_7325) ;  /* 0x0000000000a87947 */ /* 0x000fec0003800000 */
.L_x_7337:
        /* <DEDUP_REMOVED lines=14> */
.L_x_7351:
[----:B------:R-:W-:Y:S05]  /*54c0*/  BSYNC.RECONVERGENT B0 ;  /* 0x0000000000007941 */ /* 0x000fea0003800200 */
.L_x_7350:
[----:B------:R-:W-:Y:S01]  /*54d0*/  F2FP.BF16.F32.PACK_AB R0, RZ, R0 ;  /* 0x00000000ff00723e */ /* 0x000fe200000010ff */
[----:B------:R-:W-:Y:S06]  /*54e0*/  BRA `(.L_x_7325) ;  /* 0x0000000000647947 */ /* 0x000fec0003800000 */
.L_x_7324:
        /* <DEDUP_REMOVED lines=16> */
.L_x_7352:
[----:B------:R-:W-:Y:S01]  /*55f0*/  PRMT R0, RZ, 0x7610, R0 ;  /* 0x00007610ff007816 */ /* 0x000fe20000000000 */
[----:B------:R-:W-:Y:S06]  /*5600*/  BRA `(.L_x_7325) ;  /* 0x00000000001c7947 */ /* 0x000fec0003800000 */
.L_x_7349:
[----:B------:R-:W2:Y:S02]  /*5610*/  LDG.E.64 R2, desc[UR36][R2.64] ;  /* 0x0000002402027981 */ /* 0x000ea4000c1e1b00 */
[----:B--2---:R-:W0:Y:S02]  /*5620*/  I2F.U64 R0, R2 ;  /* 0x0000000200007312 */ /* 0x004e240000301000 */
[----:B0-----:R-:W-:Y:S01]  /*5630*/  F2FP.BF16.F32.PACK_AB R0, RZ, R0 ;  /* 0x00000000ff00723e */ /* 0x001fe200000010ff */
[----:B------:R-:W-:Y:S06]  /*5640*/  BRA `(.L_x_7325) ;  /* 0x00000000000c7947 */ /* 0x000fec0003800000 */
.L_x_7348:
[----:B------:R-:W2:Y:S02]  /*5650*/  LDG.E R2, desc[UR36][R2.64] ;  /* 0x0000002402027981 */ /* 0x000ea4000c1e1900 */
[----:B--2---:R-:W-:-:S04]  /*5660*/  I2FP.F32.U32 R0, R2 ;  /* 0x0000000200007245 */ /* 0x004fc80000201000 */
[----:B------:R-:W-:-:S07]  /*5670*/  F2FP.BF16.F32.PACK_AB R0, RZ, R0 ;  /* 0x00000000ff00723e */ /* 0x000fce00000010ff */
.L_x_7325:
[----:B-----5:R-:W-:Y:S01]  /*5680*/  IMAD.U32 R0, R0, 0x10000, RZ ;  /* 0x0001000000007824 */ /* 0x020fe200078e00ff */
[----:B------:R-:W0:Y:S01]  /*5690*/  LDCU.64 UR6, c[0x0][0x580] ;  /* 0x0000b000ff0677ac */ /* 0x000e220008000a00 */
[----:B------:R-:W-:-:S04]  /*56a0*/  UPRMT UR4, UR42, 0x9910, URZ ;  /* 0x000099102a047896 */ /* 0x000fc800080000ff */
[----:B------:R-:W1:Y:S01]  /*56b0*/  MUFU.LG2 R0, R0 ;  /* 0x0000000000007308 */ /* 0x000e620000000c00 */
[----:B------:R-:W-:Y:S01]  /*56c0*/  UISETP.GT.AND UP0, UPT, UR4, 0x9, UPT ;  /* 0x000000090400788c */ /* 0x000fe2000bf04270 */
[----:B0-----:R-:W-:-:S04]  /*56d0*/  IADD3 R2, P0, PT, R16, UR6, RZ ;  /* 0x0000000610027c10 */ /* 0x001fc8000ff1e0ff */
[----:B------:R-:W-:Y:S01]  /*56e0*/  IADD3.X R3, PT, PT, RZ, UR7, RZ, P0, !PT ;  /* 0x00000007ff037c10 */ /* 0x000fe200087fe4ff */
[----:B-1----:R-:W-:-:S04]  /*56f0*/  FMUL.FTZ R4, R0, 0.30103000998497009277 ;  /* 0x3e9a209b00047820 */ /* 0x002fc80000410000 */
        /* <DEDUP_REMOVED lines=14> */
.L_x_7356:
[----:B-1----:R-:W-:-:S06]  /*57e0*/  IMAD.U32 R5, R5, 0x10000, RZ ;  /* 0x0001000005057824 */ /* 0x002fcc00078e00ff */
[----:B0-----:R-:W0:Y:S02]  /*57f0*/  F2I.S64.TRUNC R4, R5 ;  /* 0x0000000500047311 */ /* 0x001e24000020d900 */
[----:B0-----:R0:W-:Y:S01]  /*5800*/  STG.E.U8 desc[UR36][R2.64], R4 ;  /* 0x0000000402007986 */ /* 0x0011e2000c101124 */
[----:B------:R-:W-:Y:S05]  /*5810*/  BRA `(.L_x_7358) ;  /* 0x0000000c006c7947 */ /* 0x000fea0003800000 */
.L_x_7355:
[----:B------:R-:W-:-:S09]  /*5820*/  UISETP.NE.AND UP0, UPT, UR4, 0x2, UPT ;  /* 0x000000020400788c */ /* 0x000fd2000bf05270 */
[----:B------:R-:W-:Y:S05]  /*5830*/  BRA.U !UP0, `(.L_x_7359) ;  /* 0x0000000108307547 */ /* 0x000fea000b800000 */
[----:B------:R-:W-:-:S09]  /*5840*/  UISETP.NE.AND UP0, UPT, UR4, 0x3, UPT ;  /* 0x000000030400788c */ /* 0x000fd2000bf05270 */
[----:B------:R-:W-:Y:S05]  /*5850*/  BRA.U !UP0, `(.L_x_7360) ;  /* 0x0000000108187547 */ /* 0x000fea000b800000 */
[----:B------:R-:W-:-:S09]  /*5860*/  UISETP.NE.AND UP0, UPT, UR4, 0x4, UPT ;  /* 0x000000040400788c */ /* 0x000fd2000bf05270 */
[----:B------:R-:W-:Y:S05]  /*5870*/  BRA.U UP0, `(.L_x_7357) ;  /* 0x0000000900787547 */ /* 0x000fea000b800000 */
[----:B-1----:R-:W-:-:S06]  /*5880*/  SHF.L.U32 R5, R5, 0x10, RZ ;  /* 0x0000001005057819 */ /* 0x002fcc00000006ff */
[----:B0-----:R-:W0:Y:S02]  /*5890*/  F2I.S64.TRUNC R4, R5 ;  /* 0x0000000500047311 */ /* 0x001e24000020d900 */
[----:B0-----:R0:W-:Y:S01]  /*58a0*/  STG.E.64 desc[UR36][R2.64], R4 ;  /* 0x0000000402007986 */ /* 0x0011e2000c101b24 */
[----:B------:R-:W-:Y:S05]  /*58b0*/  BRA `(.L_x_7358) ;  /* 0x0000000c00447947 */ /* 0x000fea0003800000 */
.L_x_7360:
[----:B-1----:R-:W-:-:S06]  /*58c0*/  IMAD.U32 R5, R5, 0x10000, RZ ;  /* 0x0001000005057824 */ /* 0x002fcc00078e00ff */
[----:B------:R-:W1:Y:S02]  /*58d0*/  F2I.FTZ.TRUNC.NTZ R5, R5 ;  /* 0x0000000500057305 */ /* 0x000e64000021f100 */
[----:B-1----:R1:W-:Y:S01]  /*58e0*/  STG.E desc[UR36][R2.64], R5 ;  /* 0x0000000502007986 */ /* 0x0023e2000c101924 */
[----:B------:R-:W-:Y:S05]  /*58f0*/  BRA `(.L_x_7358) ;  /* 0x0000000c00347947 */ /* 0x000fea0003800000 */
.L_x_7359:
[----:B-1----:R-:W-:-:S06]  /*5900*/  IMAD.U32 R5, R5, 0x10000, RZ ;  /* 0x0001000005057824 */ /* 0x002fcc00078e00ff */
[----:B------:R-:W1:Y:S02]  /*5910*/  F2I.FTZ.TRUNC.NTZ R5, R5 ;  /* 0x0000000500057305 */ /* 0x000e64000021f100 */
[----:B-1----:R1:W-:Y:S01]  /*5920*/  STG.E.U16 desc[UR36][R2.64], R5 ;  /* 0x0000000502007986 */ /* 0x0023e2000c101524 */
[----:B------:R-:W-:Y:S05]  /*5930*/  BRA `(.L_x_7358) ;  /* 0x0000000c00247947 */ /* 0x000fea0003800000 */
.L_x_7354:
        /* <DEDUP_REMOVED lines=9> */
.L_x_7362:
[----:B-1----:R-:W-:-:S05]  /*59d0*/  IMAD.U32 R0, R5, 0x10000, RZ ;  /* 0x0001000005007824 */ /* 0x002fca00078e00ff */
[----:B------:R-:W-:-:S05]  /*59e0*/  F2FP.F16.F32.PACK_AB R0, RZ, R0 ;  /* 0x00000000ff00723e */ /* 0x000fca00000000ff */
[----:B------:R1:W-:Y:S01]  /*59f0*/  STG.E.U16 desc[UR36][R2.64], R0 ;  /* 0x0000000002007986 */ /* 0x0003e2000c101524 */
[----:B------:R-:W-:Y:S05]  /*5a00*/  BRA `(.L_x_7358) ;  /* 0x0000000800f07947 */ /* 0x000fea0003800000 */
.L_x_7361:
[----:B------:R-:W-:-:S09]  /*5a10*/  UISETP.NE.AND UP0, UPT, UR4, 0x7, UPT ;  /* 0x000000070400788c */ /* 0x000fd2000bf05270 */
[----:B------:R-:W-:Y:S05]  /*5a20*/  BRA.U !UP0, `(.L_x_7363) ;  /* 0x0000000108347547 */ /* 0x000fea000b800000 */
[----:B------:R-:W-:-:S09]  /*5a30*/  UISETP.NE.AND UP0, UPT, UR4, 0x8, UPT ;  /* 0x000000080400788c */ /* 0x000fd2000bf05270 */
[----:B------:R-:W-:Y:S05]  /*5a40*/  BRA.U !UP0, `(.L_x_7364) ;  /* 0x0000000108187547 */ /* 0x000fea000b800000 */
[----:B------:R-:W-:-:S09]  /*5a50*/  UISETP.NE.AND UP0, UPT, UR4, 0x9, UPT ;  /* 0x000000090400788c */ /* 0x000fd2000bf05270 */
[----:B------:R-:W-:Y:S05]  /*5a60*/  BRA.U UP0, `(.L_x_7357) ;  /* 0x0000000500fc7547 */ /* 0x000fea000b800000 */
[----:B01----:R-:W-:Y:S01]  /*5a70*/  IMAD.U32 R4, R5, 0x10000, RZ ;  /* 0x0001000005047824 */ /* 0x003fe200078e00ff */
[----:B------:R-:W-:-:S05]  /*5a80*/  MOV R5, RZ ;  /* 0x000000ff00057202 */ /* 0x000fca0000000f00 */
[----:B------:R0:W-:Y:S01]  /*5a90*/  STG.E.64 desc[UR36][R2.64], R4 ;  /* 0x0000000402007986 */ /* 0x0001e2000c101b24 */
[----:B------:R-:W-:Y:S05]  /*5aa0*/  BRA `(.L_x_7358) ;  /* 0x0000000800c87947 */ /* 0x000fea0003800000 */
.L_x_7364:
[----:B-1----:R-:W-:-:S05]  /*5ab0*/  IMAD.U32 R5, R5, 0x10000, RZ ;  /* 0x0001000005057824 */ /* 0x002fca00078e00ff */
[----:B------:R-:W-:-:S04]  /*5ac0*/  F2FP.F16.F32.PACK_AB R5, RZ, R5 ;  /* 0x00000005ff05723e */ /* 0x000fc800000000ff */
[----:B------:R-:W-:-:S05]  /*5ad0*/  PRMT R5, R5, 0x5410, RZ ;  /* 0x0000541005057816 */ /* 0x000fca00000000ff */
[----:B------:R1:W-:Y:S01]  /*5ae0*/  STG.E desc[UR36][R2.64], R5 ;  /* 0x0000000502007986 */ /* 0x0003e2000c101924 */
[----:B------:R-:W-:Y:S05]  /*5af0*/  BRA `(.L_x_7358) ;  /* 0x0000000800b47947 */ /* 0x000fea0003800000 */
.L_x_7363:
[----:B01----:R-:W-:-:S04]  /*5b00*/  IMAD.U32 R4, R5, 0x10000, RZ ;  /* 0x0001000005047824 */ /* 0x003fc800078e00ff */
[----:B------:R-:W-:-:S06]  /*5b10*/  FMUL.FTZ R4, R4, 1 ;  /* 0x3f80000004047820 */ /* 0x000fcc0000410000 */
[----:B------:R-:W0:Y:S02]  /*5b20*/  F2F.F64.F32 R4, R4 ;  /* 0x0000000400047310 */ /* 0x000e240000201800 */
[----:B0-----:R0:W-:Y:S01]  /*5b30*/  STG.E.64 desc[UR36][R2.64], R4 ;  /* 0x0000000402007986 */ /* 0x0011e2000c101b24 */
[----:B------:R-:W-:Y:S05]  /*5b40*/  BRA `(.L_x_7358) ;  /* 0x0000000800a07947 */ /* 0x000fea0003800000 */
.L_x_7353:
        /* <DEDUP_REMOVED lines=14> */
.L_x_7368:
[----:B-1----:R-:W-:Y:S01]  /*5c30*/  IMAD.U32 R5, R5, 0x10000, RZ ;  /* 0x0001000005057824 */ /* 0x002fe200078e00ff */
[----:B------:R-:W-:Y:S01]  /*5c40*/  BSSY.RECONVERGENT B0, `(.L_x_7369) ;  /* 0x0000013000007945 */ /* 0x000fe20003800200 */
[----:B------:R-:W-:-:S03]  /*5c50*/  IMAD.MOV.U32 R0, RZ, RZ, 0x80 ;  /* 0x00000080ff007424 */ /* 0x000fc600078e00ff */
[----:B0-----:R-:W-:-:S04]  /*5c60*/  LOP3.LUT R4, R5, 0x7fffffff, RZ, 0xc0, !PT ;  /* 0x7fffffff05047812 */ /* 0x001fc800078ec0ff */
        /* <DEDUP_REMOVED lines=14> */
.L_x_7371:
[----:B------:R-:W-:-:S04]  /*5d50*/  SHF.R.U32.HI R5, RZ, 0x18, R5 ;  /* 0x00000018ff057819 */ /* 0x000fc80000011605 */
[----:B------:R-:W-:-:S07]  /*5d60*/  LOP3.LUT R0, R0, 0x80, R5, 0xf8, !PT ;  /* 0x0000008000007812 */ /* 0x000fce00078ef805 */
.L_x_7370:
[----:B------:R-:W-:Y:S05]  /*5d70*/  BSYNC.RECONVERGENT B0 ;  /* 0x0000000000007941 */ /* 0x000fea0003800200 */
.L_x_7369:
[----:B------:R0:W-:Y:S01]  /*5d80*/  STG.E.U8 desc[UR36][R2.64], R0 ;  /* 0x0000000002007986 */ /* 0x0001e2000c101124 */
[----:B------:R-:W-:Y:S05]  /*5d90*/  BRA `(.L_x_7358) ;  /* 0x00000008000c7947 */ /* 0x000fea0003800000 */
.L_x_7367:
        /* <DEDUP_REMOVED lines=18> */
.L_x_7374:
[----:B------:R-:W-:-:S04]  /*5ec0*/  SHF.R.U32.HI R5, RZ, 0x18, R5 ;  /* 0x00000018ff057819 */ /* 0x000fc80000011605 */
[----:B------:R-:W-:-:S07]  /*5ed0*/  LOP3.LUT R0, R0, 0x80, R5, 0xf8, !PT ;  /* 0x0000008000007812 */ /* 0x000fce00078ef805 */
.L_x_7373:
[----:B------:R-:W-:Y:S05]  /*5ee0*/  BSYNC.RECONVERGENT B0 ;  /* 0x0000000000007941 */ /* 0x000fea0003800200 */
.L_x_7372:
[----:B------:R0:W-:Y:S01]  /*5ef0*/  STG.E.U8 desc[UR36][R2.64], R0 ;  /* 0x0000000002007986 */ /* 0x0001e2000c101124 */
[----:B------:R-:W-:Y:S05]  /*5f00*/  BRA `(.L_x_7358) ;  /* 0x0000000400b07947 */ /* 0x000fea0003800000 */
.L_x_7366:
        /* <DEDUP_REMOVED lines=22> */
.L_x_7376:
[----:B-1----:R-:W-:-:S06]  /*6070*/  SHF.L.U32 R5, R5, 0x10, RZ ;  /* 0x0000001005057819 */ /* 0x002fcc00000006ff */
[----:B0-----:R-:W0:Y:S02]  /*6080*/  F2I.U64.TRUNC R4, R5 ;  /* 0x0000000500047311 */ /* 0x001e24000020d800 */
[----:B0-----:R0:W-:Y:S01]  /*6090*/  STG.E.64 desc[UR36][R2.64], R4 ;  /* 0x0000000402007986 */ /* 0x0011e2000c101b24 */
[----:B------:R-:W-:Y:S05]  /*60a0*/  BRA `(.L_x_7358) ;  /* 0x0000000400487947 */ /* 0x000fea0003800000 */
.L_x_7375:
[----:B-1----:R-:W-:-:S06]  /*60b0*/  IMAD.U32 R5, R5, 0x10000, RZ ;  /* 0x0001000005057824 */ /* 0x002fcc00078e00ff */
[----:B------:R-:W1:Y:S02]  /*60c0*/  F2I.FTZ.U32.TRUNC.NTZ R5, R5 ;  /* 0x0000000500057305 */ /* 0x000e64000021f000 */
[----:B-1----:R1:W-:Y:S01]  /*60d0*/  STG.E desc[UR36][R2.64], R5 ;  /* 0x0000000502007986 */ /* 0x0023e2000c101924 */
[----:B------:R-:W-:Y:S05]  /*60e0*/  BRA `(.L_x_7358) ;  /* 0x0000000400387947 */ /* 0x000fea0003800000 */
.L_x_7365:
        /* <DEDUP_REMOVED lines=11> */
.L_x_7378:
[----:B-1----:R-:W-:Y:S02]  /*61a0*/  SHF.L.U32 R5, R5, 0x10, RZ ;  /* 0x0000001005057819 */ /* 0x002fe400000006ff */
[----:B------:R-:W-:-:S03]  /*61b0*/  CS2R R6, SRZ ;  /* 0x0000000000067805 */ /* 0x000fc6000001ff00 */
[----:B------:R-:W-:-:S06]  /*61c0*/  FMUL.FTZ R5, R5, 1 ;  /* 0x3f80000005057820 */ /* 0x000fcc0000410000 */
[----:B0-----:R-:W0:Y:S02]  /*61d0*/  F2F.F64.F32 R4, R5 ;  /* 0x0000000500047310 */ /* 0x001e240000201800 */
[----:B0-----:R0:W-:Y:S01]  /*61e0*/  STG.E.128 desc[UR36][R2.64], R4 ;  /* 0x0000000402007986 */ /* 0x0011e2000c101d24 */
[----:B------:R-:W-:Y:S05]  /*61f0*/  BRA `(.L_x_7358) ;  /* 0x0000000000f47947 */ /* 0x000fea0003800000 */
.L_x_7377:
[----:B------:R-:W-:-:S09]  /*6200*/  UISETP.NE.AND UP0, UPT, UR4, 0xf, UPT ;  /* 0x0000000f0400788c */ /* 0x000fd2000bf05270 */
[----:B------:R-:W-:Y:S05]  /*6210*/  BRA.U !UP0, `(.L_x_7379) ;  /* 0x0000000108e87547 */ /* 0x000fea000b800000 */
[----:B------:R-:W-:-:S09]  /*6220*/  UISETP.NE.AND UP0, UPT, UR4, 0x17, UPT ;  /* 0x000000170400788c */ /* 0x000fd2000bf05270 */
[----:B------:R-:W-:Y:S05]  /*6230*/  BRA.U !UP0, `(.L_x_7380) ;  /* 0x0000000108907547 */ /* 0x000fea000b800000 */
[----:B------:R-:W-:-:S09]  /*6240*/  UISETP.NE.AND UP0, UPT, UR4, 0x18, UPT ;  /* 0x000000180400788c */ /* 0x000fd2000bf05270 */
[----:B------:R-:W-:Y:S05]  /*6250*/  BRA.U !UP0, `(.L_x_7381) ;  /* 0x0000000108447547 */ /* 0x000fea000b800000 */
.L_x_7357:
[----:B------:R-:W-:Y:S01]  /*6260*/  MOV R0, 0x0 ;  /* 0x0000000000007802 */ /* 0x000fe20000000f00 */
        /* <DEDUP_REMOVED lines=15> */
.L_x_7382:
[----:B------:R-:W-:Y:S05]  /*6360*/  BRA `(.L_x_7358) ;  /* 0x0000000000987947 */ /* 0x000fea0003800000 */
.L_x_7381:
[----:B-1----:R-:W-:Y:S01]  /*6370*/  IMAD.U32 R7, R5, 0x10000, RZ ;  /* 0x0001000005077824 */ /* 0x002fe200078e00ff */
[----:B------:R-:W-:Y:S01]  /*6380*/  BSSY.RECONVERGENT B0, `(.L_x_7383) ;  /* 0x000000c000007945 */ /* 0x000fe20003800200 */
[----:B------:R-:W-:-:S03]  /*6390*/  IMAD.MOV.U32 R0, RZ, RZ, 0x7f ;  /* 0x0000007fff007424 */ /* 0x000fc600078e00ff */
[----:B0-----:R-:W-:Y:S02]  /*63a0*/  LOP3.LUT R4, R7, 0x7fffffff, RZ, 0xc0, !PT ;  /* 0x7fffffff07047812 */ /* 0x001fe400078ec0ff */
        /* <DEDUP_REMOVED lines=9> */
.L_x_7384:
[----:B------:R-:W-:Y:S05]  /*6440*/  BSYNC.RECONVERGENT B0 ;  /* 0x0000000000007941 */ /* 0x000fea0003800200 */
.L_x_7383:
[----:B------:R-:W-:-:S05]  /*6450*/  LOP3.LUT R5, R0, 0x80, R5, 0xf8, !PT ;  /* 0x0000008000057812 */ /* 0x000fca00078ef805 */
[----:B------:R3:W-:Y:S01]  /*6460*/  STG.E.U8 desc[UR36][R2.64], R5 ;  /* 0x0000000502007986 */ /* 0x0007e2000c101124 */
[----:B------:R-:W-:Y:S05]  /*6470*/  BRA `(.L_x_7358) ;  /* 0x0000000000547947 */ /* 0x000fea0003800000 */
.L_x_7380:
[----:B-1----:R-:W-:Y:S01]  /*6480*/  SHF.L.U32 R5, R5, 0x10, RZ ;  /* 0x0000001005057819 */ /* 0x002fe200000006ff */
[----:B------:R-:W-:Y:S03]  /*6490*/  BSSY.RECONVERGENT B0, `(.L_x_7385) ;  /* 0x000000e000007945 */ /* 0x000fe60003800200 */
[----:B0-----:R-:W-:-:S04]  /*64a0*/  LOP3.LUT R4, R5, 0x7fffffff, RZ, 0xc0, !PT ;  /* 0x7fffffff05047812 */ /* 0x001fc800078ec0ff */
        /* <DEDUP_REMOVED lines=9> */
.L_x_7386:
[----:B------:R-:W-:Y:S01]  /*6540*/  IMAD.MOV.U32 R0, RZ, RZ, 0x7f ;  /* 0x0000007fff007424 */ /* 0x000fe200078e00ff */
[----:B------:R-:W-:-:S04]  /*6550*/  ISETP.GT.U32.AND P0, PT, R4, 0x7f800000, PT ;  /* 0x7f8000000400780c */ /* 0x000fc80003f04070 */
[----:B------:R-:W-:-:S09]  /*6560*/  SEL R0, R0, 0x7c, P0 ;  /* 0x0000007c00007807 */ /* 0x000fd20000000000 */
.L_x_7387:
[----:B------:R-:W-:Y:S05]  /*6570*/  BSYNC.RECONVERGENT B0 ;  /* 0x0000000000007941 */ /* 0x000fea0003800200 */
.L_x_7385:
[----:B------:R-:W-:-:S04]  /*6580*/  SHF.R.U32.HI R5, RZ, 0x18, R5 ;  /* 0x00000018ff057819 */ /* 0x000fc80000011605 */
[----:B------:R-:W-:-:S05]  /*6590*/  LOP3.LUT R5, R0, 0x80, R5, 0xf8, !PT ;  /* 0x0000008000057812 */ /* 0x000fca00078ef805 */
[----:B------:R2:W-:Y:S01]  /*65a0*/  STG.E.U8 desc[UR36][R2.64], R5 ;  /* 0x0000000502007986 */ /* 0x0005e2000c101124 */
[----:B------:R-:W-:Y:S05]  /*65b0*/  BRA `(.L_x_7358) ;  /* 0x0000000000047947 */ /* 0x000fea0003800000 */
.L_x_7379:
[----:B-1----:R1:W-:Y:S02]  /*65c0*/  STG.E.U16 desc[UR36][R2.64], R5 ;  /* 0x0000000502007986 */ /* 0x0023e4000c101524 */
.L_x_7358:
[----:B------:R-:W-:-:S07]  /*65d0*/  VIADD R17, R17, 0x80 ;  /* 0x0000008011117836 */ /* 0x000fce0000000000 */
.L_x_7318:
[----:B------:R-:W-:Y:S05]  /*65e0*/  BSYNC.RECONVERGENT B6 ;  /* 0x0000000000067941 */ /* 0x000fea0003800200 */
.L_x_7317:
        /* <DEDUP_REMOVED lines=14> */
[----:B--234-:R-:W-:-:S05]  /*66d0*/  IMAD.HI.U32 R2, R17, UR4, R16 ;  /* 0x0000000411027c27 */ /* 0x01cfca000f8e0010 */
        /* <DEDUP_REMOVED lines=292> */
.L_x_7390:
[----:B------:R-:W2:Y:S01]  /*7920*/  LDCU.64 UR6, c[0x0][0x588] ;  /* 0x0000b100ff0677ac */ /* 0x000ea20008000a00 */
[----:B------:R-:W-:-:S04]  /*7930*/  UPRMT UR4, UR41, 0x9910, URZ ;  /* 0x0000991029047896 */ /* 0x000fc800080000ff */
[----:B------:R-:W-:Y:S01]  /*7940*/  UISETP.GT.AND UP0, UPT, UR4, 0x9, UPT ;  /* 0x000000090400788c */ /* 0x000fe2000bf04270 */
[----:B--234-:R-:W-:-:S05]  /*7950*/  IADD3 R2, P0, PT, R0, UR6, RZ ;  /* 0x0000000600027c10 */ /* 0x01cfca000ff1e0ff */
        /* <DEDUP_REMOVED lines=14> */
.L_x_7394:
[----:B------:R-:W2:Y:S02]  /*7a40*/  LDG.E.U8 R2, desc[UR36][R2.64] ;  /* 0x0000002402027981 */ /* 0x000ea4000c1e1100 */
[----:B--2---:R-:W-:-:S04]  /*7a50*/  I2FP.F32.U32 R0, R2 ;  /* 0x0000000200007245 */ /* 0x004fc80000201000 */
[----:B------:R-:W-:Y:S01]  /*7a60*/  F2FP.BF16.F32.PACK_AB R0, RZ, R0 ;  /* 0x00000000ff00723e */ /* 0x000fe200000010ff */
[----:B------:R-:W-:Y:S06]  /*7a70*/  BRA `(.L_x_7396) ;  /* 0x0000000c00a47947 */ /* 0x000fec0003800000 */
.L_x_7393:
        /* <DEDUP_REMOVED lines=10> */
.L_x_7398:
[----:B------:R-:W2:Y:S02]  /*7b20*/  LDG.E R2, desc[UR36][R2.64] ;  /* 0x0000002402027981 */ /* 0x000ea4000c1e1900 */
[----:B--2---:R-:W-:-:S04]  /*7b30*/  I2FP.F32.S32 R0, R2 ;  /* 0x0000000200007245 */ /* 0x004fc80000201400 */
[----:B------:R-:W-:Y:S01]  /*7b40*/  F2FP.BF16.F32.PACK_AB R0, RZ, R0 ;  /* 0x00000000ff00723e */ /* 0x000fe200000010ff */
[----:B------:R-:W-:Y:S06]  /*7b50*/  BRA `(.L_x_7396) ;  /* 0x0000000c006c7947 */ /* 0x000fec0003800000 */
.L_x_7397:
[----:B------:R-:W2:Y:S02]  /*7b60*/  LDG.E.U16 R2, desc[UR36][R2.64] ;  /* 0x0000002402027981 */ /* 0x000ea4000c1e1500 */
[----:B--2---:R-:W0:Y:S02]  /*7b70*/  I2F.S16 R0, R2 ;  /* 0x0000000200007306 */ /* 0x004e240000101400 */
[----:B0-----:R-:W-:Y:S01]  /*7b80*/  F2FP.BF16.F32.PACK_AB R0, RZ, R0 ;  /* 0x00000000ff00723e */ /* 0x001fe200000010ff */
[----:B------:R-:W-:Y:S06]  /*7b90*/  BRA `(.L_x_7396) ;  /* 0x0000000c005c7947 */ /* 0x000fec0003800000 */
.L_x_7392:
        /* <DEDUP_REMOVED lines=9> */
.L_x_7400:
[----:B------:R-:W2:Y:S02]  /*7c30*/  LDG.E.U16 R0, desc[UR36][R2.64] ;  /* 0x0000002402007981 */ /* 0x000ea4000c1e1500 */
[----:B--2---:R-:W-:-:S05]  /*7c40*/  HADD2.F32 R0, -RZ, R0.H0_H0 ;  /* 0x20000000ff007230 */ /* 0x004fca0000004100 */
[----:B------:R-:W-:Y:S01]  /*7c50*/  F2FP.BF16.F32.PACK_AB R0, RZ, R0 ;  /* 0x00000000ff00723e */ /* 0x000fe200000010ff */
[----:B------:R-:W-:Y:S06]  /*7c60*/  BRA `(.L_x_7396) ;  /* 0x0000000c00287947 */ /* 0x000fec0003800000 */
.L_x_7399:
        /* <DEDUP_REMOVED lines=9> */
.L_x_7402:
[----:B------:R-:W2:Y:S02]  /*7d00*/  LDG.E.U16 R2, desc[UR36][R2.64] ;  /* 0x0000002402027981 */ /* 0x000ea4000c1e1500 */
[----:B--2---:R-:W-:-:S05]  /*7d10*/  HADD2.F32 R0, -RZ, R2.H0_H0 ;  /* 0x20000002ff007230 */ /* 0x004fca0000004100 */
[----:B------:R-:W-:Y:S01]  /*7d20*/  F2FP.BF16.F32.PACK_AB R0, RZ, R0 ;  /* 0x00000000ff00723e */ /* 0x000fe200000010ff */
[----:B------:R-:W-:Y:S06]  /*7d30*/  BRA `(.L_x_7396) ;  /* 0x0000000800f47947 */ /* 0x000fec0003800000 */
.L_x_7401:
        /* <DEDUP_REMOVED lines=12> */
.L_x_7391:
        /* <DEDUP_REMOVED lines=13> */
.L_x_7405:
        /* <DEDUP_REMOVED lines=12> */
.L_x_7404:
        /* <DEDUP_REMOVED lines=27> */
.L_x_7407:
        /* <DEDUP_REMOVED lines=13> */
.L_x_7406:
[----:B------:R0:W5:Y:S01]  /*8210*/  LDG.E.U16 R0, desc[UR36][R2.64] ;  /* 0x0000002402007981 */ /* 0x000162000c1e1500 */
[----:B------:R-:W-:Y:S05]  /*8220*/  BRA `(.L_x_7396) ;  /* 0x0000000400b87947 */ /* 0x000fea0003800000 */
.L_x_7403:
        /* <DEDUP_REMOVED lines=12> */
.L_x_7410:
        /* <DEDUP_REMOVED lines=21> */
.L_x_7414:
[----:B------:R-:W-:Y:S05]  /*8440*/  BSYNC.RECONVERGENT B1 ;  /* 0x0000000000017941 */ /* 0x000fea0003800200 */
.L_x_7413:
[----:B------:R-:W-:Y:S02]  /*8450*/  SHF.L.U32 R0, R0, 0x14, RZ ;  /* 0x0000001400007819 */ /* 0x000fe400000006ff */
[----:B------:R-:W-:-:S04]  /*8460*/  LEA R2, R2, 0x3b800000, 0x17 ;  /* 0x3b80000002027811 */ /* 0x000fc800078eb8ff */
[----:B------:R-:W-:-:S07]  /*8470*/  LOP3.LUT R0, R2, R0, R7, 0xfe, !PT ;  /* 0x0000000002007212 */ /* 0x000fce00078efe07 */
.L_x_7412:
[----:B------:R-:W-:Y:S05]  /*8480*/  BSYNC.RECONVERGENT B0 ;  /* 0x0000000000007941 */ /* 0x000fea0003800200 */
.L_x_7411:
[----:B------:R-:W-:Y:S01]  /*8490*/  F2FP.BF16.F32.PACK_AB R0, RZ, R0 ;  /* 0x00000000ff00723e */ /* 0x000fe200000010ff */
[----:B------:R-:W-:Y:S06]  /*84a0*/  BRA `(.L_x_7396) ;  /* 0x0000000400187947 */ /* 0x000fec0003800000 */
.L_x_7409:
        /* <DEDUP_REMOVED lines=21> */
.L_x_7418:
[----:B------:R-:W-:Y:S05]  /*8600*/  BSYNC.RECONVERGENT B1 ;  /* 0x0000000000017941 */ /* 0x000fea0003800200 */
.L_x_7417:
[----:B------:R-:W-:Y:S01]  /*8610*/  IMAD.SHL.U32 R0, R0, 0x200000, RZ ;  /* 0x0020000000007824 */ /* 0x000fe200078e00ff */
[----:B------:R-:W-:-:S04]  /*8620*/  LEA R2, R2, 0x37800000, 0x17 ;  /* 0x3780000002027811 */ /* 0x000fc800078eb8ff */
[----:B------:R-:W-:-:S07]  /*8630*/  LOP3.LUT R0, R2, R0, R7, 0xfe, !PT ;  /* 0x0000000002007212 */ /* 0x000fce00078efe07 */
.L_x_7416:
[----:B------:R-:W-:Y:S05]  /*8640*/  BSYNC.RECONVERGENT B0 ;  /* 0x0000000000007941 */ /* 0x000fea0003800200 */
.L_x_7415:
[----:B------:R-:W-:Y:S01]  /*8650*/  F2FP.BF16.F32.PACK_AB R0, RZ, R0 ;  /* 0x00000000ff00723e */ /* 0x000fe200000010ff */
[----:B------:R-:W-:Y:S06]  /*8660*/  BRA `(.L_x_7396) ;  /* 0x0000000000a87947 */ /* 0x000fec0003800000 */
.L_x_7408:
        /* <DEDUP_REMOVED lines=14> */
.L_x_7422:
[----:B------:R-:W-:Y:S05]  /*8750*/  BSYNC.RECONVERGENT B0 ;  /* 0x0000000000007941 */ /* 0x000fea0003800200 */
.L_x_7421:
[----:B------:R-:W-:Y:S01]  /*8760*/  F2FP.BF16.F32.PACK_AB R0, RZ, R0 ;  /* 0x00000000ff00723e */ /* 0x000fe200000010ff */
[----:B------:R-:W-:Y:S06]  /*8770*/  BRA `(.L_x_7396) ;  /* 0x0000000000647947 */ /* 0x000fec0003800000 */
.L_x_7395:
        /* <DEDUP_REMOVED lines=16> */
.L_x_7423:
[----:B------:R-:W-:Y:S01]  /*8880*/  PRMT R0, RZ, 0x7610, R0 ;  /* 0x00007610ff007816 */ /* 0x000fe20000000000 */
[----:B------:R-:W-:Y:S06]  /*8890*/  BRA `(.L_x_7396) ;  /* 0x00000000001c7947 */ /* 0x000fec0003800000 */
.L_x_7420:
[----:B------:R-:W2:Y:S02]  /*88a0*/  LDG.E.64 R2, desc[UR36][R2.64] ;  /* 0x0000002402027981 */ /* 0x000ea4000c1e1b00 */
[----:B--2---:R-:W0:Y:S02]  /*88b0*/  I2F.U64 R0, R2 ;  /* 0x0000000200007312 */ /* 0x004e240000301000 */
[----:B0-----:R-:W-:Y:S01]  /*88c0*/  F2FP.BF16.F32.PACK_AB R0, RZ, R0 ;  /* 0x00000000ff00723e */ /* 0x001fe200000010ff */
[----:B------:R-:W-:Y:S06]  /*88d0*/  BRA `(.L_x_7396) ;  /* 0x00000000000c7947 */ /* 0x000fec0003800000 */
.L_x_7419:
[----:B------:R-:W2:Y:S02]  /*88e0*/  LDG.E R2, desc[UR36][R2.64] ;  /* 0x0000002402027981 */ /* 0x000ea4000c1e1900 */
[----:B--2---:R-:W-:-:S04]  /*88f0*/  I2FP.F32.U32 R0, R2 ;  /* 0x0000000200007245 */ /* 0x004fc80000201000 */
[----:B------:R-:W-:-:S07]  /*8900*/  F2FP.BF16.F32.PACK_AB R0, RZ, R0 ;  /* 0x00000000ff00723e */ /* 0x000fce00000010ff */
.L_x_7396:
[----:B-----5:R-:W-:Y:S01]  /*8910*/  SHF.L.U32 R0, R0, 0x10, RZ ;  /* 0x0000001000007819 */ /* 0x020fe200000006ff */
        /* <DEDUP_REMOVED lines=21> */
.L_x_7427:
[----:B-1----:R-:W-:-:S06]  /*8a70*/  SHF.L.U32 R5, R5, 0x10, RZ ;  /* 0x0000001005057819 */ /* 0x002fcc00000006ff */
[----:B0-----:R-:W0:Y:S02]  /*8a80*/  F2I.S64.TRUNC R4, R5 ;  /* 0x0000000500047311 */ /* 0x001e24000020d900 */
[----:B0-----:R0:W-:Y:S01]  /*8a90*/  STG.E.U8 desc[UR36][R2.64], R4 ;  /* 0x0000000402007986 */ /* 0x0011e2000c101124 */
[----:B------:R-:W-:Y:S05]  /*8aa0*/  BRA `(.L_x_7429) ;  /* 0x0000000c006c7947 */ /* 0x000fea0003800000 */
.L_x_7426:
        /* <DEDUP_REMOVED lines=10> */
.L_x_7431:
[----:B-1----:R-:W-:-:S06]  /*8b50*/  IMAD.U32 R5, R5, 0x10000, RZ ;  /* 0x0001000005057824 */ /* 0x002fcc00078e00ff */
[----:B------:R-:W1:Y:S02]  /*8b60*/  F2I.FTZ.TRUNC.NTZ R5, R5 ;  /* 0x0000000500057305 */ /* 0x000e64000021f100 */
[----:B-1----:R3:W-:Y:S01]  /*8b70*/  STG.E desc[UR36][R2.64], R5 ;  /* 0x0000000502007986 */ /* 0x0027e2000c101924 */
[----:B------:R-:W-:Y:S05]  /*8b80*/  BRA `(.L_x_7429) ;  /* 0x0000000c00347947 */ /* 0x000fea0003800000 */
.L_x_7430:
[----:B-1----:R-:W-:-:S06]  /*8b90*/  SHF.L.U32 R5, R5, 0x10, RZ ;  /* 0x0000001005057819 */ /* 0x002fcc00000006ff */
[----:B------:R-:W1:Y:S02]  /*8ba0*/  F2I.FTZ.TRUNC.NTZ R5, R5 ;  /* 0x0000000500057305 */ /* 0x000e64000021f100 */
[----:B-1----:R1:W-:Y:S01]  /*8bb0*/  STG.E.U16 desc[UR36][R2.64], R5 ;  /* 0x0000000502007986 */ /* 0x0023e2000c101524 */
[----:B------:R-:W-:Y:S05]  /*8bc0*/  BRA `(.L_x_7429) ;  /* 0x0000000c00247947 */ /* 0x000fea0003800000 */
.L_x_7425:
        /* <DEDUP_REMOVED lines=9> */
.L_x_7433:
[----:B-1----:R-:W-:-:S05]  /*8c60*/  IMAD.U32 R0, R5, 0x10000, RZ ;  /* 0x0001000005007824 */ /* 0x002fca00078e00ff */
[----:B------:R-:W-:-:S05]  /*8c70*/  F2FP.F16.F32.PACK_AB R0, RZ, R0 ;  /* 0x00000000ff00723e */ /* 0x000fca00000000ff */
[----:B------:R1:W-:Y:S01]  /*8c80*/  STG.E.U16 desc[UR36][R2.64], R0 ;  /* 0x0000000002007986 */ /* 0x0003e2000c101524 */
[----:B------:R-:W-:Y:S05]  /*8c90*/  BRA `(.L_x_7429) ;  /* 0x0000000800f07947 */ /* 0x000fea0003800000 */
.L_x_7432:
[----:B------:R-:W-:-:S09]  /*8ca0*/  UISETP.NE.AND UP0, UPT, UR4, 0x7, UPT ;  /* 0x000000070400788c */ /* 0x000fd2000bf05270 */
[----:B------:R-:W-:Y:S05]  /*8cb0*/  BRA.U !UP0, `(.L_x_7434) ;  /* 0x0000000108347547 */ /* 0x000fea000b800000 */
[----:B------:R-:W-:-:S09]  /*8cc0*/  UISETP.NE.AND UP0, UPT, UR4, 0x8, UPT ;  /* 0x000000080400788c */ /* 0x000fd2000bf05270 */
[----:B------:R-:W-:Y:S05]  /*8cd0*/  BRA.U !UP0, `(.L_x_7435) ;  /* 0x0000000108187547 */ /* 0x000fea000b800000 */
[----:B------:R-:W-:-:S09]  /*8ce0*/  UISETP.NE.AND UP0, UPT, UR4, 0x9, UPT ;  /* 0x000000090400788c */ /* 0x000fd2000bf05270 */
[----:B------:R-:W-:Y:S05]  /*8cf0*/  BRA.U UP0, `(.L_x_7428) ;  /* 0x0000000500fc7547 */ /* 0x000fea000b800000 */
[----:B01----:R-:W-:Y:S01]  /*8d00*/  SHF.L.U32 R4, R5, 0x10, RZ ;  /* 0x0000001005047819 */ /* 0x003fe200000006ff */
[----:B------:R-:W-:-:S05]  /*8d10*/  IMAD.MOV.U32 R5, RZ, RZ, RZ ;  /* 0x000000ffff057224 */ /* 0x000fca00078e00ff */
[----:B------:R0:W-:Y:S01]  /*8d20*/  STG.E.64 desc[UR36][R2.64], R4 ;  /* 0x0000000402007986 */ /* 0x0001e2000c101b24 */
[----:B------:R-:W-:Y:S05]  /*8d30*/  BRA `(.L_x_7429) ;  /* 0x0000000800c87947 */ /* 0x000fea0003800000 */
.L_x_7435:
[----:B-1----:R-:W-:-:S05]  /*8d40*/  IMAD.U32 R5, R5, 0x10000, RZ ;  /* 0x0001000005057824 */ /* 0x002fca00078e00ff */
[----:B------:R-:W-:-:S04]  /*8d50*/  F2FP.F16.F32.PACK_AB R5, RZ, R5 ;  /* 0x00000005ff05723e */ /* 0x000fc800000000ff */
[----:B------:R-:W-:-:S05]  /*8d60*/  PRMT R5, R5, 0x5410, RZ ;  /* 0x0000541005057816 */ /* 0x000fca00000000ff */
[----:B------:R1:W-:Y:S01]  /*8d70*/  STG.E desc[UR36][R2.64], R5 ;  /* 0x0000000502007986 */ /* 0x0003e2000c101924 */
[----:B------:R-:W-:Y:S05]  /*8d80*/  BRA `(.L_x_7429) ;  /* 0x0000000800b47947 */ /* 0x000fea0003800000 */
.L_x_7434:
[----:B01----:R-:W-:-:S05]  /*8d90*/  SHF.L.U32 R4, R5, 0x10, RZ ;  /* 0x0000001005047819 */ /* 0x003fca00000006ff */
[----:B------:R-:W-:-:S06]  /*8da0*/  FMUL.FTZ R4, R4, 1 ;  /* 0x3f80000004047820 */ /* 0x000fcc0000410000 */
[----:B------:R-:W0:Y:S02]  /*8db0*/  F2F.F64.F32 R4, R4 ;  /* 0x0000000400047310 */ /* 0x000e240000201800 */
[----:B0-----:R0:W-:Y:S01]  /*8dc0*/  STG.E.64 desc[UR36][R2.64], R4 ;  /* 0x0000000402007986 */ /* 0x0011e2000c101b24 */
[----:B------:R-:W-:Y:S05]  /*8dd0*/  BRA `(.L_x_7429) ;  /* 0x0000000800a07947 */ /* 0x000fea0003800000 */
.L_x_7424:
        /* <DEDUP_REMOVED lines=14> */
.L_x_7439:
[----:B-1----:R-:W-:Y:S01]  /*8ec0*/  IMAD.U32 R5, R5, 0x10000, RZ ;  /* 0x0001000005057824 */ /* 0x002fe200078e00ff */
[----:B------:R-:W-:Y:S01]  /*8ed0*/  BSSY.RECONVERGENT B0, `(.L_x_7440) ;  /* 0x0000013000007945 */ /* 0x000fe20003800200 */
[----:B------:R-:W-:-:S03]  /*8ee0*/  MOV R0, 0x80 ;  /* 0x0000008000007802 */ /* 0x000fc60000000f00 */
        /* <DEDUP_REMOVED lines=15> */
.L_x_7442:
[----:B------:R-:W-:-:S04]  /*8fe0*/  SHF.R.U32.HI R5, RZ, 0x18, R5 ;  /* 0x00000018ff057819 */ /* 0x000fc80000011605 */
[----:B------:R-:W-:-:S07]  /*8ff0*/  LOP3.LUT R0, R0, 0x80, R5, 0xf8, !PT ;  /* 0x0000008000007812 */ /* 0x000fce00078ef805 */
.L_x_7441:
[----:B------:R-:W-:Y:S05]  /*9000*/  BSYNC.RECONVERGENT B0 ;  /* 0x0000000000007941 */ /* 0x000fea0003800200 */
.L_x_7440:
[----:B------:R0:W-:Y:S01]  /*9010*/  STG.E.U8 desc[UR36][R2.64], R0 ;  /* 0x0000000002007986 */ /* 0x0001e2000c101124 */
[----:B------:R-:W-:Y:S05]  /*9020*/  BRA `(.L_x_7429) ;  /* 0x00000008000c7947 */ /* 0x000fea0003800000 */
.L_x_7438:
[----:B-1----:R-:W-:Y:S01]  /*9030*/  IMAD.U32 R5, R5, 0x10000, RZ ;  /* 0x0001000005057824 */ /* 0x002fe200078e00ff */
[----:B------:R-:W-:Y:S01]  /*9040*/  BSSY.RECONVERGENT B0, `(.L_x_7443) ;  /* 0x0000013000007945 */ /* 0x000fe20003800200 */
[----:B------:R-:W-:-:S03]  /*9050*/  HFMA2 R0, -RZ, RZ, 0, 7.62939453125e-06 ;  /* 0x00000080ff007431 */ /* 0x000fc600000001ff */
        /* <DEDUP_REMOVED lines=15> */
.L_x_7445:
[----:B------:R-:W-:-:S04]  /*9150*/  SHF.R.U32.HI R5, RZ, 0x18, R5 ;  /* 0x00000018ff057819 */ /* 0x000fc80000011605 */
[----:B------:R-:W-:-:S07]  /*9160*/  LOP3.LUT R0, R0, 0x80, R5, 0xf8, !PT ;  /* 0x0000008000007812 */ /* 0x000fce00078ef805 */
.L_x_7444:
[----:B------:R-:W-:Y:S05]  /*9170*/  BSYNC.RECONVERGENT B0 ;  /* 0x0000000000007941 */ /* 0x000fea0003800200 */
.L_x_7443:
[----:B------:R0:W-:Y:S01]  /*9180*/  STG.E.U8 desc[UR36][R2.64], R0 ;  /* 0x0000000002007986 */ /* 0x0001e2000c101124 */
[----:B------:R-:W-:Y:S05]  /*9190*/  BRA `(.L_x_7429) ;  /* 0x0000000400b07947 */ /* 0x000fea0003800000 */
.L_x_7437:
        /* <DEDUP_REMOVED lines=22> */
.L_x_7447:
[----:B-1----:R-:W-:-:S06]  /*9300*/  IMAD.U32 R5, R5, 0x10000, RZ ;  /* 0x0001000005057824 */ /* 0x002fcc00078e00ff */
[----:B0-----:R-:W0:Y:S02]  /*9310*/  F2I.U64.TRUNC R4, R5 ;  /* 0x0000000500047311 */ /* 0x001e24000020d800 */
[----:B0-----:R0:W-:Y:S01]  /*9320*/  STG.E.64 desc[UR36][R2.64], R4 ;  /* 0x0000000402007986 */ /* 0x0011e2000c101b24 */
[----:B------:R-:W-:Y:S05]  /*9330*/  BRA `(.L_x_7429) ;  /* 0x0000000400487947 */ /* 0x000fea0003800000 */
.L_x_7446:
[----:B-1----:R-:W-:-:S06]  /*9340*/  IMAD.U32 R5, R5, 0x10000, RZ ;  /* 0x0001000005057824 */ /* 0x002fcc00078e00ff */
[----:B------:R-:W1:Y:S02]  /*9350*/  F2I.FTZ.U32.TRUNC.NTZ R5, R5 ;  /* 0x0000000500057305 */ /* 0x000e64000021f000 */
[----:B-1----:R1:W-:Y:S01]  /*9360*/  STG.E desc[UR36][R2.64], R5 ;  /* 0x0000000502007986 */ /* 0x0023e2000c101924 */
[----:B------:R-:W-:Y:S05]  /*9370*/  BRA `(.L_x_7429) ;  /* 0x0000000400387947 */ /* 0x000fea0003800000 */
.L_x_7436:
        /* <DEDUP_REMOVED lines=11> */
.L_x_7449:
[----:B-1----:R-:W-:Y:S01]  /*9430*/  IMAD.U32 R5, R5, 0x10000, RZ ;  /* 0x0001000005057824 */ /* 0x002fe200078e00ff */
[----:B------:R-:W-:-:S03]  /*9440*/  CS2R R6, SRZ ;  /* 0x0000000000067805 */ /* 0x000fc6000001ff00 */
[----:B------:R-:W-:-:S06]  /*9450*/  FMUL.FTZ R5, R5, 1 ;  /* 0x3f80000005057820 */ /* 0x000fcc0000410000 */
[----:B0-----:R-:W0:Y:S02]  /*9460*/  F2F.F64.F32 R4, R5 ;  /* 0x0000000500047310 */ /* 0x001e240000201800 */
[----:B0-----:R0:W-:Y:S01]  /*9470*/  STG.E.128 desc[UR36][R2.64], R4 ;  /* 0x0000000402007986 */ /* 0x0011e2000c101d24 */
[----:B------:R-:W-:Y:S05]  /*9480*/  BRA `(.L_x_7429) ;  /* 0x0000000000f47947 */ /* 0x000fea0003800000 */
.L_x_7448:
[----:B------:R-:W-:-:S09]  /*9490*/  UISETP.NE.AND UP0, UPT, UR4, 0xf, UPT ;  /* 0x0000000f0400788c */ /* 0x000fd2000bf05270 */
[----:B------:R-:W-:Y:S05]  /*94a0*/  BRA.U !UP0, `(.L_x_7450) ;  /* 0x0000000108e87547 */ /* 0x000fea000b800000 */
[----:B------:R-:W-:-:S09]  /*94b0*/  UISETP.NE.AND UP0, UPT, UR4, 0x17, UPT ;  /* 0x000000170400788c */ /* 0x000fd2000bf05270 */
[----:B------:R-:W-:Y:S05]  /*94c0*/  BRA.U !UP0, `(.L_x_7451) ;  /* 0x0000000108907547 */ /* 0x000fea000b800000 */
[----:B------:R-:W-:-:S09]  /*94d0*/  UISETP.NE.AND UP0, UPT, UR4, 0x18, UPT ;  /* 0x000000180400788c */ /* 0x000fd2000bf05270 */
[----:B------:R-:W-:Y:S05]  /*94e0*/  BRA.U !UP0, `(.L_x_7452) ;  /* 0x0000000108447547 */ /* 0x000fea000b800000 */
.L_x_7428:
        /* <DEDUP_REMOVED lines=16> */
.L_x_7453:
[----:B------:R-:W-:Y:S05]  /*95f0*/  BRA `(.L_x_7429) ;  /* 0x0000000000987947 */ /* 0x000fea0003800000 */
.L_x_7452:
[----:B-1----:R-:W-:Y:S01]  /*9600*/  IMAD.U32 R7, R5, 0x10000, RZ ;  /* 0x0001000005077824 */ /* 0x002fe200078e00ff */
[----:B------:R-:W-:Y:S01]  /*9610*/  BSSY.RECONVERGENT B0, `(.L_x_7454) ;  /* 0x000000c000007945 */ /* 0x000fe20003800200 */
[----:B------:R-:W-:-:S03]  /*9620*/  MOV R0, 0x7f ;  /* 0x0000007f00007802 */ /* 0x000fc60000000f00 */
        /* <DEDUP_REMOVED lines=10> */
.L_x_7455:
[----:B------:R-:W-:Y:S05]  /*96d0*/  BSYNC.RECONVERGENT B0 ;  /* 0x0000000000007941 */ /* 0x000fea0003800200 */
.L_x_7454:
[----:B------:R-:W-:-:S05]  /*96e0*/  LOP3.LUT R5, R0, 0x80, R5, 0xf8, !PT ;  /* 0x0000008000057812 */ /* 0x000fca00078ef805 */
[----:B------:R0:W-:Y:S01]  /*96f0*/  STG.E.U8 desc[UR36][R2.64], R5 ;  /* 0x0000000502007986 */ /* 0x0001e2000c101124 */
[----:B------:R-:W-:Y:S05]  /*9700*/  BRA `(.L_x_7429) ;  /* 0x0000000000547947 */ /* 0x000fea0003800000 */
.L_x_7451:
[----:B-1----:R-:W-:Y:S01]  /*9710*/  IMAD.U32 R5, R5, 0x10000, RZ ;  /* 0x0001000005057824 */ /* 0x002fe200078e00ff */
[----:B------:R-:W-:Y:S04]  /*9720*/  BSSY.RECONVERGENT B0, `(.L_x_7456) ;  /* 0x000000e000007945 */ /* 0x000fe80003800200 */
        /* <DEDUP_REMOVED lines=10> */
.L_x_7457:
[----:B------:R-:W-:Y:S01]  /*97d0*/  IMAD.MOV.U32 R0, RZ, RZ, 0x7f ;  /* 0x0000007fff007424 */ /* 0x000fe200078e00ff */
[----:B------:R-:W-:-:S04]  /*97e0*/  ISETP.GT.U32.AND P0, PT, R4, 0x7f800000, PT ;  /* 0x7f8000000400780c */ /* 0x000fc80003f04070 */
[----:B------:R-:W-:-:S09]  /*97f0*/  SEL R0, R0, 0x7c, P0 ;  /* 0x0000007c00007807 */ /* 0x000fd20000000000 */
.L_x_7458:
[----:B------:R-:W-:Y:S05]  /*9800*/  BSYNC.RECONVERGENT B0 ;  /* 0x0000000000007941 */ /* 0x000fea0003800200 */
.L_x_7456:
[----:B------:R-:W-:-:S04]  /*9810*/  SHF.R.U32.HI R5, RZ, 0x18, R5 ;  /* 0x00000018ff057819 */ /* 0x000fc80000011605 */
[----:B------:R-:W-:-:S05]  /*9820*/  LOP3.LUT R5, R0, 0x80, R5, 0xf8, !PT ;  /* 0x0000008000057812 */ /* 0x000fca00078ef805 */
[----:B------:R0:W-:Y:S01]  /*9830*/  STG.E.U8 desc[UR36][R2.64], R5 ;  /* 0x0000000502007986 */ /* 0x0001e2000c101124 */
[----:B------:R-:W-:Y:S05]  /*9840*/  BRA `(.L_x_7429) ;  /* 0x0000000000047947 */ /* 0x000fea0003800000 */
.L_x_7450:
[----:B-1----:R1:W-:Y:S02]  /*9850*/  STG.E.U16 desc[UR36][R2.64], R5 ;  /* 0x0000000502007986 */ /* 0x0023e4000c101524 */
.L_x_7429:
[----:B------:R-:W-:-:S07]  /*9860*/  IADD3 R17, PT, PT, R17, 0x80, RZ ;  /* 0x0000008011117810 */ /* 0x000fce0007ffe0ff */
.L_x_7389:
[----:B------:R-:W-:Y:S05]  /*9870*/  BSYNC.RECONVERGENT B6 ;  /* 0x0000000000067941 */ /* 0x000fea0003800200 */
.L_x_7388:
[----:B------:R-:W5:Y:S02]  /*9880*/  LDCU UR4, c[0x0][0x380] ;  /* 0x00007000ff0477ac */ /* 0x000f640008000800 */
[----:B-----5:R-:W-:-:S13]  /*9890*/  ISETP.GE.AND P0, PT, R17, UR4, PT ;  /* 0x0000000411007c0c */ /* 0x020fda000bf06270 */
[----:B------:R-:W-:Y:S05]  /*98a0*/  @P0 EXIT ;  /* 0x000000000000094d */ /* 0x000fea0003800000 */
        /* <DEDUP_REMOVED lines=303> */
.L_x_7459:
[----:B------:R-:W0:Y:S01]  /*aba0*/  LDCU.128 UR8, c[0x0][0x580] ;  /* 0x0000b000ff0877ac */ /* 0x000e220008000c00 */
[----:B------:R-:W-:-:S04]  /*abb0*/  UPRMT UR4, UR41, 0x9910, URZ ;  /* 0x0000991029047896 */ /* 0x000fc800080000ff */
[----:B------:R-:W-:Y:S01]  /*abc0*/  UISETP.GT.AND UP0, UPT, UR4, 0x9, UPT ;  /* 0x000000090400788c */ /* 0x000fe2000bf04270 */
[----:B0-----:R-:W-:Y:S02]  /*abd0*/  IADD3 R16, P0, PT, R16, UR8, RZ ;  /* 0x0000000810107c10 */ /* 0x001fe4000ff1e0ff */
[----:B--234-:R-:W-:-:S03]  /*abe0*/  IADD3 R2, P1, PT, R0, UR10, RZ ;  /* 0x0000000a00027c10 */ /* 0x01cfc6000ff3e0ff */
        /* <DEDUP_REMOVED lines=15> */
.L_x_7463:
[----:B------:R-:W2:Y:S02]  /*ace0*/  LDG.E.U8 R2, desc[UR36][R2.64] ;  /* 0x0000002402027981 */ /* 0x000ea4000c1e1100 */
[----:B--2---:R-:W-:-:S04]  /*acf0*/  I2FP.F32.U32 R0, R2 ;  /* 0x0000000200007245 */ /* 0x004fc80000201000 */
[----:B------:R-:W-:Y:S01]  /*ad00*/  F2FP.BF16.F32.PACK_AB R0, RZ, R0 ;  /* 0x00000000ff00723e */ /* 0x000fe200000010ff */
[----:B------:R-:W-:Y:S06]  /*ad10*/  BRA `(.L_x_7465) ;  /* 0x0000000c00a47947 */ /* 0x000fec0003800000 */
.L_x_7462:
        /* <DEDUP_REMOVED lines=10> */
.L_x_7467:
[----:B------:R-:W2:Y:S02]  /*adc0*/  LDG.E R2, desc[UR36][R2.64] ;  /* 0x0000002402027981 */ /* 0x000ea4000c1e1900 */
[----:B--2---:R-:W-:-:S04]  /*add0*/  I2FP.F32.S32 R0, R2 ;  /* 0x0000000200007245 */ /* 0x004fc80000201400 */
[----:B------:R-:W-:Y:S01]  /*ade0*/  F2FP.BF16.F32.PACK_AB R0, RZ, R0 ;  /* 0x00000000ff00723e */ /* 0x000fe200000010ff */
[----:B------:R-:W-:Y:S06]  /*adf0*/  BRA `(.L_x_7465) ;  /* 0x0000000c006c7947 */ /* 0x000fec0003800000 */
.L_x_7466:
[----:B------:R-:W2:Y:S02]  /*ae00*/  LDG.E.U16 R2, desc[UR36][R2.64] ;  /* 0x0000002402027981 */ /* 0x000ea4000c1e1500 */
[----:B--2---:R-:W0:Y:S02]  /*ae10*/  I2F.S16 R0, R2 ;  /* 0x0000000200007306 */ /* 0x004e240000101400 */
[----:B0-----:R-:W-:Y:S01]  /*ae20*/  F2FP.BF16.F32.PACK_AB R0, RZ, R0 ;  /* 0x00000000ff00723e */ /* 0x001fe200000010ff */
[----:B------:R-:W-:Y:S06]  /*ae30*/  BRA `(.L_x_7465) ;  /* 0x0000000c005c7947 */ /* 0x000fec0003800000 */
.L_x_7461:
        /* <DEDUP_REMOVED lines=9> */
.L_x_7469:
[----:B------:R-:W2:Y:S02]  /*aed0*/  LDG.E.U16 R0, desc[UR36][R2.64] ;  /* 0x0000002402007981 */ /* 0x000ea4000c1e1500 */
[----:B--2---:R-:W-:-:S05]  /*aee0*/  HADD2.F32 R0, -RZ, R0.H0_H0 ;  /* 0x20000000ff007230 */ /* 0x004fca0000004100 */
[----:B------:R-:W-:Y:S01]  /*aef0*/  F2FP.BF16.F32.PACK_AB R0, RZ, R0 ;  /* 0x00000000ff00723e */ /* 0x000fe200000010ff */
[----:B------:R-:W-:Y:S06]  /*af00*/  BRA `(.L_x_7465) ;  /* 0x0000000c00287947 */ /* 0x000fec0003800000 */
.L_x_7468:
        /* <DEDUP_REMOVED lines=9> */
.L_x_7471:
[----:B------:R-:W2:Y:S02]  /*afa0*/  LDG.E.U16 R2, desc[UR36][R2.64] ;  /* 0x0000002402027981 */ /* 0x000ea4000c1e1500 */
[----:B--2---:R-:W-:-:S05]  /*afb0*/  HADD2.F32 R0, -RZ, R2.H0_H0 ;  /* 0x20000002ff007230 */ /* 0x004fca0000004100 */
[----:B------:R-:W-:Y:S01]  /*afc0*/  F2FP.BF16.F32.PACK_AB R0, RZ, R0 ;  /* 0x00000000ff00723e */ /* 0x000fe200000010ff */
[----:B------:R-:W-:Y:S06]  /*afd0*/  BRA `(.L_x_7465) ;  /* 0x0000000800f47947 */ /* 0x000fec0003800000 */
.L_x_7470:
        /* <DEDUP_REMOVED lines=12> */
.L_x_7460:
        /* <DEDUP_REMOVED lines=13> */
.L_x_7474:
        /* <DEDUP_REMOVED lines=12> */
.L_x_7473:
        /* <DEDUP_REMOVED lines=27> */
.L_x_7476:
        /* <DEDUP_REMOVED lines=13> */
.L_x_7475:
[----:B------:R0:W5:Y:S01]  /*b4b0*/  LDG.E.U16 R0, desc[UR36][R2.64] ;  /* 0x0000002402007981 */ /* 0x000162000c1e1500 */
[----:B------:R-:W-:Y:S05]  /*b4c0*/  BRA `(.L_x_7465) ;  /* 0x0000000400b87947 */ /* 0x000fea0003800000 */
.L_x_7472:
        /* <DEDUP_REMOVED lines=12> */
.L_x_7479:
        /* <DEDUP_REMOVED lines=21> */
.L_x_7483:
[----:B------:R-:W-:Y:S05]  /*b6e0*/  BSYNC.RECONVERGENT B1 ;  /* 0x0000000000017941 */ /* 0x000fea0003800200 */
.L_x_7482:
[----:B------:R-:W-:Y:S01]  /*b6f0*/  IMAD.SHL.U32 R0, R0, 0x100000, RZ ;  /* 0x0010000000007824 */ /* 0x000fe200078e00ff */
[----:B------:R-:W-:-:S04]  /*b700*/  LEA R2, R2, 0x3b800000, 0x17 ;  /* 0x3b80000002027811 */ /* 0x000fc800078eb8ff */
[----:B------:R-:W-:-:S07]  /*b710*/  LOP3.LUT R0, R2, R0, R7, 0xfe, !PT ;  /* 0x0000000002007212 */ /* 0x000fce00078efe07 */
.L_x_7481:
[----:B------:R-:W-:Y:S05]  /*b720*/  BSYNC.RECONVERGENT B0 ;  /* 0x0000000000007941 */ /* 0x000fea0003800200 */
.L_x_7480:
[----:B------:R-:W-:Y:S01]  /*b730*/  F2FP.BF16.F32.PACK_AB R0, RZ, R0 ;  /* 0x00000000ff00723e */ /* 0x000fe200000010ff */
[----:B------:R-:W-:Y:S06]  /*b740*/  BRA `(.L_x_7465) ;  /* 0x0000000400187947 */ /* 0x000fec0003800000 */
.L_x_7478:
        /* <DEDUP_REMOVED lines=21> */
.L_x_7487:
[----:B------:R-:W-:Y:S05]  /*b8a0*/  BSYNC.RECONVERGENT B1 ;  /* 0x0000000000017941 */ /* 0x000fea0003800200 */
.L_x_7486:
[----:B------:R-:W-:Y:S01]  /*b8b0*/  IMAD.SHL.U32 R0, R0, 0x200000, RZ ;  /* 0x0020000000007824 */ /* 0x000fe200078e00ff */
[----:B------:R-:W-:-:S04]  /*b8c0*/  LEA R2, R2, 0x37800000, 0x17 ;  /* 0x3780000002027811 */ /* 0x000fc800078eb8ff */
[----:B------:R-:W-:-:S07]  /*b8d0*/  LOP3.LUT R0, R2, R0, R7, 0xfe, !PT ;  /* 0x0000000002007212 */ /* 0x000fce00078efe07 */
.L_x_7485:
[----:B------:R-:W-:Y:S05]  /*b8e0*/  BSYNC.RECONVERGENT B0 ;  /* 0x0000000000007941 */ /* 0x000fea0003800200 */
.L_x_7484:
[----:B------:R-:W-:Y:S01]  /*b8f0*/  F2FP.BF16.F32.PACK_AB R0, RZ, R0 ;  /* 0x00000000ff00723e */ /* 0x000fe200000010ff */
[----:B------:R-:W-:Y:S06]  /*b900*/  BRA `(.L_x_7465) ;  /* 0x0000000000a87947 */ /* 0x000fec0003800000 */
.L_x_7477:
        /* <DEDUP_REMOVED lines=14> */
.L_x_7491:
[----:B------:R-:W-:Y:S05]  /*b9f0*/  BSYNC.RECONVERGENT B0 ;  /* 0x0000000000007941 */ /* 0x000fea0003800200 */
.L_x_7490:
[----:B------:R-:W-:Y:S01]  /*ba00*/  F2FP.BF16.F32.PACK_AB R0, RZ, R0 ;  /* 0x00000000ff00723e */ /* 0x000fe200000010ff */
[----:B------:R-:W-:Y:S06]  /*ba10*/  BRA `(.L_x_7465) ;  /* 0x0000000000647947 */ /* 0x000fec0003800000 */
.L_x_7464:
        /* <DEDUP_REMOVED lines=16> */
.L_x_7492:
[----:B------:R-:W-:Y:S01]  /*bb20*/  PRMT R0, RZ, 0x7610, R0 ;  /* 0x00007610ff007816 */ /* 0x000fe20000000000 */
[----:B------:R-:W-:Y:S06]  /*bb30*/  BRA `(.L_x_7465) ;  /* 0x00000000001c7947 */ /* 0x000fec0003800000 */
.L_x_7489:
[----:B------:R-:W2:Y:S02]  /*bb40*/  LDG.E.64 R2, desc[UR36][R2.64] ;  /* 0x0000002402027981 */ /* 0x000ea4000c1e1b00 */
[----:B--2---:R-:W0:Y:S02]  /*bb50*/  I2F.U64 R0, R2 ;  /* 0x0000000200007312 */ /* 0x004e240000301000 */
[----:B0-----:R-:W-:Y:S01]  /*bb60*/  F2FP.BF16.F32.PACK_AB R0, RZ, R0 ;  /* 0x00000000ff00723e */ /* 0x001fe200000010ff */
[----:B------:R-:W-:Y:S06]  /*bb70*/  BRA `(.L_x_7465) ;  /* 0x00000000000c7947 */ /* 0x000fec0003800000 */
.L_x_7488:
[----:B------:R-:W2:Y:S02]  /*bb80*/  LDG.E R2, desc[UR36][R2.64] ;  /* 0x0000002402027981 */ /* 0x000ea4000c1e1900 */
[----:B--2---:R-:W-:-:S04]  /*bb90*/  I2FP.F32.U32 R0, R2 ;  /* 0x0000000200007245 */ /* 0x004fc80000201000 */
[----:B------:R-:W-:-:S07]  /*bba0*/  F2FP.BF16.F32.PACK_AB R0, RZ, R0 ;  /* 0x00000000ff00723e */ /* 0x000fce00000010ff */
.L_x_7465:
[----:B-----5:R-:W-:Y:S01]  /*bbb0*/  IMAD.U32 R0, R0, 0x10000, RZ ;  /* 0x0001000000007824 */ /* 0x020fe200078e00ff */
[----:B------:R-:W-:-:S04]  /*bbc0*/  UPRMT UR4, UR42, 0x9910, URZ ;  /* 0x000099102a047896 */ /* 0x000fc800080000ff */
[----:B------:R-:W-:Y:S01]  /*bbd0*/  UISETP.GT.AND UP0, UPT, UR4, 0x9, UPT ;  /* 0x000000090400788c */ /* 0x000fe2000bf04270 */
[----:B------:R-:W0:Y:S02]  /*bbe0*/  MUFU.LG2 R0, R0 ;  /* 0x0000000000007308 */ /* 0x000e240000000c00 */
[----:B0-----:R-:W-:-:S06]  /*bbf0*/  FMUL.FTZ R2, R0, 0.30103000998497009277 ;  /* 0x3e9a209b00027820 */ /* 0x001fcc0000410000 */
        /* <DEDUP_REMOVED lines=10> */
[----:B-1----:R-:W-:-:S04]  /*bca0*/  SHF.L.U32 R0, R3, 0x10, RZ ;  /* 0x0000001003007819 */ /* 0x002fc800000006ff */
[----:B------:R-:W1:Y:S02]  /*bcb0*/  F2I.FTZ.TRUNC.NTZ R3, R0 ;  /* 0x0000000000037305 */ /* 0x000e64000021f100 */
[----:B-1----:R-:W-:Y:S01]  /*bcc0*/  STG.E.U8 desc[UR36][R16.64], R3 ;  /* 0x0000000310007986 */ /* 0x002fe2000c101124 */
[----:B------:R-:W-:Y:S05]  /*bcd0*/  EXIT ;  /* 0x000000000000794d */ /* 0x000fea0003800000 */
.L_x_7496:
[----:B-1----:R-:W-:-:S06]  /*bce0*/  IMAD.U32 R3, R3, 0x10000, RZ ;  /* 0x0001000003037824 */ /* 0x002fcc00078e00ff */
[----:B0-----:R-:W0:Y:S02]  /*bcf0*/  F2I.S64.TRUNC R2, R3 ;  /* 0x0000000300027311 */ /* 0x001e24000020d900 */
[----:B0-----:R-:W-:Y:S01]  /*bd00*/  STG.E.U8 desc[UR36][R16.64], R2 ;  /* 0x0000000210007986 */ /* 0x001fe2000c101124 */
[----:B------:R-:W-:Y:S05]  /*bd10*/  EXIT ;  /* 0x000000000000794d */ /* 0x000fea0003800000 */
.L_x_7495:
        /* <DEDUP_REMOVED lines=8> */
[----:B0-----:R-:W-:Y:S01]  /*bda0*/  STG.E.64 desc[UR36][R16.64], R2 ;  /* 0x0000000210007986 */ /* 0x001fe2000c101b24 */
[----:B------:R-:W-:Y:S05]  /*bdb0*/  EXIT ;  /* 0x000000000000794d */ /* 0x000fea0003800000 */
.L_x_7499:
[----:B-1----:R-:W-:-:S06]  /*bdc0*/  SHF.L.U32 R3, R3, 0x10, RZ ;  /* 0x0000001003037819 */ /* 0x002fcc00000006ff */
[----:B------:R-:W1:Y:S02]  /*bdd0*/  F2I.FTZ.TRUNC.NTZ R3, R3 ;  /* 0x0000000300037305 */ /* 0x000e64000021f100 */
[----:B-1----:R-:W-:Y:S01]  /*bde0*/  STG.E desc[UR36][R16.64], R3 ;  /* 0x0000000310007986 */ /* 0x002fe2000c101924 */
[----:B------:R-:W-:Y:S05]  /*bdf0*/  EXIT ;  /* 0x000000000000794d */ /* 0x000fea0003800000 */
.L_x_7498:
[----:B-1----:R-:W-:-:S06]  /*be00*/  IMAD.U32 R3, R3, 0x10000, RZ ;  /* 0x0001000003037824 */ /* 0x002fcc00078e00ff */
[----:B------:R-:W1:Y:S02]  /*be10*/  F2I.FTZ.TRUNC.NTZ R3, R3 ;  /* 0x0000000300037305 */ /* 0x000e64000021f100 */
[----:B-1----:R-:W-:Y:S01]  /*be20*/  STG.E.U16 desc[UR36][R16.64], R3 ;  /* 0x0000000310007986 */ /* 0x002fe2000c101524 */
[----:B------:R-:W-:Y:S05]  /*be30*/  EXIT ;  /* 0x000000000000794d */ /* 0x000fea0003800000 */
.L_x_7494:
        /* <DEDUP_REMOVED lines=9> */
.L_x_7501:
[----:B-1----:R-:W-:-:S04]  /*bed0*/  SHF.L.U32 R0, R3, 0x10, RZ ;  /* 0x0000001003007819 */ /* 0x002fc800000006ff */
[----:B------:R-:W-:-:S05]  /*bee0*/  F2FP.F16.F32.PACK_AB R0, RZ, R0 ;  /* 0x00000000ff00723e */ /* 0x000fca00000000ff */
[----:B------:R-:W-:Y:S01]  /*bef0*/  STG.E.U16 desc[UR36][R16.64], R0 ;  /* 0x0000000010007986 */ /* 0x000fe2000c101524 */
[----:B------:R-:W-:Y:S05]  /*bf00*/  EXIT ;  /* 0x000000000000794d */ /* 0x000fea0003800000 */
.L_x_7500:
        /* <DEDUP_REMOVED lines=8> */
[----:B------:R-:W-:Y:S01]  /*bf90*/  STG.E.64 desc[UR36][R16.64], R2 ;  /* 0x0000000210007986 */ /* 0x000fe2000c101b24 */
[----:B------:R-:W-:Y:S05]  /*bfa0*/  EXIT ;  /* 0x000000000000794d */ /* 0x000fea0003800000 */
.L_x_7503:
[----:B-1----:R-:W-:-:S04]  /*bfb0*/  SHF.L.U32 R3, R3, 0x10, RZ ;  /* 0x0000001003037819 */ /* 0x002fc800000006ff */
[----:B------:R-:W-:-:S04]  /*bfc0*/  F2FP.F16.F32.PACK_AB R3, RZ, R3 ;  /* 0x00000003ff03723e */ /* 0x000fc800000000ff */
[----:B------:R-:W-:-:S05]  /*bfd0*/  PRMT R3, R3, 0x5410, RZ ;  /* 0x0000541003037816 */ /* 0x000fca00000000ff */
[----:B------:R-:W-:Y:S01]  /*bfe0*/  STG.E desc[UR36][R16.64], R3 ;  /* 0x0000000310007986 */ /* 0x000fe2000c101924 */
[----:B------:R-:W-:Y:S05]  /*bff0*/  EXIT ;  /* 0x000000000000794d */ /* 0x000fea0003800000 */
.L_x_7502:
[----:B01----:R-:W-:-:S04]  /*c000*/  IMAD.U32 R2, R3, 0x10000, RZ ;  /* 0x0001000003027824 */ /* 0x003fc800078e00ff */
[----:B------:R-:W-:-:S06]  /*c010*/  FMUL.FTZ R2, R2, 1 ;  /* 0x3f80000002027820 */ /* 0x000fcc0000410000 */
[----:B------:R-:W0:Y:S02]  /*c020*/  F2F.F64.F32 R2, R2 ;  /* 0x0000000200027310 */ /* 0x000e240000201800 */
[----:B0-----:R-:W-:Y:S01]  /*c030*/  STG.E.64 desc[UR36][R16.64], R2 ;  /* 0x0000000210007986 */ /* 0x001fe2000c101b24 */
[----:B------:R-:W-:Y:S05]  /*c040*/  EXIT ;  /* 0x000000000000794d */ /* 0x000fea0003800000 */
.L_x_7493:
        /* <DEDUP_REMOVED lines=14> */
.L_x_7507:
[----:B-1----:R-:W-:Y:S01]  /*c130*/  SHF.L.U32 R3, R3, 0x10, RZ ;  /* 0x0000001003037819 */ /* 0x002fe200000006ff */
[----:B------:R-:W-:Y:S01]  /*c140*/  BSSY.RECONVERGENT B0, `(.L_x_7508) ;  /* 0x0000013000007945 */ /* 0x000fe20003800200 */
[----:B------:R-:W-:Y:S02]  /*c150*/  IMAD.MOV.U32 R8, RZ, RZ, 0x80 ;  /* 0x00000080ff087424 */ /* 0x000fe400078e00ff */
        /* <DEDUP_REMOVED lines=14> */
.L_x_7510:
[----:B------:R-:W-:-:S04]  /*c240*/  SHF.R.U32.HI R3, RZ, 0x18, R3 ;  /* 0x00000018ff037819 */ /* 0x000fc80000011603 */
[----:B------:R-:W-:-:S04]  /*c250*/  LOP3.LUT R0, R0, 0x80, R3, 0xf8, !PT ;  /* 0x0000008000007812 */ /* 0x000fc800078ef803 */
[----:B------:R-:W-:-:S07]  /*c260*/  PRMT R8, R0, 0x7610, R8 ;  /* 0x0000761000087816 */ /* 0x000fce0000000008 */
.L_x_7509:
[----:B------:R-:W-:Y:S05]  /*c270*/  BSYNC.RECONVERGENT B0 ;  /* 0x0000000000007941 */ /* 0x000fea0003800200 */
.L_x_7508:
[----:B------:R-:W-:Y:S01]  /*c280*/  STG.E.U8 desc[UR36][R16.64], R8 ;  /* 0x0000000810007986 */ /* 0x000fe2000c101124 */
[----:B------:R-:W-:Y:S05]  /*c290*/  EXIT ;  /* 0x000000000000794d */ /* 0x000fea0003800000 */
.L_x_7506:
        /* <DEDUP_REMOVED lines=17> */
.L_x_7513:
[----:B------:R-:W-:-:S04]  /*c3b0*/  SHF.R.U32.HI R3, RZ, 0x18, R3 ;  /* 0x00000018ff037819 */ /* 0x000fc80000011603 */
[----:B------:R-:W-:-:S04]  /*c3c0*/  LOP3.LUT R0, R0, 0x80, R3, 0xf8, !PT ;  /* 0x0000008000007812 */ /* 0x000fc800078ef803 */
[----:B------:R-:W-:-:S07]  /*c3d0*/  PRMT R8, R0, 0x7610, R8 ;  /* 0x0000761000087816 */ /* 0x000fce0000000008 */
.L_x_7512:
[----:B------:R-:W-:Y:S05]  /*c3e0*/  BSYNC.RECONVERGENT B0 ;  /* 0x0000000000007941 */ /* 0x000fea0003800200 */
.L_x_7511:
[----:B------:R-:W-:Y:S01]  /*c3f0*/  STG.E.U8 desc[UR36][R16.64], R8 ;  /* 0x0000000810007986 */ /* 0x000fe2000c101124 */
[----:B------:R-:W-:Y:S05]  /*c400*/  EXIT ;  /* 0x000000000000794d */ /* 0x000fea0003800000 */
.L_x_7505:
        /* <DEDUP_REMOVED lines=22> */
.L_x_7515:
[----:B-1----:R-:W-:-:S06]  /*c570*/  SHF.L.U32 R3, R3, 0x10, RZ ;  /* 0x0000001003037819 */ /* 0x002fcc00000006ff */
[----:B0-----:R-:W0:Y:S02]  /*c580*/  F2I.U64.TRUNC R2, R3 ;  /* 0x0000000300027311 */ /* 0x001e24000020d800 */
[----:B0-----:R-:W-:Y:S01]  /*c590*/  STG.E.64 desc[UR36][R16.64], R2 ;  /* 0x0000000210007986 */ /* 0x001fe2000c101b24 */
[----:B------:R-:W-:Y:S05]  /*c5a0*/  EXIT ;  /* 0x000000000000794d */ /* 0x000fea0003800000 */
.L_x_7514:
[----:B-1----:R-:W-:-:S06]  /*c5b0*/  IMAD.U32 R3, R3, 0x10000, RZ ;  /* 0x0001000003037824 */ /* 0x002fcc00078e00ff */
[----:B------:R-:W1:Y:S02]  /*c5c0*/  F2I.FTZ.U32.TRUNC.NTZ R3, R3 ;  /* 0x0000000300037305 */ /* 0x000e64000021f000 */
[----:B-1----:R-:W-:Y:S01]  /*c5d0*/  STG.E desc[UR36][R16.64], R3 ;  /* 0x0000000310007986 */ /* 0x002fe2000c101924 */
[----:B------:R-:W-:Y:S05]  /*c5e0*/  EXIT ;  /* 0x000000000000794d */ /* 0x000fea0003800000 */
.L_x_7504:
        /* <DEDUP_REMOVED lines=11> */
.L_x_7517:
[----:B-1----:R-:W-:Y:S02]  /*c6a0*/  SHF.L.U32 R3, R3, 0x10, RZ ;  /* 0x0000001003037819 */ /* 0x002fe400000006ff */
[----:B------:R-:W-:-:S03]  /*c6b0*/  CS2R R6, SRZ ;  /* 0x0000000000067805 */ /* 0x000fc6000001ff00 */
[----:B------:R-:W-:-:S04]  /*c6c0*/  FMUL.FTZ R3, R3, 1 ;  /* 0x3f80000003037820 */ /* 0x000fc80000410000 */
[----:B------:R-:W1:Y:S02]  /*c6d0*/  F2F.F64.F32 R4, R3 ;  /* 0x0000000300047310 */ /* 0x000e640000201800 */
[----:B-1----:R-:W-:Y:S01]  /*c6e0*/  STG.E.128 desc[UR36][R16.64], R4 ;  /* 0x0000000410007986 */ /* 0x002fe2000c101d24 */
[----:B------:R-:W-:Y:S05]  /*c6f0*/  EXIT ;  /* 0x000000000000794d */ /* 0x000fea0003800000 */
.L_x_7516:
[----:B------:R-:W-:-:S09]  /*c700*/  UISETP.NE.AND UP0, UPT, UR4, 0xf, UPT ;  /* 0x0000000f0400788c */ /* 0x000fd2000bf05270 */
[----:B------:R-:W-:Y:S05]  /*c710*/  BRA.U !UP0, `(.L_x_7518) ;  /* 0x0000000108e87547 */ /* 0x000fea000b800000 */
[----:B------:R-:W-:-:S09]  /*c720*/  UISETP.NE.AND UP0, UPT, UR4, 0x17, UPT ;  /* 0x000000170400788c */ /* 0x000fd2000bf05270 */
[----:B------:R-:W-:Y:S05]  /*c730*/  BRA.U !UP0, `(.L_x_7519) ;  /* 0x0000000108907547 */ /* 0x000fea000b800000 */
[----:B------:R-:W-:-:S09]  /*c740*/  UISETP.NE.AND UP0, UPT, UR4, 0x18, UPT ;  /* 0x000000180400788c */ /* 0x000fd2000bf05270 */
[----:B------:R-:W-:Y:S05]  /*c750*/  BRA.U !UP0, `(.L_x_7520) ;  /* 0x0000000108447547 */ /* 0x000fea000b800000 */
.L_x_7497:
[----:B------:R-:W-:Y:S01]  /*c760*/  MOV R0, 0x0 ;  /* 0x0000000000007802 */ /* 0x000fe20000000f00 */
[----:B------:R-:W2:Y:S01]  /*c770*/  LDCU.64 UR4, c[0x4][0x148] ;  /* 0x01002900ff0477ac */ /* 0x000ea20008000a00 */
[----:B------:R-:W-:Y:S02]  /*c780*/  HFMA2 R13, -RZ, RZ, 0, 0 ;  /* 0x00000000ff0d7431 */ /* 0x000fe400000001ff */
[----:B------:R-:W-:Y:S01]  /*c790*/  IMAD.MOV.U32 R8, RZ, RZ, 0x65 ;  /* 0x00000065ff087424 */ /* 0x000fe200078e00ff */
[----:B01----:R0:W1:Y:S01]  /*c7a0*/  LDC.64 R2, c[0x4][R0] ;  /* 0x0100000000027b82 */ /* 0x0030620000000a00 */
[----:B------:R-:W3:Y:S01]  /*c7b0*/  LDCU.64 UR6, c[0x4][0x150] ;  /* 0x01002a00ff0677ac */ /* 0x000ee20008000a00 */
[----:B------:R-:W-:Y:S01]  /*c7c0*/  IMAD.MOV.U32 R12, RZ, RZ, 0x1 ;  /* 0x00000001ff0c7424 */ /* 0x000fe200078e00ff */
[----:B------:R-:W4:Y:S01]  /*c7d0*/  LDCU.64 UR8, c[0x4][0x40] ;  /* 0x01000800ff0877ac */ /* 0x000f220008000a00 */
[----:B--2---:R-:W-:Y:S02]  /*c7e0*/  IMAD.U32 R4, RZ, RZ, UR4 ;  /* 0x00000004ff047e24 */ /* 0x004fe4000f8e00ff */
[----:B------:R-:W-:Y:S01]  /*c7f0*/  IMAD.U32 R5, RZ, RZ, UR5 ;  /* 0x00000005ff057e24 */ /* 0x000fe2000f8e00ff */
[----:B---3--:R-:W-:Y:S01]  /*c800*/  MOV R6, UR6 ;  /* 0x0000000600067c02 */ /* 0x008fe20008000f00 */
[----:B------:R-:W-:-:S02]  /*c810*/  IMAD.U32 R7, RZ, RZ, UR7 ;  /* 0x00000007ff077e24 */ /* 0x000fc4000f8e00ff */
[----:B----4-:R-:W-:Y:S01]  /*c820*/  IMAD.U32 R10, RZ, RZ, UR8 ;  /* 0x00000008ff0a7e24 */ /* 0x010fe2000f8e00ff */
[----:B0-----:R-:W-:-:S07]  /*c830*/  MOV R11, UR9 ;  /* 0x00000009000b7c02 */ /* 0x001fce0008000f00 */
[----:B------:R-:W-:-:S07]  /*c840*/  LEPC R20, `(.L_x_7521) ;  /* 0x000000001014794e */ /* 0x000fce0000000000 */
[----:B-1----:R-:W-:Y:S05]  /*c850*/  CALL.ABS.NOINC R2 ;  /* 0x0000000002007343 */ /* 0x002fea0003c00000 */
.L_x_7521:
[----:B------:R-:W-:Y:S05]  /*c860*/  EXIT ;  /* 0x000000000000794d */ /* 0x000fea0003800000 */
.L_x_7520:
        /* <DEDUP_REMOVED lines=13> */
.L_x_7523:
[----:B------:R-:W-:Y:S05]  /*c940*/  BSYNC.RECONVERGENT B0 ;  /* 0x0000000000007941 */ /* 0x000fea0003800200 */
.L_x_7522:
[----:B------:R-:W-:-:S05]  /*c950*/  LOP3.LUT R3, R0, 0x80, R3, 0xf8, !PT ;  /* 0x0000008000037812 */ /* 0x000fca00078ef803 */
[----:B------:R-:W-:Y:S01]  /*c960*/  STG.E.U8 desc[UR36][R16.64], R3 ;  /* 0x0000000310007986 */ /* 0x000fe2000c101124 */
[----:B------:R-:W-:Y:S05]  /*c970*/  EXIT ;  /* 0x000000000000794d */ /* 0x000fea0003800000 */
.L_x_7519:
        /* <DEDUP_REMOVED lines=12> */
.L_x_7525:
[----:B------:R-:W-:Y:S01]  /*ca40*/  IMAD.MOV.U32 R0, RZ, RZ, 0x7f ;  /* 0x0000007fff007424 */ /* 0x000fe200078e00ff */
[----:B------:R-:W-:-:S04]  /*ca50*/  ISETP.GT.U32.AND P0, PT, R2, 0x7f800000, PT ;  /* 0x7f8000000200780c */ /* 0x000fc80003f04070 */
[----:B------:R-:W-:-:S09]  /*ca60*/  SEL R0, R0, 0x7c, P0 ;  /* 0x0000007c00007807 */ /* 0x000fd20000000000 */
.L_x_7526:
[----:B------:R-:W-:Y:S05]  /*ca70*/  BSYNC.RECONVERGENT B0 ;  /* 0x0000000000007941 */ /* 0x000fea0003800200 */
.L_x_7524:
[----:B------:R-:W-:-:S04]  /*ca80*/  SHF.R.U32.HI R3, RZ, 0x18, R3 ;  /* 0x00000018ff037819 */ /* 0x000fc80000011603 */
[----:B------:R-:W-:-:S05]  /*ca90*/  LOP3.LUT R3, R0, 0x80, R3, 0xf8, !PT ;  /* 0x0000008000037812 */ /* 0x000fca00078ef803 */
[----:B------:R-:W-:Y:S01]  /*caa0*/  STG.E.U8 desc[UR36][R16.64], R3 ;  /* 0x0000000310007986 */ /* 0x000fe2000c101124 */
[----:B------:R-:W-:Y:S05]  /*cab0*/  EXIT ;  /* 0x000000000000794d */ /* 0x000fea0003800000 */
.L_x_7518:
[----:B-1----:R-:W-:Y:S01]  /*cac0*/  STG.E.U16 desc[UR36][R16.64], R3 ;  /* 0x0000000310007986 */ /* 0x002fe2000c101524 */
[----:B------:R-:W-:Y:S05]  /*cad0*/  EXIT ;  /* 0x000000000000794d */ /* 0x000fea0003800000 */
.L_x_7527:
        /* <DEDUP_REMOVED lines=10> */
.L_x_12231:


//--------------------- .text._ZN2at6native27unrolled_elementwise_kernelIZZZNS0_17log10_kernel_cudaERNS_18TensorIteratorBaseEENKUlvE0_clEvENKUlvE2_clEvEUlN3c108BFloat16EE_St5arrayIPcLm2EELi4E23TrivialOffsetCalculatorILi1EjESD_NS0_6memory12LoadWithCastILi1EEENSE_13StoreWithCastILi1EEEEEviT_T0_T2_T3_T4_T5_ --------------------------
	.section	.text._ZN2at6native27unrolled_elementwise_kernelIZZZNS0_17log10_kernel_cudaERNS_18TensorIteratorBaseEENKUlvE0_clEvENKUlvE2_clEvEUlN3c108BFloat16EE_St5arrayIPcLm2EELi4E23TrivialOffsetCalculatorILi1EjESD_NS0_6memory12LoadWithCastILi1EEENSE_13StoreWithCastILi1EEEEEviT_T0_T2_T3_T4_T5_,"ax",@progbits
	.align	128
        .global         _ZN2at6native27unrolled_elementwise_kernelIZZZNS0_17log10_kernel_cudaERNS_18TensorIteratorBaseEENKUlvE0_clEvENKUlvE2_clEvEUlN3c108BFloat16EE_St5arrayIPcLm2EELi4E23TrivialOffsetCalculatorILi1EjESD_NS0_6memory12LoadWithCastILi1EEENSE_13StoreWithCastILi1EEEEEviT_T0_T2_T3_T4_T5_
        .type           _ZN2at6native27unrolled_elementwise_kernelIZZZNS0_17log10_kernel_cudaERNS_18TensorIteratorBaseEENKUlvE0_clEvENKUlvE2_clEvEUlN3c108BFloat16EE_St5arrayIPcLm2EELi4E23TrivialOffsetCalculatorILi1EjESD_NS0_6memory12LoadWithCastILi1EEENSE_13StoreWithCastILi1EEEEEviT_T0_T2_T3_T4_T5_,@function
        .size           _ZN2at6native27unrolled_elementwise_kernelIZZZNS0_17log10_kernel_cudaERNS_18TensorIteratorBaseEENKUlvE0_clEvENKUlvE2_clEvEUlN3c108BFloat16EE_St5arrayIPcLm2EELi4E23TrivialOffsetCalculatorILi1EjESD_NS0_6memory12LoadWithCastILi1EEENSE_13StoreWithCastILi1EEEEEviT_T0_T2_T3_T4_T5_,(.L_x_12232 - _ZN2at6native27unrolled_elementwise_kernelIZZZNS0_17log10_kernel_cudaERNS_18TensorIteratorBaseEENKUlvE0_clEvENKUlvE2_clEvEUlN3c108BFloat16EE_St5arrayIPcLm2EELi4E23TrivialOffsetCalculatorILi1EjESD_NS0_6memory12LoadWithCastILi1EEENSE_13StoreWithCastILi1EEEEEviT_T0_T2_T3_T4_T5_)
        .other          _ZN2at6native27unrolled_elementwise_kernelIZZZNS0_17log10_kernel_cudaERNS_18TensorIteratorBaseEENKUlvE0_clEvENKUlvE2_clEvEUlN3c108BFloat16EE_St5arrayIPcLm2EELi4E23TrivialOffsetCalculatorILi1EjESD_NS0_6memory12LoadWithCastILi1EEENSE_13StoreWithCastILi1EEEEEviT_T0_T2_T3_T4_T5_,@"STO_CUDA_ENTRY STV_DEFAULT"
_ZN2at6native27unrolled_elementwise_kernelIZZZNS0_17log10_kernel_cudaERNS_18TensorIteratorBaseEENKUlvE0_clEvENKUlvE2_clEvEUlN3c108BFloat16EE_St5arrayIPcLm2EELi4E23TrivialOffsetCalculatorILi1EjESD_NS0_6memory12LoadWithCastILi1EEENSE_13StoreWithCastILi1EEEEEviT_T0_T2_T3_T4_T5_:
.text._ZN2at6native27unrolled_elementwise_kernelIZZZNS0_17log10_kernel_cudaERNS_18TensorIteratorBaseEENKUlvE0_clEvENKUlvE2_clEvEUlN3c108BFloat16EE_St5arrayIPcLm2EELi4E23TrivialOffsetCalculatorILi1EjESD_NS0_6memory12LoadWithCastILi1EEENSE_13StoreWithCastILi1EEEEEviT_T0_T2_T3_T4_T5_:
        /* <DEDUP_REMOVED lines=34> */
.L_x_7533:
[----:B------:R-:W2:Y:S02]  /*0220*/  LDG.E.U8 R4, desc[UR36][R4.64] ;  /* 0x0000002404047981 */ /* 0x000ea4000c1e1100 */
[----:B--2---:R-:W-:-:S04]  /*0230*/  I2FP.F32.U32 R0, R4 ;  /* 0x0000000400007245 */ /* 0x004fc80000201000 */
[----:B------:R-:W-:-:S04]  /*0240*/  F2FP.BF16.F32.PACK_AB R0, RZ, R0 ;  /* 0x00000000ff00723e */ /* 0x000fc800000010ff */
[----:B------:R-:W-:Y:S01]  /*0250*/  PRMT R17, R0, 0x7610, R17 ;  /* 0x0000761000117816 */ /* 0x000fe20000000011 */
[----:B------:R-:W-:Y:S06]  /*0260*/  BRA `(.L_x_7535) ;  /* 0x0000000c00e47947 */ /* 0x000fec0003800000 */
.L_x_7532:
        /* <DEDUP_REMOVED lines=11> */
.L_x_7537:
[----:B------:R-:W2:Y:S02]  /*0320*/  LDG.E R4, desc[UR36][R4.64] ;  /* 0x0000002404047981 */ /* 0x000ea4000c1e1900 */
[----:B--2---:R-:W-:-:S04]  /*0330*/  I2FP.F32.S32 R0, R4 ;  /* 0x0000000400007245 */ /* 0x004fc80000201400 */
[----:B------:R-:W-:-:S04]  /*0340*/  F2FP.BF16.F32.PACK_AB R0, RZ, R0 ;  /* 0x00000000ff00723e */ /* 0x000fc800000010ff */
[----:B------:R-:W-:Y:S01]  /*0350*/  PRMT R17, R0, 0x7610, R17 ;  /* 0x0000761000117816 */ /* 0x000fe20000000011 */
[----:B------:R-:W-:Y:S06]  /*0360*/  BRA `(.L_x_7535) ;  /* 0x0000000c00a47947 */ /* 0x000fec0003800000 */
.L_x_7536:
[----:B------:R-:W2:Y:S02]  /*0370*/  LDG.E.U16 R4, desc[UR36][R4.64] ;  /* 0x0000002404047981 */ /* 0x000ea4000c1e1500 */
[----:B--2---:R-:W0:Y:S02]  /*0380*/  I2F.S16 R0, R4 ;  /* 0x0000000400007306 */ /* 0x004e240000101400 */
[----:B0-----:R-:W-:-:S04]  /*0390*/  F2FP.BF16.F32.PACK_AB R0, RZ, R0 ;  /* 0x00000000ff00723e */ /* 0x001fc800000010ff */
[----:B------:R-:W-:Y:S01]  /*03a0*/  PRMT R17, R0, 0x7610, R17 ;  /* 0x0000761000117816 */ /* 0x000fe20000000011 */
[----:B------:R-:W-:Y:S06]  /*03b0*/  BRA `(.L_x_7535) ;  /* 0x0000000c00907947 */ /* 0x000fec0003800000 */
.L_x_7531:
        /* <DEDUP_REMOVED lines=9> */
.L_x_7539:
[----:B------:R-:W2:Y:S02]  /*0450*/  LDG.E.U16 R0, desc[UR36][R4.64] ;  /* 0x0000002404007981 */ /* 0x000ea4000c1e1500 */
[----:B--2---:R-:W-:-:S05]  /*0460*/  HADD2.F32 R0, -RZ, R0.H0_H0 ;  /* 0x20000000ff007230 */ /* 0x004fca0000004100 */
[----:B------:R-:W-:-:S04]  /*0470*/  F2FP.BF16.F32.PACK_AB R0, RZ, R0 ;  /* 0x00000000ff00723e */ /* 0x000fc800000010ff */
[----:B------:R-:W-:Y:S01]  /*0480*/  PRMT R17, R0, 0x7610, R17 ;  /* 0x0000761000117816 */ /* 0x000fe20000000011 */
[----:B------:R-:W-:Y:S06]  /*0490*/  BRA `(.L_x_7535) ;  /* 0x0000000c00587947 */ /* 0x000fec0003800000 */
.L_x_7538:
        /* <DEDUP_REMOVED lines=9> */
.L_x_7541:
[----:B------:R-:W2:Y:S02]  /*0530*/  LDG.E.U16 R4, desc[UR36][R4.64] ;  /* 0x0000002404047981 */ /* 0x000ea4000c1e1500 */
[----:B--2---:R-:W-:-:S05]  /*0540*/  HADD2.F32 R0, -RZ, R4.H0_H0 ;  /* 0x20000004ff007230 */ /* 0x004fca0000004100 */
[----:B------:R-:W-:-:S04]  /*0550*/  F2FP.BF16.F32.PACK_AB R0, RZ, R0 ;  /* 0x00000000ff00723e */ /* 0x000fc800000010ff */
[----:B------:R-:W-:Y:S01]  /*0560*/  PRMT R17, R0, 0x7610, R17 ;  /* 0x0000761000117816 */ /* 0x000fe20000000011 */
[----:B------:R-:W-:Y:S06]  /*0570*/  BRA `(.L_x_7535) ;  /* 0x0000000c00207947 */ /* 0x000fec0003800000 */
.L_x_7540:
        /* <DEDUP_REMOVED lines=13> */
.L_x_7530:
        /* <DEDUP_REMOVED lines=14> */
.L_x_7544:
        /* <DEDUP_REMOVED lines=13> */
.L_x_7543:
        /* <DEDUP_REMOVED lines=27> */
.L_x_7546:
        /* <DEDUP_REMOVED lines=15> */
.L_x_7545:
[----:B------:R0:W5:Y:S01]  /*0aa0*/  LDG.E.U16 R17, desc[UR36][R4.64] ;  /* 0x0000002404117981 */ /* 0x000162000c1e1500 */
[----:B------:R-:W-:Y:S05]  /*0ab0*/  BRA `(.L_x_7535) ;  /* 0x0000000400d07947 */ /* 0x000fea0003800000 */
.L_x_7542:
        /* <DEDUP_REMOVED lines=13> */
.L_x_7549:
        /* <DEDUP_REMOVED lines=21> */
.L_x_7553:
[----:B------:R-:W-:Y:S05]  /*0ce0*/  BSYNC.RECONVERGENT B1 ;  /* 0x0000000000017941 */ /* 0x000fea0003800200 */
.L_x_7552:
[----:B------:R-:W-:Y:S01]  /*0cf0*/  IMAD.SHL.U32 R0, R0, 0x100000, RZ ;  /* 0x0010000000007824 */ /* 0x000fe200078e00ff */
[----:B------:R-:W-:-:S04]  /*0d00*/  LEA R3, R3, 0x3b800000, 0x17 ;  /* 0x3b80000003037811 */ /* 0x000fc800078eb8ff */
[----:B------:R-:W-:-:S07]  /*0d10*/  LOP3.LUT R0, R3, R0, R7, 0xfe, !PT ;  /* 0x0000000003007212 */ /* 0x000fce00078efe07 */
.L_x_7551:
[----:B------:R-:W-:Y:S05]  /*0d20*/  BSYNC.RECONVERGENT B0 ;  /* 0x0000000000007941 */ /* 0x000fea0003800200 */
.L_x_7550:
[----:B------:R-:W-:-:S04]  /*0d30*/  F2FP.BF16.F32.PACK_AB R0, RZ, R0 ;  /* 0x00000000ff00723e */ /* 0x000fc800000010ff */
[----:B------:R-:W-:Y:S01]  /*0d40*/  PRMT R17, R0, 0x7610, R17 ;  /* 0x0000761000117816 */ /* 0x000fe20000000011 */
[----:B------:R-:W-:Y:S06]  /*0d50*/  BRA `(.L_x_7535) ;  /* 0x0000000400287947 */ /* 0x000fec0003800000 */
.L_x_7548:
        /* <DEDUP_REMOVED lines=21> */
.L_x_7557:
[----:B------:R-:W-:Y:S05]  /*0eb0*/  BSYNC.RECONVERGENT B1 ;  /* 0x0000000000017941 */ /* 0x000fea0003800200 */
.L_x_7556:
[----:B------:R-:W-:Y:S01]  /*0ec0*/  IMAD.SHL.U32 R0, R0, 0x200000, RZ ;  /* 0x0020000000007824 */ /* 0x000fe200078e00ff */
[----:B------:R-:W-:-:S04]  /*0ed0*/  LEA R3, R3, 0x37800000, 0x17 ;  /* 0x3780000003037811 */ /* 0x000fc800078eb8ff */
[----:B------:R-:W-:-:S07]  /*0ee0*/  LOP3.LUT R0, R3, R0, R7, 0xfe, !PT ;  /* 0x0000000003007212 */ /* 0x000fce00078efe07 */
.L_x_7555:
[----:B------:R-:W-:Y:S05]  /*0ef0*/  BSYNC.RECONVERGENT B0 ;  /* 0x0000000000007941 */ /* 0x000fea0003800200 */
.L_x_7554:
[----:B------:R-:W-:-:S04]  /*0f00*/  F2FP.BF16.F32.PACK_AB R0, RZ, R0 ;  /* 0x00000000ff00723e */ /* 0x000fc800000010ff */
[----:B------:R-:W-:Y:S01]  /*0f10*/  PRMT R17, R0, 0x7610, R17 ;  /* 0x0000761000117816 */ /* 0x000fe20000000011 */
[----:B------:R-:W-:Y:S06]  /*0f20*/  BRA `(.L_x_7535) ;  /* 0x0000000000b47947 */ /* 0x000fec0003800000 */
.L_x_7547:
[----:B------:R-:W-:-:S09]  /*0f30*/  UISETP.NE.AND UP0, UPT, UR4, 0x1c, UPT ;  /* 0x0000001c0400788c */ /* 0x000fd2000bf05270 */
[----:B------:R-:W-:Y:S05]  /*0f40*/  BRA.U !UP0, `(.L_x_7558) ;  /* 0x00000001089c7547 */ /* 0x000fea000b800000 */
[----:B------:R-:W-:-:S09]  /*0f50*/  UISETP.NE.AND UP0, UPT, UR4, 0x1d, UPT ;  /* 0x0000001d0400788c */ /* 0x000fd2000bf05270 */
[----:B------:R-:W-:Y:S05]  /*0f60*/  BRA.U !UP0, `(.L_x_7559) ;  /* 0x0000000108807547 */ /* 0x000fea000b800000 */
[----:B------:R-:W-:-:S09]  /*0f70*/  UISETP.NE.AND UP0, UPT, UR4, 0x2c, UPT ;  /* 0x0000002c0400788c */ /* 0x000fd2000bf05270 */
[----:B------:R-:W-:Y:S05]  /*0f80*/  BRA.U !UP0, `(.L_x_7560) ;  /* 0x0000000108487547 */ /* 0x000fea000b800000 */
.L_x_7534:
        /* <DEDUP_REMOVED lines=16> */
.L_x_7561:
[----:B------:R-:W-:Y:S01]  /*1090*/  PRMT R17, RZ, 0x7610, R17 ;  /* 0x00007610ff117816 */ /* 0x000fe20000000011 */
[----:B------:R-:W-:Y:S06]  /*10a0*/  BRA `(.L_x_7535) ;  /* 0x0000000000547947 */ /* 0x000fec0003800000 */
.L_x_7560:
        /* <DEDUP_REMOVED lines=8> */
.L_x_7563:
[----:B------:R-:W-:Y:S05]  /*1130*/  BSYNC.RECONVERGENT B0 ;  /* 0x0000000000007941 */ /* 0x000fea0003800200 */
.L_x_7562:
[----:B------:R-:W-:-:S04]  /*1140*/  F2FP.BF16.F32.PACK_AB R0, RZ, R0 ;  /* 0x00000000ff00723e */ /* 0x000fc800000010ff */
[----:B------:R-:W-:Y:S01]  /*1150*/  PRMT R17, R0, 0x7610, R17 ;  /* 0x0000761000117816 */ /* 0x000fe20000000011 */
[----:B------:R-:W-:Y:S06]  /*1160*/  BRA `(.L_x_7535) ;  /* 0x0000000000247947 */ /* 0x000fec0003800000 */
.L_x_7559:
[----:B------:R-:W2:Y:S02]  /*1170*/  LDG.E.64 R4, desc[UR36][R4.64] ;  /* 0x0000002404047981 */ /* 0x000ea4000c1e1b00 */
[----:B--2---:R-:W0:Y:S02]  /*1180*/  I2F.U64 R0, R4 ;  /* 0x0000000400007312 */ /* 0x004e240000301000 */
[----:B0-----:R-:W-:-:S04]  /*1190*/  F2FP.BF16.F32.PACK_AB R0, RZ, R0 ;  /* 0x00000000ff00723e */ /* 0x001fc800000010ff */
[----:B------:R-:W-:Y:S01]  /*11a0*/  PRMT R17, R0, 0x7610, R17 ;  /* 0x0000761000117816 */ /* 0x000fe20000000011 */
[----:B------:R-:W-:Y:S06]  /*11b0*/  BRA `(.L_x_7535) ;  /* 0x0000000000107947 */ /* 0x000fec0003800000 */
.L_x_7558:
[----:B------:R-:W2:Y:S02]  /*11c0*/  LDG.E R4, desc[UR36][R4.64] ;  /* 0x0000002404047981 */ /* 0x000ea4000c1e1900 */
[----:B--2---:R-:W-:-:S04]  /*11d0*/  I2FP.F32.U32 R0, R4 ;  /* 0x0000000400007245 */ /* 0x004fc80000201000 */
[----:B------:R-:W-:-:S04]  /*11e0*/  F2FP.BF16.F32.PACK_AB R0, RZ, R0 ;  /* 0x00000000ff00723e */ /* 0x000fc800000010ff */
[----:B------:R-:W-:-:S07]  /*11f0*/  PRMT R17, R0, 0x7610, R17 ;  /* 0x0000761000117816 */ /* 0x000fce0000000011 */
.L_x_7535:
[----:B------:R-:W-:-:S07]  /*1200*/  VIADD R23, R25, 0x80 ;  /* 0x0000008019177836 */ /* 0x000fce0000000000 */
.L_x_7529:
[----:B------:R-:W-:Y:S05]  /*1210*/  BSYNC.RECONVERGENT B6 ;  /* 0x0000000000067941 */ /* 0x000fea0003800200 */
.L_x_7528:
        /* <DEDUP_REMOVED lines=26> */
.L_x_7569:
[----:B------:R-:W2:Y:S02]  /*13c0*/  LDG.E.U8 R4, desc[UR36][R4.64] ;  /* 0x0000002404047981 */ /* 0x000ea4000c1e1100 */
[----:B--2---:R-:W-:-:S04]  /*13d0*/  I2FP.F32.U32 R0, R4 ;  /* 0x0000000400007245 */ /* 0x004fc80000201000 */
[----:B------:R-:W-:-:S04]  /*13e0*/  F2FP.BF16.F32.PACK_AB R0, RZ, R0 ;  /* 0x00000000ff00723e */ /* 0x000fc800000010ff */
[----:B------:R-:W-:Y:S01]  /*13f0*/  PRMT R18, R0, 0x7610, R18 ;  /* 0x0000761000127816 */ /* 0x000fe20000000012 */
[----:B------:R-:W-:Y:S06]  /*1400*/  BRA `(.L_x_7571) ;  /* 0x0000000c00e47947 */ /* 0x000fec0003800000 */
.L_x_7568:
        /* <DEDUP_REMOVED lines=11> */
.L_x_7573:
[----:B------:R-:W2:Y:S02]  /*14c0*/  LDG.E R4, desc[UR36][R4.64] ;  /* 0x0000002404047981 */ /* 0x000ea4000c1e1900 */
[----:B--2---:R-:W-:-:S04]  /*14d0*/  I2FP.F32.S32 R0, R4 ;  /* 0x0000000400007245 */ /* 0x004fc80000201400 */
[----:B------:R-:W-:-:S04]  /*14e0*/  F2FP.BF16.F32.PACK_AB R0, RZ, R0 ;  /* 0x00000000ff00723e */ /* 0x000fc800000010ff */
[----:B------:R-:W-:Y:S01]  /*14f0*/  PRMT R18, R0, 0x7610, R18 ;  /* 0x0000761000127816 */ /* 0x000fe20000000012 */
[----:B------:R-:W-:Y:S06]  /*1500*/  BRA `(.L_x_7571) ;  /* 0x0000000c00a47947 */ /* 0x000fec0003800000 */
.L_x_7572:
[----:B------:R-:W2:Y:S02]  /*1510*/  LDG.E.U16 R4, desc[UR36][R4.64] ;  /* 0x0000002404047981 */ /* 0x000ea4000c1e1500 */
[----:B--2---:R-:W0:Y:S02]  /*1520*/  I2F.S16 R0, R4 ;  /* 0x0000000400007306 */ /* 0x004e240000101400 */
[----:B0-----:R-:W-:-:S04]  /*1530*/  F2FP.BF16.F32.PACK_AB R0, RZ, R0 ;  /* 0x00000000ff00723e */ /* 0x001fc800000010ff */
[----:B------:R-:W-:Y:S01]  /*1540*/  PRMT R18, R0, 0x7610, R18 ;  /* 0x0000761000127816 */ /* 0x000fe20000000012 */
[----:B------:R-:W-:Y:S06]  /*1550*/  BRA `(.L_x_7571) ;  /* 0x0000000c00907947 */ /* 0x000fec0003800000 */
.L_x_7567:
        /* <DEDUP_REMOVED lines=9> */
.L_x_7575:
[----:B------:R-:W2:Y:S02]  /*15f0*/  LDG.E.U16 R0, desc[UR36][R4.64] ;  /* 0x0000002404007981 */ /* 0x000ea4000c1e1500 */
[----:B--2---:R-:W-:-:S05]  /*1600*/  HADD2.F32 R0, -RZ, R0.H0_H0 ;  /* 0x20000000ff007230 */ /* 0x004fca0000004100 */
[----:B------:R-:W-:-:S04]  /*1610*/  F2FP.BF16.F32.PACK_AB R0, RZ, R0 ;  /* 0x00000000ff00723e */ /* 0x000fc800000010ff */
[----:B------:R-:W-:Y:S01]  /*1620*/  PRMT R18, R0, 0x7610, R18 ;  /* 0x0000761000127816 */ /* 0x000fe20000000012 */
[----:B------:R-:W-:Y:S06]  /*1630*/  BRA `(.L_x_7571) ;  /* 0x0000000c00587947 */ /* 0x000fec0003800000 */
.L_x_7574:
        /* <DEDUP_REMOVED lines=9> */
.L_x_7577:
[----:B------:R-:W2:Y:S02]  /*16d0*/  LDG.E.U16 R4, desc[UR36][R4.64] ;  /* 0x0000002404047981 */ /* 0x000ea4000c1e1500 */
[----:B--2---:R-:W-:-:S05]  /*16e0*/  HADD2.F32 R0, -RZ, R4.H0_H0 ;  /* 0x20000004ff007230 */ /* 0x004fca0000004100 */
[----:B------:R-:W-:-:S04]  /*16f0*/  F2FP.BF16.F32.PACK_AB R0, RZ, R0 ;  /* 0x00000000ff00723e */ /* 0x000fc800000010ff */
[----:B------:R-:W-:Y:S01]  /*1700*/  PRMT R18, R0, 0x7610, R18 ;  /* 0x0000761000127816 */ /* 0x000fe20000000012 */
[----:B------:R-:W-:Y:S06]  /*1710*/  BRA `(.L_x_7571) ;  /* 0x0000000c00207947 */ /* 0x000fec0003800000 */
.L_x_7576:
        /* <DEDUP_REMOVED lines=13> */
.L_x_7566:
        /* <DEDUP_REMOVED lines=14> */
.L_x_7580:
        /* <DEDUP_REMOVED lines=13> */
.L_x_7579:
        /* <DEDUP_REMOVED lines=27> */
.L_x_7582:
        /* <DEDUP_REMOVED lines=15> */
.L_x_7581:
[----:B------:R0:W5:Y:S01]  /*1c40*/  LDG.E.U16 R18, desc[UR36][R4.64] ;  /* 0x0000002404127981 */ /* 0x000162000c1e1500 */
[----:B------:R-:W-:Y:S05]  /*1c50*/  BRA `(.L_x_7571) ;  /* 0x0000000400d07947 */ /* 0x000fea0003800000 */
.L_x_7578:
        /* <DEDUP_REMOVED lines=13> */
.L_x_7585:
        /* <DEDUP_REMOVED lines=21> */
.L_x_7589:
[----:B------:R-:W-:Y:S05]  /*1e80*/  BSYNC.RECONVERGENT B1 ;  /* 0x0000000000017941 */ /* 0x000fea0003800200 */
.L_x_7588:
[----:B------:R-:W-:Y:S01]  /*1e90*/  IMAD.SHL.U32 R0, R0, 0x100000, RZ ;  /* 0x0010000000007824 */ /* 0x000fe200078e00ff */
[----:B------:R-:W-:-:S04]  /*1ea0*/  LEA R3, R3, 0x3b800000, 0x17 ;  /* 0x3b80000003037811 */ /* 0x000fc800078eb8ff */
[----:B------:R-:W-:-:S07]  /*1eb0*/  LOP3.LUT R0, R3, R0, R7, 0xfe, !PT ;  /* 0x0000000003007212 */ /* 0x000fce00078efe07 */
.L_x_7587:
[----:B------:R-:W-:Y:S05]  /*1ec0*/  BSYNC.RECONVERGENT B0 ;  /* 0x0000000000007941 */ /* 0x000fea0003800200 */
.L_x_7586:
[----:B------:R-:W-:-:S04]  /*1ed0*/  F2FP.BF16.F32.PACK_AB R0, RZ, R0 ;  /* 0x00000000ff00723e */ /* 0x000fc800000010ff */
[----:B------:R-:W-:Y:S01]  /*1ee0*/  PRMT R18, R0, 0x7610, R18 ;  /* 0x0000761000127816 */ /* 0x000fe20000000012 */
[----:B------:R-:W-:Y:S06]  /*1ef0*/  BRA `(.L_x_7571) ;  /* 0x0000000400287947 */ /* 0x000fec0003800000 */
.L_x_7584:
        /* <DEDUP_REMOVED lines=21> */
.L_x_7593:
[----:B------:R-:W-:Y:S05]  /*2050*/  BSYNC.RECONVERGENT B1 ;  /* 0x0000000000017941 */ /* 0x000fea0003800200 */
.L_x_7592:
[----:B------:R-:W-:Y:S01]  /*2060*/  IMAD.SHL.U32 R0, R0, 0x200000, RZ ;  /* 0x0020000000007824 */ /* 0x000fe200078e00ff */
[----:B------:R-:W-:-:S04]  /*2070*/  LEA R3, R3, 0x37800000, 0x17 ;  /* 0x3780000003037811 */ /* 0x000fc800078eb8ff */
[----:B------:R-:W-:-:S07]  /*2080*/  LOP3.LUT R0, R3, R0, R7, 0xfe, !PT ;  /* 0x0000000003007212 */ /* 0x000fce00078efe07 */
.L_x_7591:
[----:B------:R-:W-:Y:S05]  /*2090*/  BSYNC.RECONVERGENT B0 ;  /* 0x0000000000007941 */ /* 0x000fea0003800200 */
.L_x_7590:
[----:B------:R-:W-:-:S04]  /*20a0*/  F2FP.BF16.F32.PACK_AB R0, RZ, R0 ;  /* 0x00000000ff00723e */ /* 0x000fc800000010ff */
[----:B------:R-:W-:Y:S01]  /*20b0*/  PRMT R18, R0, 0x7610, R18 ;  /* 0x0000761000127816 */ /* 0x000fe20000000012 */
[----:B------:R-:W-:Y:S06]  /*20c0*/  BRA `(.L_x_7571) ;  /* 0x0000000000b47947 */ /* 0x000fec0003800000 */
.L_x_7583:
        /* <DEDUP_REMOVED lines=14> */
.L_x_7597:
[----:B------:R-:W-:Y:S05]  /*21b0*/  BSYNC.RECONVERGENT B0 ;  /* 0x0000000000007941 */ /* 0x000fea0003800200 */
.L_x_7596:
[----:B------:R-:W-:-:S04]  /*21c0*/  F2FP.BF16.F32.PACK_AB R0, RZ, R0 ;  /* 0x00000000ff00723e */ /* 0x000fc800000010ff */
[----:B------:R-:W-:Y:S01]  /*21d0*/  PRMT R18, R0, 0x7610, R18 ;  /* 0x0000761000127816 */ /* 0x000fe20000000012 */
[----:B------:R-:W-:Y:S06]  /*21e0*/  BRA `(.L_x_7571) ;  /* 0x00000000006c7947 */ /* 0x000fec0003800000 */
.L_x_7570:
        /* <DEDUP_REMOVED lines=16> */
.L_x_7598:
[----:B------:R-:W-:Y:S01]  /*22f0*/  PRMT R18, RZ, 0x7610, R18 ;  /* 0x00007610ff127816 */ /* 0x000fe20000000012 */
[----:B------:R-:W-:Y:S06]  /*2300*/  BRA `(.L_x_7571) ;  /* 0x0000000000247947 */ /* 0x000fec0003800000 */
.L_x_7595:
[----:B------:R-:W2:Y:S02]  /*2310*/  LDG.E.64 R4, desc[UR36][R4.64] ;  /* 0x0000002404047981 */ /* 0x000ea4000c1e1b00 */
[----:B--2---:R-:W0:Y:S02]  /*2320*/  I2F.U64 R0, R4 ;  /* 0x0000000400007312 */ /* 0x004e240000301000 */
[----:B0-----:R-:W-:-:S04]  /*2330*/  F2FP.BF16.F32.PACK_AB R0, RZ, R0 ;  /* 0x00000000ff00723e */ /* 0x001fc800000010ff */
[----:B------:R-:W-:Y:S01]  /*2340*/  PRMT R18, R0, 0x7610, R18 ;  /* 0x0000761000127816 */ /* 0x000fe20000000012 */
[----:B------:R-:W-:Y:S06]  /*2350*/  BRA `(.L_x_7571) ;  /* 0x0000000000107947 */ /* 0x000fec0003800000 */
.L_x_7594:
[----:B------:R-:W2:Y:S02]  /*2360*/  LDG.E R4, desc[UR36][R4.64] ;  /* 0x0000002404047981 */ /* 0x000ea4000c1e1900 */
[----:B--2---:R-:W-:-:S04]  /*2370*/  I2FP.F32.U32 R0, R4 ;  /* 0x0000000400007245 */ /* 0x004fc80000201000 */
[----:B------:R-:W-:-:S04]  /*2380*/  F2FP.BF16.F32.PACK_AB R0, RZ, R0 ;  /* 0x00000000ff00723e */ /* 0x000fc800000010ff */
[----:B------:R-:W-:-:S07]  /*2390*/  PRMT R18, R0, 0x7610, R18 ;  /* 0x0000761000127816 */ /* 0x000fce0000000012 */
.L_x_7571:
[----:B------:R-:W-:-:S07]  /*23a0*/  VIADD R23, R23, 0x80 ;  /* 0x0000008017177836 */ /* 0x000fce0000000000 */
.L_x_7565:
[----:B------:R-:W-:Y:S05]  /*23b0*/  BSYNC.RECONVERGENT B6 ;  /* 0x0000000000067941 */ /* 0x000fea0003800200 */
.L_x_7564:
        /* <DEDUP_REMOVED lines=26> */
.L_x_7604:
[----:B------:R-:W2:Y:S02]  /*2560*/  LDG.E.U8 R4, desc[UR36][R4.64] ;  /* 0x0000002404047981 */ /* 0x000ea4000c1e1100 */
[----:B--2---:R-:W-:-:S04]  /*2570*/  I2FP.F32.U32 R0, R4 ;  /* 0x0000000400007245 */ /* 0x004fc80000201000 */
[----:B------:R-:W-:-:S04]  /*2580*/  F2FP.BF16.F32.PACK_AB R0, RZ, R0 ;  /* 0x00000000ff00723e */ /* 0x000fc800000010ff */
[----:B------:R-:W-:Y:S01]  /*2590*/  PRMT R19, R0, 0x7610, R19 ;  /* 0x0000761000137816 */ /* 0x000fe20000000013 */
[----:B------:R-:W-:Y:S06]  /*25a0*/  BRA `(.L_x_7606) ;  /* 0x0000000c00e47947 */ /* 0x000fec0003800000 */
.L_x_7603:
        /* <DEDUP_REMOVED lines=11> */
.L_x_7608:
[----:B------:R-:W2:Y:S02]  /*2660*/  LDG.E R4, desc[UR36][R4.64] ;  /* 0x0000002404047981 */ /* 0x000ea4000c1e1900 */
[----:B--2---:R-:W-:-:S04]  /*2670*/  I2FP.F32.S32 R0, R4 ;  /* 0x0000000400007245 */ /* 0x004fc80000201400 */
[----:B------:R-:W-:-:S04]  /*2680*/  F2FP.BF16.F32.PACK_AB R0, RZ, R0 ;  /* 0x00000000ff00723e */ /* 0x000fc800000010ff */
[----:B------:R-:W-:Y:S01]  /*2690*/  PRMT R19, R0, 0x7610, R19 ;  /* 0x0000761000137816 */ /* 0x000fe20000000013 */
[----:B------:R-:W-:Y:S06]  /*26a0*/  BRA `(.L_x_7606) ;  /* 0x0000000c00a47947 */ /* 0x000fec0003800000 */
.L_x_7607:
[----:B------:R-:W2:Y:S02]  /*26b0*/  LDG.E.U16 R4, desc[UR36][R4.64] ;  /* 0x0000002404047981 */ /* 0x000ea4000c1e1500 */
[----:B--2---:R-:W0:Y:S02]  /*26c0*/  I2F.S16 R0, R4 ;  /* 0x0000000400007306 */ /* 0x004e240000101400 */
[----:B0-----:R-:W-:-:S04]  /*26d0*/  F2FP.BF16.F32.PACK_AB R0, RZ, R0 ;  /* 0x00000000ff00723e */ /* 0x001fc800000010ff */
[----:B------:R-:W-:Y:S01]  /*26e0*/  PRMT R19, R0, 0x7610, R19 ;  /* 0x0000761000137816 */ /* 0x000fe20000000013 */
[----:B------:R-:W-:Y:S06]  /*26f0*/  BRA `(.L_x_7606) ;  /* 0x0000000c00907947 */ /* 0x000fec0003800000 */
.L_x_7602:
        /* <DEDUP_REMOVED lines=9> */
.L_x_7610:
[----:B------:R-:W2:Y:S02]  /*2790*/  LDG.E.U16 R0, desc[UR36][R4.64] ;  /* 0x0000002404007981 */ /* 0x000ea4000c1e1500 */
[----:B--2---:R-:W-:-:S05]  /*27a0*/  HADD2.F32 R0, -RZ, R0.H0_H0 ;  /* 0x20000000ff007230 */ /* 0x004fca0000004100 */
[----:B------:R-:W-:-:S04]  /*27b0*/  F2FP.BF16.F32.PACK_AB R0, RZ, R0 ;  /* 0x00000000ff00723e */ /* 0x000fc800000010ff */
[----:B------:R-:W-:Y:S01]  /*27c0*/  PRMT R19, R0, 0x7610, R19 ;  /* 0x0000761000137816 */ /* 0x000fe20000000013 */
[----:B------:R-:W-:Y:S06]  /*27d0*/  BRA `(.L_x_7606) ;  /* 0x0000000c00587947 */ /* 0x000fec0003800000 */
.L_x_7609:
        /* <DEDUP_REMOVED lines=9> */
.L_x_7612:
[----:B------:R-:W2:Y:S02]  /*2870*/  LDG.E.U16 R4, desc[UR36][R4.64] ;  /* 0x0000002404047981 */ /* 0x000ea4000c1e1500 */
[----:B--2---:R-:W-:-:S05]  /*2880*/  HADD2.F32 R0, -RZ, R4.H0_H0 ;  /* 0x20000004ff007230 */ /* 0x004fca0000004100 */
[----:B------:R-:W-:-:S04]  /*2890*/  F2FP.BF16.F32.PACK_AB R0, RZ, R0 ;  /* 0x00000000ff00723e */ /* 0x000fc800000010ff */
[----:B------:R-:W-:Y:S01]  /*28a0*/  PRMT R19, R0, 0x7610, R19 ;  /* 0x0000761000137816 */ /* 0x000fe20000000013 */
[----:B------:R-:W-:Y:S06]  /*28b0*/  BRA `(.L_x_7606) ;  /* 0x0000000c00207947 */ /* 0x000fec0003800000 */
.L_x_7611:
        /* <DEDUP_REMOVED lines=13> */
.L_x_7601:
        /* <DEDUP_REMOVED lines=14> */
.L_x_7615:
        /* <DEDUP_REMOVED lines=13> */
.L_x_7614:
        /* <DEDUP_REMOVED lines=27> */
.L_x_7617:
        /* <DEDUP_REMOVED lines=15> */
.L_x_7616:
[----:B------:R0:W5:Y:S01]  /*2de0*/  LDG.E.U16 R19, desc[UR36][R4.64] ;  /* 0x0000002404137981 */ /* 0x000162000c1e1500 */
[----:B------:R-:W-:Y:S05]  /*2df0*/  BRA `(.L_x_7606) ;  /* 0x0000000400d07947 */ /* 0x000fea0003800000 */
.L_x_7613:
        /* <DEDUP_REMOVED lines=13> */
.L_x_7620:
        /* <DEDUP_REMOVED lines=21> */
.L_x_7624:
[----:B------:R-:W-:Y:S05]  /*3020*/  BSYNC.RECONVERGENT B1 ;  /* 0x0000000000017941 */ /* 0x000fea0003800200 */
.L_x_7623:
[----:B------:R-:W-:Y:S01]  /*3030*/  IMAD.SHL.U32 R0, R0, 0x100000, RZ ;  /* 0x0010000000007824 */ /* 0x000fe200078e00ff */
[----:B------:R-:W-:-:S04]  /*3040*/  LEA R3, R3, 0x3b800000, 0x17 ;  /* 0x3b80000003037811 */ /* 0x000fc800078eb8ff */
[----:B------:R-:W-:-:S07]  /*3050*/  LOP3.LUT R0, R3, R0, R7, 0xfe, !PT ;  /* 0x0000000003007212 */ /* 0x000fce00078efe07 */
.L_x_7622:
[----:B------:R-:W-:Y:S05]  /*3060*/  BSYNC.RECONVERGENT B0 ;  /* 0x0000000000007941 */ /* 0x000fea0003800200 */
.L_x_7621:
[----:B------:R-:W-:-:S04]  /*3070*/  F2FP.BF16.F32.PACK_AB R0, RZ, R0 ;  /* 0x00000000ff00723e */ /* 0x000fc800000010ff */
[----:B------:R-:W-:Y:S01]  /*3080*/  PRMT R19, R0, 0x7610, R19 ;  /* 0x0000761000137816 */ /* 0x000fe20000000013 */
[----:B------:R-:W-:Y:S06]  /*3090*/  BRA `(.L_x_7606) ;  /* 0x0000000400287947 */ /* 0x000fec0003800000 */
.L_x_7619:
        /* <DEDUP_REMOVED lines=21> */
.L_x_7628:
[----:B------:R-:W-:Y:S05]  /*31f0*/  BSYNC.RECONVERGENT B1 ;  /* 0x0000000000017941 */ /* 0x000fea0003800200 */
.L_x_7627:
[----:B------:R-:W-:Y:S01]  /*3200*/  IMAD.SHL.U32 R0, R0, 0x200000, RZ ;  /* 0x0020000000007824 */ /* 0x000fe200078e00ff */
[----:B------:R-:W-:-:S04]  /*3210*/  LEA R3, R3, 0x37800000, 0x17 ;  /* 0x3780000003037811 */ /* 0x000fc800078eb8ff */
[----:B------:R-:W-:-:S07]  /*3220*/  LOP3.LUT R0, R3, R0, R7, 0xfe, !PT ;  /* 0x0000000003007212 */ /* 0x000fce00078efe07 */
.L_x_7626:
[----:B------:R-:W-:Y:S05]  /*3230*/  BSYNC.RECONVERGENT B0 ;  /* 0x0000000000007941 */ /* 0x000fea0003800200 */
.L_x_7625:
[----:B------:R-:W-:-:S04]  /*3240*/  F2FP.BF16.F32.PACK_AB R0, RZ, R0 ;  /* 0x00000000ff00723e */ /* 0x000fc800000010ff */
[----:B------:R-:W-:Y:S01]  /*3250*/  PRMT R19, R0, 0x7610, R19 ;  /* 0x0000761000137816 */ /* 0x000fe20000000013 */
[----:B------:R-:W-:Y:S06]  /*3260*/  BRA `(.L_x_7606) ;  /* 0x0000000000b47947 */ /* 0x000fec0003800000 */
.L_x_7618:
        /* <DEDUP_REMOVED lines=14> */
.L_x_7632:
[----:B------:R-:W-:Y:S05]  /*3350*/  BSYNC.RECONVERGENT B0 ;  /* 0x0000000000007941 */ /* 0x000fea0003800200 */
.L_x_7631:
[----:B------:R-:W-:-:S04]  /*3360*/  F2FP.BF16.F32.PACK_AB R0, RZ, R0 ;  /* 0x00000000ff00723e */ /* 0x000fc800000010ff */
[----:B------:R-:W-:Y:S01]  /*3370*/  PRMT R19, R0, 0x7610, R19 ;  /* 0x0000761000137816 */ /* 0x000fe20000000013 */
[----:B------:R-:W-:Y:S06]  /*3380*/  BRA `(.L_x_7606) ;  /* 0x00000000006c7947 */ /* 0x000fec0003800000 */
.L_x_7605:
        /* <DEDUP_REMOVED lines=16> */
.L_x_7633:
[----:B------:R-:W-:Y:S01]  /*3490*/  PRMT R19, RZ, 0x7610, R19 ;  /* 0x00007610ff137816 */ /* 0x000fe20000000013 */
[----:B------:R-:W-:Y:S06]  /*34a0*/  BRA `(.L_x_7606) ;  /* 0x0000000000247947 */ /* 0x000fec0003800000 */
.L_x_7630:
[----:B------:R-:W2:Y:S02]  /*34b0*/  LDG.E.64 R4, desc[UR36][R4.64] ;  /* 0x0000002404047981 */ /* 0x000ea4000c1e1b00 */
[----:B--2---:R-:W0:Y:S02]  /*34c0*/  I2F.U64 R0, R4 ;  /* 0x0000000400007312 */ /* 0x004e240000301000 */
[----:B0-----:R-:W-:-:S04]  /*34d0*/  F2FP.BF16.F32.PACK_AB R0, RZ, R0 ;  /* 0x00000000ff00723e */ /* 0x001fc800000010ff */
[----:B------:R-:W-:Y:S01]  /*34e0*/  PRMT R19, R0, 0x7610, R19 ;  /* 0x0000761000137816 */ /* 0x000fe20000000013 */
[----:B------:R-:W-:Y:S06]  /*34f0*/  BRA `(.L_x_7606) ;  /* 0x0000000000107947 */ /* 0x000fec0003800000 */
.L_x_7629:
[----:B------:R-:W2:Y:S02]  /*3500*/  LDG.E R4, desc[UR36][R4.64] ;  /* 0x0000002404047981 */ /* 0x000ea4000c1e1900 */
[----:B--2---:R-:W-:-:S04]  /*3510*/  I2FP.F32.U32 R0, R4 ;  /* 0x0000000400007245 */ /* 0x004fc80000201000 */
[----:B------:R-:W-:-:S04]  /*3520*/  F2FP.BF16.F32.PACK_AB R0, RZ, R0 ;  /* 0x00000000ff00723e */ /* 0x000fc800000010ff */
[----:B------:R-:W-:-:S07]  /*3530*/  PRMT R19, R0, 0x7610, R19 ;  /* 0x0000761000137816 */ /* 0x000fce0000000013 */
.L_x_7606:
[----:B------:R-:W-:-:S07]  /*3540*/  VIADD R23, R23, 0x80 ;  /* 0x0000008017177836 */ /* 0x000fce0000000000 */
.L_x_7600:
[----:B------:R-:W-:Y:S05]  /*3550*/  BSYNC.RECONVERGENT B6 ;  /* 0x0000000000067941 */ /* 0x000fea0003800200 */
.L_x_7599:
        /* <DEDUP_REMOVED lines=25> */
.L_x_7639:
[----:B------:R-:W2:Y:S02]  /*36f0*/  LDG.E.U8 R4, desc[UR36][R4.64] ;  /* 0x0000002404047981 */ /* 0x000ea4000c1e1100 */
[----:B--2---:R-:W-:-:S04]  /*3700*/  I2FP.F32.U32 R0, R4 ;  /* 0x0000000400007245 */ /* 0x004fc80000201000 */
[----:B------:R-:W-:Y:S01]  /*3710*/  F2FP.BF16.F32.PACK_AB R0, RZ, R0 ;  /* 0x00000000ff00723e */ /* 0x000fe200000010ff */
[----:B------:R-:W-:Y:S06]  /*3720*/  BRA `(.L_x_7635) ;  /* 0x0000000c00a87947 */ /* 0x000fec0003800000 */
.L_x_7638:
        /* <DEDUP_REMOVED lines=10> */
.L_x_7642:
[----:B------:R-:W2:Y:S02]  /*37d0*/  LDG.E R4, desc[UR36][R4.64] ;  /* 0x0000002404047981 */ /* 0x000ea4000c1e1900 */
[----:B--2---:R-:W-:-:S04]  /*37e0*/  I2FP.F32.S32 R0, R4 ;  /* 0x0000000400007245 */ /* 0x004fc80000201400 */
[----:B------:R-:W-:Y:S01]  /*37f0*/  F2FP.BF16.F32.PACK_AB R0, RZ, R0 ;  /* 0x00000000ff00723e */ /* 0x000fe200000010ff */
[----:B------:R-:W-:Y:S06]  /*3800*/  BRA `(.L_x_7635) ;  /* 0x0000000c00707947 */ /* 0x000fec0003800000 */
.L_x_7641:
[----:B------:R-:W2:Y:S02]  /*3810*/  LDG.E.U16 R4, desc[UR36][R4.64] ;  /* 0x0000002404047981 */ /* 0x000ea4000c1e1500 */
[----:B--2---:R-:W0:Y:S02]  /*3820*/  I2F.S16 R0, R4 ;  /* 0x0000000400007306 */ /* 0x004e240000101400 */
[----:B0-----:R-:W-:Y:S01]  /*3830*/  F2FP.BF16.F32.PACK_AB R0, RZ, R0 ;  /* 0x00000000ff00723e */ /* 0x001fe200000010ff */
[----:B------:R-:W-:Y:S06]  /*3840*/  BRA `(.L_x_7635) ;  /* 0x0000000c00607947 */ /* 0x000fec0003800000 */
.L_x_7637:
        /* <DEDUP_REMOVED lines=9> */
.L_x_7644:
[----:B------:R-:W2:Y:S02]  /*38e0*/  LDG.E.U16 R0, desc[UR36][R4.64] ;  /* 0x0000002404007981 */ /* 0x000ea4000c1e1500 */
[----:B--2---:R-:W-:-:S05]  /*38f0*/  HADD2.F32 R0, -RZ, R0.H0_H0 ;  /* 0x20000000ff007230 */ /* 0x004fca0000004100 */
[----:B------:R-:W-:Y:S01]  /*3900*/  F2FP.BF16.F32.PACK_AB R0, RZ, R0 ;  /* 0x00000000ff00723e */ /* 0x000fe200000010ff */
[----:B------:R-:W-:Y:S06]  /*3910*/  BRA `(.L_x_7635) ;  /* 0x0000000c002c7947 */ /* 0x000fec0003800000 */
.L_x_7643:
        /* <DEDUP_REMOVED lines=9> */
.L_x_7646:
[----:B------:R-:W2:Y:S02]  /*39b0*/  LDG.E.U16 R4, desc[UR36][R4.64] ;  /* 0x0000002404047981 */ /* 0x000ea4000c1e1500 */
[----:B--2---:R-:W-:-:S05]  /*39c0*/  HADD2.F32 R0, -RZ, R4.H0_H0 ;  /* 0x20000004ff007230 */ /* 0x004fca0000004100 */
[----:B------:R-:W-:Y:S01]  /*39d0*/  F2FP.BF16.F32.PACK_AB R0, RZ, R0 ;  /* 0x00000000ff00723e */ /* 0x000fe200000010ff */
[----:B------:R-:W-:Y:S06]  /*39e0*/  BRA `(.L_x_7635) ;  /* 0x0000000800f87947 */ /* 0x000fec0003800000 */
.L_x_7645:
        /* <DEDUP_REMOVED lines=12> */
.L_x_7636:
        /* <DEDUP_REMOVED lines=13> */
.L_x_7649:
        /* <DEDUP_REMOVED lines=12> */
.L_x_7648:
        /* <DEDUP_REMOVED lines=27> */
.L_x_7651:
        /* <DEDUP_REMOVED lines=14> */
.L_x_7650:
[----:B------:R1:W5:Y:S01]  /*3ed0*/  LDG.E.U16 R0, desc[UR36][R4.64] ;  /* 0x0000002404007981 */ /* 0x000362000c1e1500 */
[----:B------:R-:W-:Y:S05]  /*3ee0*/  BRA `(.L_x_7635) ;  /* 0x0000000400b87947 */ /* 0x000fea0003800000 */
.L_x_7647:
        /* <DEDUP_REMOVED lines=12> */
.L_x_7654:
        /* <DEDUP_REMOVED lines=21> */
.L_x_7658:
[----:B------:R-:W-:Y:S05]  /*4100*/  BSYNC.RECONVERGENT B1 ;  /* 0x0000000000017941 */ /* 0x000fea0003800200 */
.L_x_7657:
[----:B------:R-:W-:Y:S01]  /*4110*/  IMAD.SHL.U32 R0, R0, 0x100000, RZ ;  /* 0x0010000000007824 */ /* 0x000fe200078e00ff */
[----:B------:R-:W-:-:S04]  /*4120*/  LEA R3, R3, 0x3b800000, 0x17 ;  /* 0x3b80000003037811 */ /* 0x000fc800078eb8ff */
[----:B------:R-:W-:-:S07]  /*4130*/  LOP3.LUT R0, R3, R0, R7, 0xfe, !PT ;  /* 0x0000000003007212 */ /* 0x000fce00078efe07 */
.L_x_7656:
[----:B------:R-:W-:Y:S05]  /*4140*/  BSYNC.RECONVERGENT B0 ;  /* 0x0000000000007941 */ /* 0x000fea0003800200 */
.L_x_7655:
[----:B------:R-:W-:Y:S01]  /*4150*/  F2FP.BF16.F32.PACK_AB R0, RZ, R0 ;  /* 0x00000000ff00723e */ /* 0x000fe200000010ff */
[----:B------:R-:W-:Y:S06]  /*4160*/  BRA `(.L_x_7635) ;  /* 0x0000000400187947 */ /* 0x000fec0003800000 */
.L_x_7653:
        /* <DEDUP_REMOVED lines=21> */
.L_x_7662:
[----:B------:R-:W-:Y:S05]  /*42c0*/  BSYNC.RECONVERGENT B1 ;  /* 0x0000000000017941 */ /* 0x000fea0003800200 */
.L_x_7661:
[----:B------:R-:W-:Y:S01]  /*42d0*/  IMAD.SHL.U32 R0, R0, 0x200000, RZ ;  /* 0x0020000000007824 */ /* 0x000fe200078e00ff */
[----:B------:R-:W-:-:S04]  /*42e0*/  LEA R3, R3, 0x37800000, 0x17 ;  /* 0x3780000003037811 */ /* 0x000fc800078eb8ff */
[----:B------:R-:W-:-:S07]  /*42f0*/  LOP3.LUT R0, R3, R0, R7, 0xfe, !PT ;  /* 0x0000000003007212 */ /* 0x000fce00078efe07 */
.L_x_7660:
[----:B------:R-:W-:Y:S05]  /*4300*/  BSYNC.RECONVERGENT B0 ;  /* 0x0000000000007941 */ /* 0x000fea0003800200 */
.L_x_7659:
[----:B------:R-:W-:Y:S01]  /*4310*/  F2FP.BF16.F32.PACK_AB R0, RZ, R0 ;  /* 0x00000000ff00723e */ /* 0x000fe200000010ff */
[----:B------:R-:W-:Y:S06]  /*4320*/  BRA `(.L_x_7635) ;  /* 0x0000000000a87947 */ /* 0x000fec0003800000 */
.L_x_7652:
        /* <DEDUP_REMOVED lines=14> */
.L_x_7666:
[----:B------:R-:W-:Y:S05]  /*4410*/  BSYNC.RECONVERGENT B0 ;  /* 0x0000000000007941 */ /* 0x000fea0003800200 */
.L_x_7665:
[----:B------:R-:W-:Y:S01]  /*4420*/  F2FP.BF16.F32.PACK_AB R0, RZ, R0 ;  /* 0x00000000ff00723e */ /* 0x000fe200000010ff */
[----:B------:R-:W-:Y:S06]  /*4430*/  BRA `(.L_x_7635) ;  /* 0x0000000000647947 */ /* 0x000fec0003800000 */
.L_x_7640:
        /* <DEDUP_REMOVED lines=16> */
.L_x_7667:
[----:B------:R-:W-:Y:S01]  /*4540*/  PRMT R0, RZ, 0x7610, R0 ;  /* 0x00007610ff007816 */ /* 0x000fe20000000000 */
[----:B------:R-:W-:Y:S06]  /*4550*/  BRA `(.L_x_7635) ;  /* 0x00000000001c7947 */ /* 0x000fec0003800000 */
.L_x_7664:
[----:B------:R-:W2:Y:S02]  /*4560*/  LDG.E.64 R4, desc[UR36][R4.64] ;  /* 0x0000002404047981 */ /* 0x000ea4000c1e1b00 */
[----:B--2---:R-:W0:Y:S02]  /*4570*/  I2F.U64 R0, R4 ;  /* 0x0000000400007312 */ /* 0x004e240000301000 */
[----:B0-----:R-:W-:Y:S01]  /*4580*/  F2FP.BF16.F32.PACK_AB R0, RZ, R0 ;  /* 0x00000000ff00723e */ /* 0x001fe200000010ff */
[----:B------:R-:W-:Y:S06]  /*4590*/  BRA `(.L_x_7635) ;  /* 0x00000000000c7947 */ /* 0x000fec0003800000 */
.L_x_7663:
[----:B------:R-:W2:Y:S02]  /*45a0*/  LDG.E R4, desc[UR36][R4.64] ;  /* 0x0000002404047981 */ /* 0x000ea4000c1e1900 */
[----:B--2---:R-:W-:-:S04]  /*45b0*/  I2FP.F32.U32 R0, R4 ;  /* 0x0000000400007245 */ /* 0x004fc80000201000 */
[----:B------:R-:W-:-:S07]  /*45c0*/  F2FP.BF16.F32.PACK_AB R0, RZ, R0 ;  /* 0x00000000ff00723e */ /* 0x000fce00000010ff */
.L_x_7635:
[----:B------:R-:W-:Y:S05]  /*45d0*/  BSYNC.RECONVERGENT B6 ;  /* 0x0000000000067941 */ /* 0x000fea0003800200 */
.L_x_7634:
        /* <DEDUP_REMOVED lines=10> */
[----:B------:R-:W-:Y:S01]  /*4680*/  @!P1 IMAD.U32 R5, R18, 0x10000, RZ ;  /* 0x0001000012059824 */ /* 0x000fe200078e00ff */
[----:B------:R-:W0:Y:S01]  /*4690*/  @!P0 MUFU.LG2 R4, R4 ;  /* 0x0000000400048308 */ /* 0x000e220000000c00 */
[----:B------:R-:W1:Y:S02]  /*46a0*/  LDC.U8 R18, c[0x0][0x3a4] ;  /* 0x0000e900ff127b82 */ /* 0x000e640000000000 */
[----:B------:R-:W-:-:S05]  /*46b0*/  @!P3 IMAD.U32 R8, R0, 0x10000, RZ ;  /* 0x000100000008b824 */ /* 0x000fca00078e00ff */
[----:B------:R-:W2:Y:S08]  /*46c0*/  @!P2 MUFU.LG2 R6, R6 ;  /* 0x000000060006a308 */ /* 0x000eb00000000c00 */
[----:B------:R-:W3:Y:S01]  /*46d0*/  @!P3 MUFU.LG2 R8, R8 ;  /* 0x000000080008b308 */ /* 0x000ee20000000c00 */
[----:B0-----:R-:W-:-:S07]  /*46e0*/  @!P0 FMUL.FTZ R0, R4, 0.30103000998497009277 ;  /* 0x3e9a209b04008820 */ /* 0x001fce0000410000 */
[----:B------:R-:W0:Y:S01]  /*46f0*/  @!P1 MUFU.LG2 R5, R5 ;  /* 0x0000000500059308 */ /* 0x000e220000000c00 */
[----:B--2---:R-:W-:-:S07]  /*4700*/  @!P2 FMUL.FTZ R7, R6, 0.30103000998497009277 ;  /* 0x3e9a209b0607a820 */ /* 0x004fce0000410000 */
[----:B------:R2:W4:Y:S01]  /*4710*/  @!P0 F2F.BF16.F32 R3, R0 ;  /* 0x0000000000038304 */ /* 0x0005220000202000 */
[----:B---3--:R-:W-:-:S07]  /*4720*/  @!P3 FMUL.FTZ R9, R8, 0.30103000998497009277 ;  /* 0x3e9a209b0809b820 */ /* 0x008fce0000410000 */
[----:B------:R2:W3:Y:S01]  /*4730*/  @!P2 F2F.BF16.F32 R17, R7 ;  /* 0x000000070011a304 */ /* 0x0004e20000202000 */
[----:B0-----:R-:W-:-:S07]  /*4740*/  @!P1 FMUL.FTZ R4, R5, 0.30103000998497009277 ;  /* 0x3e9a209b05049820 */ /* 0x001fce0000410000 */
[----:B------:R2:W0:Y:S08]  /*4750*/  @!P3 F2F.BF16.F32 R19, R9 ;  /* 0x000000090013b304 */ /* 0x0004300000202000 */
[----:B------:R2:W0:Y:S01]  /*4760*/  @!P1 F2F.BF16.F32 R22, R4 ;  /* 0x0000000400169304 */ /* 0x0004220000202000 */
[----:B-1-34-:R-:W-:Y:S05]  /*4770*/  @P0 BRA `(.L_x_7669) ;  /* 0x0000001000300947 */ /* 0x01afea0003800000 */
[----:B------:R-:W1:Y:S01]  /*4780*/  LDCU UR4, c[0x0][0x3a8] ;  /* 0x00007500ff0477ac */ /* 0x000e620008000800 */
[----:B--2---:R-:W2:Y:S01]  /*4790*/  LDC.64 R8, c[0x0][0x388] ;  /* 0x0000e200ff087b82 */ /* 0x004ea20000000a00 */
[----:B------:R-:W-:Y:S01]  /*47a0*/  IMAD R0, R2, 0x200, R25 ;  /* 0x0000020002007824 */ /* 0x000fe200078e0219 */
[----:B------:R-:W-:-:S03]  /*47b0*/  PRMT R4, R18, 0x9910, RZ ;  /* 0x0000991012047816 */ /* 0x000fc600000000ff */
        /* <DEDUP_REMOVED lines=16> */
[----:B------:R-:W1:Y:S02]  /*48c0*/  F2I.FTZ.TRUNC.NTZ R3, R3 ;  /* 0x0000000300037305 */ /* 0x000e64000021f100 */
[----:B-1----:R1:W-:Y:S01]  /*48d0*/  STG.E.U8 desc[UR36][R8.64], R3 ;  /* 0x0000000308007986 */ /* 0x0023e2000c101124 */
[----:B------:R-:W-:Y:S05]  /*48e0*/  BRA `(.L_x_7669) ;  /* 0x0000000c00d47947 */ /* 0x000fea0003800000 */
.L_x_7673:
[----:B------:R-:W-:Y:S02]  /*48f0*/  IMAD.U32 R5, R3, 0x10000, RZ ;  /* 0x0001000003057824 */ /* 0x000fe400078e00ff */
[----:B------:R-:W-:-:S04]  /*4900*/  IMAD.MOV.U32 R25, RZ, RZ, R23 ;  /* 0x000000ffff197224 */ /* 0x000fc800078e0017 */
[----:B------:R-:W1:Y:S02]  /*4910*/  F2I.S64.TRUNC R4, R5 ;  /* 0x0000000500047311 */ /* 0x000e64000020d900 */
[----:B-1----:R1:W-:Y:S01]  /*4920*/  STG.E.U8 desc[UR36][R8.64], R4 ;  /* 0x0000000408007986 */ /* 0x0023e2000c101124 */
[----:B------:R-:W-:Y:S05]  /*4930*/  BRA `(.L_x_7669) ;  /* 0x0000000c00c07947 */ /* 0x000fea0003800000 */
.L_x_7672:
        /* <DEDUP_REMOVED lines=8> */
[----:B------:R-:W1:Y:S02]  /*49c0*/  F2I.S64.TRUNC R4, R4 ;  /* 0x0000000400047311 */ /* 0x000e64000020d900 */
[----:B-1----:R1:W-:Y:S01]  /*49d0*/  STG.E.64 desc[UR36][R8.64], R4 ;  /* 0x0000000408007986 */ /* 0x0023e2000c101b24 */
[----:B------:R-:W-:Y:S05]  /*49e0*/  BRA `(.L_x_7669) ;  /* 0x0000000c00947947 */ /* 0x000fea0003800000 */
.L_x_7676:
[----:B------:R-:W-:Y:S02]  /*49f0*/  IMAD.U32 R3, R3, 0x10000, RZ ;  /* 0x0001000003037824 */ /* 0x000fe400078e00ff */
[----:B------:R-:W-:-:S04]  /*4a00*/  IMAD.MOV.U32 R25, RZ, RZ, R23 ;  /* 0x000000ffff197224 */ /* 0x000fc800078e0017 */
[----:B------:R-:W1:Y:S02]  /*4a10*/  F2I.FTZ.TRUNC.NTZ R3, R3 ;  /* 0x0000000300037305 */ /* 0x000e64000021f100 */
[----:B-1----:R1:W-:Y:S01]  /*4a20*/  STG.E desc[UR36][R8.64], R3 ;  /* 0x0000000308007986 */ /* 0x0023e2000c101924 */
[----:B------:R-:W-:Y:S05]  /*4a30*/  BRA `(.L_x_7669) ;  /* 0x0000000c00807947 */ /* 0x000fea0003800000 */
.L_x_7675:
[----:B------:R-:W-:Y:S02]  /*4a40*/  IMAD.U32 R3, R3, 0x10000, RZ ;  /* 0x0001000003037824 */ /* 0x000fe400078e00ff */
[----:B------:R-:W-:-:S04]  /*4a50*/  IMAD.MOV.U32 R25, RZ, RZ, R23 ;  /* 0x000000ffff197224 */ /* 0x000fc800078e0017 */
[----:B------:R-:W1:Y:S02]  /*4a60*/  F2I.FTZ.TRUNC.NTZ R3, R3 ;  /* 0x0000000300037305 */ /* 0x000e64000021f100 */
[----:B-1----:R1:W-:Y:S01]  /*4a70*/  STG.E.U16 desc[UR36][R8.64], R3 ;  /* 0x0000000308007986 */ /* 0x0023e2000c101524 */
[----:B------:R-:W-:Y:S05]  /*4a80*/  BRA `(.L_x_7669) ;  /* 0x0000000c006c7947 */ /* 0x000fea0003800000 */
.L_x_7671:
        /* <DEDUP_REMOVED lines=10> */
.L_x_7678:
[----:B------:R-:W-:Y:S02]  /*4b30*/  IMAD.U32 R0, R3, 0x10000, RZ ;  /* 0x0001000003007824 */ /* 0x000fe400078e00ff */
[----:B------:R-:W-:-:S03]  /*4b40*/  IMAD.MOV.U32 R25, RZ, RZ, R23 ;  /* 0x000000ffff197224 */ /* 0x000fc600078e0017 */
[----:B------:R-:W-:-:S05]  /*4b50*/  F2FP.F16.F32.PACK_AB R0, RZ, R0 ;  /* 0x00000000ff00723e */ /* 0x000fca00000000ff */
[----:B------:R1:W-:Y:S01]  /*4b60*/  STG.E.U16 desc[UR36][R8.64], R0 ;  /* 0x0000000008007986 */ /* 0x0003e2000c101524 */
[----:B------:R-:W-:Y:S05]  /*4b70*/  BRA `(.L_x_7669) ;  /* 0x0000000c00307947 */ /* 0x000fea0003800000 */
.L_x_7677:
        /* <DEDUP_REMOVED lines=11> */
.L_x_7680:
[----:B------:R-:W-:Y:S02]  /*4c30*/  IMAD.U32 R3, R3, 0x10000, RZ ;  /* 0x0001000003037824 */ /* 0x000fe400078e00ff */
[----:B------:R-:W-:-:S03]  /*4c40*/  IMAD.MOV.U32 R25, RZ, RZ, R23 ;  /* 0x000000ffff197224 */ /* 0x000fc600078e0017 */
[----:B------:R-:W-:-:S04]  /*4c50*/  F2FP.F16.F32.PACK_AB R3, RZ, R3 ;  /* 0x00000003ff03723e */ /* 0x000fc800000000ff */
[----:B------:R-:W-:-:S05]  /*4c60*/  PRMT R3, R3, 0x5410, RZ ;  /* 0x0000541003037816 */ /* 0x000fca00000000ff */
[----:B------:R1:W-:Y:S01]  /*4c70*/  STG.E desc[UR36][R8.64], R3 ;  /* 0x0000000308007986 */ /* 0x0003e2000c101924 */
[----:B------:R-:W-:Y:S05]  /*4c80*/  BRA `(.L_x_7669) ;  /* 0x0000000800ec7947 */ /* 0x000fea0003800000 */
.L_x_7679:
[----:B------:R-:W-:Y:S02]  /*4c90*/  IMAD.U32 R4, R3, 0x10000, RZ ;  /* 0x0001000003047824 */ /* 0x000fe400078e00ff */
[----:B------:R-:W-:Y:S02]  /*4ca0*/  IMAD.MOV.U32 R25, RZ, RZ, R23 ;  /* 0x000000ffff197224 */ /* 0x000fe400078e0017 */
[----:B------:R-:W-:-:S06]  /*4cb0*/  FMUL.FTZ R4, R4, 1 ;  /* 0x3f80000004047820 */ /* 0x000fcc0000410000 */
[----:B------:R-:W1:Y:S02]  /*4cc0*/  F2F.F64.F32 R4, R4 ;  /* 0x0000000400047310 */ /* 0x000e640000201800 */
[----:B-1----:R1:W-:Y:S01]  /*4cd0*/  STG.E.64 desc[UR36][R8.64], R4 ;  /* 0x0000000408007986 */ /* 0x0023e2000c101b24 */
[----:B------:R-:W-:Y:S05]  /*4ce0*/  BRA `(.L_x_7669) ;  /* 0x0000000800d47947 */ /* 0x000fea0003800000 */
.L_x_7670:
        /* <DEDUP_REMOVED lines=14> */
.L_x_7683:
[----:B------:R-:W-:Y:S01]  /*4dd0*/  IMAD.U32 R3, R3, 0x10000, RZ ;  /* 0x0001000003037824 */ /* 0x000fe200078e00ff */
[----:B------:R-:W-:Y:S01]  /*4de0*/  CS2R R6, SRZ ;  /* 0x0000000000067805 */ /* 0x000fe2000001ff00 */
[----:B------:R-:W-:Y:S02]  /*4df0*/  IMAD.MOV.U32 R25, RZ, RZ, R23 ;  /* 0x000000ffff197224 */ /* 0x000fe400078e0017 */
[----:B------:R-:W-:-:S04]  /*4e00*/  FMUL.FTZ R3, R3, 1 ;  /* 0x3f80000003037820 */ /* 0x000fc80000410000 */
[----:B------:R-:W1:Y:S02]  /*4e10*/  F2F.F64.F32 R4, R3 ;  /* 0x0000000300047310 */ /* 0x000e640000201800 */
[----:B-1----:R1:W-:Y:S01]  /*4e20*/  STG.E.128 desc[UR36][R8.64], R4 ;  /* 0x0000000408007986 */ /* 0x0023e2000c101d24 */
[----:B------:R-:W-:Y:S05]  /*4e30*/  BRA `(.L_x_7669) ;  /* 0x0000000800807947 */ /* 0x000fea0003800000 */
.L_x_7682:
        /* <DEDUP_REMOVED lines=19> */
.L_x_7687:
[----:B------:R-:W-:Y:S05]  /*4f70*/  BSYNC.RECONVERGENT B0 ;  /* 0x0000000000007941 */ /* 0x000fea0003800200 */
.L_x_7686:
[----:B------:R-:W-:Y:S01]  /*4f80*/  LOP3.LUT R5, R0, 0x80, R5, 0xf8, !PT ;  /* 0x0000008000057812 */ /* 0x000fe200078ef805 */
[----:B------:R-:W-:-:S04]  /*4f90*/  IMAD.MOV.U32 R25, RZ, RZ, R23 ;  /* 0x000000ffff197224 */ /* 0x000fc800078e0017 */
[----:B------:R4:W-:Y:S01]  /*4fa0*/  STG.E.U8 desc[UR36][R8.64], R5 ;  /* 0x0000000508007986 */ /* 0x0009e2000c101124 */
[----:B------:R-:W-:Y:S05]  /*4fb0*/  BRA `(.L_x_7669) ;  /* 0x0000000800207947 */ /* 0x000fea0003800000 */
.L_x_7685:
        /* <DEDUP_REMOVED lines=15> */
.L_x_7689:
[----:B------:R-:W-:Y:S05]  /*50b0*/  BSYNC.RECONVERGENT B0 ;  /* 0x0000000000007941 */ /* 0x000fea0003800200 */
.L_x_7688:
[----:B------:R-:W-:Y:S01]  /*50c0*/  LOP3.LUT R5, R0, 0x80, R5, 0xf8, !PT ;  /* 0x0000008000057812 */ /* 0x000fe200078ef805 */
[----:B------:R-:W-:-:S04]  /*50d0*/  IMAD.MOV.U32 R25, RZ, RZ, R23 ;  /* 0x000000ffff197224 */ /* 0x000fc800078e0017 */
[----:B------:R3:W-:Y:S01]  /*50e0*/  STG.E.U8 desc[UR36][R8.64], R5 ;  /* 0x0000000508007986 */ /* 0x0007e2000c101124 */
[----:B------:R-:W-:Y:S05]  /*50f0*/  BRA `(.L_x_7669) ;  /* 0x0000000400d07947 */ /* 0x000fea0003800000 */
.L_x_7684:
[----:B------:R1:W-:Y:S01]  /*5100*/  STG.E.U16 desc[UR36][R8.64], R3 ;  /* 0x0000000308007986 */ /* 0x0003e2000c101524 */
[----:B------:R-:W-:Y:S01]  /*5110*/  IMAD.MOV.U32 R25, RZ, RZ, R23 ;  /* 0x000000ffff197224 */ /* 0x000fe200078e0017 */
[----:B------:R-:W-:Y:S06]  /*5120*/  BRA `(.L_x_7669) ;  /* 0x0000000400c47947 */ /* 0x000fec0003800000 */
.L_x_7681:
        /* <DEDUP_REMOVED lines=10> */
[----:B------:R-:W1:Y:S02]  /*51d0*/  F2I.FTZ.U32.TRUNC.NTZ R3, R3 ;  /* 0x0000000300037305 */ /* 0x000e64000021f000 */
[----:B-1----:R1:W-:Y:S01]  /*51e0*/  STG.E.U16 desc[UR36][R8.64], R3 ;  /* 0x0000000308007986 */ /* 0x0023e2000c101524 */
[----:B------:R-:W-:Y:S05]  /*51f0*/  BRA `(.L_x_7669) ;  /* 0x0000000400907947 */ /* 0x000fea0003800000 */
.L_x_7692:
        /* <DEDUP_REMOVED lines=13> */
.L_x_7695:
[----:B------:R-:W-:-:S04]  /*52d0*/  SHF.R.U32.HI R0, RZ, 0x14, R3 ;  /* 0x00000014ff007819 */ /* 0x000fc80000011603 */
[----:B------:R-:W-:-:S04]  /*52e0*/  LOP3.LUT R0, R0, 0x1, RZ, 0xc0, !PT ;  /* 0x0000000100007812 */ /* 0x000fc800078ec0ff */
[----:B------:R-:W-:-:S04]  /*52f0*/  IADD3 R0, PT, PT, R3, 0x487ffff, R0 ;  /* 0x0487ffff03007810 */ /* 0x000fc80007ffe000 */
[----:B------:R-:W-:-:S04]  /*5300*/  SHF.R.U32.HI R0, RZ, 0x14, R0 ;  /* 0x00000014ff007819 */ /* 0x000fc80000011600 */
[----:B------:R-:W-:-:S07]  /*5310*/  LOP3.LUT R0, R0, 0xff, RZ, 0xc0, !PT ;  /* 0x000000ff00007812 */ /* 0x000fce00078ec0ff */
.L_x_7696:
[----:B------:R-:W-:-:S04]  /*5320*/  SHF.R.U32.HI R3, RZ, 0x18, R3 ;  /* 0x00000018ff037819 */ /* 0x000fc80000011603 */
[----:B------:R-:W-:-:S04]  /*5330*/  LOP3.LUT R0, R0, 0x80, R3, 0xf8, !PT ;  /* 0x0000008000007812 */ /* 0x000fc800078ef803 */
[----:B------:R-:W-:-:S07]  /*5340*/  PRMT R4, R0, 0x7610, R4 ;  /* 0x0000761000047816 */ /* 0x000fce0000000004 */
.L_x_7694:
[----:B------:R-:W-:Y:S05]  /*5350*/  BSYNC.RECONVERGENT B0 ;  /* 0x0000000000007941 */ /* 0x000fea0003800200 */
.L_x_7693:
[----:B------:R1:W-:Y:S01]  /*5360*/  STG.E.U8 desc[UR36][R8.64], R4 ;  /* 0x0000000408007986 */ /* 0x0003e2000c101124 */
[----:B------:R-:W-:Y:S01]  /*5370*/  IMAD.MOV.U32 R25, RZ, RZ, R23 ;  /* 0x000000ffff197224 */ /* 0x000fe200078e0017 */
[----:B------:R-:W-:Y:S06]  /*5380*/  BRA `(.L_x_7669) ;  /* 0x00000004002c7947 */ /* 0x000fec0003800000 */
.L_x_7691:
        /* <DEDUP_REMOVED lines=13> */
.L_x_7699:
[----:B------:R-:W-:-:S04]  /*5460*/  SHF.R.U32.HI R0, RZ, 0x15, R3 ;  /* 0x00000015ff007819 */ /* 0x000fc80000011603 */
[----:B------:R-:W-:-:S04]  /*5470*/  LOP3.LUT R0, R0, 0x1, RZ, 0xc0, !PT ;  /* 0x0000000100007812 */ /* 0x000fc800078ec0ff */
[----:B------:R-:W-:-:S04]  /*5480*/  IADD3 R0, PT, PT, R3, 0x88fffff, R0 ;  /* 0x088fffff03007810 */ /* 0x000fc80007ffe000 */
[----:B------:R-:W-:-:S04]  /*5490*/  SHF.R.U32.HI R0, RZ, 0x15, R0 ;  /* 0x00000015ff007819 */ /* 0x000fc80000011600 */
[----:B------:R-:W-:-:S07]  /*54a0*/  LOP3.LUT R0, R0, 0xff, RZ, 0xc0, !PT ;  /* 0x000000ff00007812 */ /* 0x000fce00078ec0ff */
.L_x_7700:
[----:B------:R-:W-:-:S04]  /*54b0*/  SHF.R.U32.HI R3, RZ, 0x18, R3 ;  /* 0x00000018ff037819 */ /* 0x000fc80000011603 */
[----:B------:R-:W-:-:S04]  /*54c0*/  LOP3.LUT R0, R0, 0x80, R3, 0xf8, !PT ;  /* 0x0000008000007812 */ /* 0x000fc800078ef803 */
[----:B------:R-:W-:-:S07]  /*54d0*/  PRMT R4, R0, 0x7610, R4 ;  /* 0x0000761000047816 */ /* 0x000fce0000000004 */
.L_x_7698:
[----:B------:R-:W-:Y:S05]  /*54e0*/  BSYNC.RECONVERGENT B0 ;  /* 0x0000000000007941 */ /* 0x000fea0003800200 */
.L_x_7697:
[----:B------:R1:W-:Y:S01]  /*54f0*/  STG.E.U8 desc[UR36][R8.64], R4 ;  /* 0x0000000408007986 */ /* 0x0003e2000c101124 */
[----:B------:R-:W-:Y:S01]  /*5500*/  IMAD.MOV.U32 R25, RZ, RZ, R23 ;  /* 0x000000ffff197224 */ /* 0x000fe200078e0017 */
[----:B------:R-:W-:Y:S06]  /*5510*/  BRA `(.L_x_7669) ;  /* 0x0000000000c87947 */ /* 0x000fec0003800000 */
.L_x_7690:
[----:B------:R-:W-:-:S13]  /*5520*/  ISETP.NE.AND P0, PT, R0, 0x1c, PT ;  /* 0x0000001c0000780c */ /* 0x000fda0003f05270 */
[----:B------:R-:W-:Y:S05]  /*5530*/  @!P0 BRA `(.L_x_7701) ;  /* 0x0000000000b08947 */ /* 0x000fea0003800000 */
[----:B------:R-:W-:-:S13]  /*5540*/  ISETP.NE.AND P0, PT, R0, 0x1d, PT ;  /* 0x0000001d0000780c */ /* 0x000fda0003f05270 */
[----:B------:R-:W-:Y:S05]  /*5550*/  @!P0 BRA `(.L_x_7702) ;  /* 0x0000000000948947 */ /* 0x000fea0003800000 */
[----:B------:R-:W-:-:S13]  /*5560*/  ISETP.NE.AND P0, PT, R0, 0x2c, PT ;  /* 0x0000002c0000780c */ /* 0x000fda0003f05270 */
[----:B------:R-:W-:Y:S05]  /*5570*/  @!P0 BRA `(.L_x_7703) ;  /* 0x0000000000488947 */ /* 0x000fea0003800000 */
.L_x_7674:
[----:B------:R-:W-:Y:S01]  /*5580*/  MOV R14, 0x0 ;  /* 0x00000000000e7802 */ /* 0x000fe20000000f00 */
[----:B------:R-:W1:Y:S01]  /*5590*/  LDCU.64 UR6, c[0x4][0x148] ;  /* 0x01002900ff0677ac */ /* 0x000e620008000a00 */
[----:B------:R-:W-:Y:S02]  /*55a0*/  IMAD.MOV.U32 R8, RZ, RZ, 0x65 ;  /* 0x00000065ff087424 */ /* 0x000fe400078e00ff */
[----:B------:R-:W-:Y:S01]  /*55b0*/  IMAD.MOV.U32 R12, RZ, RZ, 0x1 ;  /* 0x00000001ff0c7424 */ /* 0x000fe200078e00ff */
[----:B------:R-:W2:Y:S01]  /*55c0*/  LDCU.64 UR8, c[0x4][0x150] ;  /* 0x01002a00ff0877ac */ /* 0x000ea20008000a00 */
[----:B------:R-:W3:Y:S01]  /*55d0*/  LDC.64 R14, c[0x4][R14] ;  /* 0x010000000e0e7b82 */ /* 0x000ee20000000a00 */
[----:B------:R-:W-:Y:S01]  /*55e0*/  IMAD.MOV.U32 R13, RZ, RZ, RZ ;  /* 0x000000ffff0d7224 */ /* 0x000fe200078e00ff */
[----:B------:R-:W4:Y:S01]  /*55f0*/  LDCU.64 UR4, c[0x4][0x40] ;  /* 0x01000800ff0477ac */ /* 0x000f220008000a00 */
[----:B-1----:R-:W-:Y:S02]  /*5600*/  IMAD.U32 R4, RZ, RZ, UR6 ;  /* 0x00000006ff047e24 */ /* 0x002fe4000f8e00ff */
[----:B------:R-:W-:-:S02]  /*5610*/  IMAD.U32 R5, RZ, RZ, UR7 ;  /* 0x00000007ff057e24 */ /* 0x000fc4000f8e00ff */
[----:B--2---:R-:W-:Y:S02]  /*5620*/  IMAD.U32 R6, RZ, RZ, UR8 ;  /* 0x00000008ff067e24 */ /* 0x004fe4000f8e00ff */
[----:B------:R-:W-:Y:S02]  /*5630*/  IMAD.U32 R7, RZ, RZ, UR9 ;  /* 0x00000009ff077e24 */ /* 0x000fe4000f8e00ff */
[----:B----4-:R-:W-:Y:S02]  /*5640*/  IMAD.U32 R10, RZ, RZ, UR4 ;  /* 0x00000004ff0a7e24 */ /* 0x010fe4000f8e00ff */
[----:B------:R-:W-:-:S07]  /*5650*/  IMAD.U32 R11, RZ, RZ, UR5 ;  /* 0x00000005ff0b7e24 */ /* 0x000fce000f8e00ff */
[----:B------:R-:W-:-:S07]  /*5660*/  LEPC R20, `(.L_x_7704) ;  /* 0x000000001014794e */ /* 0x000fce0000000000 */
[----:B0--3--:R-:W-:Y:S05]  /*5670*/  CALL.ABS.NOINC R14 ;  /* 0x000000000e007343 */ /* 0x009fea0003c00000 */
.L_x_7704:
[----:B------:R-:W-:Y:S01]  /*5680*/  IMAD.MOV.U32 R25, RZ, RZ, R23 ;  /* 0x000000ffff197224 */ /* 0x000fe200078e0017 */
[----:B------:R-:W-:Y:S06]  /*5690*/  BRA `(.L_x_7669) ;  /* 0x0000000000687947 */ /* 0x000fec0003800000 */
.L_x_7703:
        /* <DEDUP_REMOVED lines=17> */
.L_x_7702:
[----:B------:R-:W-:Y:S02]  /*57b0*/  IMAD.U32 R4, R3, 0x10000, RZ ;  /* 0x0001000003047824 */ /* 0x000fe400078e00ff */
[----:B------:R-:W-:-:S04]  /*57c0*/  IMAD.MOV.U32 R25, RZ, RZ, R23 ;  /* 0x000000ffff197224 */ /* 0x000fc800078e0017 */
[----:B------:R-:W1:Y:S02]  /*57d0*/  F2I.U64.TRUNC R4, R4 ;  /* 0x0000000400047311 */ /* 0x000e64000020d800 */
[----:B-1----:R1:W-:Y:S01]  /*57e0*/  STG.E.64 desc[UR36][R8.64], R4 ;  /* 0x0000000408007986 */ /* 0x0023e2000c101b24 */
[----:B------:R-:W-:Y:S05]  /*57f0*/  BRA `(.L_x_7669) ;  /* 0x0000000000107947 */ /* 0x000fea0003800000 */
.L_x_7701:
[----:B------:R-:W-:Y:S02]  /*5800*/  IMAD.U32 R3, R3, 0x10000, RZ ;  /* 0x0001000003037824 */ /* 0x000fe400078e00ff */
[----:B------:R-:W-:-:S04]  /*5810*/  IMAD.MOV.U32 R25, RZ, RZ, R23 ;  /* 0x000000ffff197224 */ /* 0x000fc800078e0017 */
[----:B------:R-:W1:Y:S02]  /*5820*/  F2I.FTZ.U32.TRUNC.NTZ R3, R3 ;  /* 0x0000000300037305 */ /* 0x000e64000021f000 */
[----:B-1----:R1:W-:Y:S02]  /*5830*/  STG.E desc[UR36][R8.64], R3 ;  /* 0x0000000308007986 */ /* 0x0023e4000c101924 */
.L_x_7669:
[----:B------:R-:W-:Y:S05]  /*5840*/  BSYNC.RECONVERGENT B6 ;  /* 0x0000000000067941 */ /* 0x000fea0003800200 */
.L_x_7668:
[----:B------:R-:W-:Y:S01]  /*5850*/  ISETP.GE.AND P0, PT, R25, R16, PT ;  /* 0x000000101900720c */ /* 0x000fe20003f06270 */
[----:B------:R-:W-:-:S12]  /*5860*/  BSSY.RECONVERGENT B6, `(.L_x_7705) ;  /* 0x00001f0000067945 */ /* 0x000fd80003800200 */
[----:B------:R-:W-:Y:S05]  /*5870*/  @P0 BRA `(.L_x_7706) ;  /* 0x0000001c00b80947 */ /* 0x000fea0003800000 */
[----:B------:R-:W5:Y:S01]  /*5880*/  LDCU UR4, c[0x0][0x3a8] ;  /* 0x00007500ff0477ac */ /* 0x000f620008000800 */
[----:B-1234-:R-:W1:Y:S01]  /*5890*/  LDC.64 R8, c[0x0][0x388] ;  /* 0x0000e200ff087b82 */ /* 0x01ee620000000a00 */
        /* <DEDUP_REMOVED lines=16> */
[----:B0-----:R-:W-:-:S04]  /*59a0*/  IMAD.U32 R22, R22, 0x10000, RZ ;  /* 0x0001000016167824 */ /* 0x001fc800078e00ff */
[----:B------:R-:W0:Y:S02]  /*59b0*/  F2I.FTZ.TRUNC.NTZ R3, R22 ;  /* 0x0000001600037305 */ /* 0x000e24000021f100 */
[----:B0-----:R0:W-:Y:S01]  /*59c0*/  STG.E.U8 desc[UR36][R8.64], R3 ;  /* 0x0000000308007986 */ /* 0x0011e2000c101124 */
[----:B------:R-:W-:Y:S05]  /*59d0*/  BRA `(.L_x_7712) ;  /* 0x0000000c007c7947 */ /* 0x000fea0003800000 */
.L_x_7710:
[----:B0-----:R-:W-:-:S06]  /*59e0*/  IMAD.U32 R5, R22, 0x10000, RZ ;  /* 0x0001000016057824 */ /* 0x001fcc00078e00ff */
[----:B------:R-:W0:Y:S02]  /*59f0*/  F2I.S64.TRUNC R4, R5 ;  /* 0x0000000500047311 */ /* 0x000e24000020d900 */
[----:B0-----:R0:W-:Y:S01]  /*5a00*/  STG.E.U8 desc[UR36][R8.64], R4 ;  /* 0x0000000408007986 */ /* 0x0011e2000c101124 */
[----:B------:R-:W-:Y:S05]  /*5a10*/  BRA `(.L_x_7712) ;  /* 0x0000000c006c7947 */ /* 0x000fea0003800000 */
.L_x_7709:
[----:B------:R-:W-:-:S13]  /*5a20*/  ISETP.NE.AND P0, PT, R0, 0x2, PT ;  /* 0x000000020000780c */ /* 0x000fda0003f05270 */
[----:B------:R-:W-:Y:S05]  /*5a30*/  @!P0 BRA `(.L_x_7713) ;  /* 0x0000000000308947 */ /* 0x000fea0003800000 */
[----:B------:R-:W-:-:S13]  /*5a40*/  ISETP.NE.AND P0, PT, R0, 0x3, PT ;  /* 0x000000030000780c */ /* 0x000fda0003f05270 */
[----:B------:R-:W-:Y:S05]  /*5a50*/  @!P0 BRA `(.L_x_7714) ;  /* 0x0000000000188947 */ /* 0x000fea0003800000 */
[----:B------:R-:W-:-:S13]  /*5a60*/  ISETP.NE.AND P0, PT, R0, 0x4, PT ;  /* 0x000000040000780c */ /* 0x000fda0003f05270 */
[----:B------:R-:W-:Y:S05]  /*5a70*/  @P0 BRA `(.L_x_7711) ;  /* 0x0000000800780947 */ /* 0x000fea0003800000 */
[----:B0-----:R-:W-:-:S06]  /*5a80*/  IMAD.U32 R4, R22, 0x10000, RZ ;  /* 0x0001000016047824 */ /* 0x001fcc00078e00ff */
[----:B------:R-:W0:Y:S02]  /*5a90*/  F2I.S64.TRUNC R4, R4 ;  /* 0x0000000400047311 */ /* 0x000e24000020d900 */
[----:B0-----:R0:W-:Y:S01]  /*5aa0*/  STG.E.64 desc[UR36][R8.64], R4 ;  /* 0x0000000408007986 */ /* 0x0011e2000c101b24 */
[----:B------:R-:W-:Y:S05]  /*5ab0*/  BRA `(.L_x_7712) ;  /* 0x0000000c00447947 */ /* 0x000fea0003800000 */
.L_x_7714:
[----:B0-----:R-:W-:-:S04]  /*5ac0*/  IMAD.U32 R22, R22, 0x10000, RZ ;  /* 0x0001000016167824 */ /* 0x001fc800078e00ff */
[----:B------:R-:W0:Y:S02]  /*5ad0*/  F2I.FTZ.TRUNC.NTZ R3, R22 ;  /* 0x0000001600037305 */ /* 0x000e24000021f100 */
[----:B0-----:R0:W-:Y:S01]  /*5ae0*/  STG.E desc[UR36][R8.64], R3 ;  /* 0x0000000308007986 */ /* 0x0011e2000c101924 */
[----:B------:R-:W-:Y:S05]  /*5af0*/  BRA `(.L_x_7712) ;  /* 0x0000000c00347947 */ /* 0x000fea0003800000 */
.L_x_7713:
[----:B0-----:R-:W-:-:S04]  /*5b00*/  IMAD.U32 R22, R22, 0x10000, RZ ;  /* 0x0001000016167824 */ /* 0x001fc800078e00ff */
[----:B------:R-:W0:Y:S02]  /*5b10*/  F2I.FTZ.TRUNC.NTZ R3, R22 ;  /* 0x0000001600037305 */ /* 0x000e24000021f100 */
[----:B0-----:R0:W-:Y:S01]  /*5b20*/  STG.E.U16 desc[UR36][R8.64], R3 ;  /* 0x0000000308007986 */ /* 0x0011e2000c101524 */
[----:B------:R-:W-:Y:S05]  /*5b30*/  BRA `(.L_x_7712) ;  /* 0x0000000c00247947 */ /* 0x000fea0003800000 */
.L_x_7708:
[----:B------:R-:W-:-:S13]  /*5b40*/  ISETP.GT.AND P0, PT, R0, 0x6, PT ;  /* 0x000000060000780c */ /* 0x000fda0003f04270 */
[----:B------:R-:W-:Y:S05]  /*5b50*/  @P0 BRA `(.L_x_7715) ;  /* 0x00000000002c0947 */ /* 0x000fea0003800000 */
[----:B------:R-:W-:-:S13]  /*5b60*/  ISETP.NE.AND P0, PT, R0, 0x5, PT ;  /* 0x000000050000780c */ /* 0x000fda0003f05270 */
[----:B------:R-:W-:Y:S05]  /*5b70*/  @!P0 BRA `(.L_x_7716) ;  /* 0x0000000000148947 */ /* 0x000fea0003800000 */
[----:B------:R-:W-:-:S13]  /*5b80*/  ISETP.NE.AND P0, PT, R0, 0x6, PT ;  /* 0x000000060000780c */ /* 0x000fda0003f05270 */
[----:B------:R-:W-:Y:S05]  /*5b90*/  @P0 BRA `(.L_x_7711) ;  /* 0x0000000800300947 */ /* 0x000fea0003800000 */
[----:B0-----:R-:W-:-:S05]  /*5ba0*/  IMAD.U32 R3, R22, 0x10000, RZ ;  /* 0x0001000016037824 */ /* 0x001fca00078e00ff */
[----:B------:R0:W-:Y:S01]  /*5bb0*/  STG.E desc[UR36][R8.64], R3 ;  /* 0x0000000308007986 */ /* 0x0001e2000c101924 */
[----:B------:R-:W-:Y:S05]  /*5bc0*/  BRA `(.L_x_7712) ;  /* 0x0000000c00007947 */ /* 0x000fea0003800000 */
.L_x_7716:
[----:B0-----:R-:W-:-:S05]  /*5bd0*/  IMAD.U32 R0, R22, 0x10000, RZ ;  /* 0x0001000016007824 */ /* 0x001fca00078e00ff */
[----:B------:R-:W-:-:S05]  /*5be0*/  F2FP.F16.F32.PACK_AB R0, RZ, R0 ;  /* 0x00000000ff00723e */ /* 0x000fca00000000ff */
[----:B------:R0:W-:Y:S01]  /*5bf0*/  STG.E.U16 desc[UR36][R8.64], R0 ;  /* 0x0000000008007986 */ /* 0x0001e2000c101524 */
[----:B------:R-:W-:Y:S05]  /*5c00*/  BRA `(.L_x_7712) ;  /* 0x0000000800f07947 */ /* 0x000fea0003800000 */
.L_x_7715:
[----:B------:R-:W-:-:S13]  /*5c10*/  ISETP.NE.AND P0, PT, R0, 0x7, PT ;  /* 0x000000070000780c */ /* 0x000fda0003f05270 */
[----:B------:R-:W-:Y:S05]  /*5c20*/  @!P0 BRA `(.L_x_7717) ;  /* 0x0000000000348947 */ /* 0x000fea0003800000 */
[----:B------:R-:W-:-:S13]  /*5c30*/  ISETP.NE.AND P0, PT, R0, 0x8, PT ;  /* 0x000000080000780c */ /* 0x000fda0003f05270 */
[----:B------:R-:W-:Y:S05]  /*5c40*/  @!P0 BRA `(.L_x_7718) ;  /* 0x0000000000188947 */ /* 0x000fea0003800000 */
[----:B------:R-:W-:-:S13]  /*5c50*/  ISETP.NE.AND P0, PT, R0, 0x9, PT ;  /* 0x000000090000780c */ /* 0x000fda0003f05270 */
[----:B------:R-:W-:Y:S05]  /*5c60*/  @P0 BRA `(.L_x_7711) ;  /* 0x0000000400fc0947 */ /* 0x000fea0003800000 */
[----:B0-----:R-:W-:Y:S02]  /*5c70*/  IMAD.U32 R22, R22, 0x10000, RZ ;  /* 0x0001000016167824 */ /* 0x001fe400078e00ff */
[----:B------:R-:W-:-:S05]  /*5c80*/  IMAD.MOV.U32 R23, RZ, RZ, RZ ;  /* 0x000000ffff177224 */ /* 0x000fca00078e00ff */
[----:B------:R0:W-:Y:S01]  /*5c90*/  STG.E.64 desc[UR36][R8.64], R22 ;  /* 0x0000001608007986 */ /* 0x0001e2000c101b24 */
[----:B------:R-:W-:Y:S05]  /*5ca0*/  BRA `(.L_x_7712) ;  /* 0x0000000800c87947 */ /* 0x000fea0003800000 */
.L_x_7718:
[----:B0-----:R-:W-:-:S05]  /*5cb0*/  IMAD.U32 R22, R22, 0x10000, RZ ;  /* 0x0001000016167824 */ /* 0x001fca00078e00ff */
[----:B------:R-:W-:-:S04]  /*5cc0*/  F2FP.F16.F32.PACK_AB R3, RZ, R22 ;  /* 0x00000016ff03723e */ /* 0x000fc800000000ff */
[----:B------:R-:W-:-:S05]  /*5cd0*/  PRMT R3, R3, 0x5410, RZ ;  /* 0x0000541003037816 */ /* 0x000fca00000000ff */
[----:B------:R0:W-:Y:S01]  /*5ce0*/  STG.E desc[UR36][R8.64], R3 ;  /* 0x0000000308007986 */ /* 0x0001e2000c101924 */
[----:B------:R-:W-:Y:S05]  /*5cf0*/  BRA `(.L_x_7712) ;  /* 0x0000000800b47947 */ /* 0x000fea0003800000 */
.L_x_7717:
[----:B0-----:R-:W-:-:S04]  /*5d00*/  IMAD.U32 R4, R22, 0x10000, RZ ;  /* 0x0001000016047824 */ /* 0x001fc800078e00ff */
[----:B------:R-:W-:-:S06]  /*5d10*/  FMUL.FTZ R4, R4, 1 ;  /* 0x3f80000004047820 */ /* 0x000fcc0000410000 */
[----:B------:R-:W0:Y:S02]  /*5d20*/  F2F.F64.F32 R4, R4 ;  /* 0x0000000400047310 */ /* 0x000e240000201800 */
[----:B0-----:R0:W-:Y:S01]  /*5d30*/  STG.E.64 desc[UR36][R8.64], R4 ;  /* 0x0000000408007986 */ /* 0x0011e2000c101b24 */
[----:B------:R-:W-:Y:S05]  /*5d40*/  BRA `(.L_x_7712) ;  /* 0x0000000800a07947 */ /* 0x000fea0003800000 */
.L_x_7707:
        /* <DEDUP_REMOVED lines=10> */
[----:B0-----:R-:W-:-:S06]  /*5df0*/  IMAD.U32 R3, R22, 0x10000, RZ ;  /* 0x0001000016037824 */ /* 0x001fcc00078e00ff */
[----:B------:R-:W0:Y:S02]  /*5e00*/  F2I.FTZ.U32.TRUNC.NTZ R3, R3 ;  /* 0x0000000300037305 */ /* 0x000e24000021f000 */
[----:B0-----:R0:W-:Y:S01]  /*5e10*/  STG.E.U16 desc[UR36][R8.64], R3 ;  /* 0x0000000308007986 */ /* 0x0011e2000c101524 */
[----:B------:R-:W-:Y:S05]  /*5e20*/  BRA `(.L_x_7712) ;  /* 0x0000000800687947 */ /* 0x000fea0003800000 */
.L_x_7722:
[----:B0-----:R-:W-:Y:S01]  /*5e30*/  IMAD.U32 R5, R22, 0x10000, RZ ;  /* 0x0001000016057824 */ /* 0x001fe200078e00ff */
        /* <DEDUP_REMOVED lines=16> */
.L_x_7725:
[----:B------:R-:W-:-:S04]  /*5f40*/  SHF.R.U32.HI R3, RZ, 0x18, R5 ;  /* 0x00000018ff037819 */ /* 0x000fc80000011605 */
[----:B------:R-:W-:-:S04]  /*5f50*/  LOP3.LUT R0, R0, 0x80, R3, 0xf8, !PT ;  /* 0x0000008000007812 */ /* 0x000fc800078ef803 */
[----:B------:R-:W-:-:S07]  /*5f60*/  PRMT R4, R0, 0x7610, R4 ;  /* 0x0000761000047816 */ /* 0x000fce0000000004 */
.L_x_7724:
[----:B------:R-:W-:Y:S05]  /*5f70*/  BSYNC.RECONVERGENT B0 ;  /* 0x0000000000007941 */ /* 0x000fea0003800200 */
.L_x_7723:
[----:B------:R0:W-:Y:S01]  /*5f80*/  STG.E.U8 desc[UR36][R8.64], R4 ;  /* 0x0000000408007986 */ /* 0x0001e2000c101124 */
[----:B------:R-:W-:Y:S05]  /*5f90*/  BRA `(.L_x_7712) ;  /* 0x00000008000c7947 */ /* 0x000fea0003800000 */
.L_x_7721:
        /* <DEDUP_REMOVED lines=17> */
.L_x_7728:
[----:B------:R-:W-:-:S04]  /*60b0*/  SHF.R.U32.HI R3, RZ, 0x18, R5 ;  /* 0x00000018ff037819 */ /* 0x000fc80000011605 */
[----:B------:R-:W-:-:S04]  /*60c0*/  LOP3.LUT R0, R0, 0x80, R3, 0xf8, !PT ;  /* 0x0000008000007812 */ /* 0x000fc800078ef803 */
[----:B------:R-:W-:-:S07]  /*60d0*/  PRMT R4, R0, 0x7610, R4 ;  /* 0x0000761000047816 */ /* 0x000fce0000000004 */
.L_x_7727:
[----:B------:R-:W-:Y:S05]  /*60e0*/  BSYNC.RECONVERGENT B0 ;  /* 0x0000000000007941 */ /* 0x000fea0003800200 */
.L_x_7726:
[----:B------:R0:W-:Y:S01]  /*60f0*/  STG.E.U8 desc[UR36][R8.64], R4 ;  /* 0x0000000408007986 */ /* 0x0001e2000c101124 */
[----:B------:R-:W-:Y:S05]  /*6100*/  BRA `(.L_x_7712) ;  /* 0x0000000400b07947 */ /* 0x000fea0003800000 */
.L_x_7720:
[----:B------:R-:W-:-:S13]  /*6110*/  ISETP.NE.AND P0, PT, R0, 0x1c, PT ;  /* 0x0000001c0000780c */ /* 0x000fda0003f05270 */
[----:B------:R-:W-:Y:S05]  /*6120*/  @!P0 BRA `(.L_x_7729) ;  /* 0x0000000000608947 */ /* 0x000fea0003800000 */
[----:B------:R-:W-:-:S13]  /*6130*/  ISETP.NE.AND P0, PT, R0, 0x1d, PT ;  /* 0x0000001d0000780c */ /* 0x000fda0003f05270 */
[----:B------:R-:W-:Y:S05]  /*6140*/  @!P0 BRA `(.L_x_7730) ;  /* 0x0000000000488947 */ /* 0x000fea0003800000 */
[----:B------:R-:W-:-:S13]  /*6150*/  ISETP.NE.AND P0, PT, R0, 0x2c, PT ;  /* 0x0000002c0000780c */ /* 0x000fda0003f05270 */
[----:B------:R-:W-:Y:S05]  /*6160*/  @P0 BRA `(.L_x_7711) ;  /* 0x0000000000bc0947 */ /* 0x000fea0003800000 */
[----:B0-----:R-:W-:-:S05]  /*6170*/  IMAD.U32 R22, R22, 0x10000, RZ ;  /* 0x0001000016167824 */ /* 0x001fca00078e00ff */
        /* <DEDUP_REMOVED lines=15> */
.L_x_7730:
[----:B0-----:R-:W-:-:S06]  /*6270*/  IMAD.U32 R4, R22, 0x10000, RZ ;  /* 0x0001000016047824 */ /* 0x001fcc00078e00ff */
[----:B------:R-:W0:Y:S02]  /*6280*/  F2I.U64.TRUNC R4, R4 ;  /* 0x0000000400047311 */ /* 0x000e24000020d800 */
[----:B0-----:R0:W-:Y:S01]  /*6290*/  STG.E.64 desc[UR36][R8.64], R4 ;  /* 0x0000000408007986 */ /* 0x0011e2000c101b24 */
[----:B------:R-:W-:Y:S05]  /*62a0*/  BRA `(.L_x_7712) ;  /* 0x0000000400487947 */ /* 0x000fea0003800000 */
.L_x_7729:
[----:B0-----:R-:W-:-:S04]  /*62b0*/  IMAD.U32 R22, R22, 0x10000, RZ ;  /* 0x0001000016167824 */ /* 0x001fc800078e00ff */
[----:B------:R-:W0:Y:S02]  /*62c0*/  F2I.FTZ.U32.TRUNC.NTZ R3, R22 ;  /* 0x0000001600037305 */ /* 0x000e24000021f000 */
[----:B0-----:R0:W-:Y:S01]  /*62d0*/  STG.E desc[UR36][R8.64], R3 ;  /* 0x0000000308007986 */ /* 0x0011e2000c101924 */
[----:B------:R-:W-:Y:S05]  /*62e0*/  BRA `(.L_x_7712) ;  /* 0x0000000400387947 */ /* 0x000fea0003800000 */
.L_x_7719:
[----:B------:R-:W-:-:S13]  /*62f0*/  ISETP.GT.AND P0, PT, R0, 0xe, PT ;  /* 0x0000000e0000780c */ /* 0x000fda0003f04270 */
[----:B------:R-:W-:Y:S05]  /*6300*/  @P0 BRA `(.L_x_7731) ;  /* 0x00000000003c0947 */ /* 0x000fea0003800000 */
[----:B------:R-:W-:-:S13]  /*6310*/  ISETP.NE.AND P0, PT, R0, 0xa, PT ;  /* 0x0000000a0000780c */ /* 0x000fda0003f05270 */
[----:B------:R-:W-:Y:S05]  /*6320*/  @!P0 BRA `(.L_x_7732) ;  /* 0x00000000001c8947 */ /* 0x000fea0003800000 */
[----:B------:R-:W-:-:S13]  /*6330*/  ISETP.NE.AND P0, PT, R0, 0xb, PT ;  /* 0x0000000b0000780c */ /* 0x000fda0003f05270 */
[----:B------:R-:W-:Y:S05]  /*6340*/  @P0 BRA `(.L_x_7711) ;  /* 0x0000000000440947 */ /* 0x000fea0003800000 */
[----:B0-----:R-:W-:-:S05]  /*6350*/  IMAD.U32 R22, R22, 0x10000, RZ ;  /* 0x0001000016167824 */ /* 0x001fca00078e00ff */
[----:B------:R-:W-:-:S04]  /*6360*/  FSETP.NEU.FTZ.AND P0, PT, R22, RZ, PT ;  /* 0x000000ff1600720b */ /* 0x000fc80003f1d000 */
[----:B------:R-:W-:-:S05]  /*6370*/  SEL R3, RZ, 0x1, !P0 ;  /* 0x00000001ff037807 */ /* 0x000fca0004000000 */
[----:B------:R3:W-:Y:S01]  /*6380*/  STG.E.U8 desc[UR36][R8.64], R3 ;  /* 0x0000000308007986 */ /* 0x0007e2000c101124 */
[----:B------:R-:W-:Y:S05]  /*6390*/  BRA `(.L_x_7712) ;  /* 0x00000004000c7947 */ /* 0x000fea0003800000 */
.L_x_7732:
[----:B0-----:R-:W-:Y:S01]  /*63a0*/  IMAD.U32 R22, R22, 0x10000, RZ ;  /* 0x0001000016167824 */ /* 0x001fe200078e00ff */
[----:B------:R-:W-:-:S03]  /*63b0*/  CS2R R6, SRZ ;  /* 0x0000000000067805 */ /* 0x000fc6000001ff00 */
[----:B------:R-:W-:-:S06]  /*63c0*/  FMUL.FTZ R4, R22, 1 ;  /* 0x3f80000016047820 */ /* 0x000fcc0000410000 */
[----:B------:R-:W0:Y:S02]  /*63d0*/  F2F.F64.F32 R4, R4 ;  /* 0x0000000400047310 */ /* 0x000e240000201800 */
[----:B0-----:R4:W-:Y:S01]  /*63e0*/  STG.E.128 desc[UR36][R8.64], R4 ;  /* 0x0000000408007986 */ /* 0x0019e2000c101d24 */
[----:B------:R-:W-:Y:S05]  /*63f0*/  BRA `(.L_x_7712) ;  /* 0x0000000000f47947 */ /* 0x000fea0003800000 */
.L_x_7731:
[----:B------:R-:W-:-:S13]  /*6400*/  ISETP.NE.AND P0, PT, R0, 0xf, PT ;  /* 0x0000000f0000780c */ /* 0x000fda0003f05270 */
[----:B------:R-:W-:Y:S05]  /*6410*/  @!P0 BRA `(.L_x_7733) ;  /* 0x0000000000e88947 */ /* 0x000fea0003800000 */
[----:B------:R-:W-:-:S13]  /*6420*/  ISETP.NE.AND P0, PT, R0, 0x17, PT ;  /* 0x000000170000780c */ /* 0x000fda0003f05270 */
[----:B------:R-:W-:Y:S05]  /*6430*/  @!P0 BRA `(.L_x_7734) ;  /* 0x0000000000908947 */ /* 0x000fea0003800000 */
[----:B------:R-:W-:-:S13]  /*6440*/  ISETP.NE.AND P0, PT, R0, 0x18, PT ;  /* 0x000000180000780c */ /* 0x000fda0003f05270 */
[----:B------:R-:W-:Y:S05]  /*6450*/  @!P0 BRA `(.L_x_7735) ;  /* 0x0000000000448947 */ /* 0x000fea0003800000 */
.L_x_7711:
        /* <DEDUP_REMOVED lines=16> */
.L_x_7736:
[----:B------:R-:W-:Y:S05]  /*6560*/  BRA `(.L_x_7712) ;  /* 0x0000000000987947 */ /* 0x000fea0003800000 */
.L_x_7735:
[----:B0-----:R-:W-:Y:S01]  /*6570*/  IMAD.U32 R5, R22, 0x10000, RZ ;  /* 0x0001000016057824 */ /* 0x001fe200078e00ff */
        /* <DEDUP_REMOVED lines=12> */
.L_x_7738:
[----:B------:R-:W-:Y:S05]  /*6640*/  BSYNC.RECONVERGENT B0 ;  /* 0x0000000000007941 */ /* 0x000fea0003800200 */
.L_x_7737:
[----:B------:R-:W-:-:S05]  /*6650*/  LOP3.LUT R3, R0, 0x80, R3, 0xf8, !PT ;  /* 0x0000008000037812 */ /* 0x000fca00078ef803 */
[----:B------:R2:W-:Y:S01]  /*6660*/  STG.E.U8 desc[UR36][R8.64], R3 ;  /* 0x0000000308007986 */ /* 0x0005e2000c101124 */
[----:B------:R-:W-:Y:S05]  /*6670*/  BRA `(.L_x_7712) ;  /* 0x0000000000547947 */ /* 0x000fea0003800000 */
.L_x_7734:
[----:B0-----:R-:W-:Y:S01]  /*6680*/  IMAD.U32 R3, R22, 0x10000, RZ ;  /* 0x0001000016037824 */ /* 0x001fe200078e00ff */
        /* <DEDUP_REMOVED lines=11> */
.L_x_7740:
[----:B------:R-:W-:Y:S01]  /*6740*/  IMAD.MOV.U32 R0, RZ, RZ, 0x7f ;  /* 0x0000007fff007424 */ /* 0x000fe200078e00ff */
[----:B------:R-:W-:-:S04]  /*6750*/  ISETP.GT.U32.AND P0, PT, R4, 0x7f800000, PT ;  /* 0x7f8000000400780c */ /* 0x000fc80003f04070 */
[----:B------:R-:W-:-:S09]  /*6760*/  SEL R0, R0, 0x7c, P0 ;  /* 0x0000007c00007807 */ /* 0x000fd20000000000 */
.L_x_7741:
[----:B------:R-:W-:Y:S05]  /*6770*/  BSYNC.RECONVERGENT B0 ;  /* 0x0000000000007941 */ /* 0x000fea0003800200 */
.L_x_7739:
[----:B------:R-:W-:-:S04]  /*6780*/  SHF.R.U32.HI R3, RZ, 0x18, R3 ;  /* 0x00000018ff037819 */ /* 0x000fc80000011603 */
[----:B------:R-:W-:-:S05]  /*6790*/  LOP3.LUT R3, R0, 0x80, R3, 0xf8, !PT ;  /* 0x0000008000037812 */ /* 0x000fca00078ef803 */
[----:B------:R1:W-:Y:S01]  /*67a0*/  STG.E.U8 desc[UR36][R8.64], R3 ;  /* 0x0000000308007986 */ /* 0x0003e2000c101124 */
[----:B------:R-:W-:Y:S05]  /*67b0*/  BRA `(.L_x_7712) ;  /* 0x0000000000047947 */ /* 0x000fea0003800000 */
.L_x_7733:
[----:B0-----:R0:W-:Y:S02]  /*67c0*/  STG.E.U16 desc[UR36][R8.64], R22 ;  /* 0x0000001608007986 */ /* 0x0011e4000c101524 */
.L_x_7712:
        /* <DEDUP_REMOVED lines=25> */
.L_x_7745:
[----:B------:R-:W-:-:S06]  /*6960*/  IMAD.U32 R5, R17, 0x10000, RZ ;  /* 0x0001000011057824 */ /* 0x000fcc00078e00ff */
[----:B------:R-:W0:Y:S02]  /*6970*/  F2I.S64.TRUNC R4, R5 ;  /* 0x0000000500047311 */ /* 0x000e24000020d900 */
[----:B0-----:R0:W-:Y:S01]  /*6980*/  STG.E.U8 desc[UR36][R8.64], R4 ;  /* 0x0000000408007986 */ /* 0x0011e2000c101124 */
[----:B------:R-:W-:Y:S05]  /*6990*/  BRA `(.L_x_7747) ;  /* 0x0000000c006c7947 */ /* 0x000fea0003800000 */
.L_x_7744:
        /* <DEDUP_REMOVED lines=10> */
.L_x_7749:
[----:B------:R-:W-:-:S06]  /*6a40*/  IMAD.U32 R17, R17, 0x10000, RZ ;  /* 0x0001000011117824 */ /* 0x000fcc00078e00ff */
[----:B------:R-:W0:Y:S02]  /*6a50*/  F2I.FTZ.TRUNC.NTZ R17, R17 ;  /* 0x0000001100117305 */ /* 0x000e24000021f100 */
[----:B0-----:R3:W-:Y:S01]  /*6a60*/  STG.E desc[UR36][R8.64], R17 ;  /* 0x0000001108007986 */ /* 0x0017e2000c101924 */
[----:B------:R-:W-:Y:S05]  /*6a70*/  BRA `(.L_x_7747) ;  /* 0x0000000c00347947 */ /* 0x000fea0003800000 */
.L_x_7748:
[----:B------:R-:W-:-:S06]  /*6a80*/  IMAD.U32 R17, R17, 0x10000, RZ ;  /* 0x0001000011117824 */ /* 0x000fcc00078e00ff */
[----:B------:R-:W0:Y:S02]  /*6a90*/  F2I.FTZ.TRUNC.NTZ R17, R17 ;  /* 0x0000001100117305 */ /* 0x000e24000021f100 */
[----:B0-----:R2:W-:Y:S01]  /*6aa0*/  STG.E.U16 desc[UR36][R8.64], R17 ;  /* 0x0000001108007986 */ /* 0x0015e2000c101524 */
[----:B------:R-:W-:Y:S05]  /*6ab0*/  BRA `(.L_x_7747) ;  /* 0x0000000c00247947 */ /* 0x000fea0003800000 */
.L_x_7743:
        /* <DEDUP_REMOVED lines=9> */
.L_x_7751:
[----:B------:R-:W-:-:S05]  /*6b50*/  IMAD.U32 R0, R17, 0x10000, RZ ;  /* 0x0001000011007824 */ /* 0x000fca00078e00ff */
[----:B------:R-:W-:-:S05]  /*6b60*/  F2FP.F16.F32.PACK_AB R0, RZ, R0 ;  /* 0x00000000ff00723e */ /* 0x000fca00000000ff */
[----:B------:R0:W-:Y:S01]  /*6b70*/  STG.E.U16 desc[UR36][R8.64], R0 ;  /* 0x0000000008007986 */ /* 0x0001e2000c101524 */
[----:B------:R-:W-:Y:S05]  /*6b80*/  BRA `(.L_x_7747) ;  /* 0x0000000800f07947 */ /* 0x000fea0003800000 */
.L_x_7750:
        /* <DEDUP_REMOVED lines=10> */
.L_x_7753:
[----:B------:R-:W-:-:S05]  /*6c30*/  IMAD.U32 R17, R17, 0x10000, RZ ;  /* 0x0001000011117824 */ /* 0x000fca00078e00ff */
[----:B------:R-:W-:-:S04]  /*6c40*/  F2FP.F16.F32.PACK_AB R3, RZ, R17 ;  /* 0x00000011ff03723e */ /* 0x000fc800000000ff */
[----:B------:R-:W-:-:S05]  /*6c50*/  PRMT R3, R3, 0x5410, RZ ;  /* 0x0000541003037816 */ /* 0x000fca00000000ff */
[----:B------:R0:W-:Y:S01]  /*6c60*/  STG.E desc[UR36][R8.64], R3 ;  /* 0x0000000308007986 */ /* 0x0001e2000c101924 */
[----:B------:R-:W-:Y:S05]  /*6c70*/  BRA `(.L_x_7747) ;  /* 0x0000000800b47947 */ /* 0x000fea0003800000 */
.L_x_7752:
[----:B------:R-:W-:-:S04]  /*6c80*/  IMAD.U32 R4, R17, 0x10000, RZ ;  /* 0x0001000011047824 */ /* 0x000fc800078e00ff */
[----:B------:R-:W-:-:S06]  /*6c90*/  FMUL.FTZ R4, R4, 1 ;  /* 0x3f80000004047820 */ /* 0x000fcc0000410000 */
[----:B------:R-:W0:Y:S02]  /*6ca0*/  F2F.F64.F32 R4, R4 ;  /* 0x0000000400047310 */ /* 0x000e240000201800 */
[----:B0-----:R0:W-:Y:S01]  /*6cb0*/  STG.E.64 desc[UR36][R8.64], R4 ;  /* 0x0000000408007986 */ /* 0x0011e2000c101b24 */
[----:B------:R-:W-:Y:S05]  /*6cc0*/  BRA `(.L_x_7747) ;  /* 0x0000000800a07947 */ /* 0x000fea0003800000 */
.L_x_7742:
        /* <DEDUP_REMOVED lines=14> */
.L_x_7757:
        /* <DEDUP_REMOVED lines=17> */
.L_x_7760:
[----:B------:R-:W-:-:S04]  /*6ec0*/  SHF.R.U32.HI R3, RZ, 0x18, R17 ;  /* 0x00000018ff037819 */ /* 0x000fc80000011611 */
[----:B------:R-:W-:-:S04]  /*6ed0*/  LOP3.LUT R0, R0, 0x80, R3, 0xf8, !PT ;  /* 0x0000008000007812 */ /* 0x000fc800078ef803 */
[----:B------:R-:W-:-:S07]  /*6ee0*/  PRMT R4, R0, 0x7610, R4 ;  /* 0x0000761000047816 */ /* 0x000fce0000000004 */
.L_x_7759:
[----:B------:R-:W-:Y:S05]  /*6ef0*/  BSYNC.RECONVERGENT B0 ;  /* 0x0000000000007941 */ /* 0x000fea0003800200 */
.L_x_7758:
[----:B------:R0:W-:Y:S01]  /*6f00*/  STG.E.U8 desc[UR36][R8.64], R4 ;  /* 0x0000000408007986 */ /* 0x0001e2000c101124 */
[----:B------:R-:W-:Y:S05]  /*6f10*/  BRA `(.L_x_7747) ;  /* 0x00000008000c7947 */ /* 0x000fea0003800000 */
.L_x_7756:
        /* <DEDUP_REMOVED lines=17> */
.L_x_7763:
[----:B------:R-:W-:-:S04]  /*7030*/  SHF.R.U32.HI R3, RZ, 0x18, R17 ;  /* 0x00000018ff037819 */ /* 0x000fc80000011611 */
[----:B------:R-:W-:-:S04]  /*7040*/  LOP3.LUT R0, R0, 0x80, R3, 0xf8, !PT ;  /* 0x0000008000007812 */ /* 0x000fc800078ef803 */
[----:B------:R-:W-:-:S07]  /*7050*/  PRMT R4, R0, 0x7610, R4 ;  /* 0x0000761000047816 */ /* 0x000fce0000000004 */
.L_x_7762:
[----:B------:R-:W-:Y:S05]  /*7060*/  BSYNC.RECONVERGENT B0 ;  /* 0x0000000000007941 */ /* 0x000fea0003800200 */
.L_x_7761:
[----:B------:R0:W-:Y:S01]  /*7070*/  STG.E.U8 desc[UR36][R8.64], R4 ;  /* 0x0000000408007986 */ /* 0x0001e2000c101124 */
[----:B------:R-:W-:Y:S05]  /*7080*/  BRA `(.L_x_7747) ;  /* 0x0000000400b07947 */ /* 0x000fea0003800000 */
.L_x_7755:
        /* <DEDUP_REMOVED lines=22> */
.L_x_7765:
[----:B------:R-:W-:-:S06]  /*71f0*/  IMAD.U32 R4, R17, 0x10000, RZ ;  /* 0x0001000011047824 */ /* 0x000fcc00078e00ff */
[----:B------:R-:W0:Y:S02]  /*7200*/  F2I.U64.TRUNC R4, R4 ;  /* 0x0000000400047311 */ /* 0x000e24000020d800 */
[----:B0-----:R0:W-:Y:S01]  /*7210*/  STG.E.64 desc[UR36][R8.64], R4 ;  /* 0x0000000408007986 */ /* 0x0011e2000c101b24 */
[----:B------:R-:W-:Y:S05]  /*7220*/  BRA `(.L_x_7747) ;  /* 0x0000000400487947 */ /* 0x000fea0003800000 */
.L_x_7764:
[----:B------:R-:W-:-:S06]  /*7230*/  IMAD.U32 R17, R17, 0x10000, RZ ;  /* 0x0001000011117824 */ /* 0x000fcc00078e00ff */
[----:B------:R-:W0:Y:S02]  /*7240*/  F2I.FTZ.U32.TRUNC.NTZ R17, R17 ;  /* 0x0000001100117305 */ /* 0x000e24000021f000 */
[----:B0-----:R0:W-:Y:S01]  /*7250*/  STG.E desc[UR36][R8.64], R17 ;  /* 0x0000001108007986 */ /* 0x0011e2000c101924 */
[----:B------:R-:W-:Y:S05]  /*7260*/  BRA `(.L_x_7747) ;  /* 0x0000000400387947 */ /* 0x000fea0003800000 */
.L_x_7754:
        /* <DEDUP_REMOVED lines=11> */
.L_x_7767:
[----:B------:R-:W-:Y:S01]  /*7320*/  IMAD.U32 R17, R17, 0x10000, RZ ;  /* 0x0001000011117824 */ /* 0x000fe200078e00ff */
[----:B------:R-:W-:-:S03]  /*7330*/  CS2R R6, SRZ ;  /* 0x0000000000067805 */ /* 0x000fc6000001ff00 */
[----:B------:R-:W-:-:S06]  /*7340*/  FMUL.FTZ R4, R17, 1 ;  /* 0x3f80000011047820 */ /* 0x000fcc0000410000 */
[----:B------:R-:W0:Y:S02]  /*7350*/  F2F.F64.F32 R4, R4 ;  /* 0x0000000400047310 */ /* 0x000e240000201800 */
[----:B0-----:R0:W-:Y:S01]  /*7360*/  STG.E.128 desc[UR36][R8.64], R4 ;  /* 0x0000000408007986 */ /* 0x0011e2000c101d24 */
[----:B------:R-:W-:Y:S05]  /*7370*/  BRA `(.L_x_7747) ;  /* 0x0000000000f47947 */ /* 0x000fea0003800000 */
.L_x_7766:
[----:B------:R-:W-:-:S13]  /*7380*/  ISETP.NE.AND P0, PT, R0, 0xf, PT ;  /* 0x0000000f0000780c */ /* 0x000fda0003f05270 */
[----:B------:R-:W-:Y:S05]  /*7390*/  @!P0 BRA `(.L_x_7768) ;  /* 0x0000000000e88947 */ /* 0x000fea0003800000 */
[----:B------:R-:W-:-:S13]  /*73a0*/  ISETP.NE.AND P0, PT, R0, 0x17, PT ;  /* 0x000000170000780c */ /* 0x000fda0003f05270 */
[----:B------:R-:W-:Y:S05]  /*73b0*/  @!P0 BRA `(.L_x_7769) ;  /* 0x0000000000908947 */ /* 0x000fea0003800000 */
[----:B------:R-:W-:-:S13]  /*73c0*/  ISETP.NE.AND P0, PT, R0, 0x18, PT ;  /* 0x000000180000780c */ /* 0x000fda0003f05270 */
[----:B------:R-:W-:Y:S05]  /*73d0*/  @!P0 BRA `(.L_x_7770) ;  /* 0x0000000000448947 */ /* 0x000fea0003800000 */
.L_x_7746:
        /* <DEDUP_REMOVED lines=16> */
.L_x_7771:
[----:B------:R-:W-:Y:S05]  /*74e0*/  BRA `(.L_x_7747) ;  /* 0x0000000000987947 */ /* 0x000fea0003800000 */
.L_x_7770:
        /* <DEDUP_REMOVED lines=13> */
.L_x_7773:
[----:B------:R-:W-:Y:S05]  /*75c0*/  BSYNC.RECONVERGENT B0 ;  /* 0x0000000000007941 */ /* 0x000fea0003800200 */
.L_x_7772:
[----:B------:R-:W-:-:S05]  /*75d0*/  LOP3.LUT R3, R0, 0x80, R3, 0xf8, !PT ;  /* 0x0000008000037812 */ /* 0x000fca00078ef803 */
[----:B------:R0:W-:Y:S01]  /*75e0*/  STG.E.U8 desc[UR36][R8.64], R3 ;  /* 0x0000000308007986 */ /* 0x0001e2000c101124 */
[----:B------:R-:W-:Y:S05]  /*75f0*/  BRA `(.L_x_7747) ;  /* 0x0000000000547947 */ /* 0x000fea0003800000 */
.L_x_7769:
        /* <DEDUP_REMOVED lines=12> */
.L_x_7775:
[----:B------:R-:W-:Y:S01]  /*76c0*/  IMAD.MOV.U32 R0, RZ, RZ, 0x7f ;  /* 0x0000007fff007424 */ /* 0x000fe200078e00ff */
[----:B------:R-:W-:-:S04]  /*76d0*/  ISETP.GT.U32.AND P0, PT, R4, 0x7f800000, PT ;  /* 0x7f8000000400780c */ /* 0x000fc80003f04070 */
[----:B------:R-:W-:-:S09]  /*76e0*/  SEL R0, R0, 0x7c, P0 ;  /* 0x0000007c00007807 */ /* 0x000fd20000000000 */
.L_x_7776:
[----:B------:R-:W-:Y:S05]  /*76f0*/  BSYNC.RECONVERGENT B0 ;  /* 0x0000000000007941 */ /* 0x000fea0003800200 */
.L_x_7774:
[----:B------:R-:W-:-:S04]  /*7700*/  SHF.R.U32.HI R3, RZ, 0x18, R3 ;  /* 0x00000018ff037819 */ /* 0x000fc80000011603 */
[----:B------:R-:W-:-:S05]  /*7710*/  LOP3.LUT R3, R0, 0x80, R3, 0xf8, !PT ;  /* 0x0000008000037812 */ /* 0x000fca00078ef803 */
[----:B------:R0:W-:Y:S01]  /*7720*/  STG.E.U8 desc[UR36][R8.64], R3 ;  /* 0x0000000308007986 */ /* 0x0001e2000c101124 */
[----:B------:R-:W-:Y:S05]  /*7730*/  BRA `(.L_x_7747) ;  /* 0x0000000000047947 */ /* 0x000fea0003800000 */
.L_x_7768:
[----:B------:R0:W-:Y:S02]  /*7740*/  STG.E.U16 desc[UR36][R8.64], R17 ;  /* 0x0000001108007986 */ /* 0x0001e4000c101524 */
.L_x_7747:
[----:B------:R-:W-:-:S07]  /*7750*/  VIADD R25, R25, 0x80 ;  /* 0x0000008019197836 */ /* 0x000fce0000000000 */
.L_x_7706:
[----:B------:R-:W-:Y:S05]  /*7760*/  BSYNC.RECONVERGENT B6 ;  /* 0x0000000000067941 */ /* 0x000fea0003800200 */
.L_x_7705:
        /* <DEDUP_REMOVED lines=23> */
.L_x_7780:
[----:B------:R-:W-:-:S06]  /*78e0*/  IMAD.U32 R5, R19, 0x10000, RZ ;  /* 0x0001000013057824 */ /* 0x000fcc00078e00ff */
[----:B------:R-:W0:Y:S02]  /*78f0*/  F2I.S64.TRUNC R4, R5 ;  /* 0x0000000500047311 */ /* 0x000e24000020d900 */
[----:B0-----:R-:W-:Y:S01]  /*7900*/  STG.E.U8 desc[UR36][R2.64], R4 ;  /* 0x0000000402007986 */ /* 0x001fe2000c101124 */
[----:B------:R-:W-:Y:S05]  /*7910*/  EXIT ;  /* 0x000000000000794d */ /* 0x000fea0003800000 */
.L_x_7779:
        /* <DEDUP_REMOVED lines=10> */
.L_x_7783:
[----:B------:R-:W-:-:S06]  /*79c0*/  IMAD.U32 R19, R19, 0x10000, RZ ;  /* 0x0001000013137824 */ /* 0x000fcc00078e00ff */
[----:B------:R-:W0:Y:S02]  /*79d0*/  F2I.FTZ.TRUNC.NTZ R19, R19 ;  /* 0x0000001300137305 */ /* 0x000e24000021f100 */
[----:B0-----:R-:W-:Y:S01]  /*79e0*/  STG.E desc[UR36][R2.64], R19 ;  /* 0x0000001302007986 */ /* 0x001fe2000c101924 */
[----:B------:R-:W-:Y:S05]  /*79f0*/  EXIT ;  /* 0x000000000000794d */ /* 0x000fea0003800000 */
.L_x_7782:
[----:B------:R-:W-:-:S06]  /*7a00*/  IMAD.U32 R19, R19, 0x10000, RZ ;  /* 0x0001000013137824 */ /* 0x000fcc00078e00ff */
[----:B------:R-:W0:Y:S02]  /*7a10*/  F2I.FTZ.TRUNC.NTZ R19, R19 ;  /* 0x0000001300137305 */ /* 0x000e24000021f100 */
[----:B0-----:R-:W-:Y:S01]  /*7a20*/  STG.E.U16 desc[UR36][R2.64], R19 ;  /* 0x0000001302007986 */ /* 0x001fe2000c101524 */
[----:B------:R-:W-:Y:S05]  /*7a30*/  EXIT ;  /* 0x000000000000794d */ /* 0x000fea0003800000 */
.L_x_7778:
        /* <DEDUP_REMOVED lines=9> */
.L_x_7785:
[----:B------:R-:W-:-:S05]  /*7ad0*/  IMAD.U32 R0, R19, 0x10000, RZ ;  /* 0x0001000013007824 */ /* 0x000fca00078e00ff */
[----:B------:R-:W-:-:S05]  /*7ae0*/  F2FP.F16.F32.PACK_AB R0, RZ, R0 ;  /* 0x00000000ff00723e */ /* 0x000fca00000000ff */
[----:B------:R-:W-:Y:S01]  /*7af0*/  STG.E.U16 desc[UR36][R2.64], R0 ;  /* 0x0000000002007986 */ /* 0x000fe2000c101524 */
[----:B------:R-:W-:Y:S05]  /*7b00*/  EXIT ;  /* 0x000000000000794d */ /* 0x000fea0003800000 */
.L_x_7784:
        /* <DEDUP_REMOVED lines=10> */
.L_x_7787:
[----:B------:R-:W-:-:S05]  /*7bb0*/  IMAD.U32 R19, R19, 0x10000, RZ ;  /* 0x0001000013137824 */ /* 0x000fca00078e00ff */
[----:B------:R-:W-:-:S04]  /*7bc0*/  F2FP.F16.F32.PACK_AB R5, RZ, R19 ;  /* 0x00000013ff05723e */ /* 0x000fc800000000ff */
[----:B------:R-:W-:-:S05]  /*7bd0*/  PRMT R5, R5, 0x5410, RZ ;  /* 0x0000541005057816 */ /* 0x000fca00000000ff */
[----:B------:R-:W-:Y:S01]  /*7be0*/  STG.E desc[UR36][R2.64], R5 ;  /* 0x0000000502007986 */ /* 0x000fe2000c101924 */
[----:B------:R-:W-:Y:S05]  /*7bf0*/  EXIT ;  /* 0x000000000000794d */ /* 0x000fea0003800000 */
.L_x_7786:
[----:B------:R-:W-:-:S04]  /*7c00*/  IMAD.U32 R4, R19, 0x10000, RZ ;  /* 0x0001000013047824 */ /* 0x000fc800078e00ff */
[----:B------:R-:W-:-:S06]  /*7c10*/  FMUL.FTZ R4, R4, 1 ;  /* 0x3f80000004047820 */ /* 0x000fcc0000410000 */
[----:B------:R-:W0:Y:S02]  /*7c20*/  F2F.F64.F32 R4, R4 ;  /* 0x0000000400047310 */ /* 0x000e240000201800 */
[----:B0-----:R-:W-:Y:S01]  /*7c30*/  STG.E.64 desc[UR36][R2.64], R4 ;  /* 0x0000000402007986 */ /* 0x001fe2000c101b24 */
[----:B------:R-:W-:Y:S05]  /*7c40*/  EXIT ;  /* 0x000000000000794d */ /* 0x000fea0003800000 */
.L_x_7777:
        /* <DEDUP_REMOVED lines=14> */
.L_x_7791:
        /* <DEDUP_REMOVED lines=18> */
.L_x_7794:
[----:B------:R-:W-:-:S04]  /*7e50*/  SHF.R.U32.HI R5, RZ, 0x18, R5 ;  /* 0x00000018ff057819 */ /* 0x000fc80000011605 */
[----:B------:R-:W-:-:S07]  /*7e60*/  LOP3.LUT R0, R0, 0x80, R5, 0xf8, !PT ;  /* 0x0000008000007812 */ /* 0x000fce00078ef805 */
.L_x_7793:
[----:B------:R-:W-:Y:S05]  /*7e70*/  BSYNC.RECONVERGENT B0 ;  /* 0x0000000000007941 */ /* 0x000fea0003800200 */
.L_x_7792:
[----:B------:R-:W-:Y:S01]  /*7e80*/  STG.E.U8 desc[UR36][R2.64], R0 ;  /* 0x0000000002007986 */ /* 0x000fe2000c101124 */
[----:B------:R-:W-:Y:S05]  /*7e90*/  EXIT ;  /* 0x000000000000794d */ /* 0x000fea0003800000 */
.L_x_7790:
        /* <DEDUP_REMOVED lines=18> */
.L_x_7797:
[----:B------:R-:W-:-:S04]  /*7fc0*/  SHF.R.U32.HI R5, RZ, 0x18, R5 ;  /* 0x00000018ff057819 */ /* 0x000fc80000011605 */
[----:B------:R-:W-:-:S07]  /*7fd0*/  LOP3.LUT R0, R0, 0x80, R5, 0xf8, !PT ;  /* 0x0000008000007812 */ /* 0x000fce00078ef805 */
.L_x_7796:
[----:B------:R-:W-:Y:S05]  /*7fe0*/  BSYNC.RECONVERGENT B0 ;  /* 0x0000000000007941 */ /* 0x000fea0003800200 */
.L_x_7795:
[----:B------:R-:W-:Y:S01]  /*7ff0*/  STG.E.U8 desc[UR36][R2.64], R0 ;  /* 0x0000000002007986 */ /* 0x000fe2000c101124 */
[----:B------:R-:W-:Y:S05]  /*8000*/  EXIT ;  /* 0x000000000000794d */ /* 0x000fea0003800000 */
.L_x_7789:
        /* <DEDUP_REMOVED lines=22> */
.L_x_7799:
[----:B------:R-:W-:-:S06]  /*8170*/  IMAD.U32 R4, R19, 0x10000, RZ ;  /* 0x0001000013047824 */ /* 0x000fcc00078e00ff */
[----:B------:R-:W0:Y:S02]  /*8180*/  F2I.U64.TRUNC R4, R4 ;  /* 0x0000000400047311 */ /* 0x000e24000020d800 */
[----:B0-----:R-:W-:Y:S01]  /*8190*/  STG.E.64 desc[UR36][R2.64], R4 ;  /* 0x0000000402007986 */ /* 0x001fe2000c101b24 */
[----:B------:R-:W-:Y:S05]  /*81a0*/  EXIT ;  /* 0x000000000000794d */ /* 0x000fea0003800000 */
.L_x_7798:
[----:B------:R-:W-:-:S06]  /*81b0*/  IMAD.U32 R19, R19, 0x10000, RZ ;  /* 0x0001000013137824 */ /* 0x000fcc00078e00ff */
[----:B------:R-:W0:Y:S02]  /*81c0*/  F2I.FTZ.U32.TRUNC.NTZ R19, R19 ;  /* 0x0000001300137305 */ /* 0x000e24000021f000 */
[----:B0-----:R-:W-:Y:S01]  /*81d0*/  STG.E desc[UR36][R2.64], R19 ;  /* 0x0000001302007986 */ /* 0x001fe2000c101924 */
[----:B------:R-:W-:Y:S05]  /*81e0*/  EXIT ;  /* 0x000000000000794d */ /* 0x000fea0003800000 */
.L_x_7788:
        /* <DEDUP_REMOVED lines=11> */
.L_x_7801:
[----:B------:R-:W-:Y:S01]  /*82a0*/  IMAD.U32 R19, R19, 0x10000, RZ ;  /* 0x0001000013137824 */ /* 0x000fe200078e00ff */
[----:B------:R-:W-:-:S03]  /*82b0*/  CS2R R6, SRZ ;  /* 0x0000000000067805 */ /* 0x000fc6000001ff00 */
[----:B------:R-:W-:-:S06]  /*82c0*/  FMUL.FTZ R4, R19, 1 ;  /* 0x3f80000013047820 */ /* 0x000fcc0000410000 */
[----:B------:R-:W0:Y:S02]  /*82d0*/  F2F.F64.F32 R4, R4 ;  /* 0x0000000400047310 */ /* 0x000e240000201800 */
[----:B0-----:R-:W-:Y:S01]  /*82e0*/  STG.E.128 desc[UR36][R2.64], R4 ;  /* 0x0000000402007986 */ /* 0x001fe2000c101d24 */
[----:B------:R-:W-:Y:S05]  /*82f0*/  EXIT ;  /* 0x000000000000794d */ /* 0x000fea0003800000 */
.L_x_7800:
[----:B------:R-:W-:-:S13]  /*8300*/  ISETP.NE.AND P0, PT, R0, 0xf, PT ;  /* 0x0000000f0000780c */ /* 0x000fda0003f05270 */
[----:B------:R-:W-:Y:S05]  /*8310*/  @!P0 BRA `(.L_x_7802) ;  /* 0x0000000000e88947 */ /* 0x000fea0003800000 */
[----:B------:R-:W-:-:S13]  /*8320*/  ISETP.NE.AND P0, PT, R0, 0x17, PT ;  /* 0x000000170000780c */ /* 0x000fda0003f05270 */
[----:B------:R-:W-:Y:S05]  /*8330*/  @!P0 BRA `(.L_x_7803) ;  /* 0x0000000000908947 */ /* 0x000fea0003800000 */
[----:B------:R-:W-:-:S13]  /*8340*/  ISETP.NE.AND P0, PT, R0, 0x18, PT ;  /* 0x000000180000780c */ /* 0x000fda0003f05270 */
[----:B------:R-:W-:Y:S05]  /*8350*/  @!P0 BRA `(.L_x_7804) ;  /* 0x0000000000448947 */ /* 0x000fea0003800000 */
.L_x_7781:
        /* <DEDUP_REMOVED lines=16> */
.L_x_7805:
[----:B------:R-:W-:Y:S05]  /*8460*/  EXIT ;  /* 0x000000000000794d */ /* 0x000fea0003800000 */
.L_x_7804:
        /* <DEDUP_REMOVED lines=13> */
.L_x_7807:
[----:B------:R-:W-:Y:S05]  /*8540*/  BSYNC.RECONVERGENT B0 ;  /* 0x0000000000007941 */ /* 0x000fea0003800200 */
.L_x_7806:
[----:B------:R-:W-:-:S05]  /*8550*/  LOP3.LUT R5, R0, 0x80, R5, 0xf8, !PT ;  /* 0x0000008000057812 */ /* 0x000fca00078ef805 */
[----:B------:R-:W-:Y:S01]  /*8560*/  STG.E.U8 desc[UR36][R2.64], R5 ;  /* 0x0000000502007986 */ /* 0x000fe2000c101124 */
[----:B------:R-:W-:Y:S05]  /*8570*/  EXIT ;  /* 0x000000000000794d */ /* 0x000fea0003800000 */
.L_x_7803:
        /* <DEDUP_REMOVED lines=12> */
.L_x_7809:
[----:B------:R-:W-:Y:S01]  /*8640*/  IMAD.MOV.U32 R0, RZ, RZ, 0x7f ;  /* 0x0000007fff007424 */ /* 0x000fe200078e00ff */
[----:B------:R-:W-:-:S04]  /*8650*/  ISETP.GT.U32.AND P0, PT, R4, 0x7f800000, PT ;  /* 0x7f8000000400780c */ /* 0x000fc80003f04070 */
[----:B------:R-:W-:-:S09]  /*8660*/  SEL R0, R0, 0x7c, P0 ;  /* 0x0000007c00007807 */ /* 0x000fd20000000000 */
.L_x_7810:
[----:B------:R-:W-:Y:S05]  /*8670*/  BSYNC.RECONVERGENT B0 ;  /* 0x0000000000007941 */ /* 0x000fea0003800200 */
.L_x_7808:
[----:B------:R-:W-:-:S04]  /*8680*/  SHF.R.U32.HI R5, RZ, 0x18, R5 ;  /* 0x00000018ff057819 */ /* 0x000fc80000011605 */
[----:B------:R-:W-:-:S05]  /*8690*/  LOP3.LUT R5, R0, 0x80, R5, 0xf8, !PT ;  /* 0x0000008000057812 */ /* 0x000fca00078ef805 */
[----:B------:R-:W-:Y:S01]  /*86a0*/  STG.E.U8 desc[UR36][R2.64], R5 ;  /* 0x0000000502007986 */ /* 0x000fe2000c101124 */
[----:B------:R-:W-:Y:S05]  /*86b0*/  EXIT ;  /* 0x000000000000794d */ /* 0x000fea0003800000 */
.L_x_7802:
[----:B------:R-:W-:Y:S01]  /*86c0*/  STG.E.U16 desc[UR36][R2.64], R19 ;  /* 0x0000001302007986 */ /* 0x000fe2000c101524 */
[----:B------:R-:W-:Y:S05]  /*86d0*/  EXIT ;  /* 0x000000000000794d */ /* 0x000fea0003800000 */
.L_x_7811:
        /* <DEDUP_REMOVED lines=10> */
.L_x_12232:


//--------------------- .text._ZN2at6native18elementwise_kernelILi128ELi4EZNS0_22gpu_kernel_impl_nocastIZZZNS0_17log10_kernel_cudaERNS_18TensorIteratorBaseEENKUlvE0_clEvENKUlvE2_clEvEUlN3c108BFloat16EE_EEvS4_RKT_EUliE_EEviT1_ --------------------------
	.section	.text._ZN2at6native18elementwise_kernelILi128ELi4EZNS0_22gpu_kernel_impl_nocastIZZZNS0_17log10_kernel_cudaERNS_18TensorIteratorBaseEENKUlvE0_clEvENKUlvE2_clEvEUlN3c108BFloat16EE_EEvS4_RKT_EUliE_EEviT1_,"ax",@progbits
	.align	128
        .global         _ZN2at6native18elementwise_kernelILi128ELi4EZNS0_22gpu_kernel_impl_nocastIZZZNS0_17log10_kernel_cudaERNS_18TensorIteratorBaseEENKUlvE0_clEvENKUlvE2_clEvEUlN3c108BFloat16EE_EEvS4_RKT_EUliE_EEviT1_
        .type           _ZN2at6native18elementwise_kernelILi128ELi4EZNS0_22gpu_kernel_impl_nocastIZZZNS0_17log10_kernel_cudaERNS_18TensorIteratorBaseEENKUlvE0_clEvENKUlvE2_clEvEUlN3c108BFloat16EE_EEvS4_RKT_EUliE_EEviT1_,@function
        .size           _ZN2at6native18elementwise_kernelILi128ELi4EZNS0_22gpu_kernel_impl_nocastIZZZNS0_17log10_kernel_cudaERNS_18TensorIteratorBaseEENKUlvE0_clEvENKUlvE2_clEvEUlN3c108BFloat16EE_EEvS4_RKT_EUliE_EEviT1_,(.L_x_12233 - _ZN2at6native18elementwise_kernelILi128ELi4EZNS0_22gpu_kernel_impl_nocastIZZZNS0_17log10_kernel_cudaERNS_18TensorIteratorBaseEENKUlvE0_clEvENKUlvE2_clEvEUlN3c108BFloat16EE_EEvS4_RKT_EUliE_EEviT1_)
        .other          _ZN2at6native18elementwise_kernelILi128ELi4EZNS0_22gpu_kernel_impl_nocastIZZZNS0_17log10_kernel_cudaERNS_18TensorIteratorBaseEENKUlvE0_clEvENKUlvE2_clEvEUlN3c108BFloat16EE_EEvS4_RKT_EUliE_EEviT1_,@"STO_CUDA_ENTRY STV_DEFAULT"
_ZN2at6native18elementwise_kernelILi128ELi4EZNS0_22gpu_kernel_impl_nocastIZZZNS0_17log10_kernel_cudaERNS_18TensorIteratorBaseEENKUlvE0_clEvENKUlvE2_clEvEUlN3c108BFloat16EE_EEvS4_RKT_EUliE_EEviT1_:
.text._ZN2at6native18elementwise_kernelILi128ELi4EZNS0_22gpu_kernel_impl_nocastIZZZNS0_17log10_kernel_cudaERNS_18TensorIteratorBaseEENKUlvE0_clEvENKUlvE2_clEvEUlN3c108BFloat16EE_EEvS4_RKT_EUliE_EEviT1_:
        /* <DEDUP_REMOVED lines=22> */
[----:B-1----:R-:W-:-:S05]  /*0160*/  FMUL.FTZ R2, R0, 0.30103000998497009277 ;  /* 0x3e9a209b00027820 */ /* 0x002fca0000410000 */
[----:B------:R-:W-:-:S05]  /*0170*/  F2FP.BF16.F32.PACK_AB R2, RZ, R2 ;  /* 0x00000002ff02723e */ /* 0x000fca00000010ff */
        /* <DEDUP_REMOVED lines=8> */
[----:B-1----:R-:W-:-:S05]  /*0200*/  FMUL.FTZ R2, R0, 0.30103000998497009277 ;  /* 0x3e9a209b00027820 */ /* 0x002fca0000410000 */
[----:B------:R-:W-:-:S05]  /*0210*/  F2FP.BF16.F32.PACK_AB R2, RZ, R2 ;  /* 0x00000002ff02723e */ /* 0x000fca00000010ff */
[----:B0-----:R0:W-:Y:S02]  /*0220*/  STG.E.U16 desc[UR6][R6.64], R2 ;  /* 0x0000000206007986 */ /* 0x0011e4000c101506 */
.L_x_7815:
[----:B------:R-:W-:-:S13]  /*0230*/  ISETP.GE.AND P0, PT, R3, UR4, PT ;  /* 0x0000000403007c0c */ /* 0x000fda000bf06270 */
[----:B------:R-:W-:Y:S05]  /*0240*/  @P0 BREAK.RELIABLE B1 ;  /* 0x0000000000010942 */ /* 0x000fea0003800100 */
[----:B------:R-:W-:Y:S05]  /*0250*/  @P0 BRA `(.L_x_7816) ;  /* 0x0000000000280947 */ /* 0x000fea0003800000 */
[----:B------:R-:W-:Y:S05]  /*0260*/  BSYNC.RELIABLE B1 ;  /* 0x0000000000017941 */ /* 0x000fea0003800100 */
.L_x_7814:
        /* <DEDUP_REMOVED lines=9> */
.L_x_7816:
[----:B------:R-:W-:Y:S05]  /*0300*/  BSYNC.RECONVERGENT B0 ;  /* 0x0000000000007941 */ /* 0x000fea0003800200 */
.L_x_7813:
        /* <DEDUP_REMOVED lines=8> */
[----:B-1----:R-:W-:-:S05]  /*0390*/  FMUL.FTZ R6, R0, 0.30103000998497009277 ;  /* 0x3e9a209b00067820 */ /* 0x002fca0000410000 */
[----:B------:R-:W-:-:S05]  /*03a0*/  F2FP.BF16.F32.PACK_AB R6, RZ, R6 ;  /* 0x00000006ff06723e */ /* 0x000fca00000010ff */
[----:B0-----:R-:W-:Y:S01]  /*03b0*/  STG.E.U16 desc[UR6][R4.64], R6 ;  /* 0x0000000604007986 */ /* 0x001fe2000c101506 */
[----:B------:R-:W-:Y:S05]  /*03c0*/  EXIT ;  /* 0x000000000000794d */ /* 0x000fea0003800000 */
.L_x_7812:
        /* <DEDUP_REMOVED lines=306> */
.L_x_7820:
        /* <DEDUP_REMOVED lines=11> */
[----:B0-----:R-:W-:-:S05]  /*17a0*/  FMUL.FTZ R9, R8, 0.30103000998497009277 ;  /* 0x3e9a209b08097820 */ /* 0x001fca0000410000 */
[----:B------:R-:W-:-:S05]  /*17b0*/  F2FP.BF16.F32.PACK_AB R9, RZ, R9 ;  /* 0x00000009ff09723e */ /* 0x000fca00000010ff */
[----:B------:R0:W-:Y:S01]  /*17c0*/  STG.E.U16 desc[UR6][R4.64], R9 ;  /* 0x0000000904007986 */ /* 0x0001e2000c101506 */
[----:B------:R-:W-:Y:S05]  /*17d0*/  @P0 BRA `(.L_x_7821) ;  /* 0x0000002400c00947 */ /* 0x000fea0003800000 */
        /* <DEDUP_REMOVED lines=298> */
.L_x_7822:
        /* <DEDUP_REMOVED lines=9> */
[----:B0-----:R-:W-:-:S05]  /*2b10*/  FMUL.FTZ R9, R8, 0.30103000998497009277 ;  /* 0x3e9a209b08097820 */ /* 0x001fca0000410000 */
[----:B------:R-:W-:-:S05]  /*2b20*/  F2FP.BF16.F32.PACK_AB R9, RZ, R9 ;  /* 0x00000009ff09723e */ /* 0x000fca00000010ff */
[----:B------:R0:W-:Y:S02]  /*2b30*/  STG.E.U16 desc[UR6][R4.64], R9 ;  /* 0x0000000904007986 */ /* 0x0001e4000c101506 */
.L_x_7819:
[----:B------:R-:W-:-:S13]  /*2b40*/  ISETP.GE.AND P0, PT, R3, UR4, PT ;  /* 0x0000000403007c0c */ /* 0x000fda000bf06270 */
[----:B------:R-:W-:Y:S05]  /*2b50*/  @P0 BREAK.RELIABLE B1 ;  /* 0x0000000000010942 */ /* 0x000fea0003800100 */
[----:B------:R-:W-:Y:S05]  /*2b60*/  @P0 BRA `(.L_x_7821) ;  /* 0x0000001000dc0947 */ /* 0x000fea0003800000 */
[----:B------:R-:W-:Y:S05]  /*2b70*/  BSYNC.RELIABLE B1 ;  /* 0x0000000000017941 */ /* 0x000fea0003800100 */
.L_x_7818:
        /* <DEDUP_REMOVED lines=298> */
.L_x_7823:
[----:B------:R-:W0:Y:S02]  /*3e20*/  LDCU.128 UR8, c[0x0][0x580] ;  /* 0x0000b000ff0877ac */ /* 0x000e240008000c00 */
[----:B0-----:R-:W-:-:S04]  /*3e30*/  IADD3 R6, P0, PT, R4, UR10, RZ ;  /* 0x0000000a04067c10 */ /* 0x001fc8000ff1e0ff */
[----:B------:R-:W-:-:S05]  /*3e40*/  IADD3.X R7, PT, PT, RZ, UR11, RZ, P0, !PT ;  /* 0x0000000bff077c10 */ /* 0x000fca00087fe4ff */
[----:B------:R-:W2:Y:S01]  /*3e50*/  LDG.E.U16 R6, desc[UR6][R6.64] ;  /* 0x0000000606067981 */ /* 0x000ea2000c1e1500 */
[----:B------:R-:W-:Y:S01]  /*3e60*/  IADD3 R4, P0, PT, R5, UR8, RZ ;  /* 0x0000000805047c10 */ /* 0x000fe2000ff1e0ff */
[----:B------:R-:W-:-:S03]  /*3e70*/  VIADD R3, R3, 0x80 ;  /* 0x0000008003037836 */ /* 0x000fc60000000000 */
[----:B------:R-:W-:Y:S02]  /*3e80*/  IADD3.X R5, PT, PT, RZ, UR9, RZ, P0, !PT ;  /* 0x00000009ff057c10 */ /* 0x000fe400087fe4ff */
[----:B--2---:R-:W-:-:S06]  /*3e90*/  SHF.L.U32 R8, R6, 0x10, RZ ;  /* 0x0000001006087819 */ /* 0x004fcc00000006ff */
[----:B------:R-:W0:Y:S02]  /*3ea0*/  MUFU.LG2 R8, R8 ;  /* 0x0000000800087308 */ /* 0x000e240000000c00 */
[----:B0-----:R-:W-:-:S05]  /*3eb0*/  FMUL.FTZ R9, R8, 0.30103000998497009277 ;  /* 0x3e9a209b08097820 */ /* 0x001fca0000410000 */
[----:B------:R-:W-:-:S05]  /*3ec0*/  F2FP.BF16.F32.PACK_AB R9, RZ, R9 ;  /* 0x00000009ff09723e */ /* 0x000fca00000010ff */
[----:B------:R1:W-:Y:S02]  /*3ed0*/  STG.E.U16 desc[UR6][R4.64], R9 ;  /* 0x0000000904007986 */ /* 0x0003e4000c101506 */
.L_x_7821:
[----:B------:R-:W-:Y:S05]  /*3ee0*/  BSYNC.RECONVERGENT B0 ;  /* 0x0000000000007941 */ /* 0x000fea0003800200 */
.L_x_7817:
        /* <DEDUP_REMOVED lines=301> */
.L_x_7824:
        /* <DEDUP_REMOVED lines=8> */
[----:B0-----:R-:W-:-:S05]  /*5240*/  FMUL.FTZ R6, R0, 0.30103000998497009277 ;  /* 0x3e9a209b00067820 */ /* 0x001fca0000410000 */
[----:B------:R-:W-:-:S05]  /*5250*/  F2FP.BF16.F32.PACK_AB R6, RZ, R6 ;  /* 0x00000006ff06723e */ /* 0x000fca00000010ff */
[----:B------:R-:W-:Y:S01]  /*5260*/  STG.E.U16 desc[UR6][R2.64], R6 ;  /* 0x0000000602007986 */ /* 0x000fe2000c101506 */
[----:B------:R-:W-:Y:S05]  /*5270*/  EXIT ;  /* 0x000000000000794d */ /* 0x000fea0003800000 */
.L_x_7825:
        /* <DEDUP_REMOVED lines=16> */
.L_x_12233:


//--------------------- .text._ZN2at6native27unrolled_elementwise_kernelIZZZNS0_17log10_kernel_cudaERNS_18TensorIteratorBaseEENKUlvE0_clEvENKUlvE2_clEvEUlN3c108BFloat16EE_St5arrayIPcLm2EELi4E23TrivialOffsetCalculatorILi1EjESD_NS0_6memory15LoadWithoutCastENSE_16StoreWithoutCastEEEviT_T0_T2_T3_T4_T5_ --------------------------
	.section	.text._ZN2at6native27unrolled_elementwise_kernelIZZZNS0_17log10_kernel_cudaERNS_18TensorIteratorBaseEENKUlvE0_clEvENKUlvE2_clEvEUlN3c108BFloat16EE_St5arrayIPcLm2EELi4E23TrivialOffsetCalculatorILi1EjESD_NS0_6memory15LoadWithoutCastENSE_16StoreWithoutCastEEEviT_T0_T2_T3_T4_T5_,"ax",@progbits
	.align	128
        .global         _ZN2at6native27unrolled_elementwise_kernelIZZZNS0_17log10_kernel_cudaERNS_18TensorIteratorBaseEENKUlvE0_clEvENKUlvE2_clEvEUlN3c108BFloat16EE_St5arrayIPcLm2EELi4E23TrivialOffsetCalculatorILi1EjESD_NS0_6memory15LoadWithoutCastENSE_16StoreWithoutCastEEEviT_T0_T2_T3_T4_T5_
        .type           _ZN2at6native27unrolled_elementwise_kernelIZZZNS0_17log10_kernel_cudaERNS_18TensorIteratorBaseEENKUlvE0_clEvENKUlvE2_clEvEUlN3c108BFloat16EE_St5arrayIPcLm2EELi4E23TrivialOffsetCalculatorILi1EjESD_NS0_6memory15LoadWithoutCastENSE_16StoreWithoutCastEEEviT_T0_T2_T3_T4_T5_,@function
        .size           _ZN2at6native27unrolled_elementwise_kernelIZZZNS0_17log10_kernel_cudaERNS_18TensorIteratorBaseEENKUlvE0_clEvENKUlvE2_clEvEUlN3c108BFloat16EE_St5arrayIPcLm2EELi4E23TrivialOffsetCalculatorILi1EjESD_NS0_6memory15LoadWithoutCastENSE_16StoreWithoutCastEEEviT_T0_T2_T3_T4_T5_,(.L_x_12234 - _ZN2at6native27unrolled_elementwise_kernelIZZZNS0_17log10_kernel_cudaERNS_18TensorIteratorBaseEENKUlvE0_clEvENKUlvE2_clEvEUlN3c108BFloat16EE_St5arrayIPcLm2EELi4E23TrivialOffsetCalculatorILi1EjESD_NS0_6memory15LoadWithoutCastENSE_16StoreWithoutCastEEEviT_T0_T2_T3_T4_T5_)
        .other          _ZN2at6native27unrolled_elementwise_kernelIZZZNS0_17log10_kernel_cudaERNS_18TensorIteratorBaseEENKUlvE0_clEvENKUlvE2_clEvEUlN3c108BFloat16EE_St5arrayIPcLm2EELi4E23TrivialOffsetCalculatorILi1EjESD_NS0_6memory15LoadWithoutCastENSE_16StoreWithoutCastEEEviT_T0_T2_T3_T4_T5_,@"STO_CUDA_ENTRY STV_DEFAULT"
_ZN2at6native27unrolled_elementwise_kernelIZZZNS0_17log10_kernel_cudaERNS_18TensorIteratorBaseEENKUlvE0_clEvENKUlvE2_clEvEUlN3c108BFloat16EE_St5arrayIPcLm2EELi4E23TrivialOffsetCalculatorILi1EjESD_NS0_6memory15LoadWithoutCastENSE_16StoreWithoutCastEEEviT_T0_T2_T3_T4_T5_:
.text._ZN2at6native27unrolled_elementwise_kernelIZZZNS0_17log10_kernel_cudaERNS_18TensorIteratorBaseEENKUlvE0_clEvENKUlvE2_clEvEUlN3c108BFloat16EE_St5arrayIPcLm2EELi4E23TrivialOffsetCalculatorILi1EjESD_NS0_6memory15LoadWithoutCastENSE_16StoreWithoutCastEEEviT_T0_T2_T3_T4_T5_:
[----:B------:R-:W-:Y:S01]  /*0000*/  LDC R1, c[0x0][0x37c] ;  /* 0x0000df00ff017b82 */ /* 0x000fe20000000800 */
[----:B------:R-:W0:Y:S07]  /*0010*/  S2R R3, SR_CTAID.X ;  /* 0x0000000000037919 */ /* 0x000e2e0000002500 */
[----:B------:R-:W0:Y:S01]  /*0020*/  LDC R0, c[0x0][0x380] ;  /* 0x0000e000ff007b82 */ /* 0x000e220000000800 */
[----:B------:R-:W1:Y:S01]  /*0030*/  LDCU.64 UR4, c[0x0][0x358] ;  /* 0x00006b00ff0477ac */ /* 0x000e620008000a00 */
[----:B------:R-:W-:Y:S01]  /*0040*/  PRMT R11, RZ, 0x7610, R11 ;  /* 0x00007610ff0b7816 */ /* 0x000fe2000000000b */
[----:B------:R-:W2:Y:S01]  /*0050*/  S2R R18, SR_TID.X ;  /* 0x0000000000127919 */ /* 0x000ea20000002100 */
[----:B------:R-:W-:Y:S01]  /*0060*/  PRMT R10, RZ, 0x7610, R10 ;  /* 0x00007610ff0a7816 */ /* 0x000fe2000000000a */
        /* <DEDUP_REMOVED lines=11> */
[----:B0-----:R-:W-:-:S05]  /*0120*/  @!P0 IMAD.WIDE.U32 R12, R7, 0x2, R12 ;  /* 0x00000002070c8825 */ /* 0x001fca00078e000c */
[----:B-1----:R0:W3:Y:S07]  /*0130*/  @!P0 LDG.E.U16 R11, desc[UR4][R12.64] ;  /* 0x000000040c0b8981 */ /* 0x0020ee000c1e1500 */
[----:B------:R-:W1:Y:S01]  /*0140*/  @!P2 LDC.64 R8, c[0x0][0x390] ;  /* 0x0000e400ff08ab82 */ /* 0x000e620000000a00 */
[----:B------:R-:W-:Y:S02]  /*0150*/  @!P2 LEA R7, R3, R18, 0x9 ;  /* 0x000000120307a211 */ /* 0x000fe400078e48ff */
[----:B------:R-:W-:Y:S01]  /*0160*/  PRMT R19, RZ, 0x7610, R19 ;  /* 0x00007610ff137816 */ /* 0x000fe20000000013 */
[----:B--2---:R-:W-:-:S05]  /*0170*/  @!P1 IMAD.WIDE.U32 R14, R17, 0x2, R14 ;  /* 0x00000002110e9825 */ /* 0x004fca00078e000e */
[----:B------:R-:W2:Y:S01]  /*0180*/  @!P1 LDG.E.U16 R10, desc[UR4][R14.64] ;  /* 0x000000040e0a9981 */ /* 0x000ea2000c1e1500 */
[----:B-1----:R-:W-:-:S05]  /*0190*/  @!P2 IMAD.WIDE.U32 R8, R7, 0x2, R8 ;  /* 0x000000020708a825 */ /* 0x002fca00078e0008 */
[----:B------:R1:W4:Y:S01]  /*01a0*/  @!P2 LDG.E.U16 R19, desc[UR4][R8.64] ;  /* 0x000000040813a981 */ /* 0x000322000c1e1500 */
[----:B------:R-:W-:Y:S01]  /*01b0*/  @!P2 VIADD R18, R18, 0x80 ;  /* 0x000000801212a836 */ /* 0x000fe20000000000 */
[----:B------:R-:W-:-:S04]  /*01c0*/  ISETP.GE.AND P1, PT, R0, R5, PT ;  /* 0x000000050000720c */ /* 0x000fc80003f26270 */
[----:B------:R-:W-:Y:S01]  /*01d0*/  ISETP.GE.AND P0, PT, R18, R5, PT ;  /* 0x000000051200720c */ /* 0x000fe20003f06270 */
[----:B0-----:R-:W-:-:S08]  /*01e0*/  VIADD R12, R0, 0x100 ;  /* 0x00000100000c7836 */ /* 0x001fd00000000000 */
[----:B-1----:R-:W0:Y:S04]  /*01f0*/  @!P1 LDC.64 R8, c[0x0][0x388] ;  /* 0x0000e200ff089b82 */ /* 0x002e280000000a00 */
[----:B------:R-:W-:-:S04]  /*0200*/  @!P0 IMAD R7, R3, 0x200, R18 ;  /* 0x0000020003078824 */ /* 0x000fc800078e0212 */
[----:B------:R-:W1:Y:S01]  /*0210*/  @!P0 LDC.64 R16, c[0x0][0x390] ;  /* 0x0000e400ff108b82 */ /* 0x000e620000000a00 */
[----:B------:R-:W-:Y:S02]  /*0220*/  IADD3 R18, PT, PT, R0, 0x80, RZ ;  /* 0x0000008000127810 */ /* 0x000fe40007ffe0ff */
[-C--:B------:R-:W-:Y:S02]  /*0230*/  ISETP.GE.AND P3, PT, R12, R5.reuse, PT ;  /* 0x000000050c00720c */ /* 0x080fe40003f66270 */
[----:B------:R-:W-:Y:S01]  /*0240*/  ISETP.GE.AND P2, PT, R18, R5, PT ;  /* 0x000000051200720c */ /* 0x000fe20003f46270 */
[----:B------:R-:W-:Y:S01]  /*0250*/  @!P1 IMAD R13, R3, 0x200, R0 ;  /* 0x00000200030d9824 */ /* 0x000fe200078e0200 */
[----:B------:R-:W-:Y:S02]  /*0260*/  IADD3 R14, PT, PT, R0, 0x180, RZ ;  /* 0x00000180000e7810 */ /* 0x000fe40007ffe0ff */
[----:B------:R-:W-:Y:S01]  /*0270*/  @!P1 MOV R0, R18 ;  /* 0x0000001200009202 */ /* 0x000fe20000000f00 */
[----:B0-----:R-:W-:-:S04]  /*0280*/  @!P1 IMAD.WIDE.U32 R8, R13, 0x2, R8 ;  /* 0x000000020d089825 */ /* 0x001fc800078e0008 */
[----:B-1----:R-:W-:Y:S01]  /*0290*/  @!P0 IMAD.WIDE.U32 R16, R7, 0x2, R16 ;  /* 0x0000000207108825 */ /* 0x002fe200078e0010 */
[----:B------:R-:W-:-:S06]  /*02a0*/  PRMT R7, RZ, 0x7610, R7 ;  /* 0x00007610ff077816 */ /* 0x000fcc0000000007 */
[----:B------:R0:W5:Y:S01]  /*02b0*/  @!P0 LDG.E.U16 R7, desc[UR4][R16.64] ;  /* 0x0000000410078981 */ /* 0x000162000c1e1500 */
[-C--:B------:R-:W-:Y:S01]  /*02c0*/  ISETP.GE.AND P4, PT, R0, R5.reuse, PT ;  /* 0x000000050000720c */ /* 0x080fe20003f86270 */
[----:B------:R-:W-:Y:S01]  /*02d0*/  BSSY.RECONVERGENT B0, `(.L_x_7826) ;  /* 0x000001a000007945 */ /* 0x000fe20003800200 */
[----:B------:R-:W-:Y:S01]  /*02e0*/  ISETP.GE.AND P0, PT, R14, R5, PT ;  /* 0x000000050e00720c */ /* 0x000fe20003f06270 */
[----:B---3--:R-:W-:-:S06]  /*02f0*/  @!P1 IMAD.U32 R11, R11, 0x10000, RZ ;  /* 0x000100000b0b9824 */ /* 0x008fcc00078e00ff */
[----:B------:R-:W1:Y:S01]  /*0300*/  @!P1 MUFU.LG2 R11, R11 ;  /* 0x0000000b000b9308 */ /* 0x000e620000000c00 */
[----:B--2---:R-:W-:Y:S01]  /*0310*/  @!P2 SHF.L.U32 R12, R10, 0x10, RZ ;  /* 0x000000100a0ca819 */ /* 0x004fe200000006ff */
[----:B-1----:R-:W-:-:S06]  /*0320*/  @!P1 FMUL.FTZ R10, R11, 0.30103000998497009277 ;  /* 0x3e9a209b0b0a9820 */ /* 0x002fcc0000410000 */
[----:B------:R-:W1:Y:S01]  /*0330*/  @!P2 MUFU.LG2 R12, R12 ;  /* 0x0000000c000ca308 */ /* 0x000e620000000c00 */
[----:B------:R-:W-:Y:S01]  /*0340*/  @!P1 F2FP.BF16.F32.PACK_AB R6, RZ, R10 ;  /* 0x0000000aff06923e */ /* 0x000fe200000010ff */
[----:B----4-:R-:W-:-:S04]  /*0350*/  @!P3 IMAD.U32 R19, R19, 0x10000, RZ ;  /* 0x000100001313b824 */ /* 0x010fc800078e00ff */
[----:B------:R0:W-:Y:S02]  /*0360*/  @!P1 STG.E.U16 desc[UR4][R8.64], R6 ;  /* 0x0000000608009986 */ /* 0x0001e4000c101504 */
[----:B------:R-:W2:Y:S01]  /*0370*/  @!P3 MUFU.LG2 R19, R19 ;  /* 0x000000130013b308 */ /* 0x000ea20000000c00 */
[----:B-1----:R-:W-:-:S05]  /*0380*/  @!P2 FMUL.FTZ R12, R12, 0.30103000998497009277 ;  /* 0x3e9a209b0c0ca820 */ /* 0x002fca0000410000 */
[----:B------:R-:W-:Y:S01]  /*0390*/  @!P2 F2FP.BF16.F32.PACK_AB R2, RZ, R12 ;  /* 0x0000000cff02a23e */ /* 0x000fe200000010ff */
[----:B--2---:R-:W-:-:S05]  /*03a0*/  @!P3 FMUL.FTZ R19, R19, 0.30103000998497009277 ;  /* 0x3e9a209b1313b820 */ /* 0x004fca0000410000 */
[----:B------:R-:W-:Y:S01]  /*03b0*/  @!P3 F2FP.BF16.F32.PACK_AB R4, RZ, R19 ;  /* 0x00000013ff04b23e */ /* 0x000fe200000010ff */
[----:B0-----:R-:W-:Y:S06]  /*03c0*/  @P4 BRA `(.L_x_7827) ;  /* 0x0000000000284947 */ /* 0x001fec0003800000 */
[----:B------:R-:W0:Y:S01]  /*03d0*/  LDC.64 R8, c[0x0][0x388] ;  /* 0x0000e200ff087b82 */ /* 0x000e220000000a00 */
[----:B------:R-:W-:Y:S01]  /*03e0*/  IMAD R11, R3, 0x200, R0 ;  /* 0x00000200030b7824 */ /* 0x000fe200078e0200 */
[----:B------:R-:W-:-:S04]  /*03f0*/  IADD3 R0, PT, PT, R0, 0x80, RZ ;  /* 0x0000008000007810 */ /* 0x000fc80007ffe0ff */
[----:B------:R-:W-:-:S13]  /*0400*/  ISETP.GE.AND P1, PT, R0, R5, PT ;  /* 0x000000050000720c */ /* 0x000fda0003f26270 */
[----:B------:R-:W-:Y:S01]  /*0410*/  @!P1 IMAD R13, R3, 0x200, R0 ;  /* 0x00000200030d9824 */ /* 0x000fe200078e0200 */
[----:B------:R-:W-:Y:S01]  /*0420*/  @!P1 IADD3 R0, PT, PT, R0, 0x80, RZ ;  /* 0x0000008000009810 */ /* 0x000fe20007ffe0ff */
[----:B0-----:R-:W-:-:S04]  /*0430*/  IMAD.WIDE.U32 R10, R11, 0x2, R8 ;  /* 0x000000020b0a7825 */ /* 0x001fc800078e0008 */
[----:B------:R-:W-:Y:S01]  /*0440*/  @!P1 IMAD.WIDE.U32 R8, R13, 0x2, R8 ;  /* 0x000000020d089825 */ /* 0x000fe200078e0008 */
[----:B------:R0:W-:Y:S04]  /*0450*/  STG.E.U16 desc[UR4][R10.64], R2 ;  /* 0x000000020a007986 */ /* 0x0001e8000c101504 */
[----:B------:R0:W-:Y:S02]  /*0460*/  @!P1 STG.E.U16 desc[UR4][R8.64], R4 ;  /* 0x0000000408009986 */ /* 0x0001e4000c101504 */
.L_x_7827:
[----:B------:R-:W-:Y:S05]  /*0470*/  BSYNC.RECONVERGENT B0 ;  /* 0x0000000000007941 */ /* 0x000fea0003800200 */
.L_x_7826:
[----:B-----5:R-:W-:Y:S01]  /*0480*/  @!P0 IMAD.U32 R7, R7, 0x10000, RZ ;  /* 0x0001000007078824 */ /* 0x020fe200078e00ff */
[----:B------:R-:W-:-:S05]  /*0490*/  ISETP.GE.AND P1, PT, R0, R5, PT ;  /* 0x000000050000720c */ /* 0x000fca0003f26270 */
[----:B------:R-:W1:Y:S08]  /*04a0*/  @!P0 MUFU.LG2 R7, R7 ;  /* 0x0000000700078308 */ /* 0x000e700000000c00 */
[----:B------:R-:W-:Y:S05]  /*04b0*/  @P1 EXIT ;  /* 0x000000000000194d */ /* 0x000fea0003800000 */
[----:B0-----:R-:W0:Y:S01]  /*04c0*/  LDC.64 R4, c[0x0][0x388] ;  /* 0x0000e200ff047b82 */ /* 0x001e220000000a00 */
[----:B-1----:R-:W-:Y:S01]  /*04d0*/  @!P0 FMUL.FTZ R7, R7, 0.30103000998497009277 ;  /* 0x3e9a209b07078820 */ /* 0x002fe20000410000 */
[----:B------:R-:W-:-:S04]  /*04e0*/  LEA R3, R3, R0, 0x9 ;  /* 0x0000000003037211 */ /* 0x000fc800078e48ff */
[----:B------:R-:W-:-:S04]  /*04f0*/  @!P0 F2FP.BF16.F32.PACK_AB R2, RZ, R7 ;  /* 0x00000007ff02823e */ /* 0x000fc800000010ff */
[----:B------:R-:W-:Y:S01]  /*0500*/  PRMT R0, R2, 0x7610, R0 ;  /* 0x0000761002007816 */ /* 0x000fe20000000000 */
[----:B0-----:R-:W-:-:S05]  /*0510*/  IMAD.WIDE.U32 R2, R3, 0x2, R4 ;  /* 0x0000000203027825 */ /* 0x001fca00078e0004 */
[----:B------:R-:W-:Y:S01]  /*0520*/  STG.E.U16 desc[UR4][R2.64], R0 ;  /* 0x0000000002007986 */ /* 0x000fe2000c101504 */
[----:B------:R-:W-:Y:S05]  /*0530*/  EXIT ;  /* 0x000000000000794d */ /* 0x000fea0003800000 */
.L_x_7828:
        /* <DEDUP_REMOVED lines=12> */
.L_x_12234:


//--------------------- .text._ZN2at6native29vectorized_elementwise_kernelILi2EZZZNS0_17log10_kernel_cudaERNS_18TensorIteratorBaseEENKUlvE0_clEvENKUlvE2_clEvEUlN3c108BFloat16EE_St5arrayIPcLm2EEEEviT0_T1_ --------------------------
	.section	.text._ZN2at6native29vectorized_elementwise_kernelILi2EZZZNS0_17log10_kernel_cudaERNS_18TensorIteratorBaseEENKUlvE0_clEvENKUlvE2_clEvEUlN3c108BFloat16EE_St5arrayIPcLm2EEEEviT0_T1_,"ax",@progbits
	.align	128
        .global         _ZN2at6native29vectorized_elementwise_kernelILi2EZZZNS0_17log10_kernel_cudaERNS_18TensorIteratorBaseEENKUlvE0_clEvENKUlvE2_clEvEUlN3c108BFloat16EE_St5arrayIPcLm2EEEEviT0_T1_
        .type           _ZN2at6native29vectorized_elementwise_kernelILi2EZZZNS0_17log10_kernel_cudaERNS_18TensorIteratorBaseEENKUlvE0_clEvENKUlvE2_clEvEUlN3c108BFloat16EE_St5arrayIPcLm2EEEEviT0_T1_,@function
        .size           _ZN2at6native29vectorized_elementwise_kernelILi2EZZZNS0_17log10_kernel_cudaERNS_18TensorIteratorBaseEENKUlvE0_clEvENKUlvE2_clEvEUlN3c108BFloat16EE_St5arrayIPcLm2EEEEviT0_T1_,(.L_x_12235 - _ZN2at6native29vectorized_elementwise_kernelILi2EZZZNS0_17log10_kernel_cudaERNS_18TensorIteratorBaseEENKUlvE0_clEvENKUlvE2_clEvEUlN3c108BFloat16EE_St5arrayIPcLm2EEEEviT0_T1_)
        .other          _ZN2at6native29vectorized_elementwise_kernelILi2EZZZNS0_17log10_kernel_cudaERNS_18TensorIteratorBaseEENKUlvE0_clEvENKUlvE2_clEvEUlN3c108BFloat16EE_St5arrayIPcLm2EEEEviT0_T1_,@"STO_CUDA_ENTRY STV_DEFAULT"
_ZN2at6native29vectorized_elementwise_kernelILi2EZZZNS0_17log10_kernel_cudaERNS_18TensorIteratorBaseEENKUlvE0_clEvENKUlvE2_clEvEUlN3c108BFloat16EE_St5arrayIPcLm2EEEEviT0_T1_:
.text._ZN2at6native29vectorized_elementwise_kernelILi2EZZZNS0_17log10_kernel_cudaERNS_18TensorIteratorBaseEENKUlvE0_clEvENKUlvE2_clEvEUlN3c108BFloat16EE_St5arrayIPcLm2EEEEviT0_T1_:
        /* <DEDUP_REMOVED lines=25> */
[----:B------:R-:W0:Y:S01]  /*0190*/  @!P4 LDC.64 R18, c[0x0][0x390] ;  /* 0x0000e400ff12cb82 */ /* 0x000e220000000a00 */
[----:B-1----:R-:W-:-:S03]  /*01a0*/  @!P6 IMAD.WIDE.U32 R12, R27, 0x2, R12 ;  /* 0x000000021b0ce825 */ /* 0x002fc600078e000c */
[CC--:B------:R-:W-:Y:S02]  /*01b0*/  ISETP.GE.U32.AND P3, PT, R0.reuse, R5.reuse, PT ;  /* 0x000000050000720c */ /* 0x0c0fe40003f66070 */
[----:B------:R1:W3:Y:S11]  /*01c0*/  @!P6 LDG.E.U16 R26, desc[UR4][R12.64] ;  /* 0x000000040c1ae981 */ /* 0x0002f6000c1e1500 */
[----:B------:R-:W-:Y:S01]  /*01d0*/  @!P3 IMAD.IADD R29, R3, 0x1, R0 ;  /* 0x00000001031db824 */ /* 0x000fe200078e0200 */
[----:B------:R-:W-:Y:S01]  /*01e0*/  @!P3 IADD3 R0, PT, PT, R0, 0x80, RZ ;  /* 0x000000800000b810 */ /* 0x000fe20007ffe0ff */
[----:B------:R-:W4:Y:S03]  /*01f0*/  @!P3 LDC.64 R16, c[0x0][0x390] ;  /* 0x0000e400ff10bb82 */ /* 0x000f260000000a00 */
[----:B------:R-:W-:-:S13]  /*0200*/  ISETP.GE.U32.AND P2, PT, R0, R5, PT ;  /* 0x000000050000720c */ /* 0x000fda0003f46070 */
[----:B------:R-:W-:Y:S01]  /*0210*/  @!P2 IMAD.IADD R23, R3, 0x1, R0 ;  /* 0x000000010317a824 */ /* 0x000fe200078e0200 */
[----:B------:R-:W-:Y:S01]  /*0220*/  PRMT R28, RZ, 0x7610, R28 ;  /* 0x00007610ff1c7816 */ /* 0x000fe2000000001c */
[----:B------:R-:W-:Y:S01]  /*0230*/  @!P2 VIADD R0, R0, 0x80 ;  /* 0x000000800000a836 */ /* 0x000fe20000000000 */
[----:B------:R-:W5:Y:S04]  /*0240*/  @!P2 LDC.64 R10, c[0x0][0x390] ;  /* 0x0000e400ff0aab82 */ /* 0x000f680000000a00 */
[----:B------:R-:W-:-:S13]  /*0250*/  ISETP.GE.U32.AND P1, PT, R0, R5, PT ;  /* 0x000000050000720c */ /* 0x000fda0003f26070 */
[----:B------:R-:W-:Y:S01]  /*0260*/  @!P1 IADD3 R25, PT, PT, R3, R0, RZ ;  /* 0x0000000003199210 */ /* 0x000fe20007ffe0ff */
[----:B------:R-:W-:Y:S01]  /*0270*/  @!P1 VIADD R0, R0, 0x80 ;  /* 0x0000008000009836 */ /* 0x000fe20000000000 */
[----:B-1----:R-:W1:Y:S04]  /*0280*/  @!P1 LDC.64 R12, c[0x0][0x390] ;  /* 0x0000e400ff0c9b82 */ /* 0x002e680000000a00 */
[----:B------:R-:W-:-:S13]  /*0290*/  ISETP.GE.U32.AND P0, PT, R0, R5, PT ;  /* 0x000000050000720c */ /* 0x000fda0003f06070 */
[----:B------:R-:W-:Y:S01]  /*02a0*/  @!P0 IADD3 R27, PT, PT, R3, R0, RZ ;  /* 0x00000000031b8210 */ /* 0x000fe20007ffe0ff */
[----:B------:R-:W-:-:S05]  /*02b0*/  @!P0 VIADD R0, R0, 0x80 ;  /* 0x0000008000008836 */ /* 0x000fca0000000000 */
[----:B------:R-:W-:Y:S01]  /*02c0*/  ISETP.GE.U32.AND P5, PT, R0, R5, PT ;  /* 0x000000050000720c */ /* 0x000fe20003fa6070 */
[----:B0-----:R-:W-:Y:S02]  /*02d0*/  @!P4 IMAD.WIDE.U32 R18, R15, 0x2, R18 ;  /* 0x000000020f12c825 */ /* 0x001fe400078e0012 */
[----:B------:R-:W0:Y:S03]  /*02e0*/  @!P0 LDC.64 R14, c[0x0][0x390] ;  /* 0x0000e400ff0e8b82 */ /* 0x000e260000000a00 */
[----:B------:R4:W2:Y:S07]  /*02f0*/  @!P4 LDG.E.U16 R28, desc[UR4][R18.64] ;  /* 0x00000004121cc981 */ /* 0x0008ae000c1e1500 */
[----:B----4-:R-:W4:Y:S01]  /*0300*/  @!P5 LDC.64 R18, c[0x0][0x390] ;  /* 0x0000e400ff12db82 */ /* 0x010f220000000a00 */
[----:B------:R-:W-:Y:S01]  /*0310*/  @!P3 IMAD.WIDE.U32 R16, R29, 0x2, R16 ;  /* 0x000000021d10b825 */ /* 0x000fe200078e0010 */
[----:B------:R-:W-:-:S03]  /*0320*/  PRMT R29, RZ, 0x7610, R29 ;  /* 0x00007610ff1d7816 */ /* 0x000fc6000000001d */
[----:B------:R-:W-:Y:S02]  /*0330*/  @!P5 IMAD.IADD R31, R3, 0x1, R0 ;  /* 0x00000001031fd824 */ /* 0x000fe400078e0200 */
[----:B-----5:R-:W-:Y:S01]  /*0340*/  @!P2 IMAD.WIDE.U32 R10, R23, 0x2, R10 ;  /* 0x00000002170aa825 */ /* 0x020fe200078e000a */
[----:B------:R5:W2:Y:S01]  /*0350*/  @!P3 LDG.E.U16 R29, desc[UR4][R16.64] ;  /* 0x00000004101db981 */ /* 0x000aa2000c1e1500 */
[----:B------:R-:W-:Y:S02]  /*0360*/  PRMT R23, RZ, 0x7610, R23 ;  /* 0x00007610ff177816 */ /* 0x000fe40000000017 */
[----:B-1----:R-:W-:Y:S01]  /*0370*/  @!P1 IMAD.WIDE.U32 R12, R25, 0x2, R12 ;  /* 0x00000002190c9825 */ /* 0x002fe200078e000c */
[----:B------:R-:W-:-:S03]  /*0380*/  PRMT R25, RZ, 0x7610, R25 ;  /* 0x00007610ff197816 */ /* 0x000fc60000000019 */
[----:B0-----:R-:W-:Y:S01]  /*0390*/  @!P0 IMAD.WIDE.U32 R14, R27, 0x2, R14 ;  /* 0x000000021b0e8825 */ /* 0x001fe200078e000e */
[----:B------:R-:W-:Y:S01]  /*03a0*/  PRMT R27, RZ, 0x7610, R27 ;  /* 0x00007610ff1b7816 */ /* 0x000fe2000000001b */
[----:B------:R0:W2:Y:S01]  /*03b0*/  @!P2 LDG.E.U16 R23, desc[UR4][R10.64] ;  /* 0x000000040a17a981 */ /* 0x0000a2000c1e1500 */
[----:B-----5:R-:W-:-:S03]  /*03c0*/  PRMT R16, RZ, 0x7610, R16 ;  /* 0x00007610ff107816 */ /* 0x020fc60000000010 */
[----:B------:R-:W5:Y:S01]  /*03d0*/  @!P1 LDG.E.U16 R25, desc[UR4][R12.64] ;  /* 0x000000040c199981 */ /* 0x000f62000c1e1500 */
[----:B----4-:R-:W-:-:S03]  /*03e0*/  @!P5 IMAD.WIDE.U32 R18, R31, 0x2, R18 ;  /* 0x000000021f12d825 */ /* 0x010fc600078e0012 */
[----:B------:R-:W4:Y:S04]  /*03f0*/  @!P0 LDG.E.U16 R27, desc[UR4][R14.64] ;  /* 0x000000040e1b8981 */ /* 0x000f28000c1e1500 */
[----:B------:R1:W4:Y:S01]  /*0400*/  @!P5 LDG.E.U16 R16, desc[UR4][R18.64] ;  /* 0x000000041210d981 */ /* 0x000322000c1e1500 */
[----:B------:R-:W-:-:S04]  /*0410*/  IADD3 R0, PT, PT, R2, 0x80, RZ ;  /* 0x0000008002007810 */ /* 0x000fc80007ffe0ff */
[-C--:B------:R-:W-:Y:S01]  /*0420*/  ISETP.GE.U32.AND P6, PT, R0, R5.reuse, PT ;  /* 0x000000050000720c */ /* 0x080fe20003fc6070 */
[C---:B0-----:R-:W-:Y:S01]  /*0430*/  VIADD R10, R2.reuse, 0x100 ;  /* 0x00000100020a7836 */ /* 0x041fe20000000000 */
[----:B------:R-:W-:-:S04]  /*0440*/  ISETP.GE.U32.AND P0, PT, R2, R5, PT ;  /* 0x000000050200720c */ /* 0x000fc80003f06070 */
[----:B------:R-:W-:Y:S02]  /*0450*/  ISETP.GE.U32.AND P1, PT, R10, R5, PT ;  /* 0x000000050a00720c */ /* 0x000fe40003f26070 */
[----:B------:R-:W-:-:S04]  /*0460*/  IADD3 R10, PT, PT, R2, 0x180, RZ ;  /* 0x00000180020a7810 */ /* 0x000fc80007ffe0ff */
[----:B------:R-:W-:Y:S01]  /*0470*/  ISETP.GE.U32.AND P2, PT, R10, R5, PT ;  /* 0x000000050a00720c */ /* 0x000fe20003f46070 */
[C---:B------:R-:W-:Y:S01]  /*0480*/  VIADD R10, R2.reuse, 0x200 ;  /* 0x00000200020a7836 */ /* 0x040fe20000000000 */
[----:B-1----:R-:W-:-:S04]  /*0490*/  IADD3 R18, PT, PT, R2, 0x300, RZ ;  /* 0x0000030002127810 */ /* 0x002fc80007ffe0ff */
[-C--:B------:R-:W-:Y:S01]  /*04a0*/  ISETP.GE.U32.AND P3, PT, R10, R5.reuse, PT ;  /* 0x000000050a00720c */ /* 0x080fe20003f66070 */
[----:B------:R-:W-:Y:S01]  /*04b0*/  VIADD R10, R2, 0x280 ;  /* 0x00000280020a7836 */ /* 0x000fe20000000000 */
[----:B------:R-:W-:Y:S01]  /*04c0*/  ISETP.GE.U32.AND P5, PT, R18, R5, PT ;  /* 0x000000051200720c */ /* 0x000fe20003fa6070 */
[----:B------:R-:W-:-:S03]  /*04d0*/  VIADD R18, R2, 0x380 ;  /* 0x0000038002127836 */ /* 0x000fc60000000000 */
[----:B------:R-:W-:Y:S02]  /*04e0*/  ISETP.GE.U32.AND P4, PT, R10, R5, PT ;  /* 0x000000050a00720c */ /* 0x000fe40003f86070 */
[----:B------:R-:W0:Y:S01]  /*04f0*/  @!P0 LDC.64 R10, c[0x0][0x388] ;  /* 0x0000e200ff0a8b82 */ /* 0x000e220000000a00 */
[----:B------:R-:W-:Y:S02]  /*0500*/  @!P0 IMAD.IADD R19, R3, 0x1, R2 ;  /* 0x0000000103138824 */ /* 0x000fe400078e0202 */
[----:B------:R-:W-:Y:S01]  /*0510*/  @!P0 IMAD.MOV.U32 R2, RZ, RZ, R0 ;  /* 0x000000ffff028224 */ /* 0x000fe200078e0000 */
[----:B------:R-:W-:Y:S04]  /*0520*/  BSSY.RECONVERGENT B0, `(.L_x_7830) ;  /* 0x0000050000007945 */ /* 0x000fe80003800200 */
[----:B------:R-:W-:Y:S01]  /*0530*/  BSSY.RELIABLE B1, `(.L_x_7831) ;  /* 0x0000048000017945 */ /* 0x000fe20003800100 */
[----:B0-----:R-:W-:-:S04]  /*0540*/  @!P0 IMAD.WIDE.U32 R10, R19, 0x2, R10 ;  /* 0x00000002130a8825 */ /* 0x001fc800078e000a */
[----:B---3--:R-:W-:-:S06]  /*0550*/  @!P6 IMAD.U32 R26, R26, 0x10000, RZ ;  /* 0x000100001a1ae824 */ /* 0x008fcc00078e00ff */
[----:B------:R-:W0:Y:S01]  /*0560*/  @!P6 MUFU.LG2 R26, R26 ;  /* 0x0000001a001ae308 */ /* 0x000e220000000c00 */
[----:B--2---:R-:W-:-:S07]  /*0570*/  @!P0 IMAD.U32 R13, R24, 0x10000, RZ ;  /* 0x00010000180d8824 */ /* 0x004fce00078e00ff */
[----:B------:R-:W1:Y:S01]  /*0580*/  @!P0 MUFU.LG2 R13, R13 ;  /* 0x0000000d000d8308 */ /* 0x000e620000000c00 */
[----:B0-----:R-:W-:-:S05]  /*0590*/  @!P6 FMUL.FTZ R26, R26, 0.30103000998497009277 ;  /* 0x3e9a209b1a1ae820 */ /* 0x001fca0000410000 */
[----:B------:R-:W-:Y:S02]  /*05a0*/  @!P6 F2FP.BF16.F32.PACK_AB R4, RZ, R26 ;  /* 0x0000001aff04e23e */ /* 0x000fe400000010ff */
[----:B------:R-:W-:Y:S01]  /*05b0*/  ISETP.GE.U32.AND P6, PT, R18, R5, PT ;  /* 0x000000051200720c */ /* 0x000fe20003fc6070 */
[----:B-1----:R-:W-:-:S05]  /*05c0*/  @!P0 FMUL.FTZ R18, R13, 0.30103000998497009277 ;  /* 0x3e9a209b0d128820 */ /* 0x002fca0000410000 */
[----:B------:R-:W-:-:S05]  /*05d0*/  @!P0 F2FP.BF16.F32.PACK_AB R22, RZ, R18 ;  /* 0x00000012ff16823e */ /* 0x000fca00000010ff */
[----:B------:R0:W-:Y:S01]  /*05e0*/  @!P0 STG.E.U16 desc[UR4][R10.64], R22 ;  /* 0x000000160a008986 */ /* 0x0001e2000c101504 */
[----:B------:R-:W-:Y:S02]  /*05f0*/  ISETP.GE.U32.AND P0, PT, R2, R5, PT ;  /* 0x000000050200720c */ /* 0x000fe40003f06070 */
[----:B------:R-:W-:-:S06]  /*0600*/  @!P1 SHF.L.U32 R12, R28, 0x10, RZ ;  /* 0x000000101c0c9819 */ /* 0x000fcc00000006ff */
[----:B------:R-:W1:Y:S01]  /*0610*/  @!P1 MUFU.LG2 R12, R12 ;  /* 0x0000000c000c9308 */ /* 0x000e620000000c00 */
[----:B------:R-:W-:Y:S02]  /*0620*/  @!P2 IMAD.U32 R14, R29, 0x10000, RZ ;  /* 0x000100001d0ea824 */ /* 0x000fe400078e00ff */
[----:B------:R-:W-:Y:S01]  /*0630*/  @!P3 IMAD.U32 R15, R23, 0x10000, RZ ;  /* 0x00010000170fb824 */ /* 0x000fe200078e00ff */
[----:B-----5:R-:W-:Y:S01]  /*0640*/  @!P4 SHF.L.U32 R17, R25, 0x10, RZ ;  /* 0x000000101911c819 */ /* 0x020fe200000006ff */
[----:B----4-:R-:W-:Y:S01]  /*0650*/  @!P5 IMAD.U32 R27, R27, 0x10000, RZ ;  /* 0x000100001b1bd824 */ /* 0x010fe200078e00ff */
[----:B------:R-:W-:Y:S02]  /*0660*/  @!P6 SHF.L.U32 R16, R16, 0x10, RZ ;  /* 0x000000101010e819 */ /* 0x000fe400000006ff */
[----:B------:R-:W2:Y:S08]  /*0670*/  @!P2 MUFU.LG2 R14, R14 ;  /* 0x0000000e000ea308 */ /* 0x000eb00000000c00 */
[----:B------:R-:W3:Y:S08]  /*0680*/  @!P3 MUFU.LG2 R15, R15 ;  /* 0x0000000f000fb308 */ /* 0x000ef00000000c00 */
[----:B------:R-:W4:Y:S08]  /*0690*/  @!P4 MUFU.LG2 R17, R17 ;  /* 0x000000110011c308 */ /* 0x000f300000000c00 */
[----:B------:R-:W5:Y:S08]  /*06a0*/  @!P5 MUFU.LG2 R13, R27 ;  /* 0x0000001b000dd308 */ /* 0x000f700000000c00 */
[----:B------:R-:W0:Y:S01]  /*06b0*/  @!P6 MUFU.LG2 R16, R16 ;  /* 0x000000100010e308 */ /* 0x000e220000000c00 */
[----:B-1----:R-:W-:Y:S01]  /*06c0*/  @!P1 FMUL.FTZ R12, R12, 0.30103000998497009277 ;  /* 0x3e9a209b0c0c9820 */ /* 0x002fe20000410000 */
[----:B--2---:R-:W-:Y:S01]  /*06d0*/  @!P2 FMUL.FTZ R14, R14, 0.30103000998497009277 ;  /* 0x3e9a209b0e0ea820 */ /* 0x004fe20000410000 */
[----:B---3--:R-:W-:Y:S01]  /*06e0*/  @!P3 FMUL.FTZ R15, R15, 0.30103000998497009277 ;  /* 0x3e9a209b0f0fb820 */ /* 0x008fe20000410000 */
[----:B----4-:R-:W-:Y:S01]  /*06f0*/  @!P4 FMUL.FTZ R17, R17, 0.30103000998497009277 ;  /* 0x3e9a209b1111c820 */ /* 0x010fe20000410000 */
[----:B-----5:R-:W-:Y:S01]  /*0700*/  @!P5 FMUL.FTZ R13, R13, 0.30103000998497009277 ;  /* 0x3e9a209b0d0dd820 */ /* 0x020fe20000410000 */
[----:B------:R-:W-:-:S02]  /*0710*/  @!P1 F2FP.BF16.F32.PACK_AB R6, RZ, R12 ;  /* 0x0000000cff06923e */ /* 0x000fc400000010ff */
[----:B------:R-:W-:Y:S01]  /*0720*/  @!P2 F2FP.BF16.F32.PACK_AB R7, RZ, R14 ;  /* 0x0000000eff07a23e */ /* 0x000fe200000010ff */
[----:B0-----:R-:W-:Y:S01]  /*0730*/  @!P6 FMUL.FTZ R16, R16, 0.30103000998497009277 ;  /* 0x3e9a209b1010e820 */ /* 0x001fe20000410000 */
[----:B------:R-:W-:Y:S02]  /*0740*/  @!P3 F2FP.BF16.F32.PACK_AB R8, RZ, R15 ;  /* 0x0000000fff08b23e */ /* 0x000fe400000010ff */
[----:B------:R-:W-:Y:S02]  /*0750*/  @!P4 F2FP.BF16.F32.PACK_AB R9, RZ, R17 ;  /* 0x00000011ff09c23e */ /* 0x000fe400000010ff */
[----:B------:R-:W-:Y:S02]  /*0760*/  @!P5 F2FP.BF16.F32.PACK_AB R20, RZ, R13 ;  /* 0x0000000dff14d23e */ /* 0x000fe400000010ff */
[----:B------:R-:W-:Y:S01]  /*0770*/  @!P6 F2FP.BF16.F32.PACK_AB R21, RZ, R16 ;  /* 0x00000010ff15e23e */ /* 0x000fe200000010ff */
[----:B------:R-:W-:Y:S06]  /*0780*/  @P0 BRA `(.L_x_7832) ;  /* 0x0000000000300947 */ /* 0x000fec0003800000 */
        /* <DEDUP_REMOVED lines=12> */
.L_x_7832:
[----:B------:R-:W-:-:S13]  /*0850*/  ISETP.GE.U32.AND P0, PT, R2, R5, PT ;  /* 0x000000050200720c */ /* 0x000fda0003f06070 */
[----:B------:R-:W-:Y:S05]  /*0860*/  @P0 BRA `(.L_x_7834) ;  /* 0x0000000000300947 */ /* 0x000fea0003800000 */
[----:B0-----:R-:W0:Y:S01]  /*0870*/  LDC.64 R10, c[0x0][0x388] ;  /* 0x0000e200ff0a7b82 */ /* 0x001e220000000a00 */
[----:B------:R-:W-:Y:S01]  /*0880*/  IADD3 R13, PT, PT, R3, R2, RZ ;  /* 0x00000002030d7210 */ /* 0x000fe20007ffe0ff */
[----:B------:R-:W-:-:S04]  /*0890*/  VIADD R2, R2, 0x80 ;  /* 0x0000008002027836 */ /* 0x000fc80000000000 */
[----:B0-----:R-:W-:-:S05]  /*08a0*/  IMAD.WIDE.U32 R10, R13, 0x2, R10 ;  /* 0x000000020d0a7825 */ /* 0x001fca00078e000a */
[----:B------:R1:W-:Y:S02]  /*08b0*/  STG.E.U16 desc[UR4][R10.64], R7 ;  /* 0x000000070a007986 */ /* 0x0003e4000c101504 */
.L_x_7833:
[----:B------:R-:W-:-:S13]  /*08c0*/  ISETP.GE.U32.AND P0, PT, R2, R5, PT ;  /* 0x000000050200720c */ /* 0x000fda0003f06070 */
[----:B------:R-:W-:Y:S05]  /*08d0*/  @P0 BRA `(.L_x_7835) ;  /* 0x0000000000340947 */ /* 0x000fea0003800000 */
[----:B-1----:R-:W1:Y:S01]  /*08e0*/  LDC.64 R6, c[0x0][0x388] ;  /* 0x0000e200ff067b82 */ /* 0x002e620000000a00 */
[----:B0-----:R-:W-:Y:S01]  /*08f0*/  IADD3 R11, PT, PT, R3, R2, RZ ;  /* 0x00000002030b7210 */ /* 0x001fe20007ffe0ff */
[----:B------:R-:W-:-:S04]  /*0900*/  VIADD R2, R2, 0x80 ;  /* 0x0000008002027836 */ /* 0x000fc80000000000 */
[----:B-1----:R-:W-:-:S05]  /*0910*/  IMAD.WIDE.U32 R6, R11, 0x2, R6 ;  /* 0x000000020b067825 */ /* 0x002fca00078e0006 */
[----:B------:R1:W-:Y:S02]  /*0920*/  STG.E.U16 desc[UR4][R6.64], R8 ;  /* 0x0000000806007986 */ /* 0x0003e4000c101504 */
.L_x_7834:
[----:B------:R-:W-:-:S13]  /*0930*/  ISETP.GE.U32.AND P0, PT, R2, R5, PT ;  /* 0x000000050200720c */ /* 0x000fda0003f06070 */
[----:B------:R-:W-:Y:S05]  /*0940*/  @P0 BREAK.RELIABLE B1 ;  /* 0x0000000000010942 */ /* 0x000fea0003800100 */
[----:B------:R-:W-:Y:S05]  /*0950*/  @P0 BRA `(.L_x_7836) ;  /* 0x0000000000300947 */ /* 0x000fea0003800000 */
[----:B01----:R-:W0:Y:S01]  /*0960*/  LDC.64 R6, c[0x0][0x388] ;  /* 0x0000e200ff067b82 */ /* 0x003e220000000a00 */
[----:B------:R-:W-:Y:S01]  /*0970*/  IADD3 R11, PT, PT, R3, R2, RZ ;  /* 0x00000002030b7210 */ /* 0x000fe20007ffe0ff */
[----:B------:R-:W-:-:S04]  /*0980*/  VIADD R2, R2, 0x80 ;  /* 0x0000008002027836 */ /* 0x000fc80000000000 */
[----:B0-----:R-:W-:-:S05]  /*0990*/  IMAD.WIDE.U32 R6, R11, 0x2, R6 ;  /* 0x000000020b067825 */ /* 0x001fca00078e0006 */
[----:B------:R2:W-:Y:S02]  /*09a0*/  STG.E.U16 desc[UR4][R6.64], R9 ;  /* 0x0000000906007986 */ /* 0x0005e4000c101504 */
.L_x_7835:
[----:B------:R-:W-:Y:S05]  /*09b0*/  BSYNC.RELIABLE B1 ;  /* 0x0000000000017941 */ /* 0x000fea0003800100 */
.L_x_7831:
[----:B------:R-:W-:-:S13]  /*09c0*/  ISETP.GE.U32.AND P0, PT, R2, R5, PT ;  /* 0x000000050200720c */ /* 0x000fda0003f06070 */
[----:B-12---:R-:W1:Y:S01]  /*09d0*/  @!P0 LDC.64 R6, c[0x0][0x388] ;  /* 0x0000e200ff068b82 */ /* 0x006e620000000a00 */
[----:B------:R-:W-:Y:S01]  /*09e0*/  @!P0 IADD3 R9, PT, PT, R3, R2, RZ ;  /* 0x0000000203098210 */ /* 0x000fe20007ffe0ff */
[----:B------:R-:W-:-:S04]  /*09f0*/  @!P0 VIADD R2, R2, 0x80 ;  /* 0x0000008002028836 */ /* 0x000fc80000000000 */
[----:B-1----:R-:W-:-:S05]  /*0a00*/  @!P0 IMAD.WIDE.U32 R6, R9, 0x2, R6 ;  /* 0x0000000209068825 */ /* 0x002fca00078e0006 */
[----:B------:R2:W-:Y:S02]  /*0a10*/  @!P0 STG.E.U16 desc[UR4][R6.64], R20 ;  /* 0x0000001406008986 */ /* 0x0005e4000c101504 */
.L_x_7836:
[----:B------:R-:W-:Y:S05]  /*0a20*/  BSYNC.RECONVERGENT B0 ;  /* 0x0000000000007941 */ /* 0x000fea0003800200 */
.L_x_7830:
        /* <DEDUP_REMOVED lines=8> */
.L_x_7829:
        /* <DEDUP_REMOVED lines=10> */
[----:B------:R-:W-:Y:S01]  /*0b50*/  IMAD.WIDE.U32 R4, R0, 0x4, R4 ;  /* 0x0000000400047825 */ /* 0x000fe200078e0004 */
[C---:B--2---:R-:W-:Y:S02]  /*0b60*/  SHF.L.U32 R10, R6.reuse, 0x10, RZ ;  /* 0x00000010060a7819 */ /* 0x044fe400000006ff */
[----:B------:R-:W-:Y:S01]  /*0b70*/  PRMT R6, R6, 0x7632, R6 ;  /* 0x0000763206067816 */ /* 0x000fe20000000006 */
[C---:B---3--:R-:W-:Y:S01]  /*0b80*/  IMAD.U32 R11, R7.reuse, 0x10000, RZ ;  /* 0x00010000070b7824 */ /* 0x048fe200078e00ff */
[----:B------:R-:W-:Y:S01]  /*0b90*/  PRMT R7, R7, 0x7632, R7 ;  /* 0x0000763207077816 */ /* 0x000fe20000000007 */
[C---:B----4-:R-:W-:Y:S01]  /*0ba0*/  IMAD.U32 R9, R2.reuse, 0x10000, RZ ;  /* 0x0001000002097824 */ /* 0x050fe200078e00ff */
[----:B------:R-:W-:Y:S02]  /*0bb0*/  PRMT R2, R2, 0x7632, R2 ;  /* 0x0000763202027816 */ /* 0x000fe40000000002 */
[C---:B-----5:R-:W-:Y:S02]  /*0bc0*/  SHF.L.U32 R12, R8.reuse, 0x10, RZ ;  /* 0x00000010080c7819 */ /* 0x060fe400000006ff */
[----:B------:R-:W-:Y:S01]  /*0bd0*/  PRMT R8, R8, 0x7632, R8 ;  /* 0x0000763208087816 */ /* 0x000fe20000000008 */
[----:B------:R-:W-:Y:S01]  /*0be0*/  IMAD.U32 R7, R7, 0x10000, RZ ;  /* 0x0001000007077824 */ /* 0x000fe200078e00ff */
[----:B------:R-:W-:Y:S01]  /*0bf0*/  SHF.L.U32 R6, R6, 0x10, RZ ;  /* 0x0000001006067819 */ /* 0x000fe200000006ff */
[----:B------:R-:W-:Y:S01]  /*0c00*/  IMAD.U32 R2, R2, 0x10000, RZ ;  /* 0x0001000002027824 */ /* 0x000fe200078e00ff */
[----:B------:R-:W-:Y:S01]  /*0c10*/  SHF.L.U32 R8, R8, 0x10, RZ ;  /* 0x0000001008087819 */ /* 0x000fe200000006ff */
[----:B------:R-:W-:Y:S08]  /*0c20*/  MUFU.LG2 R9, R9 ;  /* 0x0000000900097308 */ /* 0x000ff00000000c00 */
[----:B------:R-:W0:Y:S08]  /*0c30*/  MUFU.LG2 R6, R6 ;  /* 0x0000000600067308 */ /* 0x000e300000000c00 */
[----:B------:R-:W1:Y:S08]  /*0c40*/  MUFU.LG2 R7, R7 ;  /* 0x0000000700077308 */ /* 0x000e700000000c00 */
[----:B------:R-:W2:Y:S08]  /*0c50*/  MUFU.LG2 R10, R10 ;  /* 0x0000000a000a7308 */ /* 0x000eb00000000c00 */
[----:B------:R-:W3:Y:S08]  /*0c60*/  MUFU.LG2 R11, R11 ;  /* 0x0000000b000b7308 */ /* 0x000ef00000000c00 */
[----:B------:R-:W4:Y:S08]  /*0c70*/  MUFU.LG2 R12, R12 ;  /* 0x0000000c000c7308 */ /* 0x000f300000000c00 */
[----:B------:R-:W5:Y:S08]  /*0c80*/  MUFU.LG2 R2, R2 ;  /* 0x0000000200027308 */ /* 0x000f700000000c00 */
[----:B------:R-:W5:Y:S01]  /*0c90*/  MUFU.LG2 R8, R8 ;  /* 0x0000000800087308 */ /* 0x000f620000000c00 */
[----:B0-----:R-:W-:Y:S01]  /*0ca0*/  FMUL.FTZ R3, R6, 0.30103000998497009277 ;  /* 0x3e9a209b06037820 */ /* 0x001fe20000410000 */
[----:B-1----:R-:W-:Y:S01]  /*0cb0*/  FMUL.FTZ R6, R7, 0.30103000998497009277 ;  /* 0x3e9a209b07067820 */ /* 0x002fe20000410000 */
[----:B------:R-:W-:Y:S01]  /*0cc0*/  FMUL.FTZ R9, R9, 0.30103000998497009277 ;  /* 0x3e9a209b09097820 */ /* 0x000fe20000410000 */
[----:B--2---:R-:W-:Y:S01]  /*0cd0*/  FMUL.FTZ R10, R10, 0.30103000998497009277 ;  /* 0x3e9a209b0a0a7820 */ /* 0x004fe20000410000 */
[----:B---3--:R-:W-:Y:S01]  /*0ce0*/  FMUL.FTZ R11, R11, 0.30103000998497009277 ;  /* 0x3e9a209b0b0b7820 */ /* 0x008fe20000410000 */
[----:B----4-:R-:W-:Y:S01]  /*0cf0*/  FMUL.FTZ R12, R12, 0.30103000998497009277 ;  /* 0x3e9a209b0c0c7820 */ /* 0x010fe20000410000 */
[----:B-----5:R-:W-:-:S02]  /*0d00*/  FMUL.FTZ R2, R2, 0.30103000998497009277 ;  /* 0x3e9a209b02027820 */ /* 0x020fc40000410000 */
[----:B------:R-:W-:Y:S02]  /*0d10*/  F2FP.BF16.F32.PACK_AB R3, R3, R10 ;  /* 0x0000000a0303723e */ /* 0x000fe400000010ff */
[----:B------:R-:W-:Y:S01]  /*0d20*/  F2FP.BF16.F32.PACK_AB R11, R6, R11 ;  /* 0x0000000b060b723e */ /* 0x000fe200000010ff */
[----:B------:R-:W-:Y:S01]  /*0d30*/  FMUL.FTZ R7, R8, 0.30103000998497009277 ;  /* 0x3e9a209b08077820 */ /* 0x000fe20000410000 */
[----:B------:R-:W-:-:S04]  /*0d40*/  F2FP.BF16.F32.PACK_AB R9, R2, R9 ;  /* 0x000000090209723e */ /* 0x000fc800000010ff */
[----:B------:R-:W-:Y:S01]  /*0d50*/  F2FP.BF16.F32.PACK_AB R7, R7, R12 ;  /* 0x0000000c0707723e */ /* 0x000fe200000010ff */
[----:B------:R-:W-:Y:S04]  /*0d60*/  STG.E desc[UR4][R4.64], R9 ;  /* 0x0000000904007986 */ /* 0x000fe8000c101904 */
[----:B------:R-:W-:Y:S04]  /*0d70*/  STG.E desc[UR4][R4.64+0x200], R3 ;  /* 0x0002000304007986 */ /* 0x000fe8000c101904 */
[----:B------:R-:W-:Y:S04]  /*0d80*/  STG.E desc[UR4][R4.64+0x400], R11 ;  /* 0x0004000b04007986 */ /* 0x000fe8000c101904 */
[----:B------:R-:W-:Y:S01]  /*0d90*/  STG.E desc[UR4][R4.64+0x600], R7 ;  /* 0x0006000704007986 */ /* 0x000fe2000c101904 */
[----:B------:R-:W-:Y:S05]  /*0da0*/  EXIT ;  /* 0x000000000000794d */ /* 0x000fea0003800000 */
.L_x_7837:
        /* <DEDUP_REMOVED lines=13> */
.L_x_12235:


//--------------------- .text._ZN2at6native29vectorized_elementwise_kernelILi4EZZZNS0_17log10_kernel_cudaERNS_18TensorIteratorBaseEENKUlvE0_clEvENKUlvE2_clEvEUlN3c108BFloat16EE_St5arrayIPcLm2EEEEviT0_T1_ --------------------------
	.section	.text._ZN2at6native29vectorized_elementwise_kernelILi4EZZZNS0_17log10_kernel_cudaERNS_18TensorIteratorBaseEENKUlvE0_clEvENKUlvE2_clEvEUlN3c108BFloat16EE_St5arrayIPcLm2EEEEviT0_T1_,"ax",@progbits
	.align	128
        .global         _ZN2at6native29vectorized_elementwise_kernelILi4EZZZNS0_17log10_kernel_cudaERNS_18TensorIteratorBaseEENKUlvE0_clEvENKUlvE2_clEvEUlN3c108BFloat16EE_St5arrayIPcLm2EEEEviT0_T1_
        .type           _ZN2at6native29vectorized_elementwise_kernelILi4EZZZNS0_17log10_kernel_cudaERNS_18TensorIteratorBaseEENKUlvE0_clEvENKUlvE2_clEvEUlN3c108BFloat16EE_St5arrayIPcLm2EEEEviT0_T1_,@function
        .size           _ZN2at6native29vectorized_elementwise_kernelILi4EZZZNS0_17log10_kernel_cudaERNS_18TensorIteratorBaseEENKUlvE0_clEvENKUlvE2_clEvEUlN3c108BFloat16EE_St5arrayIPcLm2EEEEviT0_T1_,(.L_x_12236 - _ZN2at6native29vectorized_elementwise_kernelILi4EZZZNS0_17log10_kernel_cudaERNS_18TensorIteratorBaseEENKUlvE0_clEvENKUlvE2_clEvEUlN3c108BFloat16EE_St5arrayIPcLm2EEEEviT0_T1_)
        .other          _ZN2at6native29vectorized_elementwise_kernelILi4EZZZNS0_17log10_kernel_cudaERNS_18TensorIteratorBaseEENKUlvE0_clEvENKUlvE2_clEvEUlN3c108BFloat16EE_St5arrayIPcLm2EEEEviT0_T1_,@"STO_CUDA_ENTRY STV_DEFAULT"
_ZN2at6native29vectorized_elementwise_kernelILi4EZZZNS0_17log10_kernel_cudaERNS_18TensorIteratorBaseEENKUlvE0_clEvENKUlvE2_clEvEUlN3c108BFloat16EE_St5arrayIPcLm2EEEEviT0_T1_:
.text._ZN2at6native29vectorized_elementwise_kernelILi4EZZZNS0_17log10_kernel_cudaERNS_18TensorIteratorBaseEENKUlvE0_clEvENKUlvE2_clEvEUlN3c108BFloat16EE_St5arrayIPcLm2EEEEviT0_T1_:
        /* <DEDUP_REMOVED lines=133> */
.L_x_7841:
[----:B------:R-:W-:-:S13]  /*0850*/  ISETP.GE.U32.AND P0, PT, R2, R5, PT ;  /* 0x000000050200720c */ /* 0x000fda0003f06070 */
[----:B------:R-:W-:Y:S05]  /*0860*/  @P0 BRA `(.L_x_7843) ;  /* 0x0000000000300947 */ /* 0x000fea0003800000 */
[----:B0-----:R-:W0:Y:S01]  /*0870*/  LDC.64 R10, c[0x0][0x388] ;  /* 0x0000e200ff0a7b82 */ /* 0x001e220000000a00 */
[----:B------:R-:W-:Y:S01]  /*0880*/  IADD3 R13, PT, PT, R3, R2, RZ ;  /* 0x00000002030d7210 */ /* 0x000fe20007ffe0ff */
[----:B------:R-:W-:-:S04]  /*0890*/  VIADD R2, R2, 0x80 ;  /* 0x0000008002027836 */ /* 0x000fc80000000000 */
[----:B0-----:R-:W-:-:S05]  /*08a0*/  IMAD.WIDE.U32 R10, R13, 0x2, R10 ;  /* 0x000000020d0a7825 */ /* 0x001fca00078e000a */
[----:B------:R1:W-:Y:S02]  /*08b0*/  STG.E.U16 desc[UR4][R10.64], R7 ;  /* 0x000000070a007986 */ /* 0x0003e4000c101504 */
.L_x_7842:
[----:B------:R-:W-:-:S13]  /*08c0*/  ISETP.GE.U32.AND P0, PT, R2, R5, PT ;  /* 0x000000050200720c */ /* 0x000fda0003f06070 */
[----:B------:R-:W-:Y:S05]  /*08d0*/  @P0 BRA `(.L_x_7844) ;  /* 0x0000000000340947 */ /* 0x000fea0003800000 */
[----:B-1----:R-:W1:Y:S01]  /*08e0*/  LDC.64 R6, c[0x0][0x388] ;  /* 0x0000e200ff067b82 */ /* 0x002e620000000a00 */
[----:B0-----:R-:W-:Y:S01]  /*08f0*/  IADD3 R11, PT, PT, R3, R2, RZ ;  /* 0x00000002030b7210 */ /* 0x001fe20007ffe0ff */
[----:B------:R-:W-:-:S04]  /*0900*/  VIADD R2, R2, 0x80 ;  /* 0x0000008002027836 */ /* 0x000fc80000000000 */
[----:B-1----:R-:W-:-:S05]  /*0910*/  IMAD.WIDE.U32 R6, R11, 0x2, R6 ;  /* 0x000000020b067825 */ /* 0x002fca00078e0006 */
[----:B------:R1:W-:Y:S02]  /*0920*/  STG.E.U16 desc[UR4][R6.64], R8 ;  /* 0x0000000806007986 */ /* 0x0003e4000c101504 */
.L_x_7843:
        /* <DEDUP_REMOVED lines=8> */
.L_x_7844:
[----:B------:R-:W-:Y:S05]  /*09b0*/  BSYNC.RELIABLE B1 ;  /* 0x0000000000017941 */ /* 0x000fea0003800100 */
.L_x_7840:
[----:B------:R-:W-:-:S13]  /*09c0*/  ISETP.GE.U32.AND P0, PT, R2, R5, PT ;  /* 0x000000050200720c */ /* 0x000fda0003f06070 */
[----:B-12---:R-:W1:Y:S01]  /*09d0*/  @!P0 LDC.64 R6, c[0x0][0x388] ;  /* 0x0000e200ff068b82 */ /* 0x006e620000000a00 */
[----:B------:R-:W-:Y:S01]  /*09e0*/  @!P0 IADD3 R9, PT, PT, R3, R2, RZ ;  /* 0x0000000203098210 */ /* 0x000fe20007ffe0ff */
[----:B------:R-:W-:-:S04]  /*09f0*/  @!P0 VIADD R2, R2, 0x80 ;  /* 0x0000008002028836 */ /* 0x000fc80000000000 */
[----:B-1----:R-:W-:-:S05]  /*0a00*/  @!P0 IMAD.WIDE.U32 R6, R9, 0x2, R6 ;  /* 0x0000000209068825 */ /* 0x002fca00078e0006 */
[----:B------:R2:W-:Y:S02]  /*0a10*/  @!P0 STG.E.U16 desc[UR4][R6.64], R20 ;  /* 0x0000001406008986 */ /* 0x0005e4000c101504 */
.L_x_7845:
[----:B------:R-:W-:Y:S05]  /*0a20*/  BSYNC.RECONVERGENT B0 ;  /* 0x0000000000007941 */ /* 0x000fea0003800200 */
.L_x_7839:
        /* <DEDUP_REMOVED lines=8> */
.L_x_7838:
        /* <DEDUP_REMOVED lines=8> */
[----:B------:R-:W-:Y:S01]  /*0b30*/  IMAD.WIDE.U32 R6, R0, 0x8, R6 ;  /* 0x0000000800067825 */ /* 0x000fe200078e0006 */
[----:B--2---:R-:W-:-:S03]  /*0b40*/  PRMT R2, R14, 0x7632, R2 ;  /* 0x000076320e027816 */ /* 0x004fc60000000002 */
[----:B------:R-:W-:Y:S01]  /*0b50*/  IMAD.U32 R8, R14, 0x10000, RZ ;  /* 0x000100000e087824 */ /* 0x000fe200078e00ff */
[----:B------:R-:W-:Y:S01]  /*0b60*/  SHF.L.U32 R10, R15, 0x10, RZ ;  /* 0x000000100f0a7819 */ /* 0x000fe200000006ff */
[----:B---3--:R-:W-:Y:S01]  /*0b70*/  IMAD.U32 R11, R4, 0x10000, RZ ;  /* 0x00010000040b7824 */ /* 0x008fe200078e00ff */
[----:B------:R-:W-:Y:S01]  /*0b80*/  SHF.L.U32 R12, R5, 0x10, RZ ;  /* 0x00000010050c7819 */ /* 0x000fe200000006ff */
[----:B------:R-:W-:Y:S01]  /*0b90*/  IMAD.U32 R9, R2, 0x10000, RZ ;  /* 0x0001000002097824 */ /* 0x000fe200078e00ff */
[----:B------:R-:W-:Y:S01]  /*0ba0*/  PRMT R2, R15, 0x7632, R2 ;  /* 0x000076320f027816 */ /* 0x000fe20000000002 */
[----:B------:R-:W0:Y:S01]  /*0bb0*/  MUFU.LG2 R8, R8 ;  /* 0x0000000800087308 */ /* 0x000e220000000c00 */
[----:B------:R-:W-:Y:S02]  /*0bc0*/  PRMT R4, R4, 0x7632, R4 ;  /* 0x0000763204047816 */ /* 0x000fe40000000004 */
[----:B------:R-:W-:Y:S02]  /*0bd0*/  PRMT R5, R5, 0x7632, R5 ;  /* 0x0000763205057816 */ /* 0x000fe40000000005 */
[----:B------:R-:W-:Y:S01]  /*0be0*/  SHF.L.U32 R2, R2, 0x10, RZ ;  /* 0x0000001002027819 */ /* 0x000fe200000006ff */
[----:B------:R-:W-:Y:S01]  /*0bf0*/  IMAD.U32 R4, R4, 0x10000, RZ ;  /* 0x0001000004047824 */ /* 0x000fe200078e00ff */
[----:B------:R-:W-:Y:S01]  /*0c00*/  SHF.L.U32 R5, R5, 0x10, RZ ;  /* 0x0000001005057819 */ /* 0x000fe200000006ff */
[----:B------:R-:W1:Y:S08]  /*0c10*/  MUFU.LG2 R9, R9 ;  /* 0x0000000900097308 */ /* 0x000e700000000c00 */
[----:B------:R-:W2:Y:S01]  /*0c20*/  MUFU.LG2 R10, R10 ;  /* 0x0000000a000a7308 */ /* 0x000ea20000000c00 */
[----:B0-----:R-:W-:-:S07]  /*0c30*/  FMUL.FTZ R8, R8, 0.30103000998497009277 ;  /* 0x3e9a209b08087820 */ /* 0x001fce0000410000 */
[----:B------:R-:W0:Y:S01]  /*0c40*/  MUFU.LG2 R2, R2 ;  /* 0x0000000200027308 */ /* 0x000e220000000c00 */
[----:B-1----:R-:W-:-:S05]  /*0c50*/  FMUL.FTZ R9, R9, 0.30103000998497009277 ;  /* 0x3e9a209b09097820 */ /* 0x002fca0000410000 */
[----:B------:R-:W-:Y:S02]  /*0c60*/  F2FP.BF16.F32.PACK_AB R8, R9, R8 ;  /* 0x000000080908723e */ /* 0x000fe400000010ff */
[----:B------:R-:W1:Y:S01]  /*0c70*/  MUFU.LG2 R11, R11 ;  /* 0x0000000b000b7308 */ /* 0x000e620000000c00 */
[----:B--2---:R-:W-:-:S07]  /*0c80*/  FMUL.FTZ R10, R10, 0.30103000998497009277 ;  /* 0x3e9a209b0a0a7820 */ /* 0x004fce0000410000 */
[----:B------:R-:W2:Y:S01]  /*0c90*/  MUFU.LG2 R12, R12 ;  /* 0x0000000c000c7308 */ /* 0x000ea20000000c00 */
[----:B0-----:R-:W-:-:S05]  /*0ca0*/  FMUL.FTZ R3, R2, 0.30103000998497009277 ;  /* 0x3e9a209b02037820 */ /* 0x001fca0000410000 */
[----:B------:R-:W-:Y:S02]  /*0cb0*/  F2FP.BF16.F32.PACK_AB R9, R3, R10 ;  /* 0x0000000a0309723e */ /* 0x000fe400000010ff */
[----:B------:R-:W0:Y:S01]  /*0cc0*/  MUFU.LG2 R4, R4 ;  /* 0x0000000400047308 */ /* 0x000e220000000c00 */
[----:B-1----:R-:W-:Y:S02]  /*0cd0*/  FMUL.FTZ R11, R11, 0.30103000998497009277 ;  /* 0x3e9a209b0b0b7820 */ /* 0x002fe40000410000 */
[----:B------:R-:W-:Y:S05]  /*0ce0*/  STG.E.64 desc[UR4][R6.64], R8 ;  /* 0x0000000806007986 */ /* 0x000fea000c101b04 */
[----:B------:R-:W1:Y:S01]  /*0cf0*/  MUFU.LG2 R5, R5 ;  /* 0x0000000500057308 */ /* 0x000e620000000c00 */
[----:B--2---:R-:W-:Y:S01]  /*0d00*/  FMUL.FTZ R12, R12, 0.30103000998497009277 ;  /* 0x3e9a209b0c0c7820 */ /* 0x004fe20000410000 */
[----:B0-----:R-:W-:-:S05]  /*0d10*/  FMUL.FTZ R2, R4, 0.30103000998497009277 ;  /* 0x3e9a209b04027820 */ /* 0x001fca0000410000 */
[----:B------:R-:W-:Y:S01]  /*0d20*/  F2FP.BF16.F32.PACK_AB R2, R2, R11 ;  /* 0x0000000b0202723e */ /* 0x000fe200000010ff */
[----:B-1----:R-:W-:-:S05]  /*0d30*/  FMUL.FTZ R13, R5, 0.30103000998497009277 ;  /* 0x3e9a209b050d7820 */ /* 0x002fca0000410000 */
[----:B------:R-:W-:-:S05]  /*0d40*/  F2FP.BF16.F32.PACK_AB R3, R13, R12 ;  /* 0x0000000c0d03723e */ /* 0x000fca00000010ff */
[----:B------:R-:W-:Y:S01]  /*0d50*/  STG.E.64 desc[UR4][R6.64+0x400], R2 ;  /* 0x0004000206007986 */ /* 0x000fe2000c101b04 */
[----:B------:R-:W-:Y:S05]  /*0d60*/  EXIT ;  /* 0x000000000000794d */ /* 0x000fea0003800000 */
.L_x_7846:
        /* <DEDUP_REMOVED lines=9> */
.L_x_12236:


//--------------------- .text._ZN2at6native29vectorized_elementwise_kernelILi8EZZZNS0_17log10_kernel_cudaERNS_18TensorIteratorBaseEENKUlvE0_clEvENKUlvE2_clEvEUlN3c108BFloat16EE_St5arrayIPcLm2EEEEviT0_T1_ --------------------------
	.section	.text._ZN2at6native29vectorized_elementwise_kernelILi8EZZZNS0_17log10_kernel_cudaERNS_18TensorIteratorBaseEENKUlvE0_clEvENKUlvE2_clEvEUlN3c108BFloat16EE_St5arrayIPcLm2EEEEviT0_T1_,"ax",@progbits
	.align	128
        .global         _ZN2at6native29vectorized_elementwise_kernelILi8EZZZNS0_17log10_kernel_cudaERNS_18TensorIteratorBaseEENKUlvE0_clEvENKUlvE2_clEvEUlN3c108BFloat16EE_St5arrayIPcLm2EEEEviT0_T1_
        .type           _ZN2at6native29vectorized_elementwise_kernelILi8EZZZNS0_17log10_kernel_cudaERNS_18TensorIteratorBaseEENKUlvE0_clEvENKUlvE2_clEvEUlN3c108BFloat16EE_St5arrayIPcLm2EEEEviT0_T1_,@function
        .size           _ZN2at6native29vectorized_elementwise_kernelILi8EZZZNS0_17log10_kernel_cudaERNS_18TensorIteratorBaseEENKUlvE0_clEvENKUlvE2_clEvEUlN3c108BFloat16EE_St5arrayIPcLm2EEEEviT0_T1_,(.L_x_12237 - _ZN2at6native29vectorized_elementwise_kernelILi8EZZZNS0_17log10_kernel_cudaERNS_18TensorIteratorBaseEENKUlvE0_clEvENKUlvE2_clEvEUlN3c108BFloat16EE_St5arrayIPcLm2EEEEviT0_T1_)
        .other          _ZN2at6native29vectorized_elementwise_kernelILi8EZZZNS0_17log10_kernel_cudaERNS_18TensorIteratorBaseEENKUlvE0_clEvENKUlvE2_clEvEUlN3c108BFloat16EE_St5arrayIPcLm2EEEEviT0_T1_,@"STO_CUDA_ENTRY STV_DEFAULT"
_ZN2at6native29vectorized_elementwise_kernelILi8EZZZNS0_17log10_kernel_cudaERNS_18TensorIteratorBaseEENKUlvE0_clEvENKUlvE2_clEvEUlN3c108BFloat16EE_St5arrayIPcLm2EEEEviT0_T1_:
.text._ZN2at6native29vectorized_elementwise_kernelILi8EZZZNS0_17log10_kernel_cudaERNS_18TensorIteratorBaseEENKUlvE0_clEvENKUlvE2_clEvEUlN3c108BFloat16EE_St5arrayIPcLm2EEEEviT0_T1_:
[----:B------:R-:W-:Y:S01]  /*0000*/  LDC R1, c[0x0][0x37c] ;  /* 0x0000df00ff017b82 */ /* 0x000fe20000000800 */
[----:B------:R-:W-:Y:S05]  /*0010*/  EXIT ;  /* 0x000000000000794d */ /* 0x000fea0003800000 */
.L_x_7847:
        /* <DEDUP_REMOVED lines=14> */
.L_x_12237:


//--------------------- .text._ZN2at6native18elementwise_kernelILi128ELi4EZNS0_15gpu_kernel_implIZZZNS0_17log10_kernel_cudaERNS_18TensorIteratorBaseEENKUlvE0_clEvENKUlvE1_clEvEUlN3c104HalfEE_EEvS4_RKT_EUliE_EEviT1_ --------------------------
	.section	.text._ZN2at6native18elementwise_kernelILi128ELi4EZNS0_15gpu_kernel_implIZZZNS0_17log10_kernel_cudaERNS_18TensorIteratorBaseEENKUlvE0_clEvENKUlvE1_clEvEUlN3c104HalfEE_EEvS4_RKT_EUliE_EEviT1_,"ax",@progbits
	.align	128
        .global         _ZN2at6native18elementwise_kernelILi128ELi4EZNS0_15gpu_kernel_implIZZZNS0_17log10_kernel_cudaERNS_18TensorIteratorBaseEENKUlvE0_clEvENKUlvE1_clEvEUlN3c104HalfEE_EEvS4_RKT_EUliE_EEviT1_
        .type           _ZN2at6native18elementwise_kernelILi128ELi4EZNS0_15gpu_kernel_implIZZZNS0_17log10_kernel_cudaERNS_18TensorIteratorBaseEENKUlvE0_clEvENKUlvE1_clEvEUlN3c104HalfEE_EEvS4_RKT_EUliE_EEviT1_,@function
        .size           _ZN2at6native18elementwise_kernelILi128ELi4EZNS0_15gpu_kernel_implIZZZNS0_17log10_kernel_cudaERNS_18TensorIteratorBaseEENKUlvE0_clEvENKUlvE1_clEvEUlN3c104HalfEE_EEvS4_RKT_EUliE_EEviT1_,(.L_x_12238 - _ZN2at6native18elementwise_kernelILi128ELi4EZNS0_15gpu_kernel_implIZZZNS0_17log10_kernel_cudaERNS_18TensorIteratorBaseEENKUlvE0_clEvENKUlvE1_clEvEUlN3c104HalfEE_EEvS4_RKT_EUliE_EEviT1_)
        .other          _ZN2at6native18elementwise_kernelILi128ELi4EZNS0_15gpu_kernel_implIZZZNS0_17log10_kernel_cudaERNS_18TensorIteratorBaseEENKUlvE0_clEvENKUlvE1_clEvEUlN3c104HalfEE_EEvS4_RKT_EUliE_EEviT1_,@"STO_CUDA_ENTRY STV_DEFAULT"
_ZN2at6native18elementwise_kernelILi128ELi4EZNS0_15gpu_kernel_implIZZZNS0_17log10_kernel_cudaERNS_18TensorIteratorBaseEENKUlvE0_clEvENKUlvE1_clEvEUlN3c104HalfEE_EEvS4_RKT_EUliE_EEviT1_:
.text._ZN2at6native18elementwise_kernelILi128ELi4EZNS0_15gpu_kernel_implIZZZNS0_17log10_kernel_cudaERNS_18TensorIteratorBaseEENKUlvE0_clEvENKUlvE1_clEvEUlN3c104HalfEE_EEvS4_RKT_EUliE_EEviT1_:
        /* <DEDUP_REMOVED lines=319> */
.L_x_7850:
        /* <DEDUP_REMOVED lines=18> */
.L_x_7854:
[----:B------:R-:W2:Y:S02]  /*1510*/  LDG.E.U8 R2, desc[UR36][R2.64] ;  /* 0x0000002402027981 */ /* 0x000ea4000c1e1100 */
[----:B--2---:R-:W-:-:S04]  /*1520*/  I2FP.F32.U32 R0, R2 ;  /* 0x0000000200007245 */ /* 0x004fc80000201000 */
[----:B------:R-:W-:Y:S01]  /*1530*/  F2FP.F16.F32.PACK_AB R0, RZ, R0 ;  /* 0x00000000ff00723e */ /* 0x000fe200000000ff */
[----:B------:R-:W-:Y:S06]  /*1540*/  BRA `(.L_x_7856) ;  /* 0x0000000c009c7947 */ /* 0x000fec0003800000 */
.L_x_7853:
        /* <DEDUP_REMOVED lines=10> */
.L_x_7858:
[----:B------:R-:W2:Y:S02]  /*15f0*/  LDG.E R2, desc[UR36][R2.64] ;  /* 0x0000002402027981 */ /* 0x000ea4000c1e1900 */
[----:B--2---:R-:W-:-:S04]  /*1600*/  I2FP.F32.S32 R0, R2 ;  /* 0x0000000200007245 */ /* 0x004fc80000201400 */
[----:B------:R-:W-:Y:S01]  /*1610*/  F2FP.F16.F32.PACK_AB R0, RZ, R0 ;  /* 0x00000000ff00723e */ /* 0x000fe200000000ff */
[----:B------:R-:W-:Y:S06]  /*1620*/  BRA `(.L_x_7856) ;  /* 0x0000000c00647947 */ /* 0x000fec0003800000 */
.L_x_7857:
[----:B------:R-:W2:Y:S02]  /*1630*/  LDG.E.U16 R2, desc[UR36][R2.64] ;  /* 0x0000002402027981 */ /* 0x000ea4000c1e1500 */
[----:B--2---:R-:W0:Y:S02]  /*1640*/  I2F.S16 R0, R2 ;  /* 0x0000000200007306 */ /* 0x004e240000101400 */
[----:B0-----:R-:W-:Y:S01]  /*1650*/  F2FP.F16.F32.PACK_AB R0, RZ, R0 ;  /* 0x00000000ff00723e */ /* 0x001fe200000000ff */
[----:B------:R-:W-:Y:S06]  /*1660*/  BRA `(.L_x_7856) ;  /* 0x0000000c00547947 */ /* 0x000fec0003800000 */
.L_x_7852:
        /* <DEDUP_REMOVED lines=9> */
.L_x_7860:
[----:B------:R0:W5:Y:S01]  /*1700*/  LDG.E.U16 R0, desc[UR36][R2.64] ;  /* 0x0000002402007981 */ /* 0x000162000c1e1500 */
[----:B------:R-:W-:Y:S05]  /*1710*/  BRA `(.L_x_7856) ;  /* 0x0000000c00287947 */ /* 0x000fea0003800000 */
.L_x_7859:
        /* <DEDUP_REMOVED lines=9> */
.L_x_7862:
[----:B------:R1:W5:Y:S01]  /*17b0*/  LDG.E.U16 R0, desc[UR36][R2.64] ;  /* 0x0000002402007981 */ /* 0x000362000c1e1500 */
[----:B------:R-:W-:Y:S05]  /*17c0*/  BRA `(.L_x_7856) ;  /* 0x0000000800fc7947 */ /* 0x000fea0003800000 */
.L_x_7861:
        /* <DEDUP_REMOVED lines=12> */
.L_x_7851:
        /* <DEDUP_REMOVED lines=13> */
.L_x_7865:
        /* <DEDUP_REMOVED lines=12> */
.L_x_7864:
        /* <DEDUP_REMOVED lines=27> */
.L_x_7867:
        /* <DEDUP_REMOVED lines=13> */
.L_x_7866:
[----:B------:R-:W2:Y:S02]  /*1ca0*/  LDG.E.U16 R0, desc[UR36][R2.64] ;  /* 0x0000002402007981 */ /* 0x000ea4000c1e1500 */
[----:B--2---:R-:W-:-:S04]  /*1cb0*/  SHF.L.U32 R0, R0, 0x10, RZ ;  /* 0x0000001000007819 */ /* 0x004fc800000006ff */
[----:B------:R-:W-:Y:S01]  /*1cc0*/  F2FP.F16.F32.PACK_AB R0, RZ, R0 ;  /* 0x00000000ff00723e */ /* 0x000fe200000000ff */
[----:B------:R-:W-:Y:S06]  /*1cd0*/  BRA `(.L_x_7856) ;  /* 0x0000000400b87947 */ /* 0x000fec0003800000 */
.L_x_7863:
        /* <DEDUP_REMOVED lines=12> */
.L_x_7870:
        /* <DEDUP_REMOVED lines=21> */
.L_x_7874:
[----:B------:R-:W-:Y:S05]  /*1ef0*/  BSYNC.RECONVERGENT B1 ;  /* 0x0000000000017941 */ /* 0x000fea0003800200 */
.L_x_7873:
[----:B------:R-:W-:Y:S01]  /*1f00*/  IMAD.SHL.U32 R0, R0, 0x100000, RZ ;  /* 0x0010000000007824 */ /* 0x000fe200078e00ff */
[----:B------:R-:W-:-:S04]  /*1f10*/  LEA R2, R2, 0x3b800000, 0x17 ;  /* 0x3b80000002027811 */ /* 0x000fc800078eb8ff */
[----:B------:R-:W-:-:S07]  /*1f20*/  LOP3.LUT R0, R2, R0, R7, 0xfe, !PT ;  /* 0x0000000002007212 */ /* 0x000fce00078efe07 */
.L_x_7872:
[----:B------:R-:W-:Y:S05]  /*1f30*/  BSYNC.RECONVERGENT B0 ;  /* 0x0000000000007941 */ /* 0x000fea0003800200 */
.L_x_7871:
[----:B------:R-:W-:Y:S01]  /*1f40*/  F2FP.F16.F32.PACK_AB R0, RZ, R0 ;  /* 0x00000000ff00723e */ /* 0x000fe200000000ff */
[----:B------:R-:W-:Y:S06]  /*1f50*/  BRA `(.L_x_7856) ;  /* 0x0000000400187947 */ /* 0x000fec0003800000 */
.L_x_7869:
        /* <DEDUP_REMOVED lines=21> */
.L_x_7878:
[----:B------:R-:W-:Y:S05]  /*20b0*/  BSYNC.RECONVERGENT B1 ;  /* 0x0000000000017941 */ /* 0x000fea0003800200 */
.L_x_7877:
[----:B------:R-:W-:Y:S01]  /*20c0*/  IMAD.SHL.U32 R0, R0, 0x200000, RZ ;  /* 0x0020000000007824 */ /* 0x000fe200078e00ff */
[----:B------:R-:W-:-:S04]  /*20d0*/  LEA R2, R2, 0x37800000, 0x17 ;  /* 0x3780000002027811 */ /* 0x000fc800078eb8ff */
[----:B------:R-:W-:-:S07]  /*20e0*/  LOP3.LUT R0, R2, R0, R7, 0xfe, !PT ;  /* 0x0000000002007212 */ /* 0x000fce00078efe07 */
.L_x_7876:
[----:B------:R-:W-:Y:S05]  /*20f0*/  BSYNC.RECONVERGENT B0 ;  /* 0x0000000000007941 */ /* 0x000fea0003800200 */
.L_x_7875:
[----:B------:R-:W-:Y:S01]  /*2100*/  F2FP.F16.F32.PACK_AB R0, RZ, R0 ;  /* 0x00000000ff00723e */ /* 0x000fe200000000ff */
[----:B------:R-:W-:Y:S06]  /*2110*/  BRA `(.L_x_7856) ;  /* 0x0000000000a87947 */ /* 0x000fec0003800000 */
.L_x_7868:
[----:B------:R-:W-:-:S09]  /*2120*/  UISETP.NE.AND UP0, UPT, UR4, 0x1c, UPT ;  /* 0x0000001c0400788c */ /* 0x000fd2000bf05270 */
[----:B------:R-:W-:Y:S05]  /*2130*/  BRA.U !UP0, `(.L_x_7879) ;  /* 0x0000000108947547 */ /* 0x000fea000b800000 */
[----:B------:R-:W-:-:S09]  /*2140*/  UISETP.NE.AND UP0, UPT, UR4, 0x1d, UPT ;  /* 0x0000001d0400788c */ /* 0x000fd2000bf05270 */
[----:B------:R-:W-:Y:S05]  /*2150*/  BRA.U !UP0, `(.L_x_7880) ;  /* 0x00000001087c7547 */ /* 0x000fea000b800000 */
[----:B------:R-:W-:-:S09]  /*2160*/  UISETP.NE.AND UP0, UPT, UR4, 0x2c, UPT ;  /* 0x0000002c0400788c */ /* 0x000fd2000bf05270 */
[----:B------:R-:W-:Y:S05]  /*2170*/  BRA.U !UP0, `(.L_x_7881) ;  /* 0x0000000108487547 */ /* 0x000fea000b800000 */
.L_x_7855:
        /* <DEDUP_REMOVED lines=16> */
.L_x_7882:
[----:B------:R-:W-:Y:S01]  /*2280*/  PRMT R0, RZ, 0x7610, R0 ;  /* 0x00007610ff007816 */ /* 0x000fe20000000000 */
[----:B------:R-:W-:Y:S06]  /*2290*/  BRA `(.L_x_7856) ;  /* 0x0000000000487947 */ /* 0x000fec0003800000 */
.L_x_7881:
        /* <DEDUP_REMOVED lines=8> */
.L_x_7884:
[----:B------:R-:W-:Y:S05]  /*2320*/  BSYNC.RECONVERGENT B0 ;  /* 0x0000000000007941 */ /* 0x000fea0003800200 */
.L_x_7883:
[----:B------:R-:W-:Y:S01]  /*2330*/  F2FP.F16.F32.PACK_AB R0, RZ, R0 ;  /* 0x00000000ff00723e */ /* 0x000fe200000000ff */
[----:B------:R-:W-:Y:S06]  /*2340*/  BRA `(.L_x_7856) ;  /* 0x00000000001c7947 */ /* 0x000fec0003800000 */
.L_x_7880:
[----:B------:R-:W2:Y:S02]  /*2350*/  LDG.E.64 R2, desc[UR36][R2.64] ;  /* 0x0000002402027981 */ /* 0x000ea4000c1e1b00 */
[----:B--2---:R-:W0:Y:S02]  /*2360*/  I2F.U64 R0, R2 ;  /* 0x0000000200007312 */ /* 0x004e240000301000 */
[----:B0-----:R-:W-:Y:S01]  /*2370*/  F2FP.F16.F32.PACK_AB R0, RZ, R0 ;  /* 0x00000000ff00723e */ /* 0x001fe200000000ff */
[----:B------:R-:W-:Y:S06]  /*2380*/  BRA `(.L_x_7856) ;  /* 0x00000000000c7947 */ /* 0x000fec0003800000 */
.L_x_7879:
[----:B------:R-:W2:Y:S02]  /*2390*/  LDG.E R2, desc[UR36][R2.64] ;  /* 0x0000002402027981 */ /* 0x000ea4000c1e1900 */
[----:B--2---:R-:W-:-:S04]  /*23a0*/  I2FP.F32.U32 R0, R2 ;  /* 0x0000000200007245 */ /* 0x004fc80000201000 */
[----:B------:R-:W-:-:S07]  /*23b0*/  F2FP.F16.F32.PACK_AB R0, RZ, R0 ;  /* 0x00000000ff00723e */ /* 0x000fce00000000ff */
.L_x_7856:
[----:B-----5:R-:W-:Y:S01]  /*23c0*/  HADD2.F32 R0, -RZ, R0.H0_H0 ;  /* 0x20000000ff007230 */ /* 0x020fe20000004100 */
[----:B------:R-:W0:Y:S01]  /*23d0*/  LDCU.64 UR6, c[0x0][0x580] ;  /* 0x0000b000ff0677ac */ /* 0x000e220008000a00 */
[----:B------:R-:W-:-:S04]  /*23e0*/  UPRMT UR4, UR42, 0x9910, URZ ;  /* 0x000099102a047896 */ /* 0x000fc800080000ff */
[----:B------:R-:W2:Y:S01]  /*23f0*/  MUFU.LG2 R0, R0 ;  /* 0x0000000000007308 */ /* 0x000ea20000000c00 */
[----:B------:R-:W-:Y:S01]  /*2400*/  UISETP.GT.AND UP0, UPT, UR4, 0x9, UPT ;  /* 0x000000090400788c */ /* 0x000fe2000bf04270 */
[----:B01----:R-:W-:Y:S01]  /*2410*/  IADD3 R2, P0, PT, R16, UR6, RZ ;  /* 0x0000000610027c10 */ /* 0x003fe2000ff1e0ff */
[----:B--2---:R-:W-:-:S04]  /*2420*/  FMUL.FTZ R4, R0, 0.30103000998497009277 ;  /* 0x3e9a209b00047820 */ /* 0x004fc80000410000 */
[----:B------:R-:W-:Y:S01]  /*2430*/  IMAD.X R3, RZ, RZ, UR7, P0 ;  /* 0x00000007ff037e24 */ /* 0x000fe200080e06ff */
[----:B------:R-:W-:Y:S02]  /*2440*/  F2FP.F16.F32.PACK_AB R4, RZ, R4 ;  /* 0x00000004ff04723e */ /* 0x000fe400000000ff */
        /* <DEDUP_REMOVED lines=13> */
.L_x_7888:
[----:B------:R-:W-:-:S06]  /*2520*/  HADD2.F32 R5, -RZ, R4.H0_H0 ;  /* 0x20000004ff057230 */ /* 0x000fcc0000004100 */
[----:B------:R-:W0:Y:S02]  /*2530*/  F2I.S64.TRUNC R4, R5 ;  /* 0x0000000500047311 */ /* 0x000e24000020d900 */
[----:B0-----:R3:W-:Y:S01]  /*2540*/  STG.E.U8 desc[UR36][R2.64], R4 ;  /* 0x0000000402007986 */ /* 0x0017e2000c101124 */
[----:B------:R-:W-:Y:S05]  /*2550*/  BRA `(.L_x_7890) ;  /* 0x0000000c00707947 */ /* 0x000fea0003800000 */
.L_x_7887:
        /* <DEDUP_REMOVED lines=10> */
.L_x_7892:
[----:B------:R-:W-:-:S04]  /*2600*/  HADD2.F32 R4, -RZ, R4.H0_H0 ;  /* 0x20000004ff047230 */ /* 0x000fc80000004100 */
[----:B------:R-:W0:Y:S02]  /*2610*/  F2I.FTZ.TRUNC.NTZ R5, R4 ;  /* 0x0000000400057305 */ /* 0x000e24000021f100 */
[----:B0-----:R1:W-:Y:S01]  /*2620*/  STG.E desc[UR36][R2.64], R5 ;  /* 0x0000000502007986 */ /* 0x0013e2000c101924 */
[----:B------:R-:W-:Y:S05]  /*2630*/  BRA `(.L_x_7890) ;  /* 0x0000000c00387947 */ /* 0x000fea0003800000 */
.L_x_7891:
[----:B------:R-:W-:-:S04]  /*2640*/  HADD2.F32 R4, -RZ, R4.H0_H0 ;  /* 0x20000004ff047230 */ /* 0x000fc80000004100 */
[----:B------:R-:W0:Y:S02]  /*2650*/  F2I.FTZ.TRUNC.NTZ R5, R4 ;  /* 0x0000000400057305 */ /* 0x000e24000021f100 */
[----:B0-----:R2:W-:Y:S01]  /*2660*/  STG.E.U16 desc[UR36][R2.64], R5 ;  /* 0x0000000502007986 */ /* 0x0015e2000c101524 */
[----:B------:R-:W-:Y:S05]  /*2670*/  BRA `(.L_x_7890) ;  /* 0x0000000c00287947 */ /* 0x000fea0003800000 */
.L_x_7886:
        /* <DEDUP_REMOVED lines=9> */
.L_x_7894:
[----:B------:R0:W-:Y:S01]  /*2710*/  STG.E.U16 desc[UR36][R2.64], R4 ;  /* 0x0000000402007986 */ /* 0x0001e2000c101524 */
[----:B------:R-:W-:Y:S05]  /*2720*/  BRA `(.L_x_7890) ;  /* 0x0000000800fc7947 */ /* 0x000fea0003800000 */
.L_x_7893:
        /* <DEDUP_REMOVED lines=10> */
.L_x_7896:
[----:B------:R-:W-:-:S05]  /*27d0*/  HADD2.F32 R0, -RZ, R4.H0_H0 ;  /* 0x20000004ff007230 */ /* 0x000fca0000004100 */
[----:B------:R-:W-:-:S04]  /*27e0*/  F2FP.F16.F32.PACK_AB R0, RZ, R0 ;  /* 0x00000000ff00723e */ /* 0x000fc800000000ff */
[----:B------:R-:W-:-:S05]  /*27f0*/  PRMT R0, R0, 0x5410, RZ ;  /* 0x0000541000007816 */ /* 0x000fca00000000ff */
[----:B------:R0:W-:Y:S01]  /*2800*/  STG.E desc[UR36][R2.64], R0 ;  /* 0x0000000002007986 */ /* 0x0001e2000c101924 */
[----:B------:R-:W-:Y:S05]  /*2810*/  BRA `(.L_x_7890) ;  /* 0x0000000800c07947 */ /* 0x000fea0003800000 */
.L_x_7895:
[----:B------:R-:W-:-:S05]  /*2820*/  HADD2.F32 R4, -RZ, R4.H0_H0 ;  /* 0x20000004ff047230 */ /* 0x000fca0000004100 */
[----:B------:R-:W-:-:S06]  /*2830*/  FMUL.FTZ R4, R4, 1 ;  /* 0x3f80000004047820 */ /* 0x000fcc0000410000 */
[----:B------:R-:W0:Y:S02]  /*2840*/  F2F.F64.F32 R4, R4 ;  /* 0x0000000400047310 */ /* 0x000e240000201800 */
[----:B0-----:R0:W-:Y:S01]  /*2850*/  STG.E.64 desc[UR36][R2.64], R4 ;  /* 0x0000000402007986 */ /* 0x0011e2000c101b24 */
[----:B------:R-:W-:Y:S05]  /*2860*/  BRA `(.L_x_7890) ;  /* 0x0000000800ac7947 */ /* 0x000fea0003800000 */
.L_x_7885:
        /* <DEDUP_REMOVED lines=13> */
.L_x_7899:
[----:B------:R-:W-:Y:S01]  /*2940*/  HADD2.F32 R4, -RZ, R4.H0_H0 ;  /* 0x20000004ff047230 */ /* 0x000fe20000004100 */
[----:B------:R-:W-:-:S04]  /*2950*/  CS2R R6, SRZ ;  /* 0x0000000000067805 */ /* 0x000fc8000001ff00 */
[----:B------:R-:W-:-:S06]  /*2960*/  FMUL.FTZ R4, R4, 1 ;  /* 0x3f80000004047820 */ /* 0x000fcc0000410000 */
[----:B------:R-:W0:Y:S02]  /*2970*/  F2F.F64.F32 R4, R4 ;  /* 0x0000000400047310 */ /* 0x000e240000201800 */
[----:B0-----:R0:W-:Y:S01]  /*2980*/  STG.E.128 desc[UR36][R2.64], R4 ;  /* 0x0000000402007986 */ /* 0x0011e2000c101d24 */
[----:B------:R-:W-:Y:S05]  /*2990*/  BRA `(.L_x_7890) ;  /* 0x0000000800607947 */ /* 0x000fea0003800000 */
.L_x_7898:
        /* <DEDUP_REMOVED lines=19> */
.L_x_7903:
[----:B------:R-:W-:Y:S05]  /*2ad0*/  BSYNC.RECONVERGENT B0 ;  /* 0x0000000000007941 */ /* 0x000fea0003800200 */
.L_x_7902:
[----:B------:R-:W-:-:S05]  /*2ae0*/  LOP3.LUT R5, R0, 0x80, R5, 0xf8, !PT ;  /* 0x0000008000057812 */ /* 0x000fca00078ef805 */
[----:B------:R0:W-:Y:S01]  /*2af0*/  STG.E.U8 desc[UR36][R2.64], R5 ;  /* 0x0000000502007986 */ /* 0x0001e2000c101124 */
[----:B------:R-:W-:Y:S05]  /*2b00*/  BRA `(.L_x_7890) ;  /* 0x0000000800047947 */ /* 0x000fea0003800000 */
.L_x_7901:
        /* <DEDUP_REMOVED lines=15> */
.L_x_7905:
[----:B------:R-:W-:Y:S05]  /*2c00*/  BSYNC.RECONVERGENT B0 ;  /* 0x0000000000007941 */ /* 0x000fea0003800200 */
.L_x_7904:
[----:B------:R-:W-:-:S05]  /*2c10*/  LOP3.LUT R5, R0, 0x80, R5, 0xf8, !PT ;  /* 0x0000008000057812 */ /* 0x000fca00078ef805 */
[----:B------:R0:W-:Y:S01]  /*2c20*/  STG.E.U8 desc[UR36][R2.64], R5 ;  /* 0x0000000502007986 */ /* 0x0001e2000c101124 */
[----:B------:R-:W-:Y:S05]  /*2c30*/  BRA `(.L_x_7890) ;  /* 0x0000000400b87947 */ /* 0x000fea0003800000 */
.L_x_7900:
[----:B------:R-:W-:-:S05]  /*2c40*/  HADD2.F32 R0, -RZ, R4.H0_H0 ;  /* 0x20000004ff007230 */ /* 0x000fca0000004100 */
[----:B------:R-:W-:-:S05]  /*2c50*/  F2FP.BF16.F32.PACK_AB R0, RZ, R0 ;  /* 0x00000000ff00723e */ /* 0x000fca00000010ff */
[----:B------:R0:W-:Y:S01]  /*2c60*/  STG.E.U16 desc[UR36][R2.64], R0 ;  /* 0x0000000002007986 */ /* 0x0001e2000c101524 */
[----:B------:R-:W-:Y:S05]  /*2c70*/  BRA `(.L_x_7890) ;  /* 0x0000000400a87947 */ /* 0x000fea0003800000 */
.L_x_7897:
        /* <DEDUP_REMOVED lines=12> */
.L_x_7908:
        /* <DEDUP_REMOVED lines=13> */
.L_x_7911:
[----:B------:R-:W-:-:S04]  /*2e10*/  SHF.R.U32.HI R0, RZ, 0x14, R5 ;  /* 0x00000014ff007819 */ /* 0x000fc80000011605 */
[----:B------:R-:W-:-:S04]  /*2e20*/  LOP3.LUT R0, R0, 0x1, RZ, 0xc0, !PT ;  /* 0x0000000100007812 */ /* 0x000fc800078ec0ff */
[----:B------:R-:W-:-:S04]  /*2e30*/  IADD3 R0, PT, PT, R5, 0x487ffff, R0 ;  /* 0x0487ffff05007810 */ /* 0x000fc80007ffe000 */
[----:B------:R-:W-:-:S04]  /*2e40*/  SHF.R.U32.HI R0, RZ, 0x14, R0 ;  /* 0x00000014ff007819 */ /* 0x000fc80000011600 */
[----:B------:R-:W-:-:S07]  /*2e50*/  LOP3.LUT R4, R0, 0xff, RZ, 0xc0, !PT ;  /* 0x000000ff00047812 */ /* 0x000fce00078ec0ff */
.L_x_7912:
[----:B------:R-:W-:-:S04]  /*2e60*/  SHF.R.U32.HI R5, RZ, 0x18, R5 ;  /* 0x00000018ff057819 */ /* 0x000fc80000011605 */
[----:B------:R-:W-:-:S04]  /*2e70*/  LOP3.LUT R4, R4, 0x80, R5, 0xf8, !PT ;  /* 0x0000008004047812 */ /* 0x000fc800078ef805 */
[----:B------:R-:W-:-:S07]  /*2e80*/  PRMT R0, R4, 0x7610, R0 ;  /* 0x0000761004007816 */ /* 0x000fce0000000000 */
.L_x_7910:
[----:B------:R-:W-:Y:S05]  /*2e90*/  BSYNC.RECONVERGENT B0 ;  /* 0x0000000000007941 */ /* 0x000fea0003800200 */
.L_x_7909:
[----:B------:R0:W-:Y:S01]  /*2ea0*/  STG.E.U8 desc[UR36][R2.64], R0 ;  /* 0x0000000002007986 */ /* 0x0001e2000c101124 */
[----:B------:R-:W-:Y:S05]  /*2eb0*/  BRA `(.L_x_7890) ;  /* 0x0000000400187947 */ /* 0x000fea0003800000 */
.L_x_7907:
        /* <DEDUP_REMOVED lines=13> */
.L_x_7915:
[----:B------:R-:W-:-:S04]  /*2f90*/  SHF.R.U32.HI R0, RZ, 0x15, R5 ;  /* 0x00000015ff007819 */ /* 0x000fc80000011605 */
[----:B------:R-:W-:-:S04]  /*2fa0*/  LOP3.LUT R0, R0, 0x1, RZ, 0xc0, !PT ;  /* 0x0000000100007812 */ /* 0x000fc800078ec0ff */
[----:B------:R-:W-:-:S04]  /*2fb0*/  IADD3 R0, PT, PT, R5, 0x88fffff, R0 ;  /* 0x088fffff05007810 */ /* 0x000fc80007ffe000 */
[----:B------:R-:W-:-:S04]  /*2fc0*/  SHF.R.U32.HI R0, RZ, 0x15, R0 ;  /* 0x00000015ff007819 */ /* 0x000fc80000011600 */
[----:B------:R-:W-:-:S07]  /*2fd0*/  LOP3.LUT R4, R0, 0xff, RZ, 0xc0, !PT ;  /* 0x000000ff00047812 */ /* 0x000fce00078ec0ff */
.L_x_7916:
[----:B------:R-:W-:-:S04]  /*2fe0*/  SHF.R.U32.HI R5, RZ, 0x18, R5 ;  /* 0x00000018ff057819 */ /* 0x000fc80000011605 */
[----:B------:R-:W-:-:S04]  /*2ff0*/  LOP3.LUT R4, R4, 0x80, R5, 0xf8, !PT ;  /* 0x0000008004047812 */ /* 0x000fc800078ef805 */
[----:B------:R-:W-:-:S07]  /*3000*/  PRMT R0, R4, 0x7610, R0 ;  /* 0x0000761004007816 */ /* 0x000fce0000000000 */
.L_x_7914:
[----:B------:R-:W-:Y:S05]  /*3010*/  BSYNC.RECONVERGENT B0 ;  /* 0x0000000000007941 */ /* 0x000fea0003800200 */
.L_x_7913:
[----:B------:R0:W-:Y:S01]  /*3020*/  STG.E.U8 desc[UR36][R2.64], R0 ;  /* 0x0000000002007986 */ /* 0x0001e2000c101124 */
[----:B------:R-:W-:Y:S05]  /*3030*/  BRA `(.L_x_7890) ;  /* 0x0000000000b87947 */ /* 0x000fea0003800000 */
.L_x_7906:
[----:B------:R-:W-:-:S09]  /*3040*/  UISETP.NE.AND UP0, UPT, UR4, 0x1c, UPT ;  /* 0x0000001c0400788c */ /* 0x000fd2000bf05270 */
[----:B------:R-:W-:Y:S05]  /*3050*/  BRA.U !UP0, `(.L_x_7917) ;  /* 0x0000000108a47547 */ /* 0x000fea000b800000 */
[----:B------:R-:W-:-:S09]  /*3060*/  UISETP.NE.AND UP0, UPT, UR4, 0x1d, UPT ;  /* 0x0000001d0400788c */ /* 0x000fd2000bf05270 */
[----:B------:R-:W-:Y:S05]  /*3070*/  BRA.U !UP0, `(.L_x_7918) ;  /* 0x00000001088c7547 */ /* 0x000fea000b800000 */
[----:B------:R-:W-:-:S09]  /*3080*/  UISETP.NE.AND UP0, UPT, UR4, 0x2c, UPT ;  /* 0x0000002c0400788c */ /* 0x000fd2000bf05270 */
[----:B------:R-:W-:Y:S05]  /*3090*/  BRA.U !UP0, `(.L_x_7919) ;  /* 0x0000000108447547 */ /* 0x000fea000b800000 */
.L_x_7889:
        /* <DEDUP_REMOVED lines=16> */
.L_x_7920:
[----:B------:R-:W-:Y:S05]  /*31a0*/  BRA `(.L_x_7890) ;  /* 0x00000000005c7947 */ /* 0x000fea0003800000 */
.L_x_7919:
        /* <DEDUP_REMOVED lines=16> */
.L_x_7918:
[----:B------:R-:W-:-:S06]  /*32b0*/  HADD2.F32 R4, -RZ, R4.H0_H0 ;  /* 0x20000004ff047230 */ /* 0x000fcc0000004100 */
[----:B------:R-:W0:Y:S02]  /*32c0*/  F2I.U64.TRUNC R4, R4 ;  /* 0x0000000400047311 */ /* 0x000e24000020d800 */
[----:B0-----:R0:W-:Y:S01]  /*32d0*/  STG.E.64 desc[UR36][R2.64], R4 ;  /* 0x0000000402007986 */ /* 0x0011e2000c101b24 */
[----:B------:R-:W-:Y:S05]  /*32e0*/  BRA `(.L_x_7890) ;  /* 0x00000000000c7947 */ /* 0x000fea0003800000 */
.L_x_7917:
[----:B------:R-:W-:-:S04]  /*32f0*/  HADD2.F32 R4, -RZ, R4.H0_H0 ;  /* 0x20000004ff047230 */ /* 0x000fc80000004100 */
[----:B------:R-:W0:Y:S02]  /*3300*/  F2I.FTZ.U32.TRUNC.NTZ R5, R4 ;  /* 0x0000000400057305 */ /* 0x000e24000021f000 */
[----:B0-----:R0:W-:Y:S02]  /*3310*/  STG.E desc[UR36][R2.64], R5 ;  /* 0x0000000502007986 */ /* 0x0011e4000c101924 */
.L_x_7890:
[----:B------:R-:W-:-:S07]  /*3320*/  IADD3 R17, PT, PT, R17, 0x80, RZ ;  /* 0x0000008011117810 */ /* 0x000fce0007ffe0ff */
.L_x_7849:
[----:B------:R-:W-:Y:S05]  /*3330*/  BSYNC.RECONVERGENT B6 ;  /* 0x0000000000067941 */ /* 0x000fea0003800200 */
.L_x_7848:
        /* <DEDUP_REMOVED lines=307> */
.L_x_7923:
        /* <DEDUP_REMOVED lines=18> */
.L_x_7927:
[----:B------:R-:W2:Y:S02]  /*4790*/  LDG.E.U8 R2, desc[UR36][R2.64] ;  /* 0x0000002402027981 */ /* 0x000ea4000c1e1100 */
[----:B--2---:R-:W-:-:S04]  /*47a0*/  I2FP.F32.U32 R0, R2 ;  /* 0x0000000200007245 */ /* 0x004fc80000201000 */
[----:B------:R-:W-:Y:S01]  /*47b0*/  F2FP.F16.F32.PACK_AB R0, RZ, R0 ;  /* 0x00000000ff00723e */ /* 0x000fe200000000ff */
[----:B------:R-:W-:Y:S06]  /*47c0*/  BRA `(.L_x_7929) ;  /* 0x0000000c009c7947 */ /* 0x000fec0003800000 */
.L_x_7926:
        /* <DEDUP_REMOVED lines=10> */
.L_x_7931:
[----:B------:R-:W2:Y:S02]  /*4870*/  LDG.E R2, desc[UR36][R2.64] ;  /* 0x0000002402027981 */ /* 0x000ea4000c1e1900 */
[----:B--2---:R-:W-:-:S04]  /*4880*/  I2FP.F32.S32 R0, R2 ;  /* 0x0000000200007245 */ /* 0x004fc80000201400 */
[----:B------:R-:W-:Y:S01]  /*4890*/  F2FP.F16.F32.PACK_AB R0, RZ, R0 ;  /* 0x00000000ff00723e */ /* 0x000fe200000000ff */
[----:B------:R-:W-:Y:S06]  /*48a0*/  BRA `(.L_x_7929) ;  /* 0x0000000c00647947 */ /* 0x000fec0003800000 */
.L_x_7930:
[----:B------:R-:W2:Y:S02]  /*48b0*/  LDG.E.U16 R2, desc[UR36][R2.64] ;  /* 0x0000002402027981 */ /* 0x000ea4000c1e1500 */
[----:B--2---:R-:W0:Y:S02]  /*48c0*/  I2F.S16 R0, R2 ;  /* 0x0000000200007306 */ /* 0x004e240000101400 */
[----:B0-----:R-:W-:Y:S01]  /*48d0*/  F2FP.F16.F32.PACK_AB R0, RZ, R0 ;  /* 0x00000000ff00723e */ /* 0x001fe200000000ff */
[----:B------:R-:W-:Y:S06]  /*48e0*/  BRA `(.L_x_7929) ;  /* 0x0000000c00547947 */ /* 0x000fec0003800000 */
.L_x_7925:
        /* <DEDUP_REMOVED lines=9> */
.L_x_7933:
[----:B------:R1:W5:Y:S01]  /*4980*/  LDG.E.U16 R0, desc[UR36][R2.64] ;  /* 0x0000002402007981 */ /* 0x000362000c1e1500 */
[----:B------:R-:W-:Y:S05]  /*4990*/  BRA `(.L_x_7929) ;  /* 0x0000000c00287947 */ /* 0x000fea0003800000 */
.L_x_7932:
        /* <DEDUP_REMOVED lines=9> */
.L_x_7935:
[----:B------:R0:W5:Y:S01]  /*4a30*/  LDG.E.U16 R0, desc[UR36][R2.64] ;  /* 0x0000002402007981 */ /* 0x000162000c1e1500 */
[----:B------:R-:W-:Y:S05]  /*4a40*/  BRA `(.L_x_7929) ;  /* 0x0000000800fc7947 */ /* 0x000fea0003800000 */
.L_x_7934:
        /* <DEDUP_REMOVED lines=12> */
.L_x_7924:
        /* <DEDUP_REMOVED lines=13> */
.L_x_7938:
        /* <DEDUP_REMOVED lines=12> */
.L_x_7937:
        /* <DEDUP_REMOVED lines=27> */
.L_x_7940:
        /* <DEDUP_REMOVED lines=13> */
.L_x_7939:
[----:B------:R-:W2:Y:S02]  /*4f20*/  LDG.E.U16 R0, desc[UR36][R2.64] ;  /* 0x0000002402007981 */ /* 0x000ea4000c1e1500 */
[----:B--2---:R-:W-:-:S04]  /*4f30*/  SHF.L.U32 R0, R0, 0x10, RZ ;  /* 0x0000001000007819 */ /* 0x004fc800000006ff */
[----:B------:R-:W-:Y:S01]  /*4f40*/  F2FP.F16.F32.PACK_AB R0, RZ, R0 ;  /* 0x00000000ff00723e */ /* 0x000fe200000000ff */
[----:B------:R-:W-:Y:S06]  /*4f50*/  BRA `(.L_x_7929) ;  /* 0x0000000400b87947 */ /* 0x000fec0003800000 */
.L_x_7936:
        /* <DEDUP_REMOVED lines=12> */
.L_x_7943:
        /* <DEDUP_REMOVED lines=21> */
.L_x_7947:
[----:B------:R-:W-:Y:S05]  /*5170*/  BSYNC.RECONVERGENT B1 ;  /* 0x0000000000017941 */ /* 0x000fea0003800200 */
.L_x_7946:
[----:B------:R-:W-:Y:S01]  /*5180*/  IMAD.SHL.U32 R0, R0, 0x100000, RZ ;  /* 0x0010000000007824 */ /* 0x000fe200078e00ff */
[----:B------:R-:W-:-:S04]  /*5190*/  LEA R2, R2, 0x3b800000, 0x17 ;  /* 0x3b80000002027811 */ /* 0x000fc800078eb8ff */
[----:B------:R-:W-:-:S07]  /*51a0*/  LOP3.LUT R0, R2, R0, R7, 0xfe, !PT ;  /* 0x0000000002007212 */ /* 0x000fce00078efe07 */
.L_x_7945:
[----:B------:R-:W-:Y:S05]  /*51b0*/  BSYNC.RECONVERGENT B0 ;  /* 0x0000000000007941 */ /* 0x000fea0003800200 */
.L_x_7944:
[----:B------:R-:W-:Y:S01]  /*51c0*/  F2FP.F16.F32.PACK_AB R0, RZ, R0 ;  /* 0x00000000ff00723e */ /* 0x000fe200000000ff */
[----:B------:R-:W-:Y:S06]  /*51d0*/  BRA `(.L_x_7929) ;  /* 0x0000000400187947 */ /* 0x000fec0003800000 */
.L_x_7942:
        /* <DEDUP_REMOVED lines=21> */
.L_x_7951:
[----:B------:R-:W-:Y:S05]  /*5330*/  BSYNC.RECONVERGENT B1 ;  /* 0x0000000000017941 */ /* 0x000fea0003800200 */
.L_x_7950:
[----:B------:R-:W-:Y:S01]  /*5340*/  IMAD.SHL.U32 R0, R0, 0x200000, RZ ;  /* 0x0020000000007824 */ /* 0x000fe200078e00ff */
[----:B------:R-:W-:-:S04]  /*5350*/  LEA R2, R2, 0x37800000, 0x17 ;  /* 0x3780000002027811 */ /* 0x000fc800078eb8ff */
[----:B------:R-:W-:-:S07]  /*5360*/  LOP3.LUT R0, R2, R0, R7, 0xfe, !PT ;  /* 0x0000000002007212 */ /* 0x000fce00078efe07 */
.L_x_7949:
[----:B------:R-:W-:Y:S05]  /*5370*/  BSYNC.RECONVERGENT B0 ;  /* 0x0000000000007941 */ /* 0x000fea0003800200 */
.L_x_7948:
[----:B------:R-:W-:Y:S01]  /*5380*/  F2FP.F16.F32.PACK_AB R0, RZ, R0 ;  /* 0x00000000ff00723e */ /* 0x000fe200000000ff */
[----:B------:R-:W-:Y:S06]  /*5390*/  BRA `(.L_x_7929) ;  /* 0x0000000000a87947 */ /* 0x000fec0003800000 */
.L_x_7941:
        /* <DEDUP_REMOVED lines=14> */
.L_x_7955:
[----:B------:R-:W-:Y:S05]  /*5480*/  BSYNC.RECONVERGENT B0 ;  /* 0x0000000000007941 */ /* 0x000fea0003800200 */
.L_x_7954:
[----:B------:R-:W-:Y:S01]  /*5490*/  F2FP.F16.F32.PACK_AB R0, RZ, R0 ;  /* 0x00000000ff00723e */ /* 0x000fe200000000ff */
[----:B------:R-:W-:Y:S06]  /*54a0*/  BRA `(.L_x_7929) ;  /* 0x0000000000647947 */ /* 0x000fec0003800000 */
.L_x_7928:
        /* <DEDUP_REMOVED lines=16> */
.L_x_7956:
[----:B------:R-:W-:Y:S01]  /*55b0*/  PRMT R0, RZ, 0x7610, R0 ;  /* 0x00007610ff007816 */ /* 0x000fe20000000000 */
[----:B------:R-:W-:Y:S06]  /*55c0*/  BRA `(.L_x_7929) ;  /* 0x00000000001c7947 */ /* 0x000fec0003800000 */
.L_x_7953:
[----:B------:R-:W2:Y:S02]  /*55d0*/  LDG.E.64 R2, desc[UR36][R2.64] ;  /* 0x0000002402027981 */ /* 0x000ea4000c1e1b00 */
[----:B--2---:R-:W0:Y:S02]  /*55e0*/  I2F.U64 R0, R2 ;  /* 0x0000000200007312 */ /* 0x004e240000301000 */
[----:B0-----:R-:W-:Y:S01]  /*55f0*/  F2FP.F16.F32.PACK_AB R0, RZ, R0 ;  /* 0x00000000ff00723e */ /* 0x001fe200000000ff */
[----:B------:R-:W-:Y:S06]  /*5600*/  BRA `(.L_x_7929) ;  /* 0x00000000000c7947 */ /* 0x000fec0003800000 */
.L_x_7952:
[----:B------:R-:W2:Y:S02]  /*5610*/  LDG.E R2, desc[UR36][R2.64] ;  /* 0x0000002402027981 */ /* 0x000ea4000c1e1900 */
[----:B--2---:R-:W-:-:S04]  /*5620*/  I2FP.F32.U32 R0, R2 ;  /* 0x0000000200007245 */ /* 0x004fc80000201000 */
[----:B------:R-:W-:-:S07]  /*5630*/  F2FP.F16.F32.PACK_AB R0, RZ, R0 ;  /* 0x00000000ff00723e */ /* 0x000fce00000000ff */
.L_x_7929:
        /* <DEDUP_REMOVED lines=22> */
.L_x_7960:
[----:B------:R-:W-:-:S06]  /*57a0*/  HADD2.F32 R5, -RZ, R4.H0_H0 ;  /* 0x20000004ff057230 */ /* 0x000fcc0000004100 */
[----:B------:R-:W0:Y:S02]  /*57b0*/  F2I.S64.TRUNC R4, R5 ;  /* 0x0000000500047311 */ /* 0x000e24000020d900 */
[----:B0-----:R0:W-:Y:S01]  /*57c0*/  STG.E.U8 desc[UR36][R2.64], R4 ;  /* 0x0000000402007986 */ /* 0x0011e2000c101124 */
[----:B------:R-:W-:Y:S05]  /*57d0*/  BRA `(.L_x_7962) ;  /* 0x0000000c006c7947 */ /* 0x000fea0003800000 */
.L_x_7959:
        /* <DEDUP_REMOVED lines=10> */
.L_x_7964:
[----:B------:R-:W-:-:S04]  /*5880*/  HADD2.F32 R4, -RZ, R4.H0_H0 ;  /* 0x20000004ff047230 */ /* 0x000fc80000004100 */
[----:B------:R-:W0:Y:S02]  /*5890*/  F2I.FTZ.TRUNC.NTZ R5, R4 ;  /* 0x0000000400057305 */ /* 0x000e24000021f100 */
[----:B0-----:R0:W-:Y:S01]  /*58a0*/  STG.E desc[UR36][R2.64], R5 ;  /* 0x0000000502007986 */ /* 0x0011e2000c101924 */
[----:B------:R-:W-:Y:S05]  /*58b0*/  BRA `(.L_x_7962) ;  /* 0x0000000c00347947 */ /* 0x000fea0003800000 */
.L_x_7963:
[----:B------:R-:W-:-:S04]  /*58c0*/  HADD2.F32 R4, -RZ, R4.H0_H0 ;  /* 0x20000004ff047230 */ /* 0x000fc80000004100 */
[----:B------:R-:W0:Y:S02]  /*58d0*/  F2I.FTZ.TRUNC.NTZ R5, R4 ;  /* 0x0000000400057305 */ /* 0x000e24000021f100 */
[----:B0-----:R0:W-:Y:S01]  /*58e0*/  STG.E.U16 desc[UR36][R2.64], R5 ;  /* 0x0000000502007986 */ /* 0x0011e2000c101524 */
[----:B------:R-:W-:Y:S05]  /*58f0*/  BRA `(.L_x_7962) ;  /* 0x0000000c00247947 */ /* 0x000fea0003800000 */
.L_x_7958:
        /* <DEDUP_REMOVED lines=9> */
.L_x_7966:
[----:B------:R0:W-:Y:S01]  /*5990*/  STG.E.U16 desc[UR36][R2.64], R4 ;  /* 0x0000000402007986 */ /* 0x0001e2000c101524 */
[----:B------:R-:W-:Y:S05]  /*59a0*/  BRA `(.L_x_7962) ;  /* 0x0000000800f87947 */ /* 0x000fea0003800000 */
.L_x_7965:
        /* <DEDUP_REMOVED lines=10> */
.L_x_7968:
[----:B------:R-:W-:-:S05]  /*5a50*/  HADD2.F32 R0, -RZ, R4.H0_H0 ;  /* 0x20000004ff007230 */ /* 0x000fca0000004100 */
[----:B------:R-:W-:-:S04]  /*5a60*/  F2FP.F16.F32.PACK_AB R0, RZ, R0 ;  /* 0x00000000ff00723e */ /* 0x000fc800000000ff */
[----:B------:R-:W-:-:S05]  /*5a70*/  PRMT R0, R0, 0x5410, RZ ;  /* 0x0000541000007816 */ /* 0x000fca00000000ff */
[----:B------:R0:W-:Y:S01]  /*5a80*/  STG.E desc[UR36][R2.64], R0 ;  /* 0x0000000002007986 */ /* 0x0001e2000c101924 */
[----:B------:R-:W-:Y:S05]  /*5a90*/  BRA `(.L_x_7962) ;  /* 0x0000000800bc7947 */ /* 0x000fea0003800000 */
.L_x_7967:
[----:B------:R-:W-:-:S05]  /*5aa0*/  HADD2.F32 R4, -RZ, R4.H0_H0 ;  /* 0x20000004ff047230 */ /* 0x000fca0000004100 */
[----:B------:R-:W-:-:S06]  /*5ab0*/  FMUL.FTZ R4, R4, 1 ;  /* 0x3f80000004047820 */ /* 0x000fcc0000410000 */
[----:B------:R-:W0:Y:S02]  /*5ac0*/  F2F.F64.F32 R4, R4 ;  /* 0x0000000400047310 */ /* 0x000e240000201800 */
[----:B0-----:R0:W-:Y:S01]  /*5ad0*/  STG.E.64 desc[UR36][R2.64], R4 ;  /* 0x0000000402007986 */ /* 0x0011e2000c101b24 */
[----:B------:R-:W-:Y:S05]  /*5ae0*/  BRA `(.L_x_7962) ;  /* 0x0000000800a87947 */ /* 0x000fea0003800000 */
.L_x_7957:
        /* <DEDUP_REMOVED lines=14> */
.L_x_7972:
        /* <DEDUP_REMOVED lines=18> */
.L_x_7975:
[----:B------:R-:W-:-:S04]  /*5cf0*/  SHF.R.U32.HI R5, RZ, 0x18, R5 ;  /* 0x00000018ff057819 */ /* 0x000fc80000011605 */
[----:B------:R-:W-:-:S07]  /*5d00*/  LOP3.LUT R0, R0, 0x80, R5, 0xf8, !PT ;  /* 0x0000008000007812 */ /* 0x000fce00078ef805 */
.L_x_7974:
[----:B------:R-:W-:Y:S05]  /*5d10*/  BSYNC.RECONVERGENT B0 ;  /* 0x0000000000007941 */ /* 0x000fea0003800200 */
.L_x_7973:
[----:B------:R0:W-:Y:S01]  /*5d20*/  STG.E.U8 desc[UR36][R2.64], R0 ;  /* 0x0000000002007986 */ /* 0x0001e2000c101124 */
[----:B------:R-:W-:Y:S05]  /*5d30*/  BRA `(.L_x_7962) ;  /* 0x0000000800147947 */ /* 0x000fea0003800000 */
.L_x_7971:
        /* <DEDUP_REMOVED lines=18> */
.L_x_7978:
[----:B------:R-:W-:-:S04]  /*5e60*/  SHF.R.U32.HI R5, RZ, 0x18, R5 ;  /* 0x00000018ff057819 */ /* 0x000fc80000011605 */
[----:B------:R-:W-:-:S07]  /*5e70*/  LOP3.LUT R0, R0, 0x80, R5, 0xf8, !PT ;  /* 0x0000008000007812 */ /* 0x000fce00078ef805 */
.L_x_7977:
[----:B------:R-:W-:Y:S05]  /*5e80*/  BSYNC.RECONVERGENT B0 ;  /* 0x0000000000007941 */ /* 0x000fea0003800200 */
.L_x_7976:
[----:B------:R0:W-:Y:S01]  /*5e90*/  STG.E.U8 desc[UR36][R2.64], R0 ;  /* 0x0000000002007986 */ /* 0x0001e2000c101124 */
[----:B------:R-:W-:Y:S05]  /*5ea0*/  BRA `(.L_x_7962) ;  /* 0x0000000400b87947 */ /* 0x000fea0003800000 */
.L_x_7970:
        /* <DEDUP_REMOVED lines=22> */
.L_x_7980:
[----:B------:R-:W-:-:S06]  /*6010*/  HADD2.F32 R4, -RZ, R4.H0_H0 ;  /* 0x20000004ff047230 */ /* 0x000fcc0000004100 */
[----:B------:R-:W0:Y:S02]  /*6020*/  F2I.U64.TRUNC R4, R4 ;  /* 0x0000000400047311 */ /* 0x000e24000020d800 */
[----:B0-----:R0:W-:Y:S01]  /*6030*/  STG.E.64 desc[UR36][R2.64], R4 ;  /* 0x0000000402007986 */ /* 0x0011e2000c101b24 */
[----:B------:R-:W-:Y:S05]  /*6040*/  BRA `(.L_x_7962) ;  /* 0x0000000400507947 */ /* 0x000fea0003800000 */
.L_x_7979:
[----:B------:R-:W-:-:S04]  /*6050*/  HADD2.F32 R4, -RZ, R4.H0_H0 ;  /* 0x20000004ff047230 */ /* 0x000fc80000004100 */
[----:B------:R-:W0:Y:S02]  /*6060*/  F2I.FTZ.U32.TRUNC.NTZ R5, R4 ;  /* 0x0000000400057305 */ /* 0x000e24000021f000 */
[----:B0-----:R0:W-:Y:S01]  /*6070*/  STG.E desc[UR36][R2.64], R5 ;  /* 0x0000000502007986 */ /* 0x0011e2000c101924 */
[----:B------:R-:W-:Y:S05]  /*6080*/  BRA `(.L_x_7962) ;  /* 0x0000000400407947 */ /* 0x000fea0003800000 */
.L_x_7969:
        /* <DEDUP_REMOVED lines=11> */
.L_x_7982:
[----:B------:R-:W-:Y:S01]  /*6140*/  HADD2.F32 R4, -RZ, R4.H0_H0 ;  /* 0x20000004ff047230 */ /* 0x000fe20000004100 */
[----:B------:R-:W-:-:S04]  /*6150*/  CS2R R6, SRZ ;  /* 0x0000000000067805 */ /* 0x000fc8000001ff00 */
[----:B------:R-:W-:-:S06]  /*6160*/  FMUL.FTZ R4, R4, 1 ;  /* 0x3f80000004047820 */ /* 0x000fcc0000410000 */
[----:B------:R-:W0:Y:S02]  /*6170*/  F2F.F64.F32 R4, R4 ;  /* 0x0000000400047310 */ /* 0x000e240000201800 */
[----:B0-----:R4:W-:Y:S01]  /*6180*/  STG.E.128 desc[UR36][R2.64], R4 ;  /* 0x0000000402007986 */ /* 0x0019e2000c101d24 */
[----:B------:R-:W-:Y:S05]  /*6190*/  BRA `(.L_x_7962) ;  /* 0x0000000000fc7947 */ /* 0x000fea0003800000 */
.L_x_7981:
[----:B------:R-:W-:-:S09]  /*61a0*/  UISETP.NE.AND UP0, UPT, UR4, 0xf, UPT ;  /* 0x0000000f0400788c */ /* 0x000fd2000bf05270 */
[----:B------:R-:W-:Y:S05]  /*61b0*/  BRA.U !UP0, `(.L_x_7983) ;  /* 0x0000000108e87547 */ /* 0x000fea000b800000 */
[----:B------:R-:W-:-:S09]  /*61c0*/  UISETP.NE.AND UP0, UPT, UR4, 0x17, UPT ;  /* 0x000000170400788c */ /* 0x000fd2000bf05270 */
[----:B------:R-:W-:Y:S05]  /*61d0*/  BRA.U !UP0, `(.L_x_7984) ;  /* 0x0000000108907547 */ /* 0x000fea000b800000 */
[----:B------:R-:W-:-:S09]  /*61e0*/  UISETP.NE.AND UP0, UPT, UR4, 0x18, UPT ;  /* 0x000000180400788c */ /* 0x000fd2000bf05270 */
[----:B------:R-:W-:Y:S05]  /*61f0*/  BRA.U !UP0, `(.L_x_7985) ;  /* 0x0000000108447547 */ /* 0x000fea000b800000 */
.L_x_7961:
        /* <DEDUP_REMOVED lines=16> */
.L_x_7986:
[----:B------:R-:W-:Y:S05]  /*6300*/  BRA `(.L_x_7962) ;  /* 0x0000000000a07947 */ /* 0x000fea0003800000 */
.L_x_7985:
        /* <DEDUP_REMOVED lines=13> */
.L_x_7988:
[----:B------:R-:W-:Y:S05]  /*63e0*/  BSYNC.RECONVERGENT B0 ;  /* 0x0000000000007941 */ /* 0x000fea0003800200 */
.L_x_7987:
[----:B------:R-:W-:-:S05]  /*63f0*/  LOP3.LUT R5, R0, 0x80, R5, 0xf8, !PT ;  /* 0x0000008000057812 */ /* 0x000fca00078ef805 */
[----:B------:R2:W-:Y:S01]  /*6400*/  STG.E.U8 desc[UR36][R2.64], R5 ;  /* 0x0000000502007986 */ /* 0x0005e2000c101124 */
[----:B------:R-:W-:Y:S05]  /*6410*/  BRA `(.L_x_7962) ;  /* 0x00000000005c7947 */ /* 0x000fea0003800000 */
.L_x_7984:
        /* <DEDUP_REMOVED lines=12> */
.L_x_7990:
[----:B------:R-:W-:Y:S01]  /*64e0*/  IMAD.MOV.U32 R0, RZ, RZ, 0x7f ;  /* 0x0000007fff007424 */ /* 0x000fe200078e00ff */
[----:B------:R-:W-:-:S04]  /*64f0*/  ISETP.GT.U32.AND P0, PT, R4, 0x7f800000, PT ;  /* 0x7f8000000400780c */ /* 0x000fc80003f04070 */
[----:B------:R-:W-:-:S09]  /*6500*/  SEL R0, R0, 0x7c, P0 ;  /* 0x0000007c00007807 */ /* 0x000fd20000000000 */
.L_x_7991:
[----:B------:R-:W-:Y:S05]  /*6510*/  BSYNC.RECONVERGENT B0 ;  /* 0x0000000000007941 */ /* 0x000fea0003800200 */
.L_x_7989:
[----:B------:R-:W-:-:S04]  /*6520*/  SHF.R.U32.HI R5, RZ, 0x18, R5 ;  /* 0x00000018ff057819 */ /* 0x000fc80000011605 */
[----:B------:R-:W-:-:S05]  /*6530*/  LOP3.LUT R5, R0, 0x80, R5, 0xf8, !PT ;  /* 0x0000008000057812 */ /* 0x000fca00078ef805 */
[----:B------:R1:W-:Y:S01]  /*6540*/  STG.E.U8 desc[UR36][R2.64], R5 ;  /* 0x0000000502007986 */ /* 0x0003e2000c101124 */
[----:B------:R-:W-:Y:S05]  /*6550*/  BRA `(.L_x_7962) ;  /* 0x00000000000c7947 */ /* 0x000fea0003800000 */
.L_x_7983:
[----:B------:R-:W-:-:S05]  /*6560*/  HADD2.F32 R0, -RZ, R4.H0_H0 ;  /* 0x20000004ff007230 */ /* 0x000fca0000004100 */
[----:B------:R-:W-:-:S05]  /*6570*/  F2FP.BF16.F32.PACK_AB R0, RZ, R0 ;  /* 0x00000000ff00723e */ /* 0x000fca00000010ff */
[----:B------:R0:W-:Y:S02]  /*6580*/  STG.E.U16 desc[UR36][R2.64], R0 ;  /* 0x0000000002007986 */ /* 0x0001e4000c101524 */
.L_x_7962:
[----:B------:R-:W-:-:S07]  /*6590*/  VIADD R17, R17, 0x80 ;  /* 0x0000008011117836 */ /* 0x000fce0000000000 */
.L_x_7922:
[----:B------:R-:W-:Y:S05]  /*65a0*/  BSYNC.RECONVERGENT B6 ;  /* 0x0000000000067941 */ /* 0x000fea0003800200 */
.L_x_7921:
        /* <DEDUP_REMOVED lines=307> */
.L_x_7994:
        /* <DEDUP_REMOVED lines=18> */
.L_x_7998:
[----:B------:R-:W2:Y:S02]  /*7a00*/  LDG.E.U8 R2, desc[UR36][R2.64] ;  /* 0x0000002402027981 */ /* 0x000ea4000c1e1100 */
[----:B--2---:R-:W-:-:S04]  /*7a10*/  I2FP.F32.U32 R0, R2 ;  /* 0x0000000200007245 */ /* 0x004fc80000201000 */
[----:B------:R-:W-:Y:S01]  /*7a20*/  F2FP.F16.F32.PACK_AB R0, RZ, R0 ;  /* 0x00000000ff00723e */ /* 0x000fe200000000ff */
[----:B------:R-:W-:Y:S06]  /*7a30*/  BRA `(.L_x_8000) ;  /* 0x0000000c009c7947 */ /* 0x000fec0003800000 */
.L_x_7997:
        /* <DEDUP_REMOVED lines=10> */
.L_x_8002:
[----:B------:R-:W2:Y:S02]  /*7ae0*/  LDG.E R2, desc[UR36][R2.64] ;  /* 0x0000002402027981 */ /* 0x000ea4000c1e1900 */
[----:B--2---:R-:W-:-:S04]  /*7af0*/  I2FP.F32.S32 R0, R2 ;  /* 0x0000000200007245 */ /* 0x004fc80000201400 */
[----:B------:R-:W-:Y:S01]  /*7b00*/  F2FP.F16.F32.PACK_AB R0, RZ, R0 ;  /* 0x00000000ff00723e */ /* 0x000fe200000000ff */
[----:B------:R-:W-:Y:S06]  /*7b10*/  BRA `(.L_x_8000) ;  /* 0x0000000c00647947 */ /* 0x000fec0003800000 */
.L_x_8001:
[----:B------:R-:W2:Y:S02]  /*7b20*/  LDG.E.U16 R2, desc[UR36][R2.64] ;  /* 0x0000002402027981 */ /* 0x000ea4000c1e1500 */
[----:B--2---:R-:W0:Y:S02]  /*7b30*/  I2F.S16 R0, R2 ;  /* 0x0000000200007306 */ /* 0x004e240000101400 */
[----:B0-----:R-:W-:Y:S01]  /*7b40*/  F2FP.F16.F32.PACK_AB R0, RZ, R0 ;  /* 0x00000000ff00723e */ /* 0x001fe200000000ff */
[----:B------:R-:W-:Y:S06]  /*7b50*/  BRA `(.L_x_8000) ;  /* 0x0000000c00547947 */ /* 0x000fec0003800000 */
.L_x_7996:
        /* <DEDUP_REMOVED lines=9> */
.L_x_8004:
[----:B------:R1:W5:Y:S01]  /*7bf0*/  LDG.E.U16 R0, desc[UR36][R2.64] ;  /* 0x0000002402007981 */ /* 0x000362000c1e1500 */
[----:B------:R-:W-:Y:S05]  /*7c00*/  BRA `(.L_x_8000) ;  /* 0x0000000c00287947 */ /* 0x000fea0003800000 */
.L_x_8003:
        /* <DEDUP_REMOVED lines=9> */
.L_x_8006:
[----:B------:R0:W5:Y:S01]  /*7ca0*/  LDG.E.U16 R0, desc[UR36][R2.64] ;  /* 0x0000002402007981 */ /* 0x000162000c1e1500 */
[----:B------:R-:W-:Y:S05]  /*7cb0*/  BRA `(.L_x_8000) ;  /* 0x0000000800fc7947 */ /* 0x000fea0003800000 */
.L_x_8005:
        /* <DEDUP_REMOVED lines=12> */
.L_x_7995:
        /* <DEDUP_REMOVED lines=13> */
.L_x_8009:
        /* <DEDUP_REMOVED lines=12> */
.L_x_8008:
        /* <DEDUP_REMOVED lines=27> */
.L_x_8011:
        /* <DEDUP_REMOVED lines=13> */
.L_x_8010:
[----:B------:R-:W2:Y:S02]  /*8190*/  LDG.E.U16 R0, desc[UR36][R2.64] ;  /* 0x0000002402007981 */ /* 0x000ea4000c1e1500 */
[----:B--2---:R-:W-:-:S05]  /*81a0*/  IMAD.U32 R0, R0, 0x10000, RZ ;  /* 0x0001000000007824 */ /* 0x004fca00078e00ff */
[----:B------:R-:W-:Y:S01]  /*81b0*/  F2FP.F16.F32.PACK_AB R0, RZ, R0 ;  /* 0x00000000ff00723e */ /* 0x000fe200000000ff */
[----:B------:R-:W-:Y:S06]  /*81c0*/  BRA `(.L_x_8000) ;  /* 0x0000000400b87947 */ /* 0x000fec0003800000 */
.L_x_8007:
        /* <DEDUP_REMOVED lines=12> */
.L_x_8014:
        /* <DEDUP_REMOVED lines=21> */
.L_x_8018:
[----:B------:R-:W-:Y:S05]  /*83e0*/  BSYNC.RECONVERGENT B1 ;  /* 0x0000000000017941 */ /* 0x000fea0003800200 */
.L_x_8017:
[----:B------:R-:W-:Y:S01]  /*83f0*/  IMAD.SHL.U32 R0, R0, 0x100000, RZ ;  /* 0x0010000000007824 */ /* 0x000fe200078e00ff */
[----:B------:R-:W-:-:S04]  /*8400*/  LEA R2, R2, 0x3b800000, 0x17 ;  /* 0x3b80000002027811 */ /* 0x000fc800078eb8ff */
[----:B------:R-:W-:-:S07]  /*8410*/  LOP3.LUT R0, R2, R0, R7, 0xfe, !PT ;  /* 0x0000000002007212 */ /* 0x000fce00078efe07 */
.L_x_8016:
[----:B------:R-:W-:Y:S05]  /*8420*/  BSYNC.RECONVERGENT B0 ;  /* 0x0000000000007941 */ /* 0x000fea0003800200 */
.L_x_8015:
[----:B------:R-:W-:Y:S01]  /*8430*/  F2FP.F16.F32.PACK_AB R0, RZ, R0 ;  /* 0x00000000ff00723e */ /* 0x000fe200000000ff */
[----:B------:R-:W-:Y:S06]  /*8440*/  BRA `(.L_x_8000) ;  /* 0x0000000400187947 */ /* 0x000fec0003800000 */
.L_x_8013:
        /* <DEDUP_REMOVED lines=21> */
.L_x_8022:
[----:B------:R-:W-:Y:S05]  /*85a0*/  BSYNC.RECONVERGENT B1 ;  /* 0x0000000000017941 */ /* 0x000fea0003800200 */
.L_x_8021:
[----:B------:R-:W-:Y:S02]  /*85b0*/  SHF.L.U32 R0, R0, 0x15, RZ ;  /* 0x0000001500007819 */ /* 0x000fe400000006ff */
[----:B------:R-:W-:-:S04]  /*85c0*/  LEA R2, R2, 0x37800000, 0x17 ;  /* 0x3780000002027811 */ /* 0x000fc800078eb8ff */
[----:B------:R-:W-:-:S07]  /*85d0*/  LOP3.LUT R0, R2, R0, R7, 0xfe, !PT ;  /* 0x0000000002007212 */ /* 0x000fce00078efe07 */
.L_x_8020:
[----:B------:R-:W-:Y:S05]  /*85e0*/  BSYNC.RECONVERGENT B0 ;  /* 0x0000000000007941 */ /* 0x000fea0003800200 */
.L_x_8019:
[----:B------:R-:W-:Y:S01]  /*85f0*/  F2FP.F16.F32.PACK_AB R0, RZ, R0 ;  /* 0x00000000ff00723e */ /* 0x000fe200000000ff */
[----:B------:R-:W-:Y:S06]  /*8600*/  BRA `(.L_x_8000) ;  /* 0x0000000000a87947 */ /* 0x000fec0003800000 */
.L_x_8012:
        /* <DEDUP_REMOVED lines=14> */
.L_x_8026:
[----:B------:R-:W-:Y:S05]  /*86f0*/  BSYNC.RECONVERGENT B0 ;  /* 0x0000000000007941 */ /* 0x000fea0003800200 */
.L_x_8025:
[----:B------:R-:W-:Y:S01]  /*8700*/  F2FP.F16.F32.PACK_AB R0, RZ, R0 ;  /* 0x00000000ff00723e */ /* 0x000fe200000000ff */
[----:B------:R-:W-:Y:S06]  /*8710*/  BRA `(.L_x_8000) ;  /* 0x0000000000647947 */ /* 0x000fec0003800000 */
.L_x_7999:
        /* <DEDUP_REMOVED lines=16> */
.L_x_8027:
[----:B------:R-:W-:Y:S01]  /*8820*/  PRMT R0, RZ, 0x7610, R0 ;  /* 0x00007610ff007816 */ /* 0x000fe20000000000 */
[----:B------:R-:W-:Y:S06]  /*8830*/  BRA `(.L_x_8000) ;  /* 0x00000000001c7947 */ /* 0x000fec0003800000 */
.L_x_8024:
[----:B------:R-:W2:Y:S02]  /*8840*/  LDG.E.64 R2, desc[UR36][R2.64] ;  /* 0x0000002402027981 */ /* 0x000ea4000c1e1b00 */
[----:B--2---:R-:W0:Y:S02]  /*8850*/  I2F.U64 R0, R2 ;  /* 0x0000000200007312 */ /* 0x004e240000301000 */
[----:B0-----:R-:W-:Y:S01]  /*8860*/  F2FP.F16.F32.PACK_AB R0, RZ, R0 ;  /* 0x00000000ff00723e */ /* 0x001fe200000000ff */
[----:B------:R-:W-:Y:S06]  /*8870*/  BRA `(.L_x_8000) ;  /* 0x00000000000c7947 */ /* 0x000fec0003800000 */
.L_x_8023:
[----:B------:R-:W2:Y:S02]  /*8880*/  LDG.E R2, desc[UR36][R2.64] ;  /* 0x0000002402027981 */ /* 0x000ea4000c1e1900 */
[----:B--2---:R-:W-:-:S04]  /*8890*/  I2FP.F32.U32 R0, R2 ;  /* 0x0000000200007245 */ /* 0x004fc80000201000 */
[----:B------:R-:W-:-:S07]  /*88a0*/  F2FP.F16.F32.PACK_AB R0, RZ, R0 ;  /* 0x00000000ff00723e */ /* 0x000fce00000000ff */
.L_x_8000:
        /* <DEDUP_REMOVED lines=22> */
.L_x_8031:
[----:B------:R-:W-:-:S06]  /*8a10*/  HADD2.F32 R5, -RZ, R4.H0_H0 ;  /* 0x20000004ff057230 */ /* 0x000fcc0000004100 */
[----:B------:R-:W0:Y:S02]  /*8a20*/  F2I.S64.TRUNC R4, R5 ;  /* 0x0000000500047311 */ /* 0x000e24000020d900 */
[----:B0-----:R4:W-:Y:S01]  /*8a30*/  STG.E.U8 desc[UR36][R2.64], R4 ;  /* 0x0000000402007986 */ /* 0x0019e2000c101124 */
[----:B------:R-:W-:Y:S05]  /*8a40*/  BRA `(.L_x_8033) ;  /* 0x0000000c006c7947 */ /* 0x000fea0003800000 */
.L_x_8030:
        /* <DEDUP_REMOVED lines=10> */
.L_x_8035:
[----:B------:R-:W-:-:S04]  /*8af0*/  HADD2.F32 R4, -RZ, R4.H0_H0 ;  /* 0x20000004ff047230 */ /* 0x000fc80000004100 */
[----:B------:R-:W0:Y:S02]  /*8b00*/  F2I.FTZ.TRUNC.NTZ R5, R4 ;  /* 0x0000000400057305 */ /* 0x000e24000021f100 */
[----:B0-----:R2:W-:Y:S01]  /*8b10*/  STG.E desc[UR36][R2.64], R5 ;  /* 0x0000000502007986 */ /* 0x0015e2000c101924 */
[----:B------:R-:W-:Y:S05]  /*8b20*/  BRA `(.L_x_8033) ;  /* 0x0000000c00347947 */ /* 0x000fea0003800000 */
.L_x_8034:
[----:B------:R-:W-:-:S04]  /*8b30*/  HADD2.F32 R4, -RZ, R4.H0_H0 ;  /* 0x20000004ff047230 */ /* 0x000fc80000004100 */
[----:B------:R-:W0:Y:S02]  /*8b40*/  F2I.FTZ.TRUNC.NTZ R5, R4 ;  /* 0x0000000400057305 */ /* 0x000e24000021f100 */
[----:B0-----:R0:W-:Y:S01]  /*8b50*/  STG.E.U16 desc[UR36][R2.64], R5 ;  /* 0x0000000502007986 */ /* 0x0011e2000c101524 */
[----:B------:R-:W-:Y:S05]  /*8b60*/  BRA `(.L_x_8033) ;  /* 0x0000000c00247947 */ /* 0x000fea0003800000 */
.L_x_8029:
        /* <DEDUP_REMOVED lines=9> */
.L_x_8037:
[----:B------:R0:W-:Y:S01]  /*8c00*/  STG.E.U16 desc[UR36][R2.64], R4 ;  /* 0x0000000402007986 */ /* 0x0001e2000c101524 */
[----:B------:R-:W-:Y:S05]  /*8c10*/  BRA `(.L_x_8033) ;  /* 0x0000000800f87947 */ /* 0x000fea0003800000 */
.L_x_8036:
        /* <DEDUP_REMOVED lines=10> */
.L_x_8039:
[----:B------:R-:W-:-:S05]  /*8cc0*/  HADD2.F32 R0, -RZ, R4.H0_H0 ;  /* 0x20000004ff007230 */ /* 0x000fca0000004100 */
[----:B------:R-:W-:-:S04]  /*8cd0*/  F2FP.F16.F32.PACK_AB R0, RZ, R0 ;  /* 0x00000000ff00723e */ /* 0x000fc800000000ff */
[----:B------:R-:W-:-:S05]  /*8ce0*/  PRMT R0, R0, 0x5410, RZ ;  /* 0x0000541000007816 */ /* 0x000fca00000000ff */
[----:B------:R0:W-:Y:S01]  /*8cf0*/  STG.E desc[UR36][R2.64], R0 ;  /* 0x0000000002007986 */ /* 0x0001e2000c101924 */
[----:B------:R-:W-:Y:S05]  /*8d00*/  BRA `(.L_x_8033) ;  /* 0x0000000800bc7947 */ /* 0x000fea0003800000 */
.L_x_8038:
[----:B------:R-:W-:-:S05]  /*8d10*/  HADD2.F32 R4, -RZ, R4.H0_H0 ;  /* 0x20000004ff047230 */ /* 0x000fca0000004100 */
[----:B------:R-:W-:-:S06]  /*8d20*/  FMUL.FTZ R4, R4, 1 ;  /* 0x3f80000004047820 */ /* 0x000fcc0000410000 */
[----:B------:R-:W0:Y:S02]  /*8d30*/  F2F.F64.F32 R4, R4 ;  /* 0x0000000400047310 */ /* 0x000e240000201800 */
[----:B0-----:R0:W-:Y:S01]  /*8d40*/  STG.E.64 desc[UR36][R2.64], R4 ;  /* 0x0000000402007986 */ /* 0x0011e2000c101b24 */
[----:B------:R-:W-:Y:S05]  /*8d50*/  BRA `(.L_x_8033) ;  /* 0x0000000800a87947 */ /* 0x000fea0003800000 */
.L_x_8028:
        /* <DEDUP_REMOVED lines=14> */
.L_x_8043:
        /* <DEDUP_REMOVED lines=18> */
.L_x_8046:
[----:B------:R-:W-:-:S04]  /*8f60*/  SHF.R.U32.HI R5, RZ, 0x18, R5 ;  /* 0x00000018ff057819 */ /* 0x000fc80000011605 */
[----:B------:R-:W-:-:S07]  /*8f70*/  LOP3.LUT R0, R0, 0x80, R5, 0xf8, !PT ;  /* 0x0000008000007812 */ /* 0x000fce00078ef805 */
.L_x_8045:
[----:B------:R-:W-:Y:S05]  /*8f80*/  BSYNC.RECONVERGENT B0 ;  /* 0x0000000000007941 */ /* 0x000fea0003800200 */
.L_x_8044:
[----:B------:R0:W-:Y:S01]  /*8f90*/  STG.E.U8 desc[UR36][R2.64], R0 ;  /* 0x0000000002007986 */ /* 0x0001e2000c101124 */
[----:B------:R-:W-:Y:S05]  /*8fa0*/  BRA `(.L_x_8033) ;  /* 0x0000000800147947 */ /* 0x000fea0003800000 */
.L_x_8042:
        /* <DEDUP_REMOVED lines=18> */
.L_x_8049:
[----:B------:R-:W-:-:S04]  /*90d0*/  SHF.R.U32.HI R5, RZ, 0x18, R5 ;  /* 0x00000018ff057819 */ /* 0x000fc80000011605 */
[----:B------:R-:W-:-:S07]  /*90e0*/  LOP3.LUT R0, R0, 0x80, R5, 0xf8, !PT ;  /* 0x0000008000007812 */ /* 0x000fce00078ef805 */
.L_x_8048:
[----:B------:R-:W-:Y:S05]  /*90f0*/  BSYNC.RECONVERGENT B0 ;  /* 0x0000000000007941 */ /* 0x000fea0003800200 */
.L_x_8047:
[----:B------:R0:W-:Y:S01]  /*9100*/  STG.E.U8 desc[UR36][R2.64], R0 ;  /* 0x0000000002007986 */ /* 0x0001e2000c101124 */
[----:B------:R-:W-:Y:S05]  /*9110*/  BRA `(.L_x_8033) ;  /* 0x0000000400b87947 */ /* 0x000fea0003800000 */
.L_x_8041:
        /* <DEDUP_REMOVED lines=22> */
.L_x_8051:
[----:B------:R-:W-:-:S06]  /*9280*/  HADD2.F32 R4, -RZ, R4.H0_H0 ;  /* 0x20000004ff047230 */ /* 0x000fcc0000004100 */
[----:B------:R-:W0:Y:S02]  /*9290*/  F2I.U64.TRUNC R4, R4 ;  /* 0x0000000400047311 */ /* 0x000e24000020d800 */
[----:B0-----:R0:W-:Y:S01]  /*92a0*/  STG.E.64 desc[UR36][R2.64], R4 ;  /* 0x0000000402007986 */ /* 0x0011e2000c101b24 */
[----:B------:R-:W-:Y:S05]  /*92b0*/  BRA `(.L_x_8033) ;  /* 0x0000000400507947 */ /* 0x000fea0003800000 */
.L_x_8050:
[----:B------:R-:W-:-:S04]  /*92c0*/  HADD2.F32 R4, -RZ, R4.H0_H0 ;  /* 0x20000004ff047230 */ /* 0x000fc80000004100 */
[----:B------:R-:W0:Y:S02]  /*92d0*/  F2I.FTZ.U32.TRUNC.NTZ R5, R4 ;  /* 0x0000000400057305 */ /* 0x000e24000021f000 */
[----:B0-----:R0:W-:Y:S01]  /*92e0*/  STG.E desc[UR36][R2.64], R5 ;  /* 0x0000000502007986 */ /* 0x0011e2000c101924 */
[----:B------:R-:W-:Y:S05]  /*92f0*/  BRA `(.L_x_8033) ;  /* 0x0000000400407947 */ /* 0x000fea0003800000 */
.L_x_8040:
        /* <DEDUP_REMOVED lines=11> */
.L_x_8053:
[----:B------:R-:W-:Y:S01]  /*93b0*/  HADD2.F32 R4, -RZ, R4.H0_H0 ;  /* 0x20000004ff047230 */ /* 0x000fe20000004100 */
[----:B------:R-:W-:-:S04]  /*93c0*/  CS2R R6, SRZ ;  /* 0x0000000000067805 */ /* 0x000fc8000001ff00 */
[----:B------:R-:W-:-:S06]  /*93d0*/  FMUL.FTZ R4, R4, 1 ;  /* 0x3f80000004047820 */ /* 0x000fcc0000410000 */
[----:B------:R-:W0:Y:S02]  /*93e0*/  F2F.F64.F32 R4, R4 ;  /* 0x0000000400047310 */ /* 0x000e240000201800 */
[----:B0-----:R0:W-:Y:S01]  /*93f0*/  STG.E.128 desc[UR36][R2.64], R4 ;  /* 0x0000000402007986 */ /* 0x0011e2000c101d24 */
[----:B------:R-:W-:Y:S05]  /*9400*/  BRA `(.L_x_8033) ;  /* 0x0000000000fc7947 */ /* 0x000fea0003800000 */
.L_x_8052:
[----:B------:R-:W-:-:S09]  /*9410*/  UISETP.NE.AND UP0, UPT, UR4, 0xf, UPT ;  /* 0x0000000f0400788c */ /* 0x000fd2000bf05270 */
[----:B------:R-:W-:Y:S05]  /*9420*/  BRA.U !UP0, `(.L_x_8054) ;  /* 0x0000000108e87547 */ /* 0x000fea000b800000 */
[----:B------:R-:W-:-:S09]  /*9430*/  UISETP.NE.AND UP0, UPT, UR4, 0x17, UPT ;  /* 0x000000170400788c */ /* 0x000fd2000bf05270 */
[----:B------:R-:W-:Y:S05]  /*9440*/  BRA.U !UP0, `(.L_x_8055) ;  /* 0x0000000108907547 */ /* 0x000fea000b800000 */
[----:B------:R-:W-:-:S09]  /*9450*/  UISETP.NE.AND UP0, UPT, UR4, 0x18, UPT ;  /* 0x000000180400788c */ /* 0x000fd2000bf05270 */
[----:B------:R-:W-:Y:S05]  /*9460*/  BRA.U !UP0, `(.L_x_8056) ;  /* 0x0000000108447547 */ /* 0x000fea000b800000 */
.L_x_8032:
        /* <DEDUP_REMOVED lines=16> */
.L_x_8057:
[----:B------:R-:W-:Y:S05]  /*9570*/  BRA `(.L_x_8033) ;  /* 0x0000000000a07947 */ /* 0x000fea0003800000 */
.L_x_8056:
        /* <DEDUP_REMOVED lines=13> */
.L_x_8059:
[----:B------:R-:W-:Y:S05]  /*9650*/  BSYNC.RECONVERGENT B0 ;  /* 0x0000000000007941 */ /* 0x000fea0003800200 */
.L_x_8058:
[----:B------:R-:W-:-:S05]  /*9660*/  LOP3.LUT R5, R0, 0x80, R5, 0xf8, !PT ;  /* 0x0000008000057812 */ /* 0x000fca00078ef805 */
[----:B------:R0:W-:Y:S01]  /*9670*/  STG.E.U8 desc[UR36][R2.64], R5 ;  /* 0x0000000502007986 */ /* 0x0001e2000c101124 */
[----:B------:R-:W-:Y:S05]  /*9680*/  BRA `(.L_x_8033) ;  /* 0x00000000005c7947 */ /* 0x000fea0003800000 */
.L_x_8055:
        /* <DEDUP_REMOVED lines=12> */
.L_x_8061:
[----:B------:R-:W-:Y:S02]  /*9750*/  ISETP.GT.U32.AND P0, PT, R4, 0x7f800000, PT ;  /* 0x7f8000000400780c */ /* 0x000fe40003f04070 */
[----:B------:R-:W-:-:S04]  /*9760*/  MOV R0, 0x7f ;  /* 0x0000007f00007802 */ /* 0x000fc80000000f00 */
[----:B------:R-:W-:-:S07]  /*9770*/  SEL R0, R0, 0x7c, P0 ;  /* 0x0000007c00007807 */ /* 0x000fce0000000000 */
.L_x_8062:
[----:B------:R-:W-:Y:S05]  /*9780*/  BSYNC.RECONVERGENT B0 ;  /* 0x0000000000007941 */ /* 0x000fea0003800200 */
.L_x_8060:
[----:B------:R-:W-:-:S04]  /*9790*/  SHF.R.U32.HI R5, RZ, 0x18, R5 ;  /* 0x00000018ff057819 */ /* 0x000fc80000011605 */
[----:B------:R-:W-:-:S05]  /*97a0*/  LOP3.LUT R5, R0, 0x80, R5, 0xf8, !PT ;  /* 0x0000008000057812 */ /* 0x000fca00078ef805 */
[----:B------:R0:W-:Y:S01]  /*97b0*/  STG.E.U8 desc[UR36][R2.64], R5 ;  /* 0x0000000502007986 */ /* 0x0001e2000c101124 */
[----:B------:R-:W-:Y:S05]  /*97c0*/  BRA `(.L_x_8033) ;  /* 0x00000000000c7947 */ /* 0x000fea0003800000 */
.L_x_8054:
[----:B------:R-:W-:-:S05]  /*97d0*/  HADD2.F32 R0, -RZ, R4.H0_H0 ;  /* 0x20000004ff007230 */ /* 0x000fca0000004100 */
[----:B------:R-:W-:-:S05]  /*97e0*/  F2FP.BF16.F32.PACK_AB R0, RZ, R0 ;  /* 0x00000000ff00723e */ /* 0x000fca00000010ff */
[----:B------:R0:W-:Y:S02]  /*97f0*/  STG.E.U16 desc[UR36][R2.64], R0 ;  /* 0x0000000002007986 */ /* 0x0001e4000c101524 */
.L_x_8033:
[----:B------:R-:W-:-:S07]  /*9800*/  VIADD R17, R17, 0x80 ;  /* 0x0000008011117836 */ /* 0x000fce0000000000 */
.L_x_7993:
[----:B------:R-:W-:Y:S05]  /*9810*/  BSYNC.RECONVERGENT B6 ;  /* 0x0000000000067941 */ /* 0x000fea0003800200 */
.L_x_7992:
        /* <DEDUP_REMOVED lines=306> */
.L_x_8063:
        /* <DEDUP_REMOVED lines=20> */
.L_x_8067:
[----:B------:R-:W2:Y:S02]  /*ac80*/  LDG.E.U8 R2, desc[UR36][R2.64] ;  /* 0x0000002402027981 */ /* 0x000ea4000c1e1100 */
[----:B--2---:R-:W-:-:S04]  /*ac90*/  I2FP.F32.U32 R0, R2 ;  /* 0x0000000200007245 */ /* 0x004fc80000201000 */
[----:B------:R-:W-:Y:S01]  /*aca0*/  F2FP.F16.F32.PACK_AB R0, RZ, R0 ;  /* 0x00000000ff00723e */ /* 0x000fe200000000ff */
[----:B------:R-:W-:Y:S06]  /*acb0*/  BRA `(.L_x_8069) ;  /* 0x0000000c009c7947 */ /* 0x000fec0003800000 */
.L_x_8066:
        /* <DEDUP_REMOVED lines=10> */
.L_x_8071:
[----:B------:R-:W2:Y:S02]  /*ad60*/  LDG.E R2, desc[UR36][R2.64] ;  /* 0x0000002402027981 */ /* 0x000ea4000c1e1900 */
[----:B--2---:R-:W-:-:S04]  /*ad70*/  I2FP.F32.S32 R0, R2 ;  /* 0x0000000200007245 */ /* 0x004fc80000201400 */
[----:B------:R-:W-:Y:S01]  /*ad80*/  F2FP.F16.F32.PACK_AB R0, RZ, R0 ;  /* 0x00000000ff00723e */ /* 0x000fe200000000ff */
[----:B------:R-:W-:Y:S06]  /*ad90*/  BRA `(.L_x_8069) ;  /* 0x0000000c00647947 */ /* 0x000fec0003800000 */
.L_x_8070:
[----:B------:R-:W2:Y:S02]  /*ada0*/  LDG.E.U16 R2, desc[UR36][R2.64] ;  /* 0x0000002402027981 */ /* 0x000ea4000c1e1500 */
[----:B--2---:R-:W0:Y:S02]  /*adb0*/  I2F.S16 R0, R2 ;  /* 0x0000000200007306 */ /* 0x004e240000101400 */
[----:B0-----:R-:W-:Y:S01]  /*adc0*/  F2FP.F16.F32.PACK_AB R0, RZ, R0 ;  /* 0x00000000ff00723e */ /* 0x001fe200000000ff */
[----:B------:R-:W-:Y:S06]  /*add0*/  BRA `(.L_x_8069) ;  /* 0x0000000c00547947 */ /* 0x000fec0003800000 */
.L_x_8065:
        /* <DEDUP_REMOVED lines=9> */
.L_x_8073:
[----:B------:R1:W5:Y:S01]  /*ae70*/  LDG.E.U16 R0, desc[UR36][R2.64] ;  /* 0x0000002402007981 */ /* 0x000362000c1e1500 */
[----:B------:R-:W-:Y:S05]  /*ae80*/  BRA `(.L_x_8069) ;  /* 0x0000000c00287947 */ /* 0x000fea0003800000 */
.L_x_8072:
        /* <DEDUP_REMOVED lines=9> */
.L_x_8075:
[----:B------:R0:W5:Y:S01]  /*af20*/  LDG.E.U16 R0, desc[UR36][R2.64] ;  /* 0x0000002402007981 */ /* 0x000162000c1e1500 */
[----:B------:R-:W-:Y:S05]  /*af30*/  BRA `(.L_x_8069) ;  /* 0x0000000800fc7947 */ /* 0x000fea0003800000 */
.L_x_8074:
        /* <DEDUP_REMOVED lines=12> */
.L_x_8064:
        /* <DEDUP_REMOVED lines=13> */
.L_x_8078:
        /* <DEDUP_REMOVED lines=12> */
.L_x_8077:
        /* <DEDUP_REMOVED lines=27> */
.L_x_8080:
        /* <DEDUP_REMOVED lines=13> */
.L_x_8079:
[----:B------:R-:W2:Y:S02]  /*b410*/  LDG.E.U16 R0, desc[UR36][R2.64] ;  /* 0x0000002402007981 */ /* 0x000ea4000c1e1500 */
[----:B--2---:R-:W-:-:S04]  /*b420*/  SHF.L.U32 R0, R0, 0x10, RZ ;  /* 0x0000001000007819 */ /* 0x004fc800000006ff */
[----:B------:R-:W-:Y:S01]  /*b430*/  F2FP.F16.F32.PACK_AB R0, RZ, R0 ;  /* 0x00000000ff00723e */ /* 0x000fe200000000ff */
[----:B------:R-:W-:Y:S06]  /*b440*/  BRA `(.L_x_8069) ;  /* 0x0000000400b87947 */ /* 0x000fec0003800000 */
.L_x_8076:
        /* <DEDUP_REMOVED lines=12> */
.L_x_8083:
        /* <DEDUP_REMOVED lines=21> */
.L_x_8087:
[----:B------:R-:W-:Y:S05]  /*b660*/  BSYNC.RECONVERGENT B1 ;  /* 0x0000000000017941 */ /* 0x000fea0003800200 */
.L_x_8086:
[----:B------:R-:W-:Y:S01]  /*b670*/  IMAD.SHL.U32 R0, R0, 0x100000, RZ ;  /* 0x0010000000007824 */ /* 0x000fe200078e00ff */
[----:B------:R-:W-:-:S04]  /*b680*/  LEA R2, R2, 0x3b800000, 0x17 ;  /* 0x3b80000002027811 */ /* 0x000fc800078eb8ff */
[----:B------:R-:W-:-:S07]  /*b690*/  LOP3.LUT R0, R2, R0, R7, 0xfe, !PT ;  /* 0x0000000002007212 */ /* 0x000fce00078efe07 */
.L_x_8085:
[----:B------:R-:W-:Y:S05]  /*b6a0*/  BSYNC.RECONVERGENT B0 ;  /* 0x0000000000007941 */ /* 0x000fea0003800200 */
.L_x_8084:
[----:B------:R-:W-:Y:S01]  /*b6b0*/  F2FP.F16.F32.PACK_AB R0, RZ, R0 ;  /* 0x00000000ff00723e */ /* 0x000fe200000000ff */
[----:B------:R-:W-:Y:S06]  /*b6c0*/  BRA `(.L_x_8069) ;  /* 0x0000000400187947 */ /* 0x000fec0003800000 */
.L_x_8082:
        /* <DEDUP_REMOVED lines=21> */
.L_x_8091:
[----:B------:R-:W-:Y:S05]  /*b820*/  BSYNC.RECONVERGENT B1 ;  /* 0x0000000000017941 */ /* 0x000fea0003800200 */
.L_x_8090:
[----:B------:R-:W-:Y:S02]  /*b830*/  SHF.L.U32 R0, R0, 0x15, RZ ;  /* 0x0000001500007819 */ /* 0x000fe400000006ff */
[----:B------:R-:W-:-:S04]  /*b840*/  LEA R2, R2, 0x37800000, 0x17 ;  /* 0x3780000002027811 */ /* 0x000fc800078eb8ff */
[----:B------:R-:W-:-:S07]  /*b850*/  LOP3.LUT R0, R2, R0, R7, 0xfe, !PT ;  /* 0x0000000002007212 */ /* 0x000fce00078efe07 */
.L_x_8089:
[----:B------:R-:W-:Y:S05]  /*b860*/  BSYNC.RECONVERGENT B0 ;  /* 0x0000000000007941 */ /* 0x000fea0003800200 */
.L_x_8088:
[----:B------:R-:W-:Y:S01]  /*b870*/  F2FP.F16.F32.PACK_AB R0, RZ, R0 ;  /* 0x00000000ff00723e */ /* 0x000fe200000000ff */
[----:B------:R-:W-:Y:S06]  /*b880*/  BRA `(.L_x_8069) ;  /* 0x0000000000a87947 */ /* 0x000fec0003800000 */
.L_x_8081:
        /* <DEDUP_REMOVED lines=14> */
.L_x_8095:
[----:B------:R-:W-:Y:S05]  /*b970*/  BSYNC.RECONVERGENT B0 ;  /* 0x0000000000007941 */ /* 0x000fea0003800200 */
.L_x_8094:
[----:B------:R-:W-:Y:S01]  /*b980*/  F2FP.F16.F32.PACK_AB R0, RZ, R0 ;  /* 0x00000000ff00723e */ /* 0x000fe200000000ff */
[----:B------:R-:W-:Y:S06]  /*b990*/  BRA `(.L_x_8069) ;  /* 0x0000000000647947 */ /* 0x000fec0003800000 */
.L_x_8068:
        /* <DEDUP_REMOVED lines=16> */
.L_x_8096:
[----:B------:R-:W-:Y:S01]  /*baa0*/  PRMT R0, RZ, 0x7610, R0 ;  /* 0x00007610ff007816 */ /* 0x000fe20000000000 */
[----:B------:R-:W-:Y:S06]  /*bab0*/  BRA `(.L_x_8069) ;  /* 0x00000000001c7947 */ /* 0x000fec0003800000 */
.L_x_8093:
[----:B------:R-:W2:Y:S02]  /*bac0*/  LDG.E.64 R2, desc[UR36][R2.64] ;  /* 0x0000002402027981 */ /* 0x000ea4000c1e1b00 */
[----:B--2---:R-:W0:Y:S02]  /*bad0*/  I2F.U64 R0, R2 ;  /* 0x0000000200007312 */ /* 0x004e240000301000 */
[----:B0-----:R-:W-:Y:S01]  /*bae0*/  F2FP.F16.F32.PACK_AB R0, RZ, R0 ;  /* 0x00000000ff00723e */ /* 0x001fe200000000ff */
[----:B------:R-:W-:Y:S06]  /*baf0*/  BRA `(.L_x_8069) ;  /* 0x00000000000c7947 */ /* 0x000fec0003800000 */
.L_x_8092:
[----:B------:R-:W2:Y:S02]  /*bb00*/  LDG.E R2, desc[UR36][R2.64] ;  /* 0x0000002402027981 */ /* 0x000ea4000c1e1900 */
[----:B--2---:R-:W-:-:S04]  /*bb10*/  I2FP.F32.U32 R0, R2 ;  /* 0x0000000200007245 */ /* 0x004fc80000201000 */
[----:B------:R-:W-:-:S07]  /*bb20*/  F2FP.F16.F32.PACK_AB R0, RZ, R0 ;  /* 0x00000000ff00723e */ /* 0x000fce00000000ff */
.L_x_8069:
[----:B-----5:R-:W-:Y:S01]  /*bb30*/  HADD2.F32 R0, -RZ, R0.H0_H0 ;  /* 0x20000000ff007230 */ /* 0x020fe20000004100 */
[----:B------:R-:W-:-:S04]  /*bb40*/  UPRMT UR4, UR42, 0x9910, URZ ;  /* 0x000099102a047896 */ /* 0x000fc800080000ff */
[----:B------:R-:W-:Y:S01]  /*bb50*/  UISETP.GT.AND UP0, UPT, UR4, 0x9, UPT ;  /* 0x000000090400788c */ /* 0x000fe2000bf04270 */
[----:B------:R-:W0:Y:S02]  /*bb60*/  MUFU.LG2 R0, R0 ;  /* 0x0000000000007308 */ /* 0x000e240000000c00 */
[----:B01----:R-:W-:-:S05]  /*bb70*/  FMUL.FTZ R2, R0, 0.30103000998497009277 ;  /* 0x3e9a209b00027820 */ /* 0x003fca0000410000 */
        /* <DEDUP_REMOVED lines=14> */
.L_x_8100:
[----:B------:R-:W-:-:S06]  /*bc60*/  HADD2.F32 R3, -RZ, R2.H0_H0 ;  /* 0x20000002ff037230 */ /* 0x000fcc0000004100 */
[----:B------:R-:W0:Y:S02]  /*bc70*/  F2I.S64.TRUNC R2, R3 ;  /* 0x0000000300027311 */ /* 0x000e24000020d900 */
[----:B0-----:R-:W-:Y:S01]  /*bc80*/  STG.E.U8 desc[UR36][R16.64], R2 ;  /* 0x0000000210007986 */ /* 0x001fe2000c101124 */
[----:B------:R-:W-:Y:S05]  /*bc90*/  EXIT ;  /* 0x000000000000794d */ /* 0x000fea0003800000 */
.L_x_8099:
        /* <DEDUP_REMOVED lines=10> */
.L_x_8103:
[----:B------:R-:W-:-:S04]  /*bd40*/  HADD2.F32 R2, -RZ, R2.H0_H0 ;  /* 0x20000002ff027230 */ /* 0x000fc80000004100 */
[----:B------:R-:W0:Y:S02]  /*bd50*/  F2I.FTZ.TRUNC.NTZ R3, R2 ;  /* 0x0000000200037305 */ /* 0x000e24000021f100 */
[----:B0-----:R-:W-:Y:S01]  /*bd60*/  STG.E desc[UR36][R16.64], R3 ;  /* 0x0000000310007986 */ /* 0x001fe2000c101924 */
[----:B------:R-:W-:Y:S05]  /*bd70*/  EXIT ;  /* 0x000000000000794d */ /* 0x000fea0003800000 */
.L_x_8102:
[----:B------:R-:W-:-:S04]  /*bd80*/  HADD2.F32 R2, -RZ, R2.H0_H0 ;  /* 0x20000002ff027230 */ /* 0x000fc80000004100 */
[----:B------:R-:W0:Y:S02]  /*bd90*/  F2I.FTZ.TRUNC.NTZ R3, R2 ;  /* 0x0000000200037305 */ /* 0x000e24000021f100 */
[----:B0-----:R-:W-:Y:S01]  /*bda0*/  STG.E.U16 desc[UR36][R16.64], R3 ;  /* 0x0000000310007986 */ /* 0x001fe2000c101524 */
[----:B------:R-:W-:Y:S05]  /*bdb0*/  EXIT ;  /* 0x000000000000794d */ /* 0x000fea0003800000 */
.L_x_8098:
        /* <DEDUP_REMOVED lines=9> */
.L_x_8105:
[----:B------:R-:W-:Y:S01]  /*be50*/  STG.E.U16 desc[UR36][R16.64], R2 ;  /* 0x0000000210007986 */ /* 0x000fe2000c101524 */
[----:B------:R-:W-:Y:S05]  /*be60*/  EXIT ;  /* 0x000000000000794d */ /* 0x000fea0003800000 */
.L_x_8104:
        /* <DEDUP_REMOVED lines=10> */
.L_x_8107:
[----:B------:R-:W-:-:S05]  /*bf10*/  HADD2.F32 R0, -RZ, R2.H0_H0 ;  /* 0x20000002ff007230 */ /* 0x000fca0000004100 */
[----:B------:R-:W-:-:S04]  /*bf20*/  F2FP.F16.F32.PACK_AB R0, RZ, R0 ;  /* 0x00000000ff00723e */ /* 0x000fc800000000ff */
[----:B------:R-:W-:-:S05]  /*bf30*/  PRMT R0, R0, 0x5410, RZ ;  /* 0x0000541000007816 */ /* 0x000fca00000000ff */
[----:B------:R-:W-:Y:S01]  /*bf40*/  STG.E desc[UR36][R16.64], R0 ;  /* 0x0000000010007986 */ /* 0x000fe2000c101924 */
[----:B------:R-:W-:Y:S05]  /*bf50*/  EXIT ;  /* 0x000000000000794d */ /* 0x000fea0003800000 */
.L_x_8106:
[----:B------:R-:W-:-:S05]  /*bf60*/  HADD2.F32 R2, -RZ, R2.H0_H0 ;  /* 0x20000002ff027230 */ /* 0x000fca0000004100 */
[----:B------:R-:W-:-:S06]  /*bf70*/  FMUL.FTZ R2, R2, 1 ;  /* 0x3f80000002027820 */ /* 0x000fcc0000410000 */
[----:B------:R-:W0:Y:S02]  /*bf80*/  F2F.F64.F32 R2, R2 ;  /* 0x0000000200027310 */ /* 0x000e240000201800 */
[----:B0-----:R-:W-:Y:S01]  /*bf90*/  STG.E.64 desc[UR36][R16.64], R2 ;  /* 0x0000000210007986 */ /* 0x001fe2000c101b24 */
[----:B------:R-:W-:Y:S05]  /*bfa0*/  EXIT ;  /* 0x000000000000794d */ /* 0x000fea0003800000 */
.L_x_8097:
        /* <DEDUP_REMOVED lines=14> */
.L_x_8111:
        /* <DEDUP_REMOVED lines=17> */
.L_x_8114:
[----:B------:R-:W-:-:S04]  /*c1a0*/  SHF.R.U32.HI R3, RZ, 0x18, R3 ;  /* 0x00000018ff037819 */ /* 0x000fc80000011603 */
[----:B------:R-:W-:-:S04]  /*c1b0*/  LOP3.LUT R0, R0, 0x80, R3, 0xf8, !PT ;  /* 0x0000008000007812 */ /* 0x000fc800078ef803 */
[----:B------:R-:W-:-:S07]  /*c1c0*/  PRMT R8, R0, 0x7610, R8 ;  /* 0x0000761000087816 */ /* 0x000fce0000000008 */
.L_x_8113:
[----:B------:R-:W-:Y:S05]  /*c1d0*/  BSYNC.RECONVERGENT B0 ;  /* 0x0000000000007941 */ /* 0x000fea0003800200 */
.L_x_8112:
[----:B------:R-:W-:Y:S01]  /*c1e0*/  STG.E.U8 desc[UR36][R16.64], R8 ;  /* 0x0000000810007986 */ /* 0x000fe2000c101124 */
[----:B------:R-:W-:Y:S05]  /*c1f0*/  EXIT ;  /* 0x000000000000794d */ /* 0x000fea0003800000 */
.L_x_8110:
        /* <DEDUP_REMOVED lines=17> */
.L_x_8117:
[----:B------:R-:W-:-:S04]  /*c310*/  SHF.R.U32.HI R3, RZ, 0x18, R3 ;  /* 0x00000018ff037819 */ /* 0x000fc80000011603 */
[----:B------:R-:W-:-:S04]  /*c320*/  LOP3.LUT R0, R0, 0x80, R3, 0xf8, !PT ;  /* 0x0000008000007812 */ /* 0x000fc800078ef803 */
[----:B------:R-:W-:-:S07]  /*c330*/  PRMT R8, R0, 0x7610, R8 ;  /* 0x0000761000087816 */ /* 0x000fce0000000008 */
.L_x_8116:
[----:B------:R-:W-:Y:S05]  /*c340*/  BSYNC.RECONVERGENT B0 ;  /* 0x0000000000007941 */ /* 0x000fea0003800200 */
.L_x_8115:
[----:B------:R-:W-:Y:S01]  /*c350*/  STG.E.U8 desc[UR36][R16.64], R8 ;  /* 0x0000000810007986 */ /* 0x000fe2000c101124 */
[----:B------:R-:W-:Y:S05]  /*c360*/  EXIT ;  /* 0x000000000000794d */ /* 0x000fea0003800000 */
.L_x_8109:
        /* <DEDUP_REMOVED lines=22> */
.L_x_8119:
[----:B------:R-:W-:-:S06]  /*c4d0*/  HADD2.F32 R2, -RZ, R2.H0_H0 ;  /* 0x20000002ff027230 */ /* 0x000fcc0000004100 */
[----:B------:R-:W0:Y:S02]  /*c4e0*/  F2I.U64.TRUNC R2, R2 ;  /* 0x0000000200027311 */ /* 0x000e24000020d800 */
[----:B0-----:R-:W-:Y:S01]  /*c4f0*/  STG.E.64 desc[UR36][R16.64], R2 ;  /* 0x0000000210007986 */ /* 0x001fe2000c101b24 */
[----:B------:R-:W-:Y:S05]  /*c500*/  EXIT ;  /* 0x000000000000794d */ /* 0x000fea0003800000 */
.L_x_8118:
[----:B------:R-:W-:-:S04]  /*c510*/  HADD2.F32 R2, -RZ, R2.H0_H0 ;  /* 0x20000002ff027230 */ /* 0x000fc80000004100 */
[----:B------:R-:W0:Y:S02]  /*c520*/  F2I.FTZ.U32.TRUNC.NTZ R3, R2 ;  /* 0x0000000200037305 */ /* 0x000e24000021f000 */
[----:B0-----:R-:W-:Y:S01]  /*c530*/  STG.E desc[UR36][R16.64], R3 ;  /* 0x0000000310007986 */ /* 0x001fe2000c101924 */
[----:B------:R-:W-:Y:S05]  /*c540*/  EXIT ;  /* 0x000000000000794d */ /* 0x000fea0003800000 */
.L_x_8108:
        /* <DEDUP_REMOVED lines=11> */
.L_x_8121:
[----:B------:R-:W-:Y:S01]  /*c600*/  HADD2.F32 R2, -RZ, R2.H0_H0 ;  /* 0x20000002ff027230 */ /* 0x000fe20000004100 */
[----:B------:R-:W-:-:S04]  /*c610*/  CS2R R6, SRZ ;  /* 0x0000000000067805 */ /* 0x000fc8000001ff00 */
[----:B------:R-:W-:-:S04]  /*c620*/  FMUL.FTZ R2, R2, 1 ;  /* 0x3f80000002027820 */ /* 0x000fc80000410000 */
[----:B------:R-:W0:Y:S02]  /*c630*/  F2F.F64.F32 R4, R2 ;  /* 0x0000000200047310 */ /* 0x000e240000201800 */
[----:B0-----:R-:W-:Y:S01]  /*c640*/  STG.E.128 desc[UR36][R16.64], R4 ;  /* 0x0000000410007986 */ /* 0x001fe2000c101d24 */
[----:B------:R-:W-:Y:S05]  /*c650*/  EXIT ;  /* 0x000000000000794d */ /* 0x000fea0003800000 */
.L_x_8120:
[----:B------:R-:W-:-:S09]  /*c660*/  UISETP.NE.AND UP0, UPT, UR4, 0xf, UPT ;  /* 0x0000000f0400788c */ /* 0x000fd2000bf05270 */
[----:B------:R-:W-:Y:S05]  /*c670*/  BRA.U !UP0, `(.L_x_8122) ;  /* 0x0000000108e87547 */ /* 0x000fea000b800000 */
[----:B------:R-:W-:-:S09]  /*c680*/  UISETP.NE.AND UP0, UPT, UR4, 0x17, UPT ;  /* 0x000000170400788c */ /* 0x000fd2000bf05270 */
[----:B------:R-:W-:Y:S05]  /*c690*/  BRA.U !UP0, `(.L_x_8123) ;  /* 0x0000000108907547 */ /* 0x000fea000b800000 */
[----:B------:R-:W-:-:S09]  /*c6a0*/  UISETP.NE.AND UP0, UPT, UR4, 0x18, UPT ;  /* 0x000000180400788c */ /* 0x000fd2000bf05270 */
[----:B------:R-:W-:Y:S05]  /*c6b0*/  BRA.U !UP0, `(.L_x_8124) ;  /* 0x0000000108447547 */ /* 0x000fea000b800000 */
.L_x_8101:
        /* <DEDUP_REMOVED lines=16> */
.L_x_8125:
[----:B------:R-:W-:Y:S05]  /*c7c0*/  EXIT ;  /* 0x000000000000794d */ /* 0x000fea0003800000 */
.L_x_8124:
        /* <DEDUP_REMOVED lines=13> */
.L_x_8127:
[----:B------:R-:W-:Y:S05]  /*c8a0*/  BSYNC.RECONVERGENT B0 ;  /* 0x0000000000007941 */ /* 0x000fea0003800200 */
.L_x_8126:
[----:B------:R-:W-:-:S05]  /*c8b0*/  LOP3.LUT R3, R0, 0x80, R3, 0xf8, !PT ;  /* 0x0000008000037812 */ /* 0x000fca00078ef803 */
[----:B------:R-:W-:Y:S01]  /*c8c0*/  STG.E.U8 desc[UR36][R16.64], R3 ;  /* 0x0000000310007986 */ /* 0x000fe2000c101124 */
[----:B------:R-:W-:Y:S05]  /*c8d0*/  EXIT ;  /* 0x000000000000794d */ /* 0x000fea0003800000 */
.L_x_8123:
        /* <DEDUP_REMOVED lines=12> */
.L_x_8129:
[----:B------:R-:W-:Y:S01]  /*c9a0*/  HFMA2 R0, -RZ, RZ, 0, 7.569789886474609375e-06 ;  /* 0x0000007fff007431 */ /* 0x000fe200000001ff */
[----:B------:R-:W-:-:S04]  /*c9b0*/  ISETP.GT.U32.AND P0, PT, R2, 0x7f800000, PT ;  /* 0x7f8000000200780c */ /* 0x000fc80003f04070 */
[----:B------:R-:W-:-:S09]  /*c9c0*/  SEL R0, R0, 0x7c, P0 ;  /* 0x0000007c00007807 */ /* 0x000fd20000000000 */
.L_x_8130:
[----:B------:R-:W-:Y:S05]  /*c9d0*/  BSYNC.RECONVERGENT B0 ;  /* 0x0000000000007941 */ /* 0x000fea0003800200 */
.L_x_8128:
[----:B------:R-:W-:-:S04]  /*c9e0*/  SHF.R.U32.HI R3, RZ, 0x18, R3 ;  /* 0x00000018ff037819 */ /* 0x000fc80000011603 */
[----:B------:R-:W-:-:S05]  /*c9f0*/  LOP3.LUT R3, R0, 0x80, R3, 0xf8, !PT ;  /* 0x0000008000037812 */ /* 0x000fca00078ef803 */
[----:B------:R-:W-:Y:S01]  /*ca00*/  STG.E.U8 desc[UR36][R16.64], R3 ;  /* 0x0000000310007986 */ /* 0x000fe2000c101124 */
[----:B------:R-:W-:Y:S05]  /*ca10*/  EXIT ;  /* 0x000000000000794d */ /* 0x000fea0003800000 */
.L_x_8122:
[----:B------:R-:W-:-:S05]  /*ca20*/  HADD2.F32 R0, -RZ, R2.H0_H0 ;  /* 0x20000002ff007230 */ /* 0x000fca0000004100 */
[----:B------:R-:W-:-:S05]  /*ca30*/  F2FP.BF16.F32.PACK_AB R0, RZ, R0 ;  /* 0x00000000ff00723e */ /* 0x000fca00000010ff */
[----:B------:R-:W-:Y:S01]  /*ca40*/  STG.E.U16 desc[UR36][R16.64], R0 ;  /* 0x0000000010007986 */ /* 0x000fe2000c101524 */
[----:B------:R-:W-:Y:S05]  /*ca50*/  EXIT ;  /* 0x000000000000794d */ /* 0x000fea0003800000 */
.L_x_8131:
        /* <DEDUP_REMOVED lines=10> */
.L_x_12238:


//--------------------- .text._ZN2at6native27unrolled_elementwise_kernelIZZZNS0_17log10_kernel_cudaERNS_18TensorIteratorBaseEENKUlvE0_clEvENKUlvE1_clEvEUlN3c104HalfEE_St5arrayIPcLm2EELi4E23TrivialOffsetCalculatorILi1EjESD_NS0_6memory12LoadWithCastILi1EEENSE_13StoreWithCastILi1EEEEEviT_T0_T2_T3_T4_T5_ --------------------------
	.section	.text._ZN2at6native27unrolled_elementwise_kernelIZZZNS0_17log10_kernel_cudaERNS_18TensorIteratorBaseEENKUlvE0_clEvENKUlvE1_clEvEUlN3c104HalfEE_St5arrayIPcLm2EELi4E23TrivialOffsetCalculatorILi1EjESD_NS0_6memory12LoadWithCastILi1EEENSE_13StoreWithCastILi1EEEEEviT_T0_T2_T3_T4_T5_,"ax",@progbits
	.align	128
        .global         _ZN2at6native27unrolled_elementwise_kernelIZZZNS0_17log10_kernel_cudaERNS_18TensorIteratorBaseEENKUlvE0_clEvENKUlvE1_clEvEUlN3c104HalfEE_St5arrayIPcLm2EELi4E23TrivialOffsetCalculatorILi1EjESD_NS0_6memory12LoadWithCastILi1EEENSE_13StoreWithCastILi1EEEEEviT_T0_T2_T3_T4_T5_
        .type           _ZN2at6native27unrolled_elementwise_kernelIZZZNS0_17log10_kernel_cudaERNS_18TensorIteratorBaseEENKUlvE0_clEvENKUlvE1_clEvEUlN3c104HalfEE_St5arrayIPcLm2EELi4E23TrivialOffsetCalculatorILi1EjESD_NS0_6memory12LoadWithCastILi1EEENSE_13StoreWithCastILi1EEEEEviT_T0_T2_T3_T4_T5_,@function
        .size           _ZN2at6native27unrolled_elementwise_kernelIZZZNS0_17log10_kernel_cudaERNS_18TensorIteratorBaseEENKUlvE0_clEvENKUlvE1_clEvEUlN3c104HalfEE_St5arrayIPcLm2EELi4E23TrivialOffsetCalculatorILi1EjESD_NS0_6memory12LoadWithCastILi1EEENSE_13StoreWithCastILi1EEEEEviT_T0_T2_T3_T4_T5_,(.L_x_12239 - _ZN2at6native27unrolled_elementwise_kernelIZZZNS0_17log10_kernel_cudaERNS_18TensorIteratorBaseEENKUlvE0_clEvENKUlvE1_clEvEUlN3c104HalfEE_St5arrayIPcLm2EELi4E23TrivialOffsetCalculatorILi1EjESD_NS0_6memory12LoadWithCastILi1EEENSE_13StoreWithCastILi1EEEEEviT_T0_T2_T3_T4_T5_)
        .other          _ZN2at6native27unrolled_elementwise_kernelIZZZNS0_17log10_kernel_cudaERNS_18TensorIteratorBaseEENKUlvE0_clEvENKUlvE1_clEvEUlN3c104HalfEE_St5arrayIPcLm2EELi4E23TrivialOffsetCalculatorILi1EjESD_NS0_6memory12LoadWithCastILi1EEENSE_13StoreWithCastILi1EEEEEviT_T0_T2_T3_T4_T5_,@"STO_CUDA_ENTRY STV_DEFAULT"
_ZN2at6native27unrolled_elementwise_kernelIZZZNS0_17log10_kernel_cudaERNS_18TensorIteratorBaseEENKUlvE0_clEvENKUlvE1_clEvEUlN3c104HalfEE_St5arrayIPcLm2EELi4E23TrivialOffsetCalculatorILi1EjESD_NS0_6memory12LoadWithCastILi1EEENSE_13StoreWithCastILi1EEEEEviT_T0_T2_T3_T4_T5_:
.text._ZN2at6native27unrolled_elementwise_kernelIZZZNS0_17log10_kernel_cudaERNS_18TensorIteratorBaseEENKUlvE0_clEvENKUlvE1_clEvEUlN3c104HalfEE_St5arrayIPcLm2EELi4E23TrivialOffsetCalculatorILi1EjESD_NS0_6memory12LoadWithCastILi1EEENSE_13StoreWithCastILi1EEEEEviT_T0_T2_T3_T4_T5_:
        /* <DEDUP_REMOVED lines=34> */
.L_x_8137:
[----:B------:R-:W2:Y:S02]  /*0220*/  LDG.E.U8 R2, desc[UR36][R2.64] ;  /* 0x0000002402027981 */ /* 0x000ea4000c1e1100 */
[----:B--2---:R-:W-:-:S04]  /*0230*/  I2FP.F32.U32 R0, R2 ;  /* 0x0000000200007245 */ /* 0x004fc80000201000 */
[----:B------:R-:W-:-:S04]  /*0240*/  F2FP.F16.F32.PACK_AB R0, RZ, R0 ;  /* 0x00000000ff00723e */ /* 0x000fc800000000ff */
[----:B------:R-:W-:Y:S01]  /*0250*/  PRMT R16, R0, 0x7610, R16 ;  /* 0x0000761000107816 */ /* 0x000fe20000000010 */
[----:B------:R-:W-:Y:S06]  /*0260*/  BRA `(.L_x_8139) ;  /* 0x0000000c00d47947 */ /* 0x000fec0003800000 */
.L_x_8136:
        /* <DEDUP_REMOVED lines=11> */
.L_x_8141:
[----:B------:R-:W2:Y:S02]  /*0320*/  LDG.E R2, desc[UR36][R2.64] ;  /* 0x0000002402027981 */ /* 0x000ea4000c1e1900 */
[----:B--2---:R-:W-:-:S04]  /*0330*/  I2FP.F32.S32 R0, R2 ;  /* 0x0000000200007245 */ /* 0x004fc80000201400 */
[----:B------:R-:W-:-:S04]  /*0340*/  F2FP.F16.F32.PACK_AB R0, RZ, R0 ;  /* 0x00000000ff00723e */ /* 0x000fc800000000ff */
[----:B------:R-:W-:Y:S01]  /*0350*/  PRMT R16, R0, 0x7610, R16 ;  /* 0x0000761000107816 */ /* 0x000fe20000000010 */
[----:B------:R-:W-:Y:S06]  /*0360*/  BRA `(.L_x_8139) ;  /* 0x0000000c00947947 */ /* 0x000fec0003800000 */
.L_x_8140:
[----:B------:R-:W2:Y:S02]  /*0370*/  LDG.E.U16 R2, desc[UR36][R2.64] ;  /* 0x0000002402027981 */ /* 0x000ea4000c1e1500 */
[----:B--2---:R-:W0:Y:S02]  /*0380*/  I2F.S16 R0, R2 ;  /* 0x0000000200007306 */ /* 0x004e240000101400 */
[----:B0-----:R-:W-:-:S04]  /*0390*/  F2FP.F16.F32.PACK_AB R0, RZ, R0 ;  /* 0x00000000ff00723e */ /* 0x001fc800000000ff */
[----:B------:R-:W-:Y:S01]  /*03a0*/  PRMT R16, R0, 0x7610, R16 ;  /* 0x0000761000107816 */ /* 0x000fe20000000010 */
[----:B------:R-:W-:Y:S06]  /*03b0*/  BRA `(.L_x_8139) ;  /* 0x0000000c00807947 */ /* 0x000fec0003800000 */
.L_x_8135:
        /* <DEDUP_REMOVED lines=9> */
.L_x_8143:
[----:B------:R1:W5:Y:S01]  /*0450*/  LDG.E.U16 R16, desc[UR36][R2.64] ;  /* 0x0000002402107981 */ /* 0x000362000c1e1500 */
[----:B------:R-:W-:Y:S05]  /*0460*/  BRA `(.L_x_8139) ;  /* 0x0000000c00547947 */ /* 0x000fea0003800000 */
.L_x_8142:
        /* <DEDUP_REMOVED lines=9> */
.L_x_8145:
[----:B------:R0:W5:Y:S01]  /*0500*/  LDG.E.U16 R16, desc[UR36][R2.64] ;  /* 0x0000002402107981 */ /* 0x000162000c1e1500 */
[----:B------:R-:W-:Y:S05]  /*0510*/  BRA `(.L_x_8139) ;  /* 0x0000000c00287947 */ /* 0x000fea0003800000 */
.L_x_8144:
        /* <DEDUP_REMOVED lines=13> */
.L_x_8134:
        /* <DEDUP_REMOVED lines=14> */
.L_x_8148:
        /* <DEDUP_REMOVED lines=13> */
.L_x_8147:
        /* <DEDUP_REMOVED lines=27> */
.L_x_8150:
        /* <DEDUP_REMOVED lines=14> */
.L_x_8149:
[----:B------:R-:W2:Y:S02]  /*0a30*/  LDG.E.U16 R0, desc[UR36][R2.64] ;  /* 0x0000002402007981 */ /* 0x000ea4000c1e1500 */
[----:B--2---:R-:W-:-:S05]  /*0a40*/  IMAD.U32 R0, R0, 0x10000, RZ ;  /* 0x0001000000007824 */ /* 0x004fca00078e00ff */
[----:B------:R-:W-:-:S04]  /*0a50*/  F2FP.F16.F32.PACK_AB R0, RZ, R0 ;  /* 0x00000000ff00723e */ /* 0x000fc800000000ff */
[----:B------:R-:W-:Y:S01]  /*0a60*/  PRMT R16, R0, 0x7610, R16 ;  /* 0x0000761000107816 */ /* 0x000fe20000000010 */
[----:B------:R-:W-:Y:S06]  /*0a70*/  BRA `(.L_x_8139) ;  /* 0x0000000400d07947 */ /* 0x000fec0003800000 */
.L_x_8146:
        /* <DEDUP_REMOVED lines=13> */
.L_x_8153:
        /* <DEDUP_REMOVED lines=21> */
.L_x_8157:
[----:B------:R-:W-:Y:S05]  /*0ca0*/  BSYNC.RECONVERGENT B1 ;  /* 0x0000000000017941 */ /* 0x000fea0003800200 */
.L_x_8156:
[----:B------:R-:W-:Y:S01]  /*0cb0*/  IMAD.SHL.U32 R0, R0, 0x100000, RZ ;  /* 0x0010000000007824 */ /* 0x000fe200078e00ff */
[----:B------:R-:W-:-:S04]  /*0cc0*/  LEA R2, R2, 0x3b800000, 0x17 ;  /* 0x3b80000002027811 */ /* 0x000fc800078eb8ff */
[----:B------:R-:W-:-:S07]  /*0cd0*/  LOP3.LUT R0, R2, R0, R7, 0xfe, !PT ;  /* 0x0000000002007212 */ /* 0x000fce00078efe07 */
.L_x_8155:
[----:B------:R-:W-:Y:S05]  /*0ce0*/  BSYNC.RECONVERGENT B0 ;  /* 0x0000000000007941 */ /* 0x000fea0003800200 */
.L_x_8154:
[----:B------:R-:W-:-:S04]  /*0cf0*/  F2FP.F16.F32.PACK_AB R0, RZ, R0 ;  /* 0x00000000ff00723e */ /* 0x000fc800000000ff */
[----:B------:R-:W-:Y:S01]  /*0d00*/  PRMT R16, R0, 0x7610, R16 ;  /* 0x0000761000107816 */ /* 0x000fe20000000010 */
[----:B------:R-:W-:Y:S06]  /*0d10*/  BRA `(.L_x_8139) ;  /* 0x0000000400287947 */ /* 0x000fec0003800000 */
.L_x_8152:
        /* <DEDUP_REMOVED lines=21> */
.L_x_8161:
[----:B------:R-:W-:Y:S05]  /*0e70*/  BSYNC.RECONVERGENT B1 ;  /* 0x0000000000017941 */ /* 0x000fea0003800200 */
.L_x_8160:
[----:B------:R-:W-:Y:S01]  /*0e80*/  IMAD.SHL.U32 R0, R0, 0x200000, RZ ;  /* 0x0020000000007824 */ /* 0x000fe200078e00ff */
[----:B------:R-:W-:-:S04]  /*0e90*/  LEA R2, R2, 0x37800000, 0x17 ;  /* 0x3780000002027811 */ /* 0x000fc800078eb8ff */
[----:B------:R-:W-:-:S07]  /*0ea0*/  LOP3.LUT R0, R2, R0, R7, 0xfe, !PT ;  /* 0x0000000002007212 */ /* 0x000fce00078efe07 */
.L_x_8159:
[----:B------:R-:W-:Y:S05]  /*0eb0*/  BSYNC.RECONVERGENT B0 ;  /* 0x0000000000007941 */ /* 0x000fea0003800200 */
.L_x_8158:
[----:B------:R-:W-:-:S04]  /*0ec0*/  F2FP.F16.F32.PACK_AB R0, RZ, R0 ;  /* 0x00000000ff00723e */ /* 0x000fc800000000ff */
[----:B------:R-:W-:Y:S01]  /*0ed0*/  PRMT R16, R0, 0x7610, R16 ;  /* 0x0000761000107816 */ /* 0x000fe20000000010 */
[----:B------:R-:W-:Y:S06]  /*0ee0*/  BRA `(.L_x_8139) ;  /* 0x0000000000b47947 */ /* 0x000fec0003800000 */
.L_x_8151:
[----:B------:R-:W-:-:S09]  /*0ef0*/  UISETP.NE.AND UP0, UPT, UR4, 0x1c, UPT ;  /* 0x0000001c0400788c */ /* 0x000fd2000bf05270 */
[----:B------:R-:W-:Y:S05]  /*0f00*/  BRA.U !UP0, `(.L_x_8162) ;  /* 0x00000001089c7547 */ /* 0x000fea000b800000 */
[----:B------:R-:W-:-:S09]  /*0f10*/  UISETP.NE.AND UP0, UPT, UR4, 0x1d, UPT ;  /* 0x0000001d0400788c */ /* 0x000fd2000bf05270 */
[----:B------:R-:W-:Y:S05]  /*0f20*/  BRA.U !UP0, `(.L_x_8163) ;  /* 0x0000000108807547 */ /* 0x000fea000b800000 */
[----:B------:R-:W-:-:S09]  /*0f30*/  UISETP.NE.AND UP0, UPT, UR4, 0x2c, UPT ;  /* 0x0000002c0400788c */ /* 0x000fd2000bf05270 */
[----:B------:R-:W-:Y:S05]  /*0f40*/  BRA.U !UP0, `(.L_x_8164) ;  /* 0x0000000108487547 */ /* 0x000fea000b800000 */
.L_x_8138:
        /* <DEDUP_REMOVED lines=16> */
.L_x_8165:
[----:B------:R-:W-:Y:S01]  /*1050*/  PRMT R16, RZ, 0x7610, R16 ;  /* 0x00007610ff107816 */ /* 0x000fe20000000010 */
[----:B------:R-:W-:Y:S06]  /*1060*/  BRA `(.L_x_8139) ;  /* 0x0000000000547947 */ /* 0x000fec0003800000 */
.L_x_8164:
        /* <DEDUP_REMOVED lines=8> */
.L_x_8167:
[----:B------:R-:W-:Y:S05]  /*10f0*/  BSYNC.RECONVERGENT B0 ;  /* 0x0000000000007941 */ /* 0x000fea0003800200 */
.L_x_8166:
[----:B------:R-:W-:-:S04]  /*1100*/  F2FP.F16.F32.PACK_AB R0, RZ, R0 ;  /* 0x00000000ff00723e */ /* 0x000fc800000000ff */
[----:B------:R-:W-:Y:S01]  /*1110*/  PRMT R16, R0, 0x7610, R16 ;  /* 0x0000761000107816 */ /* 0x000fe20000000010 */
[----:B------:R-:W-:Y:S06]  /*1120*/  BRA `(.L_x_8139) ;  /* 0x0000000000247947 */ /* 0x000fec0003800000 */
.L_x_8163:
[----:B------:R-:W2:Y:S02]  /*1130*/  LDG.E.64 R2, desc[UR36][R2.64] ;  /* 0x0000002402027981 */ /* 0x000ea4000c1e1b00 */
[----:B--2---:R-:W0:Y:S02]  /*1140*/  I2F.U64 R0, R2 ;  /* 0x0000000200007312 */ /* 0x004e240000301000 */
[----:B0-----:R-:W-:-:S04]  /*1150*/  F2FP.F16.F32.PACK_AB R0, RZ, R0 ;  /* 0x00000000ff00723e */ /* 0x001fc800000000ff */
[----:B------:R-:W-:Y:S01]  /*1160*/  PRMT R16, R0, 0x7610, R16 ;  /* 0x0000761000107816 */ /* 0x000fe20000000010 */
[----:B------:R-:W-:Y:S06]  /*1170*/  BRA `(.L_x_8139) ;  /* 0x0000000000107947 */ /* 0x000fec0003800000 */
.L_x_8162:
[----:B------:R-:W2:Y:S02]  /*1180*/  LDG.E R2, desc[UR36][R2.64] ;  /* 0x0000002402027981 */ /* 0x000ea4000c1e1900 */
[----:B--2---:R-:W-:-:S04]  /*1190*/  I2FP.F32.U32 R0, R2 ;  /* 0x0000000200007245 */ /* 0x004fc80000201000 */
[----:B------:R-:W-:-:S04]  /*11a0*/  F2FP.F16.F32.PACK_AB R0, RZ, R0 ;  /* 0x00000000ff00723e */ /* 0x000fc800000000ff */
[----:B------:R-:W-:-:S07]  /*11b0*/  PRMT R16, R0, 0x7610, R16 ;  /* 0x0000761000107816 */ /* 0x000fce0000000010 */
.L_x_8139:
[----:B------:R-:W-:-:S07]  /*11c0*/  VIADD R22, R19, 0x80 ;  /* 0x0000008013167836 */ /* 0x000fce0000000000 */
.L_x_8133:
[----:B------:R-:W-:Y:S05]  /*11d0*/  BSYNC.RECONVERGENT B6 ;  /* 0x0000000000067941 */ /* 0x000fea0003800200 */
.L_x_8132:
        /* <DEDUP_REMOVED lines=26> */
.L_x_8173:
[----:B------:R-:W2:Y:S02]  /*1380*/  LDG.E.U8 R2, desc[UR36][R2.64] ;  /* 0x0000002402027981 */ /* 0x000ea4000c1e1100 */
[----:B--2---:R-:W-:-:S04]  /*1390*/  I2FP.F32.U32 R0, R2 ;  /* 0x0000000200007245 */ /* 0x004fc80000201000 */
[----:B------:R-:W-:-:S04]  /*13a0*/  F2FP.F16.F32.PACK_AB R0, RZ, R0 ;  /* 0x00000000ff00723e */ /* 0x000fc800000000ff */
[----:B------:R-:W-:Y:S01]  /*13b0*/  PRMT R23, R0, 0x7610, R23 ;  /* 0x0000761000177816 */ /* 0x000fe20000000017 */
[----:B------:R-:W-:Y:S06]  /*13c0*/  BRA `(.L_x_8175) ;  /* 0x0000000c00d47947 */ /* 0x000fec0003800000 */
.L_x_8172:
        /* <DEDUP_REMOVED lines=11> */
.L_x_8177:
[----:B------:R-:W2:Y:S02]  /*1480*/  LDG.E R2, desc[UR36][R2.64] ;  /* 0x0000002402027981 */ /* 0x000ea4000c1e1900 */
[----:B--2---:R-:W-:-:S04]  /*1490*/  I2FP.F32.S32 R0, R2 ;  /* 0x0000000200007245 */ /* 0x004fc80000201400 */
[----:B------:R-:W-:-:S04]  /*14a0*/  F2FP.F16.F32.PACK_AB R0, RZ, R0 ;  /* 0x00000000ff00723e */ /* 0x000fc800000000ff */
[----:B------:R-:W-:Y:S01]  /*14b0*/  PRMT R23, R0, 0x7610, R23 ;  /* 0x0000761000177816 */ /* 0x000fe20000000017 */
[----:B------:R-:W-:Y:S06]  /*14c0*/  BRA `(.L_x_8175) ;  /* 0x0000000c00947947 */ /* 0x000fec0003800000 */
.L_x_8176:
[----:B------:R-:W2:Y:S02]  /*14d0*/  LDG.E.U16 R2, desc[UR36][R2.64] ;  /* 0x0000002402027981 */ /* 0x000ea4000c1e1500 */
[----:B--2---:R-:W0:Y:S02]  /*14e0*/  I2F.S16 R0, R2 ;  /* 0x0000000200007306 */ /* 0x004e240000101400 */
[----:B0-----:R-:W-:-:S04]  /*14f0*/  F2FP.F16.F32.PACK_AB R0, RZ, R0 ;  /* 0x00000000ff00723e */ /* 0x001fc800000000ff */
[----:B------:R-:W-:Y:S01]  /*1500*/  PRMT R23, R0, 0x7610, R23 ;  /* 0x0000761000177816 */ /* 0x000fe20000000017 */
[----:B------:R-:W-:Y:S06]  /*1510*/  BRA `(.L_x_8175) ;  /* 0x0000000c00807947 */ /* 0x000fec0003800000 */
.L_x_8171:
        /* <DEDUP_REMOVED lines=9> */
.L_x_8179:
[----:B------:R0:W5:Y:S01]  /*15b0*/  LDG.E.U16 R23, desc[UR36][R2.64] ;  /* 0x0000002402177981 */ /* 0x000162000c1e1500 */
[----:B------:R-:W-:Y:S05]  /*15c0*/  BRA `(.L_x_8175) ;  /* 0x0000000c00547947 */ /* 0x000fea0003800000 */
.L_x_8178:
        /* <DEDUP_REMOVED lines=9> */
.L_x_8181:
[----:B------:R1:W5:Y:S01]  /*1660*/  LDG.E.U16 R23, desc[UR36][R2.64] ;  /* 0x0000002402177981 */ /* 0x000362000c1e1500 */
[----:B------:R-:W-:Y:S05]  /*1670*/  BRA `(.L_x_8175) ;  /* 0x0000000c00287947 */ /* 0x000fea0003800000 */
.L_x_8180:
        /* <DEDUP_REMOVED lines=13> */
.L_x_8170:
        /* <DEDUP_REMOVED lines=14> */
.L_x_8184:
        /* <DEDUP_REMOVED lines=13> */
.L_x_8183:
        /* <DEDUP_REMOVED lines=27> */
.L_x_8186:
        /* <DEDUP_REMOVED lines=14> */
.L_x_8185:
[----:B------:R-:W2:Y:S02]  /*1b90*/  LDG.E.U16 R0, desc[UR36][R2.64] ;  /* 0x0000002402007981 */ /* 0x000ea4000c1e1500 */
[----:B--2---:R-:W-:-:S05]  /*1ba0*/  IMAD.U32 R0, R0, 0x10000, RZ ;  /* 0x0001000000007824 */ /* 0x004fca00078e00ff */
[----:B------:R-:W-:-:S04]  /*1bb0*/  F2FP.F16.F32.PACK_AB R0, RZ, R0 ;  /* 0x00000000ff00723e */ /* 0x000fc800000000ff */
[----:B------:R-:W-:Y:S01]  /*1bc0*/  PRMT R23, R0, 0x7610, R23 ;  /* 0x0000761000177816 */ /* 0x000fe20000000017 */
[----:B------:R-:W-:Y:S06]  /*1bd0*/  BRA `(.L_x_8175) ;  /* 0x0000000400d07947 */ /* 0x000fec0003800000 */
.L_x_8182:
        /* <DEDUP_REMOVED lines=13> */
.L_x_8189:
        /* <DEDUP_REMOVED lines=21> */
.L_x_8193:
[----:B------:R-:W-:Y:S05]  /*1e00*/  BSYNC.RECONVERGENT B1 ;  /* 0x0000000000017941 */ /* 0x000fea0003800200 */
.L_x_8192:
[----:B------:R-:W-:Y:S01]  /*1e10*/  IMAD.SHL.U32 R0, R0, 0x100000, RZ ;  /* 0x0010000000007824 */ /* 0x000fe200078e00ff */
[----:B------:R-:W-:-:S04]  /*1e20*/  LEA R2, R2, 0x3b800000, 0x17 ;  /* 0x3b80000002027811 */ /* 0x000fc800078eb8ff */
[----:B------:R-:W-:-:S07]  /*1e30*/  LOP3.LUT R0, R2, R0, R7, 0xfe, !PT ;  /* 0x0000000002007212 */ /* 0x000fce00078efe07 */
.L_x_8191:
[----:B------:R-:W-:Y:S05]  /*1e40*/  BSYNC.RECONVERGENT B0 ;  /* 0x0000000000007941 */ /* 0x000fea0003800200 */
.L_x_8190:
[----:B------:R-:W-:-:S04]  /*1e50*/  F2FP.F16.F32.PACK_AB R0, RZ, R0 ;  /* 0x00000000ff00723e */ /* 0x000fc800000000ff */
[----:B------:R-:W-:Y:S01]  /*1e60*/  PRMT R23, R0, 0x7610, R23 ;  /* 0x0000761000177816 */ /* 0x000fe20000000017 */
[----:B------:R-:W-:Y:S06]  /*1e70*/  BRA `(.L_x_8175) ;  /* 0x0000000400287947 */ /* 0x000fec0003800000 */
.L_x_8188:
        /* <DEDUP_REMOVED lines=21> */
.L_x_8197:
[----:B------:R-:W-:Y:S05]  /*1fd0*/  BSYNC.RECONVERGENT B1 ;  /* 0x0000000000017941 */ /* 0x000fea0003800200 */
.L_x_8196:
[----:B------:R-:W-:Y:S01]  /*1fe0*/  IMAD.SHL.U32 R0, R0, 0x200000, RZ ;  /* 0x0020000000007824 */ /* 0x000fe200078e00ff */
[----:B------:R-:W-:-:S04]  /*1ff0*/  LEA R2, R2, 0x37800000, 0x17 ;  /* 0x3780000002027811 */ /* 0x000fc800078eb8ff */
[----:B------:R-:W-:-:S07]  /*2000*/  LOP3.LUT R0, R2, R0, R7, 0xfe, !PT ;  /* 0x0000000002007212 */ /* 0x000fce00078efe07 */
.L_x_8195:
[----:B------:R-:W-:Y:S05]  /*2010*/  BSYNC.RECONVERGENT B0 ;  /* 0x0000000000007941 */ /* 0x000fea0003800200 */
.L_x_8194:
[----:B------:R-:W-:-:S04]  /*2020*/  F2FP.F16.F32.PACK_AB R0, RZ, R0 ;  /* 0x00000000ff00723e */ /* 0x000fc800000000ff */
[----:B------:R-:W-:Y:S01]  /*2030*/  PRMT R23, R0, 0x7610, R23 ;  /* 0x0000761000177816 */ /* 0x000fe20000000017 */
[----:B------:R-:W-:Y:S06]  /*2040*/  BRA `(.L_x_8175) ;  /* 0x0000000000b47947 */ /* 0x000fec0003800000 */
.L_x_8187:
        /* <DEDUP_REMOVED lines=14> */
.L_x_8201:
[----:B------:R-:W-:Y:S05]  /*2130*/  BSYNC.RECONVERGENT B0 ;  /* 0x0000000000007941 */ /* 0x000fea0003800200 */
.L_x_8200:
[----:B------:R-:W-:-:S04]  /*2140*/  F2FP.F16.F32.PACK_AB R0, RZ, R0 ;  /* 0x00000000ff00723e */ /* 0x000fc800000000ff */
[----:B------:R-:W-:Y:S01]  /*2150*/  PRMT R23, R0, 0x7610, R23 ;  /* 0x0000761000177816 */ /* 0x000fe20000000017 */
[----:B------:R-:W-:Y:S06]  /*2160*/  BRA `(.L_x_8175) ;  /* 0x00000000006c7947 */ /* 0x000fec0003800000 */
.L_x_8174:
        /* <DEDUP_REMOVED lines=16> */
.L_x_8202:
[----:B------:R-:W-:Y:S01]  /*2270*/  PRMT R23, RZ, 0x7610, R23 ;  /* 0x00007610ff177816 */ /* 0x000fe20000000017 */
[----:B------:R-:W-:Y:S06]  /*2280*/  BRA `(.L_x_8175) ;  /* 0x0000000000247947 */ /* 0x000fec0003800000 */
.L_x_8199:
[----:B------:R-:W2:Y:S02]  /*2290*/  LDG.E.64 R2, desc[UR36][R2.64] ;  /* 0x0000002402027981 */ /* 0x000ea4000c1e1b00 */
[----:B--2---:R-:W0:Y:S02]  /*22a0*/  I2F.U64 R0, R2 ;  /* 0x0000000200007312 */ /* 0x004e240000301000 */
[----:B0-----:R-:W-:-:S04]  /*22b0*/  F2FP.F16.F32.PACK_AB R0, RZ, R0 ;  /* 0x00000000ff00723e */ /* 0x001fc800000000ff */
[----:B------:R-:W-:Y:S01]  /*22c0*/  PRMT R23, R0, 0x7610, R23 ;  /* 0x0000761000177816 */ /* 0x000fe20000000017 */
[----:B------:R-:W-:Y:S06]  /*22d0*/  BRA `(.L_x_8175) ;  /* 0x0000000000107947 */ /* 0x000fec0003800000 */
.L_x_8198:
[----:B------:R-:W2:Y:S02]  /*22e0*/  LDG.E R2, desc[UR36][R2.64] ;  /* 0x0000002402027981 */ /* 0x000ea4000c1e1900 */
[----:B--2---:R-:W-:-:S04]  /*22f0*/  I2FP.F32.U32 R0, R2 ;  /* 0x0000000200007245 */ /* 0x004fc80000201000 */
[----:B------:R-:W-:-:S04]  /*2300*/  F2FP.F16.F32.PACK_AB R0, RZ, R0 ;  /* 0x00000000ff00723e */ /* 0x000fc800000000ff */
[----:B------:R-:W-:-:S07]  /*2310*/  PRMT R23, R0, 0x7610, R23 ;  /* 0x0000761000177816 */ /* 0x000fce0000000017 */
.L_x_8175:
[----:B------:R-:W-:-:S07]  /*2320*/  VIADD R22, R22, 0x80 ;  /* 0x0000008016167836 */ /* 0x000fce0000000000 */
.L_x_8169:
[----:B------:R-:W-:Y:S05]  /*2330*/  BSYNC.RECONVERGENT B6 ;  /* 0x0000000000067941 */ /* 0x000fea0003800200 */
.L_x_8168:
        /* <DEDUP_REMOVED lines=26> */
.L_x_8208:
[----:B------:R-:W2:Y:S02]  /*24e0*/  LDG.E.U8 R2, desc[UR36][R2.64] ;  /* 0x0000002402027981 */ /* 0x000ea4000c1e1100 */
[----:B--2---:R-:W-:-:S04]  /*24f0*/  I2FP.F32.U32 R0, R2 ;  /* 0x0000000200007245 */ /* 0x004fc80000201000 */
[----:B------:R-:W-:-:S04]  /*2500*/  F2FP.F16.F32.PACK_AB R0, RZ, R0 ;  /* 0x00000000ff00723e */ /* 0x000fc800000000ff */
[----:B------:R-:W-:Y:S01]  /*2510*/  PRMT R24, R0, 0x7610, R24 ;  /* 0x0000761000187816 */ /* 0x000fe20000000018 */
[----:B------:R-:W-:Y:S06]  /*2520*/  BRA `(.L_x_8210) ;  /* 0x0000000c00d47947 */ /* 0x000fec0003800000 */
.L_x_8207:
        /* <DEDUP_REMOVED lines=11> */
.L_x_8212:
[----:B------:R-:W2:Y:S02]  /*25e0*/  LDG.E R2, desc[UR36][R2.64] ;  /* 0x0000002402027981 */ /* 0x000ea4000c1e1900 */
[----:B--2---:R-:W-:-:S04]  /*25f0*/  I2FP.F32.S32 R0, R2 ;  /* 0x0000000200007245 */ /* 0x004fc80000201400 */
[----:B------:R-:W-:-:S04]  /*2600*/  F2FP.F16.F32.PACK_AB R0, RZ, R0 ;  /* 0x00000000ff00723e */ /* 0x000fc800000000ff */
[----:B------:R-:W-:Y:S01]  /*2610*/  PRMT R24, R0, 0x7610, R24 ;  /* 0x0000761000187816 */ /* 0x000fe20000000018 */
[----:B------:R-:W-:Y:S06]  /*2620*/  BRA `(.L_x_8210) ;  /* 0x0000000c00947947 */ /* 0x000fec0003800000 */
.L_x_8211:
[----:B------:R-:W2:Y:S02]  /*2630*/  LDG.E.U16 R2, desc[UR36][R2.64] ;  /* 0x0000002402027981 */ /* 0x000ea4000c1e1500 */
[----:B--2---:R-:W0:Y:S02]  /*2640*/  I2F.S16 R0, R2 ;  /* 0x0000000200007306 */ /* 0x004e240000101400 */
[----:B0-----:R-:W-:-:S04]  /*2650*/  F2FP.F16.F32.PACK_AB R0, RZ, R0 ;  /* 0x00000000ff00723e */ /* 0x001fc800000000ff */
[----:B------:R-:W-:Y:S01]  /*2660*/  PRMT R24, R0, 0x7610, R24 ;  /* 0x0000761000187816 */ /* 0x000fe20000000018 */
[----:B------:R-:W-:Y:S06]  /*2670*/  BRA `(.L_x_8210) ;  /* 0x0000000c00807947 */ /* 0x000fec0003800000 */
.L_x_8206:
        /* <DEDUP_REMOVED lines=9> */
.L_x_8214:
[----:B------:R0:W5:Y:S01]  /*2710*/  LDG.E.U16 R24, desc[UR36][R2.64] ;  /* 0x0000002402187981 */ /* 0x000162000c1e1500 */
[----:B------:R-:W-:Y:S05]  /*2720*/  BRA `(.L_x_8210) ;  /* 0x0000000c00547947 */ /* 0x000fea0003800000 */
.L_x_8213:
        /* <DEDUP_REMOVED lines=9> */
.L_x_8216:
[----:B------:R1:W5:Y:S01]  /*27c0*/  LDG.E.U16 R24, desc[UR36][R2.64] ;  /* 0x0000002402187981 */ /* 0x000362000c1e1500 */
[----:B------:R-:W-:Y:S05]  /*27d0*/  BRA `(.L_x_8210) ;  /* 0x0000000c00287947 */ /* 0x000fea0003800000 */
.L_x_8215:
        /* <DEDUP_REMOVED lines=13> */
.L_x_8205:
        /* <DEDUP_REMOVED lines=14> */
.L_x_8219:
        /* <DEDUP_REMOVED lines=13> */
.L_x_8218:
        /* <DEDUP_REMOVED lines=27> */
.L_x_8221:
        /* <DEDUP_REMOVED lines=14> */
.L_x_8220:
[----:B------:R-:W2:Y:S02]  /*2cf0*/  LDG.E.U16 R0, desc[UR36][R2.64] ;  /* 0x0000002402007981 */ /* 0x000ea4000c1e1500 */
[----:B--2---:R-:W-:-:S05]  /*2d00*/  IMAD.U32 R0, R0, 0x10000, RZ ;  /* 0x0001000000007824 */ /* 0x004fca00078e00ff */
[----:B------:R-:W-:-:S04]  /*2d10*/  F2FP.F16.F32.PACK_AB R0, RZ, R0 ;  /* 0x00000000ff00723e */ /* 0x000fc800000000ff */
[----:B------:R-:W-:Y:S01]  /*2d20*/  PRMT R24, R0, 0x7610, R24 ;  /* 0x0000761000187816 */ /* 0x000fe20000000018 */
[----:B------:R-:W-:Y:S06]  /*2d30*/  BRA `(.L_x_8210) ;  /* 0x0000000400d07947 */ /* 0x000fec0003800000 */
.L_x_8217:
        /* <DEDUP_REMOVED lines=13> */
.L_x_8224:
        /* <DEDUP_REMOVED lines=21> */
.L_x_8228:
[----:B------:R-:W-:Y:S05]  /*2f60*/  BSYNC.RECONVERGENT B1 ;  /* 0x0000000000017941 */ /* 0x000fea0003800200 */
.L_x_8227:
[----:B------:R-:W-:Y:S01]  /*2f70*/  IMAD.SHL.U32 R0, R0, 0x100000, RZ ;  /* 0x0010000000007824 */ /* 0x000fe200078e00ff */
[----:B------:R-:W-:-:S04]  /*2f80*/  LEA R2, R2, 0x3b800000, 0x17 ;  /* 0x3b80000002027811 */ /* 0x000fc800078eb8ff */
[----:B------:R-:W-:-:S07]  /*2f90*/  LOP3.LUT R0, R2, R0, R7, 0xfe, !PT ;  /* 0x0000000002007212 */ /* 0x000fce00078efe07 */
.L_x_8226:
[----:B------:R-:W-:Y:S05]  /*2fa0*/  BSYNC.RECONVERGENT B0 ;  /* 0x0000000000007941 */ /* 0x000fea0003800200 */
.L_x_8225:
[----:B------:R-:W-:-:S04]  /*2fb0*/  F2FP.F16.F32.PACK_AB R0, RZ, R0 ;  /* 0x00000000ff00723e */ /* 0x000fc800000000ff */
[----:B------:R-:W-:Y:S01]  /*2fc0*/  PRMT R24, R0, 0x7610, R24 ;  /* 0x0000761000187816 */ /* 0x000fe20000000018 */
[----:B------:R-:W-:Y:S06]  /*2fd0*/  BRA `(.L_x_8210) ;  /* 0x0000000400287947 */ /* 0x000fec0003800000 */
.L_x_8223:
        /* <DEDUP_REMOVED lines=21> */
.L_x_8232:
[----:B------:R-:W-:Y:S05]  /*3130*/  BSYNC.RECONVERGENT B1 ;  /* 0x0000000000017941 */ /* 0x000fea0003800200 */
.L_x_8231:
[----:B------:R-:W-:Y:S01]  /*3140*/  IMAD.SHL.U32 R0, R0, 0x200000, RZ ;  /* 0x0020000000007824 */ /* 0x000fe200078e00ff */
[----:B------:R-:W-:-:S04]  /*3150*/  LEA R2, R2, 0x37800000, 0x17 ;  /* 0x3780000002027811 */ /* 0x000fc800078eb8ff */
[----:B------:R-:W-:-:S07]  /*3160*/  LOP3.LUT R0, R2, R0, R7, 0xfe, !PT ;  /* 0x0000000002007212 */ /* 0x000fce00078efe07 */
.L_x_8230:
[----:B------:R-:W-:Y:S05]  /*3170*/  BSYNC.RECONVERGENT B0 ;  /* 0x0000000000007941 */ /* 0x000fea0003800200 */
.L_x_8229:
[----:B------:R-:W-:-:S04]  /*3180*/  F2FP.F16.F32.PACK_AB R0, RZ, R0 ;  /* 0x00000000ff00723e */ /* 0x000fc800000000ff */
[----:B------:R-:W-:Y:S01]  /*3190*/  PRMT R24, R0, 0x7610, R24 ;  /* 0x0000761000187816 */ /* 0x000fe20000000018 */
[----:B------:R-:W-:Y:S06]  /*31a0*/  BRA `(.L_x_8210) ;  /* 0x0000000000b47947 */ /* 0x000fec0003800000 */
.L_x_8222:
        /* <DEDUP_REMOVED lines=14> */
.L_x_8236:
[----:B------:R-:W-:Y:S05]  /*3290*/  BSYNC.RECONVERGENT B0 ;  /* 0x0000000000007941 */ /* 0x000fea0003800200 */
.L_x_8235:
[----:B------:R-:W-:-:S04]  /*32a0*/  F2FP.F16.F32.PACK_AB R0, RZ, R0 ;  /* 0x00000000ff00723e */ /* 0x000fc800000000ff */
[----:B------:R-:W-:Y:S01]  /*32b0*/  PRMT R24, R0, 0x7610, R24 ;  /* 0x0000761000187816 */ /* 0x000fe20000000018 */
[----:B------:R-:W-:Y:S06]  /*32c0*/  BRA `(.L_x_8210) ;  /* 0x00000000006c7947 */ /* 0x000fec0003800000 */
.L_x_8209:
        /* <DEDUP_REMOVED lines=16> */
.L_x_8237:
[----:B------:R-:W-:Y:S01]  /*33d0*/  PRMT R24, RZ, 0x7610, R24 ;  /* 0x00007610ff187816 */ /* 0x000fe20000000018 */
[----:B------:R-:W-:Y:S06]  /*33e0*/  BRA `(.L_x_8210) ;  /* 0x0000000000247947 */ /* 0x000fec0003800000 */
.L_x_8234:
[----:B------:R-:W2:Y:S02]  /*33f0*/  LDG.E.64 R2, desc[UR36][R2.64] ;  /* 0x0000002402027981 */ /* 0x000ea4000c1e1b00 */
[----:B--2---:R-:W0:Y:S02]  /*3400*/  I2F.U64 R0, R2 ;  /* 0x0000000200007312 */ /* 0x004e240000301000 */
[----:B0-----:R-:W-:-:S04]  /*3410*/  F2FP.F16.F32.PACK_AB R0, RZ, R0 ;  /* 0x00000000ff00723e */ /* 0x001fc800000000ff */
[----:B------:R-:W-:Y:S01]  /*3420*/  PRMT R24, R0, 0x7610, R24 ;  /* 0x0000761000187816 */ /* 0x000fe20000000018 */
[----:B------:R-:W-:Y:S06]  /*3430*/  BRA `(.L_x_8210) ;  /* 0x0000000000107947 */ /* 0x000fec0003800000 */
.L_x_8233:
[----:B------:R-:W2:Y:S02]  /*3440*/  LDG.E R2, desc[UR36][R2.64] ;  /* 0x0000002402027981 */ /* 0x000ea4000c1e1900 */
[----:B--2---:R-:W-:-:S04]  /*3450*/  I2FP.F32.U32 R0, R2 ;  /* 0x0000000200007245 */ /* 0x004fc80000201000 */
[----:B------:R-:W-:-:S04]  /*3460*/  F2FP.F16.F32.PACK_AB R0, RZ, R0 ;  /* 0x00000000ff00723e */ /* 0x000fc800000000ff */
[----:B------:R-:W-:-:S07]  /*3470*/  PRMT R24, R0, 0x7610, R24 ;  /* 0x0000761000187816 */ /* 0x000fce0000000018 */
.L_x_8210:
[----:B------:R-:W-:-:S07]  /*3480*/  VIADD R22, R22, 0x80 ;  /* 0x0000008016167836 */ /* 0x000fce0000000000 */
.L_x_8204:
[----:B------:R-:W-:Y:S05]  /*3490*/  BSYNC.RECONVERGENT B6 ;  /* 0x0000000000067941 */ /* 0x000fea0003800200 */
.L_x_8203:
        /* <DEDUP_REMOVED lines=25> */
.L_x_8243:
[----:B------:R-:W2:Y:S02]  /*3630*/  LDG.E.U8 R2, desc[UR36][R2.64] ;  /* 0x0000002402027981 */ /* 0x000ea4000c1e1100 */
[----:B--2---:R-:W-:-:S04]  /*3640*/  I2FP.F32.U32 R0, R2 ;  /* 0x0000000200007245 */ /* 0x004fc80000201000 */
[----:B------:R-:W-:Y:S01]  /*3650*/  F2FP.F16.F32.PACK_AB R0, RZ, R0 ;  /* 0x00000000ff00723e */ /* 0x000fe200000000ff */
[----:B------:R-:W-:Y:S06]  /*3660*/  BRA `(.L_x_8239) ;  /* 0x0000000c009c7947 */ /* 0x000fec0003800000 */
.L_x_8242:
        /* <DEDUP_REMOVED lines=10> */
.L_x_8246:
[----:B------:R-:W2:Y:S02]  /*3710*/  LDG.E R2, desc[UR36][R2.64] ;  /* 0x0000002402027981 */ /* 0x000ea4000c1e1900 */
[----:B--2---:R-:W-:-:S04]  /*3720*/  I2FP.F32.S32 R0, R2 ;  /* 0x0000000200007245 */ /* 0x004fc80000201400 */
[----:B------:R-:W-:Y:S01]  /*3730*/  F2FP.F16.F32.PACK_AB R0, RZ, R0 ;  /* 0x00000000ff00723e */ /* 0x000fe200000000ff */
[----:B------:R-:W-:Y:S06]  /*3740*/  BRA `(.L_x_8239) ;  /* 0x0000000c00647947 */ /* 0x000fec0003800000 */
.L_x_8245:
[----:B------:R-:W2:Y:S02]  /*3750*/  LDG.E.U16 R2, desc[UR36][R2.64] ;  /* 0x0000002402027981 */ /* 0x000ea4000c1e1500 */
[----:B--2---:R-:W0:Y:S02]  /*3760*/  I2F.S16 R0, R2 ;  /* 0x0000000200007306 */ /* 0x004e240000101400 */
[----:B0-----:R-:W-:Y:S01]  /*3770*/  F2FP.F16.F32.PACK_AB R0, RZ, R0 ;  /* 0x00000000ff00723e */ /* 0x001fe200000000ff */
[----:B------:R-:W-:Y:S06]  /*3780*/  BRA `(.L_x_8239) ;  /* 0x0000000c00547947 */ /* 0x000fec0003800000 */
.L_x_8241:
        /* <DEDUP_REMOVED lines=9> */
.L_x_8248:
[----:B------:R2:W5:Y:S01]  /*3820*/  LDG.E.U16 R0, desc[UR36][R2.64] ;  /* 0x0000002402007981 */ /* 0x000562000c1e1500 */
[----:B------:R-:W-:Y:S05]  /*3830*/  BRA `(.L_x_8239) ;  /* 0x0000000c00287947 */ /* 0x000fea0003800000 */
.L_x_8247:
        /* <DEDUP_REMOVED lines=9> */
.L_x_8250:
[----:B------:R3:W5:Y:S01]  /*38d0*/  LDG.E.U16 R0, desc[UR36][R2.64] ;  /* 0x0000002402007981 */ /* 0x000762000c1e1500 */
[----:B------:R-:W-:Y:S05]  /*38e0*/  BRA `(.L_x_8239) ;  /* 0x0000000800fc7947 */ /* 0x000fea0003800000 */
.L_x_8249:
        /* <DEDUP_REMOVED lines=12> */
.L_x_8240:
        /* <DEDUP_REMOVED lines=13> */
.L_x_8253:
        /* <DEDUP_REMOVED lines=12> */
.L_x_8252:
        /* <DEDUP_REMOVED lines=27> */
.L_x_8255:
        /* <DEDUP_REMOVED lines=13> */
.L_x_8254:
[----:B------:R-:W2:Y:S02]  /*3dc0*/  LDG.E.U16 R0, desc[UR36][R2.64] ;  /* 0x0000002402007981 */ /* 0x000ea4000c1e1500 */
[----:B--2---:R-:W-:-:S05]  /*3dd0*/  IMAD.U32 R0, R0, 0x10000, RZ ;  /* 0x0001000000007824 */ /* 0x004fca00078e00ff */
[----:B------:R-:W-:Y:S01]  /*3de0*/  F2FP.F16.F32.PACK_AB R0, RZ, R0 ;  /* 0x00000000ff00723e */ /* 0x000fe200000000ff */
[----:B------:R-:W-:Y:S06]  /*3df0*/  BRA `(.L_x_8239) ;  /* 0x0000000400b87947 */ /* 0x000fec0003800000 */
.L_x_8251:
        /* <DEDUP_REMOVED lines=12> */
.L_x_8258:
        /* <DEDUP_REMOVED lines=21> */
.L_x_8262:
[----:B------:R-:W-:Y:S05]  /*4010*/  BSYNC.RECONVERGENT B1 ;  /* 0x0000000000017941 */ /* 0x000fea0003800200 */
.L_x_8261:
[----:B------:R-:W-:Y:S01]  /*4020*/  IMAD.SHL.U32 R0, R0, 0x100000, RZ ;  /* 0x0010000000007824 */ /* 0x000fe200078e00ff */
[----:B------:R-:W-:-:S04]  /*4030*/  LEA R2, R2, 0x3b800000, 0x17 ;  /* 0x3b80000002027811 */ /* 0x000fc800078eb8ff */
[----:B------:R-:W-:-:S07]  /*4040*/  LOP3.LUT R0, R2, R0, R7, 0xfe, !PT ;  /* 0x0000000002007212 */ /* 0x000fce00078efe07 */
.L_x_8260:
[----:B------:R-:W-:Y:S05]  /*4050*/  BSYNC.RECONVERGENT B0 ;  /* 0x0000000000007941 */ /* 0x000fea0003800200 */
.L_x_8259:
[----:B------:R-:W-:Y:S01]  /*4060*/  F2FP.F16.F32.PACK_AB R0, RZ, R0 ;  /* 0x00000000ff00723e */ /* 0x000fe200000000ff */
[----:B------:R-:W-:Y:S06]  /*4070*/  BRA `(.L_x_8239) ;  /* 0x0000000400187947 */ /* 0x000fec0003800000 */
.L_x_8257:
        /* <DEDUP_REMOVED lines=21> */
.L_x_8266:
[----:B------:R-:W-:Y:S05]  /*41d0*/  BSYNC.RECONVERGENT B1 ;  /* 0x0000000000017941 */ /* 0x000fea0003800200 */
.L_x_8265:
[----:B------:R-:W-:Y:S01]  /*41e0*/  IMAD.SHL.U32 R0, R0, 0x200000, RZ ;  /* 0x0020000000007824 */ /* 0x000fe200078e00ff */
[----:B------:R-:W-:-:S04]  /*41f0*/  LEA R2, R2, 0x37800000, 0x17 ;  /* 0x3780000002027811 */ /* 0x000fc800078eb8ff */
[----:B------:R-:W-:-:S07]  /*4200*/  LOP3.LUT R0, R2, R0, R7, 0xfe, !PT ;  /* 0x0000000002007212 */ /* 0x000fce00078efe07 */
.L_x_8264:
[----:B------:R-:W-:Y:S05]  /*4210*/  BSYNC.RECONVERGENT B0 ;  /* 0x0000000000007941 */ /* 0x000fea0003800200 */
.L_x_8263:
[----:B------:R-:W-:Y:S01]  /*4220*/  F2FP.F16.F32.PACK_AB R0, RZ, R0 ;  /* 0x00000000ff00723e */ /* 0x000fe200000000ff */
[----:B------:R-:W-:Y:S06]  /*4230*/  BRA `(.L_x_8239) ;  /* 0x0000000000a87947 */ /* 0x000fec0003800000 */
.L_x_8256:
        /* <DEDUP_REMOVED lines=14> */
.L_x_8270:
[----:B------:R-:W-:Y:S05]  /*4320*/  BSYNC.RECONVERGENT B0 ;  /* 0x0000000000007941 */ /* 0x000fea0003800200 */
.L_x_8269:
[----:B------:R-:W-:Y:S01]  /*4330*/  F2FP.F16.F32.PACK_AB R0, RZ, R0 ;  /* 0x00000000ff00723e */ /* 0x000fe200000000ff */
[----:B------:R-:W-:Y:S06]  /*4340*/  BRA `(.L_x_8239) ;  /* 0x0000000000647947 */ /* 0x000fec0003800000 */
.L_x_8244:
        /* <DEDUP_REMOVED lines=16> */
.L_x_8271:
[----:B------:R-:W-:Y:S01]  /*4450*/  PRMT R0, RZ, 0x7610, R0 ;  /* 0x00007610ff007816 */ /* 0x000fe20000000000 */
[----:B------:R-:W-:Y:S06]  /*4460*/  BRA `(.L_x_8239) ;  /* 0x00000000001c7947 */ /* 0x000fec0003800000 */
.L_x_8268:
[----:B------:R-:W2:Y:S02]  /*4470*/  LDG.E.64 R2, desc[UR36][R2.64] ;  /* 0x0000002402027981 */ /* 0x000ea4000c1e1b00 */
[----:B--2---:R-:W0:Y:S02]  /*4480*/  I2F.U64 R0, R2 ;  /* 0x0000000200007312 */ /* 0x004e240000301000 */
[----:B0-----:R-:W-:Y:S01]  /*4490*/  F2FP.F16.F32.PACK_AB R0, RZ, R0 ;  /* 0x00000000ff00723e */ /* 0x001fe200000000ff */
[----:B------:R-:W-:Y:S06]  /*44a0*/  BRA `(.L_x_8239) ;  /* 0x00000000000c7947 */ /* 0x000fec0003800000 */
.L_x_8267:
[----:B------:R-:W2:Y:S02]  /*44b0*/  LDG.E R2, desc[UR36][R2.64] ;  /* 0x0000002402027981 */ /* 0x000ea4000c1e1900 */
[----:B--2---:R-:W-:-:S04]  /*44c0*/  I2FP.F32.U32 R0, R2 ;  /* 0x0000000200007245 */ /* 0x004fc80000201000 */
[----:B------:R-:W-:-:S07]  /*44d0*/  F2FP.F16.F32.PACK_AB R0, RZ, R0 ;  /* 0x00000000ff00723e */ /* 0x000fce00000000ff */
.L_x_8239:
[----:B------:R-:W-:Y:S05]  /*44e0*/  BSYNC.RECONVERGENT B6 ;  /* 0x0000000000067941 */ /* 0x000fea0003800200 */
.L_x_8238:
        /* <DEDUP_REMOVED lines=16> */
[----:B-1----:R-:W-:-:S05]  /*45f0*/  @!P0 FMUL.FTZ R3, R2, 0.30103000998497009277 ;  /* 0x3e9a209b02038820 */ /* 0x002fca0000410000 */
[----:B------:R-:W-:Y:S02]  /*4600*/  @!P0 F2FP.F16.F32.PACK_AB R0, RZ, R3 ;  /* 0x00000003ff00823e */ /* 0x000fe400000000ff */
[----:B------:R-:W1:Y:S01]  /*4610*/  @!P1 MUFU.LG2 R4, R4 ;  /* 0x0000000400049308 */ /* 0x000e620000000c00 */
[----:B--2---:R-:W-:-:S05]  /*4620*/  @!P2 FMUL.FTZ R6, R5, 0.30103000998497009277 ;  /* 0x3e9a209b0506a820 */ /* 0x004fca0000410000 */
[----:B------:R-:W-:Y:S01]  /*4630*/  @!P2 F2FP.F16.F32.PACK_AB R24, RZ, R6 ;  /* 0x00000006ff18a23e */ /* 0x000fe200000000ff */
[----:B---3--:R-:W-:-:S05]  /*4640*/  @!P3 FMUL.FTZ R8, R7, 0.30103000998497009277 ;  /* 0x3e9a209b0708b820 */ /* 0x008fca0000410000 */
[----:B------:R-:W-:Y:S01]  /*4650*/  @!P3 F2FP.F16.F32.PACK_AB R23, RZ, R8 ;  /* 0x00000008ff17b23e */ /* 0x000fe200000000ff */
[----:B-1----:R-:W-:-:S05]  /*4660*/  @!P1 FMUL.FTZ R2, R4, 0.30103000998497009277 ;  /* 0x3e9a209b04029820 */ /* 0x002fca0000410000 */
[----:B------:R-:W-:Y:S01]  /*4670*/  @!P1 F2FP.F16.F32.PACK_AB R25, RZ, R2 ;  /* 0x00000002ff19923e */ /* 0x000fe200000000ff */
        /* <DEDUP_REMOVED lines=24> */
.L_x_8277:
[----:B------:R-:W-:Y:S02]  /*4800*/  HADD2.F32 R5, -RZ, R0.H0_H0 ;  /* 0x20000000ff057230 */ /* 0x000fe40000004100 */
[----:B------:R-:W-:-:S04]  /*4810*/  IMAD.MOV.U32 R19, RZ, RZ, R22 ;  /* 0x000000ffff137224 */ /* 0x000fc800078e0016 */
[----:B------:R-:W0:Y:S02]  /*4820*/  F2I.S64.TRUNC R4, R5 ;  /* 0x0000000500047311 */ /* 0x000e24000020d900 */
[----:B0-----:R0:W-:Y:S01]  /*4830*/  STG.E.U8 desc[UR36][R2.64], R4 ;  /* 0x0000000402007986 */ /* 0x0011e2000c101124 */
[----:B------:R-:W-:Y:S05]  /*4840*/  BRA `(.L_x_8273) ;  /* 0x0000000c00c07947 */ /* 0x000fea0003800000 */
.L_x_8276:
        /* <DEDUP_REMOVED lines=11> */
.L_x_8280:
[----:B------:R-:W-:Y:S02]  /*4900*/  HADD2.F32 R0, -RZ, R0.H0_H0 ;  /* 0x20000000ff007230 */ /* 0x000fe40000004100 */
[----:B------:R-:W-:Y:S02]  /*4910*/  IMAD.MOV.U32 R19, RZ, RZ, R22 ;  /* 0x000000ffff137224 */ /* 0x000fe400078e0016 */
[----:B------:R-:W0:Y:S02]  /*4920*/  F2I.FTZ.TRUNC.NTZ R5, R0 ;  /* 0x0000000000057305 */ /* 0x000e24000021f100 */
[----:B0-----:R0:W-:Y:S01]  /*4930*/  STG.E desc[UR36][R2.64], R5 ;  /* 0x0000000502007986 */ /* 0x0011e2000c101924 */
[----:B------:R-:W-:Y:S05]  /*4940*/  BRA `(.L_x_8273) ;  /* 0x0000000c00807947 */ /* 0x000fea0003800000 */
.L_x_8279:
[----:B------:R-:W-:Y:S02]  /*4950*/  HADD2.F32 R0, -RZ, R0.H0_H0 ;  /* 0x20000000ff007230 */ /* 0x000fe40000004100 */
[----:B------:R-:W-:Y:S02]  /*4960*/  IMAD.MOV.U32 R19, RZ, RZ, R22 ;  /* 0x000000ffff137224 */ /* 0x000fe400078e0016 */
[----:B------:R-:W0:Y:S02]  /*4970*/  F2I.FTZ.TRUNC.NTZ R5, R0 ;  /* 0x0000000000057305 */ /* 0x000e24000021f100 */
[----:B0-----:R0:W-:Y:S01]  /*4980*/  STG.E.U16 desc[UR36][R2.64], R5 ;  /* 0x0000000502007986 */ /* 0x0011e2000c101524 */
[----:B------:R-:W-:Y:S05]  /*4990*/  BRA `(.L_x_8273) ;  /* 0x0000000c006c7947 */ /* 0x000fea0003800000 */
.L_x_8275:
        /* <DEDUP_REMOVED lines=10> */
.L_x_8282:
[----:B------:R0:W-:Y:S01]  /*4a40*/  STG.E.U16 desc[UR36][R2.64], R0 ;  /* 0x0000000002007986 */ /* 0x0001e2000c101524 */
[----:B------:R-:W-:Y:S01]  /*4a50*/  IMAD.MOV.U32 R19, RZ, RZ, R22 ;  /* 0x000000ffff137224 */ /* 0x000fe200078e0016 */
[----:B------:R-:W-:Y:S06]  /*4a60*/  BRA `(.L_x_8273) ;  /* 0x0000000c00387947 */ /* 0x000fec0003800000 */
.L_x_8281:
        /* <DEDUP_REMOVED lines=11> */
.L_x_8284:
[----:B------:R-:W-:Y:S02]  /*4b20*/  HADD2.F32 R0, -RZ, R0.H0_H0 ;  /* 0x20000000ff007230 */ /* 0x000fe40000004100 */
[----:B------:R-:W-:-:S03]  /*4b30*/  IMAD.MOV.U32 R19, RZ, RZ, R22 ;  /* 0x000000ffff137224 */ /* 0x000fc600078e0016 */
[----:B------:R-:W-:-:S04]  /*4b40*/  F2FP.F16.F32.PACK_AB R0, RZ, R0 ;  /* 0x00000000ff00723e */ /* 0x000fc800000000ff */
[----:B------:R-:W-:-:S05]  /*4b50*/  PRMT R0, R0, 0x5410, RZ ;  /* 0x0000541000007816 */ /* 0x000fca00000000ff */
[----:B------:R0:W-:Y:S01]  /*4b60*/  STG.E desc[UR36][R2.64], R0 ;  /* 0x0000000002007986 */ /* 0x0001e2000c101924 */
[----:B------:R-:W-:Y:S05]  /*4b70*/  BRA `(.L_x_8273) ;  /* 0x0000000800f47947 */ /* 0x000fea0003800000 */
.L_x_8283:
[----:B------:R-:W-:Y:S02]  /*4b80*/  HADD2.F32 R4, -RZ, R0.H0_H0 ;  /* 0x20000000ff047230 */ /* 0x000fe40000004100 */
[----:B------:R-:W-:-:S03]  /*4b90*/  IMAD.MOV.U32 R19, RZ, RZ, R22 ;  /* 0x000000ffff137224 */ /* 0x000fc600078e0016 */
[----:B------:R-:W-:-:S06]  /*4ba0*/  FMUL.FTZ R4, R4, 1 ;  /* 0x3f80000004047820 */ /* 0x000fcc0000410000 */
[----:B------:R-:W0:Y:S02]  /*4bb0*/  F2F.F64.F32 R4, R4 ;  /* 0x0000000400047310 */ /* 0x000e240000201800 */
[----:B0-----:R0:W-:Y:S01]  /*4bc0*/  STG.E.64 desc[UR36][R2.64], R4 ;  /* 0x0000000402007986 */ /* 0x0011e2000c101b24 */
[----:B------:R-:W-:Y:S05]  /*4bd0*/  BRA `(.L_x_8273) ;  /* 0x0000000800dc7947 */ /* 0x000fea0003800000 */
.L_x_8274:
        /* <DEDUP_REMOVED lines=14> */
.L_x_8287:
[----:B------:R-:W-:Y:S01]  /*4cc0*/  HADD2.F32 R0, -RZ, R0.H0_H0 ;  /* 0x20000000ff007230 */ /* 0x000fe20000004100 */
[----:B------:R-:W-:Y:S01]  /*4cd0*/  CS2R R6, SRZ ;  /* 0x0000000000067805 */ /* 0x000fe2000001ff00 */
[----:B------:R-:W-:-:S03]  /*4ce0*/  IMAD.MOV.U32 R19, RZ, RZ, R22 ;  /* 0x000000ffff137224 */ /* 0x000fc600078e0016 */
[----:B------:R-:W-:-:S04]  /*4cf0*/  FMUL.FTZ R0, R0, 1 ;  /* 0x3f80000000007820 */ /* 0x000fc80000410000 */
[----:B------:R-:W0:Y:S02]  /*4d00*/  F2F.F64.F32 R4, R0 ;  /* 0x0000000000047310 */ /* 0x000e240000201800 */
[----:B0-----:R3:W-:Y:S01]  /*4d10*/  STG.E.128 desc[UR36][R2.64], R4 ;  /* 0x0000000402007986 */ /* 0x0017e2000c101d24 */
[----:B------:R-:W-:Y:S05]  /*4d20*/  BRA `(.L_x_8273) ;  /* 0x0000000800887947 */ /* 0x000fea0003800000 */
.L_x_8286:
        /* <DEDUP_REMOVED lines=19> */
.L_x_8291:
[----:B------:R-:W-:Y:S05]  /*4e60*/  BSYNC.RECONVERGENT B0 ;  /* 0x0000000000007941 */ /* 0x000fea0003800200 */
.L_x_8290:
[----:B------:R-:W-:Y:S01]  /*4e70*/  LOP3.LUT R5, R0, 0x80, R5, 0xf8, !PT ;  /* 0x0000008000057812 */ /* 0x000fe200078ef805 */
[----:B------:R-:W-:-:S04]  /*4e80*/  IMAD.MOV.U32 R19, RZ, RZ, R22 ;  /* 0x000000ffff137224 */ /* 0x000fc800078e0016 */
[----:B------:R2:W-:Y:S01]  /*4e90*/  STG.E.U8 desc[UR36][R2.64], R5 ;  /* 0x0000000502007986 */ /* 0x0005e2000c101124 */
[----:B------:R-:W-:Y:S05]  /*4ea0*/  BRA `(.L_x_8273) ;  /* 0x0000000800287947 */ /* 0x000fea0003800000 */
.L_x_8289:
        /* <DEDUP_REMOVED lines=15> */
.L_x_8293:
[----:B------:R-:W-:Y:S05]  /*4fa0*/  BSYNC.RECONVERGENT B0 ;  /* 0x0000000000007941 */ /* 0x000fea0003800200 */
.L_x_8292:
[----:B------:R-:W-:Y:S01]  /*4fb0*/  LOP3.LUT R5, R0, 0x80, R5, 0xf8, !PT ;  /* 0x0000008000057812 */ /* 0x000fe200078ef805 */
[----:B------:R-:W-:-:S04]  /*4fc0*/  IMAD.MOV.U32 R19, RZ, RZ, R22 ;  /* 0x000000ffff137224 */ /* 0x000fc800078e0016 */
[----:B------:R1:W-:Y:S01]  /*4fd0*/  STG.E.U8 desc[UR36][R2.64], R5 ;  /* 0x0000000502007986 */ /* 0x0003e2000c101124 */
[----:B------:R-:W-:Y:S05]  /*4fe0*/  BRA `(.L_x_8273) ;  /* 0x0000000400d87947 */ /* 0x000fea0003800000 */
.L_x_8288:
[----:B------:R-:W-:Y:S02]  /*4ff0*/  HADD2.F32 R0, -RZ, R0.H0_H0 ;  /* 0x20000000ff007230 */ /* 0x000fe40000004100 */
[----:B------:R-:W-:-:S03]  /*5000*/  IMAD.MOV.U32 R19, RZ, RZ, R22 ;  /* 0x000000ffff137224 */ /* 0x000fc600078e0016 */
[----:B------:R-:W-:-:S05]  /*5010*/  F2FP.BF16.F32.PACK_AB R0, RZ, R0 ;  /* 0x00000000ff00723e */ /* 0x000fca00000010ff */
[----:B------:R0:W-:Y:S01]  /*5020*/  STG.E.U16 desc[UR36][R2.64], R0 ;  /* 0x0000000002007986 */ /* 0x0001e2000c101524 */
[----:B------:R-:W-:Y:S05]  /*5030*/  BRA `(.L_x_8273) ;  /* 0x0000000400c47947 */ /* 0x000fea0003800000 */
.L_x_8285:
        /* <DEDUP_REMOVED lines=13> */
.L_x_8296:
        /* <DEDUP_REMOVED lines=13> */
.L_x_8299:
[----:B------:R-:W-:-:S04]  /*51e0*/  SHF.R.U32.HI R0, RZ, 0x14, R5 ;  /* 0x00000014ff007819 */ /* 0x000fc80000011605 */
[----:B------:R-:W-:-:S04]  /*51f0*/  LOP3.LUT R0, R0, 0x1, RZ, 0xc0, !PT ;  /* 0x0000000100007812 */ /* 0x000fc800078ec0ff */
[----:B------:R-:W-:-:S04]  /*5200*/  IADD3 R0, PT, PT, R5, 0x487ffff, R0 ;  /* 0x0487ffff05007810 */ /* 0x000fc80007ffe000 */
[----:B------:R-:W-:-:S04]  /*5210*/  SHF.R.U32.HI R0, RZ, 0x14, R0 ;  /* 0x00000014ff007819 */ /* 0x000fc80000011600 */
[----:B------:R-:W-:-:S07]  /*5220*/  LOP3.LUT R4, R0, 0xff, RZ, 0xc0, !PT ;  /* 0x000000ff00047812 */ /* 0x000fce00078ec0ff */
.L_x_8300:
[----:B------:R-:W-:-:S04]  /*5230*/  SHF.R.U32.HI R5, RZ, 0x18, R5 ;  /* 0x00000018ff057819 */ /* 0x000fc80000011605 */
[----:B------:R-:W-:-:S04]  /*5240*/  LOP3.LUT R4, R4, 0x80, R5, 0xf8, !PT ;  /* 0x0000008004047812 */ /* 0x000fc800078ef805 */
[----:B------:R-:W-:-:S07]  /*5250*/  PRMT R0, R4, 0x7610, R0 ;  /* 0x0000761004007816 */ /* 0x000fce0000000000 */
.L_x_8298:
[----:B------:R-:W-:Y:S05]  /*5260*/  BSYNC.RECONVERGENT B0 ;  /* 0x0000000000007941 */ /* 0x000fea0003800200 */
.L_x_8297:
[----:B------:R0:W-:Y:S01]  /*5270*/  STG.E.U8 desc[UR36][R2.64], R0 ;  /* 0x0000000002007986 */ /* 0x0001e2000c101124 */
[----:B------:R-:W-:Y:S01]  /*5280*/  IMAD.MOV.U32 R19, RZ, RZ, R22 ;  /* 0x000000ffff137224 */ /* 0x000fe200078e0016 */
[----:B------:R-:W-:Y:S06]  /*5290*/  BRA `(.L_x_8273) ;  /* 0x00000004002c7947 */ /* 0x000fec0003800000 */
.L_x_8295:
        /* <DEDUP_REMOVED lines=13> */
.L_x_8303:
[----:B------:R-:W-:-:S04]  /*5370*/  SHF.R.U32.HI R0, RZ, 0x15, R5 ;  /* 0x00000015ff007819 */ /* 0x000fc80000011605 */
[----:B------:R-:W-:-:S04]  /*5380*/  LOP3.LUT R0, R0, 0x1, RZ, 0xc0, !PT ;  /* 0x0000000100007812 */ /* 0x000fc800078ec0ff */
[----:B------:R-:W-:-:S04]  /*5390*/  IADD3 R0, PT, PT, R5, 0x88fffff, R0 ;  /* 0x088fffff05007810 */ /* 0x000fc80007ffe000 */
[----:B------:R-:W-:-:S04]  /*53a0*/  SHF.R.U32.HI R0, RZ, 0x15, R0 ;  /* 0x00000015ff007819 */ /* 0x000fc80000011600 */
[----:B------:R-:W-:-:S07]  /*53b0*/  LOP3.LUT R4, R0, 0xff, RZ, 0xc0, !PT ;  /* 0x000000ff00047812 */ /* 0x000fce00078ec0ff */
.L_x_8304:
[----:B------:R-:W-:-:S04]  /*53c0*/  SHF.R.U32.HI R5, RZ, 0x18, R5 ;  /* 0x00000018ff057819 */ /* 0x000fc80000011605 */
[----:B------:R-:W-:-:S04]  /*53d0*/  LOP3.LUT R4, R4, 0x80, R5, 0xf8, !PT ;  /* 0x0000008004047812 */ /* 0x000fc800078ef805 */
[----:B------:R-:W-:-:S07]  /*53e0*/  PRMT R0, R4, 0x7610, R0 ;  /* 0x0000761004007816 */ /* 0x000fce0000000000 */
.L_x_8302:
[----:B------:R-:W-:Y:S05]  /*53f0*/  BSYNC.RECONVERGENT B0 ;  /* 0x0000000000007941 */ /* 0x000fea0003800200 */
.L_x_8301:
[----:B------:R0:W-:Y:S01]  /*5400*/  STG.E.U8 desc[UR36][R2.64], R0 ;  /* 0x0000000002007986 */ /* 0x0001e2000c101124 */
[----:B------:R-:W-:Y:S01]  /*5410*/  IMAD.MOV.U32 R19, RZ, RZ, R22 ;  /* 0x000000ffff137224 */ /* 0x000fe200078e0016 */
[----:B------:R-:W-:Y:S06]  /*5420*/  BRA `(.L_x_8273) ;  /* 0x0000000000c87947 */ /* 0x000fec0003800000 */
.L_x_8294:
[----:B------:R-:W-:-:S13]  /*5430*/  ISETP.NE.AND P0, PT, R4, 0x1c, PT ;  /* 0x0000001c0400780c */ /* 0x000fda0003f05270 */
[----:B------:R-:W-:Y:S05]  /*5440*/  @!P0 BRA `(.L_x_8305) ;  /* 0x0000000000b08947 */ /* 0x000fea0003800000 */
[----:B------:R-:W-:-:S13]  /*5450*/  ISETP.NE.AND P0, PT, R4, 0x1d, PT ;  /* 0x0000001d0400780c */ /* 0x000fda0003f05270 */
[----:B------:R-:W-:Y:S05]  /*5460*/  @!P0 BRA `(.L_x_8306) ;  /* 0x0000000000948947 */ /* 0x000fea0003800000 */
[----:B------:R-:W-:-:S13]  /*5470*/  ISETP.NE.AND P0, PT, R4, 0x2c, PT ;  /* 0x0000002c0400780c */ /* 0x000fda0003f05270 */
[----:B------:R-:W-:Y:S05]  /*5480*/  @!P0 BRA `(.L_x_8307) ;  /* 0x0000000000488947 */ /* 0x000fea0003800000 */
.L_x_8278:
        /* <DEDUP_REMOVED lines=16> */
.L_x_8308:
[----:B------:R-:W-:Y:S01]  /*5590*/  IMAD.MOV.U32 R19, RZ, RZ, R22 ;  /* 0x000000ffff137224 */ /* 0x000fe200078e0016 */
[----:B------:R-:W-:Y:S06]  /*55a0*/  BRA `(.L_x_8273) ;  /* 0x0000000000687947 */ /* 0x000fec0003800000 */
.L_x_8307:
        /* <DEDUP_REMOVED lines=17> */
.L_x_8306:
[----:B------:R-:W-:Y:S02]  /*56c0*/  HADD2.F32 R4, -RZ, R0.H0_H0 ;  /* 0x20000000ff047230 */ /* 0x000fe40000004100 */
[----:B------:R-:W-:-:S04]  /*56d0*/  IMAD.MOV.U32 R19, RZ, RZ, R22 ;  /* 0x000000ffff137224 */ /* 0x000fc800078e0016 */
[----:B------:R-:W0:Y:S02]  /*56e0*/  F2I.U64.TRUNC R4, R4 ;  /* 0x0000000400047311 */ /* 0x000e24000020d800 */
[----:B0-----:R0:W-:Y:S01]  /*56f0*/  STG.E.64 desc[UR36][R2.64], R4 ;  /* 0x0000000402007986 */ /* 0x0011e2000c101b24 */
[----:B------:R-:W-:Y:S05]  /*5700*/  BRA `(.L_x_8273) ;  /* 0x0000000000107947 */ /* 0x000fea0003800000 */
.L_x_8305:
[----:B------:R-:W-:Y:S02]  /*5710*/  HADD2.F32 R0, -RZ, R0.H0_H0 ;  /* 0x20000000ff007230 */ /* 0x000fe40000004100 */
[----:B------:R-:W-:Y:S02]  /*5720*/  IMAD.MOV.U32 R19, RZ, RZ, R22 ;  /* 0x000000ffff137224 */ /* 0x000fe400078e0016 */
[----:B------:R-:W0:Y:S02]  /*5730*/  F2I.FTZ.U32.TRUNC.NTZ R5, R0 ;  /* 0x0000000000057305 */ /* 0x000e24000021f000 */
[----:B0-----:R0:W-:Y:S03]  /*5740*/  STG.E desc[UR36][R2.64], R5 ;  /* 0x0000000502007986 */ /* 0x0011e6000c101924 */
.L_x_8273:
[----:B------:R-:W-:Y:S05]  /*5750*/  BSYNC.RECONVERGENT B6 ;  /* 0x0000000000067941 */ /* 0x000fea0003800200 */
.L_x_8272:
        /* <DEDUP_REMOVED lines=25> */
.L_x_8314:
[----:B------:R-:W-:-:S06]  /*58f0*/  HADD2.F32 R5, -RZ, R25.H0_H0 ;  /* 0x20000019ff057230 */ /* 0x000fcc0000004100 */
[----:B------:R-:W0:Y:S02]  /*5900*/  F2I.S64.TRUNC R4, R5 ;  /* 0x0000000500047311 */ /* 0x000e24000020d900 */
[----:B0-----:R0:W-:Y:S01]  /*5910*/  STG.E.U8 desc[UR36][R2.64], R4 ;  /* 0x0000000402007986 */ /* 0x0011e2000c101124 */
[----:B------:R-:W-:Y:S05]  /*5920*/  BRA `(.L_x_8316) ;  /* 0x0000000c006c7947 */ /* 0x000fea0003800000 */
.L_x_8313:
        /* <DEDUP_REMOVED lines=10> */
.L_x_8318:
[----:B------:R-:W-:-:S06]  /*59d0*/  HADD2.F32 R25, -RZ, R25.H0_H0 ;  /* 0x20000019ff197230 */ /* 0x000fcc0000004100 */
[----:B------:R-:W0:Y:S02]  /*59e0*/  F2I.FTZ.TRUNC.NTZ R25, R25 ;  /* 0x0000001900197305 */ /* 0x000e24000021f100 */
[----:B0-----:R0:W-:Y:S01]  /*59f0*/  STG.E desc[UR36][R2.64], R25 ;  /* 0x0000001902007986 */ /* 0x0011e2000c101924 */
[----:B------:R-:W-:Y:S05]  /*5a00*/  BRA `(.L_x_8316) ;  /* 0x0000000c00347947 */ /* 0x000fea0003800000 */
.L_x_8317:
[----:B------:R-:W-:-:S06]  /*5a10*/  HADD2.F32 R25, -RZ, R25.H0_H0 ;  /* 0x20000019ff197230 */ /* 0x000fcc0000004100 */
[----:B------:R-:W0:Y:S02]  /*5a20*/  F2I.FTZ.TRUNC.NTZ R25, R25 ;  /* 0x0000001900197305 */ /* 0x000e24000021f100 */
[----:B0-----:R0:W-:Y:S01]  /*5a30*/  STG.E.U16 desc[UR36][R2.64], R25 ;  /* 0x0000001902007986 */ /* 0x0011e2000c101524 */
[----:B------:R-:W-:Y:S05]  /*5a40*/  BRA `(.L_x_8316) ;  /* 0x0000000c00247947 */ /* 0x000fea0003800000 */
.L_x_8312:
        /* <DEDUP_REMOVED lines=9> */
.L_x_8320:
[----:B------:R0:W-:Y:S01]  /*5ae0*/  STG.E.U16 desc[UR36][R2.64], R25 ;  /* 0x0000001902007986 */ /* 0x0001e2000c101524 */
[----:B------:R-:W-:Y:S05]  /*5af0*/  BRA `(.L_x_8316) ;  /* 0x0000000800f87947 */ /* 0x000fea0003800000 */
.L_x_8319:
        /* <DEDUP_REMOVED lines=10> */
.L_x_8322:
[----:B------:R-:W-:-:S05]  /*5ba0*/  HADD2.F32 R0, -RZ, R25.H0_H0 ;  /* 0x20000019ff007230 */ /* 0x000fca0000004100 */
[----:B------:R-:W-:-:S04]  /*5bb0*/  F2FP.F16.F32.PACK_AB R0, RZ, R0 ;  /* 0x00000000ff00723e */ /* 0x000fc800000000ff */
[----:B------:R-:W-:-:S05]  /*5bc0*/  PRMT R0, R0, 0x5410, RZ ;  /* 0x0000541000007816 */ /* 0x000fca00000000ff */
[----:B------:R0:W-:Y:S01]  /*5bd0*/  STG.E desc[UR36][R2.64], R0 ;  /* 0x0000000002007986 */ /* 0x0001e2000c101924 */
[----:B------:R-:W-:Y:S05]  /*5be0*/  BRA `(.L_x_8316) ;  /* 0x0000000800bc7947 */ /* 0x000fea0003800000 */
.L_x_8321:
[----:B------:R-:W-:-:S05]  /*5bf0*/  HADD2.F32 R4, -RZ, R25.H0_H0 ;  /* 0x20000019ff047230 */ /* 0x000fca0000004100 */
[----:B------:R-:W-:-:S06]  /*5c00*/  FMUL.FTZ R4, R4, 1 ;  /* 0x3f80000004047820 */ /* 0x000fcc0000410000 */
[----:B------:R-:W0:Y:S02]  /*5c10*/  F2F.F64.F32 R4, R4 ;  /* 0x0000000400047310 */ /* 0x000e240000201800 */
[----:B0-----:R0:W-:Y:S01]  /*5c20*/  STG.E.64 desc[UR36][R2.64], R4 ;  /* 0x0000000402007986 */ /* 0x0011e2000c101b24 */
[----:B------:R-:W-:Y:S05]  /*5c30*/  BRA `(.L_x_8316) ;  /* 0x0000000800a87947 */ /* 0x000fea0003800000 */
.L_x_8311:
        /* <DEDUP_REMOVED lines=14> */
.L_x_8326:
        /* <DEDUP_REMOVED lines=18> */
.L_x_8329:
[----:B------:R-:W-:-:S04]  /*5e40*/  SHF.R.U32.HI R5, RZ, 0x18, R5 ;  /* 0x00000018ff057819 */ /* 0x000fc80000011605 */
[----:B------:R-:W-:-:S07]  /*5e50*/  LOP3.LUT R0, R0, 0x80, R5, 0xf8, !PT ;  /* 0x0000008000007812 */ /* 0x000fce00078ef805 */
.L_x_8328:
[----:B------:R-:W-:Y:S05]  /*5e60*/  BSYNC.RECONVERGENT B0 ;  /* 0x0000000000007941 */ /* 0x000fea0003800200 */
.L_x_8327:
[----:B------:R0:W-:Y:S01]  /*5e70*/  STG.E.U8 desc[UR36][R2.64], R0 ;  /* 0x0000000002007986 */ /* 0x0001e2000c101124 */
[----:B------:R-:W-:Y:S05]  /*5e80*/  BRA `(.L_x_8316) ;  /* 0x0000000800147947 */ /* 0x000fea0003800000 */
.L_x_8325:
        /* <DEDUP_REMOVED lines=18> */
.L_x_8332:
[----:B------:R-:W-:-:S04]  /*5fb0*/  SHF.R.U32.HI R5, RZ, 0x18, R5 ;  /* 0x00000018ff057819 */ /* 0x000fc80000011605 */
[----:B------:R-:W-:-:S07]  /*5fc0*/  LOP3.LUT R0, R0, 0x80, R5, 0xf8, !PT ;  /* 0x0000008000007812 */ /* 0x000fce00078ef805 */
.L_x_8331:
[----:B------:R-:W-:Y:S05]  /*5fd0*/  BSYNC.RECONVERGENT B0 ;  /* 0x0000000000007941 */ /* 0x000fea0003800200 */
.L_x_8330:
[----:B------:R0:W-:Y:S01]  /*5fe0*/  STG.E.U8 desc[UR36][R2.64], R0 ;  /* 0x0000000002007986 */ /* 0x0001e2000c101124 */
[----:B------:R-:W-:Y:S05]  /*5ff0*/  BRA `(.L_x_8316) ;  /* 0x0000000400b87947 */ /* 0x000fea0003800000 */
.L_x_8324:
        /* <DEDUP_REMOVED lines=22> */
.L_x_8334:
[----:B------:R-:W-:-:S06]  /*6160*/  HADD2.F32 R4, -RZ, R25.H0_H0 ;  /* 0x20000019ff047230 */ /* 0x000fcc0000004100 */
[----:B------:R-:W0:Y:S02]  /*6170*/  F2I.U64.TRUNC R4, R4 ;  /* 0x0000000400047311 */ /* 0x000e24000020d800 */
[----:B0-----:R0:W-:Y:S01]  /*6180*/  STG.E.64 desc[UR36][R2.64], R4 ;  /* 0x0000000402007986 */ /* 0x0011e2000c101b24 */
[----:B------:R-:W-:Y:S05]  /*6190*/  BRA `(.L_x_8316) ;  /* 0x0000000400507947 */ /* 0x000fea0003800000 */
.L_x_8333:
[----:B------:R-:W-:-:S06]  /*61a0*/  HADD2.F32 R25, -RZ, R25.H0_H0 ;  /* 0x20000019ff197230 */ /* 0x000fcc0000004100 */
[----:B------:R-:W0:Y:S02]  /*61b0*/  F2I.FTZ.U32.TRUNC.NTZ R25, R25 ;  /* 0x0000001900197305 */ /* 0x000e24000021f000 */
[----:B0-----:R0:W-:Y:S01]  /*61c0*/  STG.E desc[UR36][R2.64], R25 ;  /* 0x0000001902007986 */ /* 0x0011e2000c101924 */
[----:B------:R-:W-:Y:S05]  /*61d0*/  BRA `(.L_x_8316) ;  /* 0x0000000400407947 */ /* 0x000fea0003800000 */
.L_x_8323:
        /* <DEDUP_REMOVED lines=11> */
.L_x_8336:
[----:B------:R-:W-:Y:S01]  /*6290*/  HADD2.F32 R25, -RZ, R25.H0_H0 ;  /* 0x20000019ff197230 */ /* 0x000fe20000004100 */
[----:B------:R-:W-:-:S04]  /*62a0*/  CS2R R6, SRZ ;  /* 0x0000000000067805 */ /* 0x000fc8000001ff00 */
[----:B------:R-:W-:-:S06]  /*62b0*/  FMUL.FTZ R4, R25, 1 ;  /* 0x3f80000019047820 */ /* 0x000fcc0000410000 */
[----:B------:R-:W0:Y:S02]  /*62c0*/  F2F.F64.F32 R4, R4 ;  /* 0x0000000400047310 */ /* 0x000e240000201800 */
[----:B0-----:R0:W-:Y:S01]  /*62d0*/  STG.E.128 desc[UR36][R2.64], R4 ;  /* 0x0000000402007986 */ /* 0x0011e2000c101d24 */
[----:B------:R-:W-:Y:S05]  /*62e0*/  BRA `(.L_x_8316) ;  /* 0x0000000000fc7947 */ /* 0x000fea0003800000 */
.L_x_8335:
[----:B------:R-:W-:-:S13]  /*62f0*/  ISETP.NE.AND P0, PT, R0, 0xf, PT ;  /* 0x0000000f0000780c */ /* 0x000fda0003f05270 */
[----:B------:R-:W-:Y:S05]  /*6300*/  @!P0 BRA `(.L_x_8337) ;  /* 0x0000000000e88947 */ /* 0x000fea0003800000 */
[----:B------:R-:W-:-:S13]  /*6310*/  ISETP.NE.AND P0, PT, R0, 0x17, PT ;  /* 0x000000170000780c */ /* 0x000fda0003f05270 */
[----:B------:R-:W-:Y:S05]  /*6320*/  @!P0 BRA `(.L_x_8338) ;  /* 0x0000000000908947 */ /* 0x000fea0003800000 */
[----:B------:R-:W-:-:S13]  /*6330*/  ISETP.NE.AND P0, PT, R0, 0x18, PT ;  /* 0x000000180000780c */ /* 0x000fda0003f05270 */
[----:B------:R-:W-:Y:S05]  /*6340*/  @!P0 BRA `(.L_x_8339) ;  /* 0x0000000000448947 */ /* 0x000fea0003800000 */
.L_x_8315:
        /* <DEDUP_REMOVED lines=16> */
.L_x_8340:
[----:B------:R-:W-:Y:S05]  /*6450*/  BRA `(.L_x_8316) ;  /* 0x0000000000a07947 */ /* 0x000fea0003800000 */
.L_x_8339:
        /* <DEDUP_REMOVED lines=13> */
.L_x_8342:
[----:B------:R-:W-:Y:S05]  /*6530*/  BSYNC.RECONVERGENT B0 ;  /* 0x0000000000007941 */ /* 0x000fea0003800200 */
.L_x_8341:
[----:B------:R-:W-:-:S05]  /*6540*/  LOP3.LUT R5, R0, 0x80, R5, 0xf8, !PT ;  /* 0x0000008000057812 */ /* 0x000fca00078ef805 */
[----:B------:R3:W-:Y:S01]  /*6550*/  STG.E.U8 desc[UR36][R2.64], R5 ;  /* 0x0000000502007986 */ /* 0x0007e2000c101124 */
[----:B------:R-:W-:Y:S05]  /*6560*/  BRA `(.L_x_8316) ;  /* 0x00000000005c7947 */ /* 0x000fea0003800000 */
.L_x_8338:
        /* <DEDUP_REMOVED lines=12> */
.L_x_8344:
[----:B------:R-:W-:Y:S01]  /*6630*/  IMAD.MOV.U32 R0, RZ, RZ, 0x7f ;  /* 0x0000007fff007424 */ /* 0x000fe200078e00ff */
[----:B------:R-:W-:-:S04]  /*6640*/  ISETP.GT.U32.AND P0, PT, R4, 0x7f800000, PT ;  /* 0x7f8000000400780c */ /* 0x000fc80003f04070 */
[----:B------:R-:W-:-:S09]  /*6650*/  SEL R0, R0, 0x7c, P0 ;  /* 0x0000007c00007807 */ /* 0x000fd20000000000 */
.L_x_8345:
[----:B------:R-:W-:Y:S05]  /*6660*/  BSYNC.RECONVERGENT B0 ;  /* 0x0000000000007941 */ /* 0x000fea0003800200 */
.L_x_8343:
[----:B------:R-:W-:-:S04]  /*6670*/  SHF.R.U32.HI R5, RZ, 0x18, R5 ;  /* 0x00000018ff057819 */ /* 0x000fc80000011605 */
[----:B------:R-:W-:-:S05]  /*6680*/  LOP3.LUT R5, R0, 0x80, R5, 0xf8, !PT ;  /* 0x0000008000057812 */ /* 0x000fca00078ef805 */
[----:B------:R2:W-:Y:S01]  /*6690*/  STG.E.U8 desc[UR36][R2.64], R5 ;  /* 0x0000000502007986 */ /* 0x0005e2000c101124 */
[----:B------:R-:W-:Y:S05]  /*66a0*/  BRA `(.L_x_8316) ;  /* 0x00000000000c7947 */ /* 0x000fea0003800000 */
.L_x_8337:
[----:B------:R-:W-:-:S05]  /*66b0*/  HADD2.F32 R0, -RZ, R25.H0_H0 ;  /* 0x20000019ff007230 */ /* 0x000fca0000004100 */
[----:B------:R-:W-:-:S05]  /*66c0*/  F2FP.BF16.F32.PACK_AB R0, RZ, R0 ;  /* 0x00000000ff00723e */ /* 0x000fca00000010ff */
[----:B------:R4:W-:Y:S02]  /*66d0*/  STG.E.U16 desc[UR36][R2.64], R0 ;  /* 0x0000000002007986 */ /* 0x0009e4000c101524 */
.L_x_8316:
        /* <DEDUP_REMOVED lines=25> */
.L_x_8349:
[----:B------:R-:W-:-:S06]  /*6870*/  HADD2.F32 R5, -RZ, R24.H0_H0 ;  /* 0x20000018ff057230 */ /* 0x000fcc0000004100 */
[----:B------:R-:W0:Y:S02]  /*6880*/  F2I.S64.TRUNC R4, R5 ;  /* 0x0000000500047311 */ /* 0x000e24000020d900 */
[----:B0-----:R4:W-:Y:S01]  /*6890*/  STG.E.U8 desc[UR36][R2.64], R4 ;  /* 0x0000000402007986 */ /* 0x0019e2000c101124 */
[----:B------:R-:W-:Y:S05]  /*68a0*/  BRA `(.L_x_8351) ;  /* 0x0000000c006c7947 */ /* 0x000fea0003800000 */
.L_x_8348:
        /* <DEDUP_REMOVED lines=10> */
.L_x_8353:
[----:B------:R-:W-:-:S04]  /*6950*/  HADD2.F32 R24, -RZ, R24.H0_H0 ;  /* 0x20000018ff187230 */ /* 0x000fc80000004100 */
[----:B------:R-:W0:Y:S02]  /*6960*/  F2I.FTZ.TRUNC.NTZ R5, R24 ;  /* 0x0000001800057305 */ /* 0x000e24000021f100 */
[----:B0-----:R2:W-:Y:S01]  /*6970*/  STG.E desc[UR36][R2.64], R5 ;  /* 0x0000000502007986 */ /* 0x0015e2000c101924 */
[----:B------:R-:W-:Y:S05]  /*6980*/  BRA `(.L_x_8351) ;  /* 0x0000000c00347947 */ /* 0x000fea0003800000 */
.L_x_8352:
[----:B------:R-:W-:-:S04]  /*6990*/  HADD2.F32 R24, -RZ, R24.H0_H0 ;  /* 0x20000018ff187230 */ /* 0x000fc80000004100 */
[----:B------:R-:W0:Y:S02]  /*69a0*/  F2I.FTZ.TRUNC.NTZ R5, R24 ;  /* 0x0000001800057305 */ /* 0x000e24000021f100 */
[----:B0-----:R0:W-:Y:S01]  /*69b0*/  STG.E.U16 desc[UR36][R2.64], R5 ;  /* 0x0000000502007986 */ /* 0x0011e2000c101524 */
[----:B------:R-:W-:Y:S05]  /*69c0*/  BRA `(.L_x_8351) ;  /* 0x0000000c00247947 */ /* 0x000fea0003800000 */
.L_x_8347:
        /* <DEDUP_REMOVED lines=9> */
.L_x_8355:
[----:B------:R0:W-:Y:S01]  /*6a60*/  STG.E.U16 desc[UR36][R2.64], R24 ;  /* 0x0000001802007986 */ /* 0x0001e2000c101524 */
[----:B------:R-:W-:Y:S05]  /*6a70*/  BRA `(.L_x_8351) ;  /* 0x0000000800f87947 */ /* 0x000fea0003800000 */
.L_x_8354:
        /* <DEDUP_REMOVED lines=10> */
.L_x_8357:
[----:B------:R-:W-:-:S05]  /*6b20*/  HADD2.F32 R0, -RZ, R24.H0_H0 ;  /* 0x20000018ff007230 */ /* 0x000fca0000004100 */
[----:B------:R-:W-:-:S04]  /*6b30*/  F2FP.F16.F32.PACK_AB R0, RZ, R0 ;  /* 0x00000000ff00723e */ /* 0x000fc800000000ff */
[----:B------:R-:W-:-:S05]  /*6b40*/  PRMT R0, R0, 0x5410, RZ ;  /* 0x0000541000007816 */ /* 0x000fca00000000ff */
[----:B------:R0:W-:Y:S01]  /*6b50*/  STG.E desc[UR36][R2.64], R0 ;  /* 0x0000000002007986 */ /* 0x0001e2000c101924 */
[----:B------:R-:W-:Y:S05]  /*6b60*/  BRA `(.L_x_8351) ;  /* 0x0000000800bc7947 */ /* 0x000fea0003800000 */
.L_x_8356:
[----:B------:R-:W-:-:S05]  /*6b70*/  HADD2.F32 R4, -RZ, R24.H0_H0 ;  /* 0x20000018ff047230 */ /* 0x000fca0000004100 */
[----:B------:R-:W-:-:S06]  /*6b80*/  FMUL.FTZ R4, R4, 1 ;  /* 0x3f80000004047820 */ /* 0x000fcc0000410000 */
[----:B------:R-:W0:Y:S02]  /*6b90*/  F2F.F64.F32 R4, R4 ;  /* 0x0000000400047310 */ /* 0x000e240000201800 */
[----:B0-----:R0:W-:Y:S01]  /*6ba0*/  STG.E.64 desc[UR36][R2.64], R4 ;  /* 0x0000000402007986 */ /* 0x0011e2000c101b24 */
[----:B------:R-:W-:Y:S05]  /*6bb0*/  BRA `(.L_x_8351) ;  /* 0x0000000800a87947 */ /* 0x000fea0003800000 */
.L_x_8346:
        /* <DEDUP_REMOVED lines=14> */
.L_x_8361:
        /* <DEDUP_REMOVED lines=18> */
.L_x_8364:
[----:B------:R-:W-:-:S04]  /*6dc0*/  SHF.R.U32.HI R5, RZ, 0x18, R5 ;  /* 0x00000018ff057819 */ /* 0x000fc80000011605 */
[----:B------:R-:W-:-:S07]  /*6dd0*/  LOP3.LUT R0, R0, 0x80, R5, 0xf8, !PT ;  /* 0x0000008000007812 */ /* 0x000fce00078ef805 */
.L_x_8363:
[----:B------:R-:W-:Y:S05]  /*6de0*/  BSYNC.RECONVERGENT B0 ;  /* 0x0000000000007941 */ /* 0x000fea0003800200 */
.L_x_8362:
[----:B------:R0:W-:Y:S01]  /*6df0*/  STG.E.U8 desc[UR36][R2.64], R0 ;  /* 0x0000000002007986 */ /* 0x0001e2000c101124 */
[----:B------:R-:W-:Y:S05]  /*6e00*/  BRA `(.L_x_8351) ;  /* 0x0000000800147947 */ /* 0x000fea0003800000 */
.L_x_8360:
        /* <DEDUP_REMOVED lines=18> */
.L_x_8367:
[----:B------:R-:W-:-:S04]  /*6f30*/  SHF.R.U32.HI R5, RZ, 0x18, R5 ;  /* 0x00000018ff057819 */ /* 0x000fc80000011605 */
[----:B------:R-:W-:-:S07]  /*6f40*/  LOP3.LUT R0, R0, 0x80, R5, 0xf8, !PT ;  /* 0x0000008000007812 */ /* 0x000fce00078ef805 */
.L_x_8366:
[----:B------:R-:W-:Y:S05]  /*6f50*/  BSYNC.RECONVERGENT B0 ;  /* 0x0000000000007941 */ /* 0x000fea0003800200 */
.L_x_8365:
[----:B------:R0:W-:Y:S01]  /*6f60*/  STG.E.U8 desc[UR36][R2.64], R0 ;  /* 0x0000000002007986 */ /* 0x0001e2000c101124 */
[----:B------:R-:W-:Y:S05]  /*6f70*/  BRA `(.L_x_8351) ;  /* 0x0000000400b87947 */ /* 0x000fea0003800000 */
.L_x_8359:
        /* <DEDUP_REMOVED lines=22> */
.L_x_8369:
[----:B------:R-:W-:-:S06]  /*70e0*/  HADD2.F32 R4, -RZ, R24.H0_H0 ;  /* 0x20000018ff047230 */ /* 0x000fcc0000004100 */
[----:B------:R-:W0:Y:S02]  /*70f0*/  F2I.U64.TRUNC R4, R4 ;  /* 0x0000000400047311 */ /* 0x000e24000020d800 */
[----:B0-----:R0:W-:Y:S01]  /*7100*/  STG.E.64 desc[UR36][R2.64], R4 ;  /* 0x0000000402007986 */ /* 0x0011e2000c101b24 */
[----:B------:R-:W-:Y:S05]  /*7110*/  BRA `(.L_x_8351) ;  /* 0x0000000400507947 */ /* 0x000fea0003800000 */
.L_x_8368:
[----:B------:R-:W-:-:S04]  /*7120*/  HADD2.F32 R24, -RZ, R24.H0_H0 ;  /* 0x20000018ff187230 */ /* 0x000fc80000004100 */
[----:B------:R-:W0:Y:S02]  /*7130*/  F2I.FTZ.U32.TRUNC.NTZ R5, R24 ;  /* 0x0000001800057305 */ /* 0x000e24000021f000 */
[----:B0-----:R0:W-:Y:S01]  /*7140*/  STG.E desc[UR36][R2.64], R5 ;  /* 0x0000000502007986 */ /* 0x0011e2000c101924 */
[----:B------:R-:W-:Y:S05]  /*7150*/  BRA `(.L_x_8351) ;  /* 0x0000000400407947 */ /* 0x000fea0003800000 */
.L_x_8358:
        /* <DEDUP_REMOVED lines=11> */
.L_x_8371:
[----:B------:R-:W-:Y:S01]  /*7210*/  HADD2.F32 R24, -RZ, R24.H0_H0 ;  /* 0x20000018ff187230 */ /* 0x000fe20000004100 */
[----:B------:R-:W-:-:S04]  /*7220*/  CS2R R6, SRZ ;  /* 0x0000000000067805 */ /* 0x000fc8000001ff00 */
[----:B------:R-:W-:-:S06]  /*7230*/  FMUL.FTZ R4, R24, 1 ;  /* 0x3f80000018047820 */ /* 0x000fcc0000410000 */
[----:B------:R-:W0:Y:S02]  /*7240*/  F2F.F64.F32 R4, R4 ;  /* 0x0000000400047310 */ /* 0x000e240000201800 */
[----:B0-----:R0:W-:Y:S01]  /*7250*/  STG.E.128 desc[UR36][R2.64], R4 ;  /* 0x0000000402007986 */ /* 0x0011e2000c101d24 */
[----:B------:R-:W-:Y:S05]  /*7260*/  BRA `(.L_x_8351) ;  /* 0x0000000000fc7947 */ /* 0x000fea0003800000 */
.L_x_8370:
[----:B------:R-:W-:-:S13]  /*7270*/  ISETP.NE.AND P0, PT, R0, 0xf, PT ;  /* 0x0000000f0000780c */ /* 0x000fda0003f05270 */
[----:B------:R-:W-:Y:S05]  /*7280*/  @!P0 BRA `(.L_x_8372) ;  /* 0x0000000000e88947 */ /* 0x000fea0003800000 */
[----:B------:R-:W-:-:S13]  /*7290*/  ISETP.NE.AND P0, PT, R0, 0x17, PT ;  /* 0x000000170000780c */ /* 0x000fda0003f05270 */
[----:B------:R-:W-:Y:S05]  /*72a0*/  @!P0 BRA `(.L_x_8373) ;  /* 0x0000000000908947 */ /* 0x000fea0003800000 */
[----:B------:R-:W-:-:S13]  /*72b0*/  ISETP.NE.AND P0, PT, R0, 0x18, PT ;  /* 0x000000180000780c */ /* 0x000fda0003f05270 */
[----:B------:R-:W-:Y:S05]  /*72c0*/  @!P0 BRA `(.L_x_8374) ;  /* 0x0000000000448947 */ /* 0x000fea0003800000 */
.L_x_8350:
        /* <DEDUP_REMOVED lines=16> */
.L_x_8375:
[----:B------:R-:W-:Y:S05]  /*73d0*/  BRA `(.L_x_8351) ;  /* 0x0000000000a07947 */ /* 0x000fea0003800000 */
.L_x_8374:
        /* <DEDUP_REMOVED lines=13> */
.L_x_8377:
[----:B------:R-:W-:Y:S05]  /*74b0*/  BSYNC.RECONVERGENT B0 ;  /* 0x0000000000007941 */ /* 0x000fea0003800200 */
.L_x_8376:
[----:B------:R-:W-:-:S05]  /*74c0*/  LOP3.LUT R5, R0, 0x80, R5, 0xf8, !PT ;  /* 0x0000008000057812 */ /* 0x000fca00078ef805 */
[----:B------:R0:W-:Y:S01]  /*74d0*/  STG.E.U8 desc[UR36][R2.64], R5 ;  /* 0x0000000502007986 */ /* 0x0001e2000c101124 */
[----:B------:R-:W-:Y:S05]  /*74e0*/  BRA `(.L_x_8351) ;  /* 0x00000000005c7947 */ /* 0x000fea0003800000 */
.L_x_8373:
        /* <DEDUP_REMOVED lines=12> */
.L_x_8379:
[----:B------:R-:W-:Y:S01]  /*75b0*/  IMAD.MOV.U32 R0, RZ, RZ, 0x7f ;  /* 0x0000007fff007424 */ /* 0x000fe200078e00ff */
[----:B------:R-:W-:-:S04]  /*75c0*/  ISETP.GT.U32.AND P0, PT, R4, 0x7f800000, PT ;  /* 0x7f8000000400780c */ /* 0x000fc80003f04070 */
[----:B------:R-:W-:-:S09]  /*75d0*/  SEL R0, R0, 0x7c, P0 ;  /* 0x0000007c00007807 */ /* 0x000fd20000000000 */
.L_x_8380:
[----:B------:R-:W-:Y:S05]  /*75e0*/  BSYNC.RECONVERGENT B0 ;  /* 0x0000000000007941 */ /* 0x000fea0003800200 */
.L_x_8378:
[----:B------:R-:W-:-:S04]  /*75f0*/  SHF.R.U32.HI R5, RZ, 0x18, R5 ;  /* 0x00000018ff057819 */ /* 0x000fc80000011605 */
[----:B------:R-:W-:-:S05]  /*7600*/  LOP3.LUT R5, R0, 0x80, R5, 0xf8, !PT ;  /* 0x0000008000057812 */ /* 0x000fca00078ef805 */
[----:B------:R0:W-:Y:S01]  /*7610*/  STG.E.U8 desc[UR36][R2.64], R5 ;  /* 0x0000000502007986 */ /* 0x0001e2000c101124 */
[----:B------:R-:W-:Y:S05]  /*7620*/  BRA `(.L_x_8351) ;  /* 0x00000000000c7947 */ /* 0x000fea0003800000 */
.L_x_8372:
[----:B------:R-:W-:-:S05]  /*7630*/  HADD2.F32 R0, -RZ, R24.H0_H0 ;  /* 0x20000018ff007230 */ /* 0x000fca0000004100 */
[----:B------:R-:W-:-:S05]  /*7640*/  F2FP.BF16.F32.PACK_AB R0, RZ, R0 ;  /* 0x00000000ff00723e */ /* 0x000fca00000010ff */
[----:B------:R0:W-:Y:S02]  /*7650*/  STG.E.U16 desc[UR36][R2.64], R0 ;  /* 0x0000000002007986 */ /* 0x0001e4000c101524 */
.L_x_8351:
[----:B------:R-:W-:-:S07]  /*7660*/  VIADD R19, R19, 0x80 ;  /* 0x0000008013137836 */ /* 0x000fce0000000000 */
.L_x_8310:
[----:B------:R-:W-:Y:S05]  /*7670*/  BSYNC.RECONVERGENT B6 ;  /* 0x0000000000067941 */ /* 0x000fea0003800200 */
.L_x_8309:
        /* <DEDUP_REMOVED lines=23> */
.L_x_8384:
[----:B------:R-:W-:-:S06]  /*77f0*/  HADD2.F32 R5, -RZ, R23.H0_H0 ;  /* 0x20000017ff057230 */ /* 0x000fcc0000004100 */
[----:B------:R-:W0:Y:S02]  /*7800*/  F2I.S64.TRUNC R4, R5 ;  /* 0x0000000500047311 */ /* 0x000e24000020d900 */
[----:B0-----:R-:W-:Y:S01]  /*7810*/  STG.E.U8 desc[UR36][R2.64], R4 ;  /* 0x0000000402007986 */ /* 0x001fe2000c101124 */
[----:B------:R-:W-:Y:S05]  /*7820*/  EXIT ;  /* 0x000000000000794d */ /* 0x000fea0003800000 */
.L_x_8383:
        /* <DEDUP_REMOVED lines=10> */
.L_x_8387:
[----:B------:R-:W-:-:S06]  /*78d0*/  HADD2.F32 R23, -RZ, R23.H0_H0 ;  /* 0x20000017ff177230 */ /* 0x000fcc0000004100 */
[----:B------:R-:W0:Y:S02]  /*78e0*/  F2I.FTZ.TRUNC.NTZ R23, R23 ;  /* 0x0000001700177305 */ /* 0x000e24000021f100 */
[----:B0-----:R-:W-:Y:S01]  /*78f0*/  STG.E desc[UR36][R2.64], R23 ;  /* 0x0000001702007986 */ /* 0x001fe2000c101924 */
[----:B------:R-:W-:Y:S05]  /*7900*/  EXIT ;  /* 0x000000000000794d */ /* 0x000fea0003800000 */
.L_x_8386:
[----:B------:R-:W-:-:S06]  /*7910*/  HADD2.F32 R23, -RZ, R23.H0_H0 ;  /* 0x20000017ff177230 */ /* 0x000fcc0000004100 */
[----:B------:R-:W0:Y:S02]  /*7920*/  F2I.FTZ.TRUNC.NTZ R23, R23 ;  /* 0x0000001700177305 */ /* 0x000e24000021f100 */
[----:B0-----:R-:W-:Y:S01]  /*7930*/  STG.E.U16 desc[UR36][R2.64], R23 ;  /* 0x0000001702007986 */ /* 0x001fe2000c101524 */
[----:B------:R-:W-:Y:S05]  /*7940*/  EXIT ;  /* 0x000000000000794d */ /* 0x000fea0003800000 */
.L_x_8382:
        /* <DEDUP_REMOVED lines=9> */
.L_x_8389:
[----:B------:R-:W-:Y:S01]  /*79e0*/  STG.E.U16 desc[UR36][R2.64], R23 ;  /* 0x0000001702007986 */ /* 0x000fe2000c101524 */
[----:B------:R-:W-:Y:S05]  /*79f0*/  EXIT ;  /* 0x000000000000794d */ /* 0x000fea0003800000 */
.L_x_8388:
        /* <DEDUP_REMOVED lines=10> */
.L_x_8391:
[----:B------:R-:W-:-:S05]  /*7aa0*/  HADD2.F32 R0, -RZ, R23.H0_H0 ;  /* 0x20000017ff007230 */ /* 0x000fca0000004100 */
[----:B------:R-:W-:-:S04]  /*7ab0*/  F2FP.F16.F32.PACK_AB R0, RZ, R0 ;  /* 0x00000000ff00723e */ /* 0x000fc800000000ff */
[----:B------:R-:W-:-:S05]  /*7ac0*/  PRMT R0, R0, 0x5410, RZ ;  /* 0x0000541000007816 */ /* 0x000fca00000000ff */
[----:B------:R-:W-:Y:S01]  /*7ad0*/  STG.E desc[UR36][R2.64], R0 ;  /* 0x0000000002007986 */ /* 0x000fe2000c101924 */
[----:B------:R-:W-:Y:S05]  /*7ae0*/  EXIT ;  /* 0x000000000000794d */ /* 0x000fea0003800000 */
.L_x_8390:
[----:B------:R-:W-:-:S05]  /*7af0*/  HADD2.F32 R4, -RZ, R23.H0_H0 ;  /* 0x20000017ff047230 */ /* 0x000fca0000004100 */
[----:B------:R-:W-:-:S06]  /*7b00*/  FMUL.FTZ R4, R4, 1 ;  /* 0x3f80000004047820 */ /* 0x000fcc0000410000 */
[----:B------:R-:W0:Y:S02]  /*7b10*/  F2F.F64.F32 R4, R4 ;  /* 0x0000000400047310 */ /* 0x000e240000201800 */
[----:B0-----:R-:W-:Y:S01]  /*7b20*/  STG.E.64 desc[UR36][R2.64], R4 ;  /* 0x0000000402007986 */ /* 0x001fe2000c101b24 */
[----:B------:R-:W-:Y:S05]  /*7b30*/  EXIT ;  /* 0x000000000000794d */ /* 0x000fea0003800000 */
.L_x_8381:
        /* <DEDUP_REMOVED lines=14> */
.L_x_8395:
        /* <DEDUP_REMOVED lines=18> */
.L_x_8398:
[----:B------:R-:W-:-:S04]  /*7d40*/  SHF.R.U32.HI R5, RZ, 0x18, R5 ;  /* 0x00000018ff057819 */ /* 0x000fc80000011605 */
[----:B------:R-:W-:-:S07]  /*7d50*/  LOP3.LUT R0, R0, 0x80, R5, 0xf8, !PT ;  /* 0x0000008000007812 */ /* 0x000fce00078ef805 */
.L_x_8397:
[----:B------:R-:W-:Y:S05]  /*7d60*/  BSYNC.RECONVERGENT B0 ;  /* 0x0000000000007941 */ /* 0x000fea0003800200 */
.L_x_8396:
[----:B------:R-:W-:Y:S01]  /*7d70*/  STG.E.U8 desc[UR36][R2.64], R0 ;  /* 0x0000000002007986 */ /* 0x000fe2000c101124 */
[----:B------:R-:W-:Y:S05]  /*7d80*/  EXIT ;  /* 0x000000000000794d */ /* 0x000fea0003800000 */
.L_x_8394:
        /* <DEDUP_REMOVED lines=18> */
.L_x_8401:
[----:B------:R-:W-:-:S04]  /*7eb0*/  SHF.R.U32.HI R5, RZ, 0x18, R5 ;  /* 0x00000018ff057819 */ /* 0x000fc80000011605 */
[----:B------:R-:W-:-:S07]  /*7ec0*/  LOP3.LUT R0, R0, 0x80, R5, 0xf8, !PT ;  /* 0x0000008000007812 */ /* 0x000fce00078ef805 */
.L_x_8400:
[----:B------:R-:W-:Y:S05]  /*7ed0*/  BSYNC.RECONVERGENT B0 ;  /* 0x0000000000007941 */ /* 0x000fea0003800200 */
.L_x_8399:
[----:B------:R-:W-:Y:S01]  /*7ee0*/  STG.E.U8 desc[UR36][R2.64], R0 ;  /* 0x0000000002007986 */ /* 0x000fe2000c101124 */
[----:B------:R-:W-:Y:S05]  /*7ef0*/  EXIT ;  /* 0x000000000000794d */ /* 0x000fea0003800000 */
.L_x_8393:
        /* <DEDUP_REMOVED lines=22> */
.L_x_8403:
[----:B------:R-:W-:-:S06]  /*8060*/  HADD2.F32 R4, -RZ, R23.H0_H0 ;  /* 0x20000017ff047230 */ /* 0x000fcc0000004100 */
[----:B------:R-:W0:Y:S02]  /*8070*/  F2I.U64.TRUNC R4, R4 ;  /* 0x0000000400047311 */ /* 0x000e24000020d800 */
[----:B0-----:R-:W-:Y:S01]  /*8080*/  STG.E.64 desc[UR36][R2.64], R4 ;  /* 0x0000000402007986 */ /* 0x001fe2000c101b24 */
[----:B------:R-:W-:Y:S05]  /*8090*/  EXIT ;  /* 0x000000000000794d */ /* 0x000fea0003800000 */
.L_x_8402:
[----:B------:R-:W-:-:S06]  /*80a0*/  HADD2.F32 R23, -RZ, R23.H0_H0 ;  /* 0x20000017ff177230 */ /* 0x000fcc0000004100 */
[----:B------:R-:W0:Y:S02]  /*80b0*/  F2I.FTZ.U32.TRUNC.NTZ R23, R23 ;  /* 0x0000001700177305 */ /* 0x000e24000021f000 */
[----:B0-----:R-:W-:Y:S01]  /*80c0*/  STG.E desc[UR36][R2.64], R23 ;  /* 0x0000001702007986 */ /* 0x001fe2000c101924 */
[----:B------:R-:W-:Y:S05]  /*80d0*/  EXIT ;  /* 0x000000000000794d */ /* 0x000fea0003800000 */
.L_x_8392:
        /* <DEDUP_REMOVED lines=11> */
.L_x_8405:
[----:B------:R-:W-:Y:S01]  /*8190*/  HADD2.F32 R23, -RZ, R23.H0_H0 ;  /* 0x20000017ff177230 */ /* 0x000fe20000004100 */
[----:B------:R-:W-:-:S04]  /*81a0*/  CS2R R6, SRZ ;  /* 0x0000000000067805 */ /* 0x000fc8000001ff00 */
[----:B------:R-:W-:-:S06]  /*81b0*/  FMUL.FTZ R4, R23, 1 ;  /* 0x3f80000017047820 */ /* 0x000fcc0000410000 */
[----:B------:R-:W0:Y:S02]  /*81c0*/  F2F.F64.F32 R4, R4 ;  /* 0x0000000400047310 */ /* 0x000e240000201800 */
[----:B0-----:R-:W-:Y:S01]  /*81d0*/  STG.E.128 desc[UR36][R2.64], R4 ;  /* 0x0000000402007986 */ /* 0x001fe2000c101d24 */
[----:B------:R-:W-:Y:S05]  /*81e0*/  EXIT ;  /* 0x000000000000794d */ /* 0x000fea0003800000 */
.L_x_8404:
[----:B------:R-:W-:-:S13]  /*81f0*/  ISETP.NE.AND P0, PT, R0, 0xf, PT ;  /* 0x0000000f0000780c */ /* 0x000fda0003f05270 */
[----:B------:R-:W-:Y:S05]  /*8200*/  @!P0 BRA `(.L_x_8406) ;  /* 0x0000000000e88947 */ /* 0x000fea0003800000 */
[----:B------:R-:W-:-:S13]  /*8210*/  ISETP.NE.AND P0, PT, R0, 0x17, PT ;  /* 0x000000170000780c */ /* 0x000fda0003f05270 */
[----:B------:R-:W-:Y:S05]  /*8220*/  @!P0 BRA `(.L_x_8407) ;  /* 0x0000000000908947 */ /* 0x000fea0003800000 */
[----:B------:R-:W-:-:S13]  /*8230*/  ISETP.NE.AND P0, PT, R0, 0x18, PT ;  /* 0x000000180000780c */ /* 0x000fda0003f05270 */
[----:B------:R-:W-:Y:S05]  /*8240*/  @!P0 BRA `(.L_x_8408) ;  /* 0x0000000000448947 */ /* 0x000fea0003800000 */
.L_x_8385:
        /* <DEDUP_REMOVED lines=16> */
.L_x_8409:
[----:B------:R-:W-:Y:S05]  /*8350*/  EXIT ;  /* 0x000000000000794d */ /* 0x000fea0003800000 */
.L_x_8408:
        /* <DEDUP_REMOVED lines=13> */
.L_x_8411:
[----:B------:R-:W-:Y:S05]  /*8430*/  BSYNC.RECONVERGENT B0 ;  /* 0x0000000000007941 */ /* 0x000fea0003800200 */
.L_x_8410:
[----:B------:R-:W-:-:S05]  /*8440*/  LOP3.LUT R5, R0, 0x80, R5, 0xf8, !PT ;  /* 0x0000008000057812 */ /* 0x000fca00078ef805 */
[----:B------:R-:W-:Y:S01]  /*8450*/  STG.E.U8 desc[UR36][R2.64], R5 ;  /* 0x0000000502007986 */ /* 0x000fe2000c101124 */
[----:B------:R-:W-:Y:S05]  /*8460*/  EXIT ;  /* 0x000000000000794d */ /* 0x000fea0003800000 */
.L_x_8407:
        /* <DEDUP_REMOVED lines=12> */
.L_x_8413:
[----:B------:R-:W-:Y:S01]  /*8530*/  IMAD.MOV.U32 R0, RZ, RZ, 0x7f ;  /* 0x0000007fff007424 */ /* 0x000fe200078e00ff */
[----:B------:R-:W-:-:S04]  /*8540*/  ISETP.GT.U32.AND P0, PT, R4, 0x7f800000, PT ;  /* 0x7f8000000400780c */ /* 0x000fc80003f04070 */
[----:B------:R-:W-:-:S09]  /*8550*/  SEL R0, R0, 0x7c, P0 ;  /* 0x0000007c00007807 */ /* 0x000fd20000000000 */
.L_x_8414:
[----:B------:R-:W-:Y:S05]  /*8560*/  BSYNC.RECONVERGENT B0 ;  /* 0x0000000000007941 */ /* 0x000fea0003800200 */
.L_x_8412:
[----:B------:R-:W-:-:S04]  /*8570*/  SHF.R.U32.HI R5, RZ, 0x18, R5 ;  /* 0x00000018ff057819 */ /* 0x000fc80000011605 */
[----:B------:R-:W-:-:S05]  /*8580*/  LOP3.LUT R5, R0, 0x80, R5, 0xf8, !PT ;  /* 0x0000008000057812 */ /* 0x000fca00078ef805 */
[----:B------:R-:W-:Y:S01]  /*8590*/  STG.E.U8 desc[UR36][R2.64], R5 ;  /* 0x0000000502007986 */ /* 0x000fe2000c101124 */
[----:B------:R-:W-:Y:S05]  /*85a0*/  EXIT ;  /* 0x000000000000794d */ /* 0x000fea0003800000 */
.L_x_8406:
[----:B------:R-:W-:-:S05]  /*85b0*/  HADD2.F32 R0, -RZ, R23.H0_H0 ;  /* 0x20000017ff007230 */ /* 0x000fca0000004100 */
[----:B------:R-:W-:-:S05]  /*85c0*/  F2FP.BF16.F32.PACK_AB R0, RZ, R0 ;  /* 0x00000000ff00723e */ /* 0x000fca00000010ff */
[----:B------:R-:W-:Y:S01]  /*85d0*/  STG.E.U16 desc[UR36][R2.64], R0 ;  /* 0x0000000002007986 */ /* 0x000fe2000c101524 */
[----:B------:R-:W-:Y:S05]  /*85e0*/  EXIT ;  /* 0x000000000000794d */ /* 0x000fea0003800000 */
.L_x_8415:
        /* <DEDUP_REMOVED lines=9> */
.L_x_12239:


//--------------------- .text._ZN2at6native18elementwise_kernelILi128ELi4EZNS0_22gpu_kernel_impl_nocastIZZZNS0_17log10_kernel_cudaERNS_18TensorIteratorBaseEENKUlvE0_clEvENKUlvE1_clEvEUlN3c104HalfEE_EEvS4_RKT_EUliE_EEviT1_ --------------------------
	.section	.text._ZN2at6native18elementwise_kernelILi128ELi4EZNS0_22gpu_kernel_impl_nocastIZZZNS0_17log10_kernel_cudaERNS_18TensorIteratorBaseEENKUlvE0_clEvENKUlvE1_clEvEUlN3c104HalfEE_EEvS4_RKT_EUliE_EEviT1_,"ax",@progbits
	.align	128
        .global         _ZN2at6native18elementwise_kernelILi128ELi4EZNS0_22gpu_kernel_impl_nocastIZZZNS0_17log10_kernel_cudaERNS_18TensorIteratorBaseEENKUlvE0_clEvENKUlvE1_clEvEUlN3c104HalfEE_EEvS4_RKT_EUliE_EEviT1_
        .type           _ZN2at6native18elementwise_kernelILi128ELi4EZNS0_22gpu_kernel_impl_nocastIZZZNS0_17log10_kernel_cudaERNS_18TensorIteratorBaseEENKUlvE0_clEvENKUlvE1_clEvEUlN3c104HalfEE_EEvS4_RKT_EUliE_EEviT1_,@function
        .size           _ZN2at6native18elementwise_kernelILi128ELi4EZNS0_22gpu_kernel_impl_nocastIZZZNS0_17log10_kernel_cudaERNS_18TensorIteratorBaseEENKUlvE0_clEvENKUlvE1_clEvEUlN3c104HalfEE_EEvS4_RKT_EUliE_EEviT1_,(.L_x_12240 - _ZN2at6native18elementwise_kernelILi128ELi4EZNS0_22gpu_kernel_impl_nocastIZZZNS0_17log10_kernel_cudaERNS_18TensorIteratorBaseEENKUlvE0_clEvENKUlvE1_clEvEUlN3c104HalfEE_EEvS4_RKT_EUliE_EEviT1_)
        .other          _ZN2at6native18elementwise_kernelILi128ELi4EZNS0_22gpu_kernel_impl_nocastIZZZNS0_17log10_kernel_cudaERNS_18TensorIteratorBaseEENKUlvE0_clEvENKUlvE1_clEvEUlN3c104HalfEE_EEvS4_RKT_EUliE_EEviT1_,@"STO_CUDA_ENTRY STV_DEFAULT"
_ZN2at6native18elementwise_kernelILi128ELi4EZNS0_22gpu_kernel_impl_nocastIZZZNS0_17log10_kernel_cudaERNS_18TensorIteratorBaseEENKUlvE0_clEvENKUlvE1_clEvEUlN3c104HalfEE_EEvS4_RKT_EUliE_EEviT1_:
.text._ZN2at6native18elementwise_kernelILi128ELi4EZNS0_22gpu_kernel_impl_nocastIZZZNS0_17log10_kernel_cudaERNS_18TensorIteratorBaseEENKUlvE0_clEvENKUlvE1_clEvEUlN3c104HalfEE_EEvS4_RKT_EUliE_EEviT1_:
        /* <DEDUP_REMOVED lines=22> */
[----:B-1----:R-:W-:-:S05]  /*0160*/  FMUL.FTZ R2, R0, 0.30103000998497009277 ;  /* 0x3e9a209b00027820 */ /* 0x002fca0000410000 */
[----:B------:R-:W-:-:S05]  /*0170*/  F2FP.F16.F32.PACK_AB R2, RZ, R2 ;  /* 0x00000002ff02723e */ /* 0x000fca00000000ff */
        /* <DEDUP_REMOVED lines=8> */
[----:B-1----:R-:W-:-:S05]  /*0200*/  FMUL.FTZ R2, R0, 0.30103000998497009277 ;  /* 0x3e9a209b00027820 */ /* 0x002fca0000410000 */
[----:B------:R-:W-:-:S05]  /*0210*/  F2FP.F16.F32.PACK_AB R2, RZ, R2 ;  /* 0x00000002ff02723e */ /* 0x000fca00000000ff */
[----:B0-----:R0:W-:Y:S02]  /*0220*/  STG.E.U16 desc[UR6][R6.64], R2 ;  /* 0x0000000206007986 */ /* 0x0011e4000c101506 */
.L_x_8419:
[----:B------:R-:W-:-:S13]  /*0230*/  ISETP.GE.AND P0, PT, R3, UR4, PT ;  /* 0x0000000403007c0c */ /* 0x000fda000bf06270 */
[----:B------:R-:W-:Y:S05]  /*0240*/  @P0 BREAK.RELIABLE B1 ;  /* 0x0000000000010942 */ /* 0x000fea0003800100 */
[----:B------:R-:W-:Y:S05]  /*0250*/  @P0 BRA `(.L_x_8420) ;  /* 0x0000000000280947 */ /* 0x000fea0003800000 */
[----:B------:R-:W-:Y:S05]  /*0260*/  BSYNC.RELIABLE B1 ;  /* 0x0000000000017941 */ /* 0x000fea0003800100 */
.L_x_8418:
        /* <DEDUP_REMOVED lines=9> */
.L_x_8420:
[----:B------:R-:W-:Y:S05]  /*0300*/  BSYNC.RECONVERGENT B0 ;  /* 0x0000000000007941 */ /* 0x000fea0003800200 */
.L_x_8417:
        /* <DEDUP_REMOVED lines=8> */
[----:B-1----:R-:W-:-:S05]  /*0390*/  FMUL.FTZ R6, R0, 0.30103000998497009277 ;  /* 0x3e9a209b00067820 */ /* 0x002fca0000410000 */
[----:B------:R-:W-:-:S05]  /*03a0*/  F2FP.F16.F32.PACK_AB R6, RZ, R6 ;  /* 0x00000006ff06723e */ /* 0x000fca00000000ff */
[----:B0-----:R-:W-:Y:S01]  /*03b0*/  STG.E.U16 desc[UR6][R4.64], R6 ;  /* 0x0000000604007986 */ /* 0x001fe2000c101506 */
[----:B------:R-:W-:Y:S05]  /*03c0*/  EXIT ;  /* 0x000000000000794d */ /* 0x000fea0003800000 */
.L_x_8416:
        /* <DEDUP_REMOVED lines=306> */
.L_x_8424:
        /* <DEDUP_REMOVED lines=11> */
[----:B0-----:R-:W-:-:S05]  /*17a0*/  FMUL.FTZ R9, R8, 0.30103000998497009277 ;  /* 0x3e9a209b08097820 */ /* 0x001fca0000410000 */
[----:B------:R-:W-:-:S05]  /*17b0*/  F2FP.F16.F32.PACK_AB R9, RZ, R9 ;  /* 0x00000009ff09723e */ /* 0x000fca00000000ff */
[----:B------:R0:W-:Y:S01]  /*17c0*/  STG.E.U16 desc[UR6][R4.64], R9 ;  /* 0x0000000904007986 */ /* 0x0001e2000c101506 */
[----:B------:R-:W-:Y:S05]  /*17d0*/  @P0 BRA `(.L_x_8425) ;  /* 0x0000002400c00947 */ /* 0x000fea0003800000 */
[----:B------:R-:W1:Y:S01]  /*17e0*/  LDCU.64 UR8, c[0x0][0x390] ;  /* 0x00007200ff0877ac */ /* 0x000e620008000a00 */
[----:B0-----:R-:W-:Y:S02]  /*17f0*/  HFMA2 R4, -RZ, RZ, 0, 0 ;  /* 0x00000000ff047431 */ /* 0x001fe400000001ff */
        /* <DEDUP_REMOVED lines=284> */
[----:B------:R-:W-:-:S05]  /*29c0*/  @P0 MOV R10, RZ ;  /* 0x000000ff000a0202 */ /* 0x000fca0000000f00 */
[----:B------:R-:W1:Y:S01]  /*29d0*/  @P0 LDC.64 R8, c[0x0][0x578] ;  /* 0x00015e00ff080b82 */ /* 0x000e620000000a00 */
[--C-:B------:R-:W-:Y:S02]  /*29e0*/  IMAD.MOV R13, RZ, RZ, -R11.reuse ;  /* 0x000000ffff0d7224 */ /* 0x100fe400078e0a0b */
        /* <DEDUP_REMOVED lines=9> */
.L_x_8426:
        /* <DEDUP_REMOVED lines=9> */
[----:B0-----:R-:W-:-:S05]  /*2b10*/  FMUL.FTZ R9, R8, 0.30103000998497009277 ;  /* 0x3e9a209b08097820 */ /* 0x001fca0000410000 */
[----:B------:R-:W-:-:S05]  /*2b20*/  F2FP.F16.F32.PACK_AB R9, RZ, R9 ;  /* 0x00000009ff09723e */ /* 0x000fca00000000ff */
[----:B------:R0:W-:Y:S02]  /*2b30*/  STG.E.U16 desc[UR6][R4.64], R9 ;  /* 0x0000000904007986 */ /* 0x0001e4000c101506 */
.L_x_8423:
[----:B------:R-:W-:-:S13]  /*2b40*/  ISETP.GE.AND P0, PT, R3, UR4, PT ;  /* 0x0000000403007c0c */ /* 0x000fda000bf06270 */
[----:B------:R-:W-:Y:S05]  /*2b50*/  @P0 BREAK.RELIABLE B1 ;  /* 0x0000000000010942 */ /* 0x000fea0003800100 */
[----:B------:R-:W-:Y:S05]  /*2b60*/  @P0 BRA `(.L_x_8425) ;  /* 0x0000001000dc0947 */ /* 0x000fea0003800000 */
[----:B------:R-:W-:Y:S05]  /*2b70*/  BSYNC.RELIABLE B1 ;  /* 0x0000000000017941 */ /* 0x000fea0003800100 */
.L_x_8422:
        /* <DEDUP_REMOVED lines=298> */
.L_x_8427:
        /* <DEDUP_REMOVED lines=12> */
.L_x_8425:
[----:B------:R-:W-:Y:S05]  /*3ee0*/  BSYNC.RECONVERGENT B0 ;  /* 0x0000000000007941 */ /* 0x000fea0003800200 */
.L_x_8421:
[----:B------:R-:W-:Y:S05]  /*3ef0*/  WARPSYNC.ALL ;  /* 0x0000000000007948 */ /* 0x000fea0003800000 */
[----:B------:R-:W-:-:S13]  /*3f00*/  ISETP.GE.AND P0, PT, R3, UR4, PT ;  /* 0x0000000403007c0c */ /* 0x000fda000bf06270 */
[----:B------:R-:W-:Y:S05]  /*3f10*/  @P0 EXIT ;  /* 0x000000000000094d */ /* 0x000fea0003800000 */
[----:B------:R-:W2:Y:S01]  /*3f20*/  LDCU.64 UR4, c[0x0][0x390] ;  /* 0x00007200ff0477ac */ /* 0x000ea20008000a00 */
[----:B01----:R-:W-:Y:S02]  /*3f30*/  MOV R4, RZ ;  /* 0x000000ff00047202 */ /* 0x003fe40000000f00 */
        /* <DEDUP_REMOVED lines=296> */
.L_x_8428:
        /* <DEDUP_REMOVED lines=8> */
[----:B0-----:R-:W-:-:S05]  /*5240*/  FMUL.FTZ R6, R0, 0.30103000998497009277 ;  /* 0x3e9a209b00067820 */ /* 0x001fca0000410000 */
[----:B------:R-:W-:-:S05]  /*5250*/  F2FP.F16.F32.PACK_AB R6, RZ, R6 ;  /* 0x00000006ff06723e */ /* 0x000fca00000000ff */
[----:B------:R-:W-:Y:S01]  /*5260*/  STG.E.U16 desc[UR6][R2.64], R6 ;  /* 0x0000000602007986 */ /* 0x000fe2000c101506 */
[----:B------:R-:W-:Y:S05]  /*5270*/  EXIT ;  /* 0x000000000000794d */ /* 0x000fea0003800000 */
.L_x_8429:
        /* <DEDUP_REMOVED lines=16> */
.L_x_12240:


//--------------------- .text._ZN2at6native27unrolled_elementwise_kernelIZZZNS0_17log10_kernel_cudaERNS_18TensorIteratorBaseEENKUlvE0_clEvENKUlvE1_clEvEUlN3c104HalfEE_St5arrayIPcLm2EELi4E23TrivialOffsetCalculatorILi1EjESD_NS0_6memory15LoadWithoutCastENSE_16StoreWithoutCastEEEviT_T0_T2_T3_T4_T5_ --------------------------
	.section	.text._ZN2at6native27unrolled_elementwise_kernelIZZZNS0_17log10_kernel_cudaERNS_18TensorIteratorBaseEENKUlvE0_clEvENKUlvE1_clEvEUlN3c104HalfEE_St5arrayIPcLm2EELi4E23TrivialOffsetCalculatorILi1EjESD_NS0_6memory15LoadWithoutCastENSE_16StoreWithoutCastEEEviT_T0_T2_T3_T4_T5_,"ax",@progbits
	.align	128
        .global         _ZN2at6native27unrolled_elementwise_kernelIZZZNS0_17log10_kernel_cudaERNS_18TensorIteratorBaseEENKUlvE0_clEvENKUlvE1_clEvEUlN3c104HalfEE_St5arrayIPcLm2EELi4E23TrivialOffsetCalculatorILi1EjESD_NS0_6memory15LoadWithoutCastENSE_16StoreWithoutCastEEEviT_T0_T2_T3_T4_T5_
        .type           _ZN2at6native27unrolled_elementwise_kernelIZZZNS0_17log10_kernel_cudaERNS_18TensorIteratorBaseEENKUlvE0_clEvENKUlvE1_clEvEUlN3c104HalfEE_St5arrayIPcLm2EELi4E23TrivialOffsetCalculatorILi1EjESD_NS0_6memory15LoadWithoutCastENSE_16StoreWithoutCastEEEviT_T0_T2_T3_T4_T5_,@function
        .size           _ZN2at6native27unrolled_elementwise_kernelIZZZNS0_17log10_kernel_cudaERNS_18TensorIteratorBaseEENKUlvE0_clEvENKUlvE1_clEvEUlN3c104HalfEE_St5arrayIPcLm2EELi4E23TrivialOffsetCalculatorILi1EjESD_NS0_6memory15LoadWithoutCastENSE_16StoreWithoutCastEEEviT_T0_T2_T3_T4_T5_,(.L_x_12241 - _ZN2at6native27unrolled_elementwise_kernelIZZZNS0_17log10_kernel_cudaERNS_18TensorIteratorBaseEENKUlvE0_clEvENKUlvE1_clEvEUlN3c104HalfEE_St5arrayIPcLm2EELi4E23TrivialOffsetCalculatorILi1EjESD_NS0_6memory15LoadWithoutCastENSE_16StoreWithoutCastEEEviT_T0_T2_T3_T4_T5_)
        .other          _ZN2at6native27unrolled_elementwise_kernelIZZZNS0_17log10_kernel_cudaERNS_18TensorIteratorBaseEENKUlvE0_clEvENKUlvE1_clEvEUlN3c104HalfEE_St5arrayIPcLm2EELi4E23TrivialOffsetCalculatorILi1EjESD_NS0_6memory15LoadWithoutCastENSE_16StoreWithoutCastEEEviT_T0_T2_T3_T4_T5_,@"STO_CUDA_ENTRY STV_DEFAULT"
_ZN2at6native27unrolled_elementwise_kernelIZZZNS0_17log10_kernel_cudaERNS_18TensorIteratorBaseEENKUlvE0_clEvENKUlvE1_clEvEUlN3c104HalfEE_St5arrayIPcLm2EELi4E23TrivialOffsetCalculatorILi1EjESD_NS0_6memory15LoadWithoutCastENSE_16StoreWithoutCastEEEviT_T0_T2_T3_T4_T5_:
.text._ZN2at6native27unrolled_elementwise_kernelIZZZNS0_17log10_kernel_cudaERNS_18TensorIteratorBaseEENKUlvE0_clEvENKUlvE1_clEvEUlN3c104HalfEE_St5arrayIPcLm2EELi4E23TrivialOffsetCalculatorILi1EjESD_NS0_6memory15LoadWithoutCastENSE_16StoreWithoutCastEEEviT_T0_T2_T3_T4_T5_:
        /* <DEDUP_REMOVED lines=21> */
[----:B------:R-:W-:Y:S01]  /*0150*/  @!P2 IMAD R7, R3, 0x200, R18 ;  /* 0x000002000307a824 */ /* 0x000fe200078e0212 */
[----:B------:R-:W-:Y:S01]  /*0160*/  PRMT R19, RZ, 0x7610, R19 ;  /* 0x00007610ff137816 */ /* 0x000fe20000000013 */
[----:B--2---:R-:W-:-:S05]  /*0170*/  @!P1 IMAD.WIDE.U32 R14, R17, 0x2, R14 ;  /* 0x00000002110e9825 */ /* 0x004fca00078e000e */
[----:B------:R-:W2:Y:S01]  /*0180*/  @!P1 LDG.E.U16 R10, desc[UR4][R14.64] ;  /* 0x000000040e0a9981 */ /* 0x000ea2000c1e1500 */
[----:B-1----:R-:W-:-:S05]  /*0190*/  @!P2 IMAD.WIDE.U32 R8, R7, 0x2, R8 ;  /* 0x000000020708a825 */ /* 0x002fca00078e0008 */
[----:B------:R1:W4:Y:S01]  /*01a0*/  @!P2 LDG.E.U16 R19, desc[UR4][R8.64] ;  /* 0x000000040813a981 */ /* 0x000322000c1e1500 */
[----:B------:R-:W-:Y:S02]  /*01b0*/  @!P2 IADD3 R18, PT, PT, R18, 0x80, RZ ;  /* 0x000000801212a810 */ /* 0x000fe40007ffe0ff */
[-C--:B------:R-:W-:Y:S02]  /*01c0*/  ISETP.GE.AND P1, PT, R0, R5.reuse, PT ;  /* 0x000000050000720c */ /* 0x080fe40003f26270 */
[----:B------:R-:W-:Y:S01]  /*01d0*/  ISETP.GE.AND P0, PT, R18, R5, PT ;  /* 0x000000051200720c */ /* 0x000fe20003f06270 */
[----:B0-----:R-:W-:-:S10]  /*01e0*/  VIADD R12, R0, 0x100 ;  /* 0x00000100000c7836 */ /* 0x001fd40000000000 */
[----:B-1----:R-:W0:Y:S02]  /*01f0*/  @!P1 LDC.64 R8, c[0x0][0x388] ;  /* 0x0000e200ff089b82 */ /* 0x002e240000000a00 */
[----:B------:R-:W-:Y:S01]  /*0200*/  @!P0 IMAD R7, R3, 0x200, R18 ;  /* 0x0000020003078824 */ /* 0x000fe200078e0212 */
[----:B------:R-:W-:-:S05]  /*0210*/  IADD3 R18, PT, PT, R0, 0x80, RZ ;  /* 0x0000008000127810 */ /* 0x000fca0007ffe0ff */
[----:B------:R-:W1:Y:S01]  /*0220*/  @!P0 LDC.64 R16, c[0x0][0x390] ;  /* 0x0000e400ff108b82 */ /* 0x000e620000000a00 */
        /* <DEDUP_REMOVED lines=12> */
[----:B---3--:R-:W-:-:S06]  /*02f0*/  @!P1 HADD2.F32 R11, -RZ, R11.H0_H0 ;  /* 0x2000000bff0b9230 */ /* 0x008fcc0000004100 */
[----:B------:R-:W1:Y:S01]  /*0300*/  @!P1 MUFU.LG2 R11, R11 ;  /* 0x0000000b000b9308 */ /* 0x000e620000000c00 */
[----:B--2---:R-:W-:Y:S02]  /*0310*/  @!P2 HADD2.F32 R12, -RZ, R10.H0_H0 ;  /* 0x2000000aff0ca230 */ /* 0x004fe40000004100 */
[----:B-1----:R-:W-:-:S05]  /*0320*/  @!P1 FMUL.FTZ R10, R11, 0.30103000998497009277 ;  /* 0x3e9a209b0b0a9820 */ /* 0x002fca0000410000 */
[----:B------:R-:W1:Y:S01]  /*0330*/  @!P2 MUFU.LG2 R12, R12 ;  /* 0x0000000c000ca308 */ /* 0x000e620000000c00 */
[----:B------:R-:W-:Y:S01]  /*0340*/  @!P1 F2FP.F16.F32.PACK_AB R6, RZ, R10 ;  /* 0x0000000aff06923e */ /* 0x000fe200000000ff */
[----:B----4-:R-:W-:-:S04]  /*0350*/  @!P3 HADD2.F32 R19, -RZ, R19.H0_H0 ;  /* 0x20000013ff13b230 */ /* 0x010fc80000004100 */
[----:B------:R0:W-:Y:S02]  /*0360*/  @!P1 STG.E.U16 desc[UR4][R8.64], R6 ;  /* 0x0000000608009986 */ /* 0x0001e4000c101504 */
[----:B------:R-:W2:Y:S01]  /*0370*/  @!P3 MUFU.LG2 R19, R19 ;  /* 0x000000130013b308 */ /* 0x000ea20000000c00 */
[----:B-1----:R-:W-:-:S05]  /*0380*/  @!P2 FMUL.FTZ R12, R12, 0.30103000998497009277 ;  /* 0x3e9a209b0c0ca820 */ /* 0x002fca0000410000 */
[----:B------:R-:W-:Y:S01]  /*0390*/  @!P2 F2FP.F16.F32.PACK_AB R2, RZ, R12 ;  /* 0x0000000cff02a23e */ /* 0x000fe200000000ff */
[----:B--2---:R-:W-:-:S05]  /*03a0*/  @!P3 FMUL.FTZ R19, R19, 0.30103000998497009277 ;  /* 0x3e9a209b1313b820 */ /* 0x004fca0000410000 */
[----:B------:R-:W-:Y:S01]  /*03b0*/  @!P3 F2FP.F16.F32.PACK_AB R4, RZ, R19 ;  /* 0x00000013ff04b23e */ /* 0x000fe200000000ff */
        /* <DEDUP_REMOVED lines=11> */
.L_x_8431:
[----:B------:R-:W-:Y:S05]  /*0470*/  BSYNC.RECONVERGENT B0 ;  /* 0x0000000000007941 */ /* 0x000fea0003800200 */
.L_x_8430:
[----:B-----5:R-:W-:Y:S01]  /*0480*/  @!P0 HADD2.F32 R7, -RZ, R7.H0_H0 ;  /* 0x20000007ff078230 */ /* 0x020fe20000004100 */
[----:B------:R-:W-:-:S05]  /*0490*/  ISETP.GE.AND P1, PT, R0, R5, PT ;  /* 0x000000050000720c */ /* 0x000fca0003f26270 */
[----:B------:R-:W1:Y:S08]  /*04a0*/  @!P0 MUFU.LG2 R7, R7 ;  /* 0x0000000700078308 */ /* 0x000e700000000c00 */
[----:B------:R-:W-:Y:S05]  /*04b0*/  @P1 EXIT ;  /* 0x000000000000194d */ /* 0x000fea0003800000 */
[----:B0-----:R-:W0:Y:S01]  /*04c0*/  LDC.64 R4, c[0x0][0x388] ;  /* 0x0000e200ff047b82 */ /* 0x001e220000000a00 */
[----:B-1----:R-:W-:Y:S01]  /*04d0*/  @!P0 FMUL.FTZ R7, R7, 0.30103000998497009277 ;  /* 0x3e9a209b07078820 */ /* 0x002fe20000410000 */
[----:B------:R-:W-:-:S04]  /*04e0*/  IMAD R3, R3, 0x200, R0 ;  /* 0x0000020003037824 */ /* 0x000fc800078e0200 */
[----:B------:R-:W-:-:S04]  /*04f0*/  @!P0 F2FP.F16.F32.PACK_AB R2, RZ, R7 ;  /* 0x00000007ff02823e */ /* 0x000fc800000000ff */
[----:B------:R-:W-:Y:S01]  /*0500*/  PRMT R0, R2, 0x7610, R0 ;  /* 0x0000761002007816 */ /* 0x000fe20000000000 */
[----:B0-----:R-:W-:-:S05]  /*0510*/  IMAD.WIDE.U32 R2, R3, 0x2, R4 ;  /* 0x0000000203027825 */ /* 0x001fca00078e0004 */
[----:B------:R-:W-:Y:S01]  /*0520*/  STG.E.U16 desc[UR4][R2.64], R0 ;  /* 0x0000000002007986 */ /* 0x000fe2000c101504 */
[----:B------:R-:W-:Y:S05]  /*0530*/  EXIT ;  /* 0x000000000000794d */ /* 0x000fea0003800000 */
.L_x_8432:
        /* <DEDUP_REMOVED lines=12> */
.L_x_12241:


//--------------------- .text._ZN2at6native29vectorized_elementwise_kernelILi2EZZZNS0_17log10_kernel_cudaERNS_18TensorIteratorBaseEENKUlvE0_clEvENKUlvE1_clEvEUlN3c104HalfEE_St5arrayIPcLm2EEEEviT0_T1_ --------------------------
	.section	.text._ZN2at6native29vectorized_elementwise_kernelILi2EZZZNS0_17log10_kernel_cudaERNS_18TensorIteratorBaseEENKUlvE0_clEvENKUlvE1_clEvEUlN3c104HalfEE_St5arrayIPcLm2EEEEviT0_T1_,"ax",@progbits
	.align	128
        .global         _ZN2at6native29vectorized_elementwise_kernelILi2EZZZNS0_17log10_kernel_cudaERNS_18TensorIteratorBaseEENKUlvE0_clEvENKUlvE1_clEvEUlN3c104HalfEE_St5arrayIPcLm2EEEEviT0_T1_
        .type           _ZN2at6native29vectorized_elementwise_kernelILi2EZZZNS0_17log10_kernel_cudaERNS_18TensorIteratorBaseEENKUlvE0_clEvENKUlvE1_clEvEUlN3c104HalfEE_St5arrayIPcLm2EEEEviT0_T1_,@function
        .size           _ZN2at6native29vectorized_elementwise_kernelILi2EZZZNS0_17log10_kernel_cudaERNS_18TensorIteratorBaseEENKUlvE0_clEvENKUlvE1_clEvEUlN3c104HalfEE_St5arrayIPcLm2EEEEviT0_T1_,(.L_x_12242 - _ZN2at6native29vectorized_elementwise_kernelILi2EZZZNS0_17log10_kernel_cudaERNS_18TensorIteratorBaseEENKUlvE0_clEvENKUlvE1_clEvEUlN3c104HalfEE_St5arrayIPcLm2EEEEviT0_T1_)
        .other          _ZN2at6native29vectorized_elementwise_kernelILi2EZZZNS0_17log10_kernel_cudaERNS_18TensorIteratorBaseEENKUlvE0_clEvENKUlvE1_clEvEUlN3c104HalfEE_St5arrayIPcLm2EEEEviT0_T1_,@"STO_CUDA_ENTRY STV_DEFAULT"
_ZN2at6native29vectorized_elementwise_kernelILi2EZZZNS0_17log10_kernel_cudaERNS_18TensorIteratorBaseEENKUlvE0_clEvENKUlvE1_clEvEUlN3c104HalfEE_St5arrayIPcLm2EEEEviT0_T1_:
.text._ZN2at6native29vectorized_elementwise_kernelILi2EZZZNS0_17log10_kernel_cudaERNS_18TensorIteratorBaseEENKUlvE0_clEvENKUlvE1_clEvEUlN3c104HalfEE_St5arrayIPcLm2EEEEviT0_T1_:
        /* <DEDUP_REMOVED lines=18> */
[----:B------:R-:W-:Y:S01]  /*0120*/  @!P6 IADD3 R0, PT, PT, R0, 0x80, RZ ;  /* 0x000000800000e810 */ /* 0x000fe20007ffe0ff */
[----:B------:R-:W1:Y:S03]  /*0130*/  @!P6 LDC.64 R12, c[0x0][0x390] ;  /* 0x0000e400ff0ceb82 */ /* 0x000e660000000a00 */
[----:B------:R-:W-:Y:S01]  /*0140*/  ISETP.GE.U32.AND P4, PT, R0, R5, PT ;  /* 0x000000050000720c */ /* 0x000fe20003f86070 */
[----:B0-----:R-:W-:-:S05]  /*0150*/  @!P5 IMAD.WIDE.U32 R30, R11, 0x2, R30 ;  /* 0x000000020b1ed825 */ /* 0x001fca00078e001e */
[----:B------:R-:W2:Y:S07]  /*0160*/  @!P5 LDG.E.U16 R24, desc[UR4][R30.64] ;  /* 0x000000041e18d981 */ /* 0x000eae000c1e1500 */
[----:B------:R-:W-:Y:S01]  /*0170*/  @!P4 IMAD.IADD R15, R3, 0x1, R0 ;  /* 0x00000001030fc824 */ /* 0x000fe200078e0200 */
[----:B------:R-:W-:Y:S01]  /*0180*/  @!P4 IADD3 R0, PT, PT, R0, 0x80, RZ ;  /* 0x000000800000c810 */ /* 0x000fe20007ffe0ff */
[----:B------:R-:W0:Y:S03]  /*0190*/  @!P4 LDC.64 R18, c[0x0][0x390] ;  /* 0x0000e400ff12cb82 */ /* 0x000e260000000a00 */
[----:B------:R-:W-:Y:S01]  /*01a0*/  ISETP.GE.U32.AND P3, PT, R0, R5, PT ;  /* 0x000000050000720c */ /* 0x000fe20003f66070 */
[----:B-1----:R-:W-:-:S05]  /*01b0*/  @!P6 IMAD.WIDE.U32 R12, R27, 0x2, R12 ;  /* 0x000000021b0ce825 */ /* 0x002fca00078e000c */
[----:B------:R1:W3:Y:S07]  /*01c0*/  @!P6 LDG.E.U16 R26, desc[UR4][R12.64] ;  /* 0x000000040c1ae981 */ /* 0x0002ee000c1e1500 */
[----:B------:R-:W-:Y:S01]  /*01d0*/  @!P3 IMAD.IADD R29, R3, 0x1, R0 ;  /* 0x00000001031db824 */ /* 0x000fe200078e0200 */
[----:B------:R-:W-:Y:S01]  /*01e0*/  @!P3 IADD3 R0, PT, PT, R0, 0x80, RZ ;  /* 0x000000800000b810 */ /* 0x000fe20007ffe0ff */
[----:B------:R-:W4:Y:S03]  /*01f0*/  @!P3 LDC.64 R16, c[0x0][0x390] ;  /* 0x0000e400ff10bb82 */ /* 0x000f260000000a00 */
[----:B------:R-:W-:-:S13]  /*0200*/  ISETP.GE.U32.AND P2, PT, R0, R5, PT ;  /* 0x000000050000720c */ /* 0x000fda0003f46070 */
[----:B------:R-:W-:Y:S01]  /*0210*/  @!P2 IMAD.IADD R23, R3, 0x1, R0 ;  /* 0x000000010317a824 */ /* 0x000fe200078e0200 */
[----:B------:R-:W-:Y:S01]  /*0220*/  @!P2 IADD3 R0, PT, PT, R0, 0x80, RZ ;  /* 0x000000800000a810 */ /* 0x000fe20007ffe0ff */
[----:B0-----:R-:W-:Y:S01]  /*0230*/  @!P4 IMAD.WIDE.U32 R18, R15, 0x2, R18 ;  /* 0x000000020f12c825 */ /* 0x001fe200078e0012 */
[----:B------:R-:W-:Y:S01]  /*0240*/  PRMT R28, RZ, 0x7610, R28 ;  /* 0x00007610ff1c7816 */ /* 0x000fe2000000001c */
[----:B------:R-:W0:Y:S01]  /*0250*/  @!P2 LDC.64 R10, c[0x0][0x390] ;  /* 0x0000e400ff0aab82 */ /* 0x000e220000000a00 */
[----:B------:R-:W-:-:S04]  /*0260*/  ISETP.GE.U32.AND P1, PT, R0, R5, PT ;  /* 0x000000050000720c */ /* 0x000fc80003f26070 */
[----:B------:R5:W2:Y:S09]  /*0270*/  @!P4 LDG.E.U16 R28, desc[UR4][R18.64] ;  /* 0x00000004121cc981 */ /* 0x000ab2000c1e1500 */
[----:B------:R-:W-:Y:S01]  /*0280*/  @!P1 IMAD.IADD R25, R3, 0x1, R0 ;  /* 0x0000000103199824 */ /* 0x000fe200078e0200 */
[----:B------:R-:W-:Y:S01]  /*0290*/  @!P1 IADD3 R0, PT, PT, R0, 0x80, RZ ;  /* 0x0000008000009810 */ /* 0x000fe20007ffe0ff */
[----:B-1----:R-:W1:Y:S03]  /*02a0*/  @!P1 LDC.64 R12, c[0x0][0x390] ;  /* 0x0000e400ff0c9b82 */ /* 0x002e660000000a00 */
[----:B------:R-:W-:-:S13]  /*02b0*/  ISETP.GE.U32.AND P0, PT, R0, R5, PT ;  /* 0x000000050000720c */ /* 0x000fda0003f06070 */
[----:B------:R-:W-:Y:S01]  /*02c0*/  @!P0 IADD3 R27, PT, PT, R3, R0, RZ ;  /* 0x00000000031b8210 */ /* 0x000fe20007ffe0ff */
[----:B------:R-:W-:Y:S01]  /*02d0*/  @!P0 VIADD R0, R0, 0x80 ;  /* 0x0000008000008836 */ /* 0x000fe20000000000 */
[----:B------:R-:W1:Y:S04]  /*02e0*/  @!P0 LDC.64 R14, c[0x0][0x390] ;  /* 0x0000e400ff0e8b82 */ /* 0x000e680000000a00 */
[----:B------:R-:W-:-:S13]  /*02f0*/  ISETP.GE.U32.AND P5, PT, R0, R5, PT ;  /* 0x000000050000720c */ /* 0x000fda0003fa6070 */
[----:B-----5:R-:W5:Y:S01]  /*0300*/  @!P5 LDC.64 R18, c[0x0][0x390] ;  /* 0x0000e400ff12db82 */ /* 0x020f620000000a00 */
[----:B----4-:R-:W-:Y:S01]  /*0310*/  @!P3 IMAD.WIDE.U32 R16, R29, 0x2, R16 ;  /* 0x000000021d10b825 */ /* 0x010fe200078e0010 */
[----:B------:R-:W-:Y:S02]  /*0320*/  PRMT R29, RZ, 0x7610, R29 ;  /* 0x00007610ff1d7816 */ /* 0x000fe4000000001d */
[----:B------:R-:W-:Y:S01]  /*0330*/  @!P5 IADD3 R31, PT, PT, R3, R0, RZ ;  /* 0x00000000031fd210 */ /* 0x000fe20007ffe0ff */
[----:B0-----:R-:W-:Y:S01]  /*0340*/  @!P2 IMAD.WIDE.U32 R10, R23, 0x2, R10 ;  /* 0x00000002170aa825 */ /* 0x001fe200078e000a */
[----:B------:R-:W-:Y:S02]  /*0350*/  PRMT R23, RZ, 0x7610, R23 ;  /* 0x00007610ff177816 */ /* 0x000fe40000000017 */
[----:B------:R0:W4:Y:S01]  /*0360*/  @!P3 LDG.E.U16 R29, desc[UR4][R16.64] ;  /* 0x00000004101db981 */ /* 0x000122000c1e1500 */
[----:B-1----:R-:W-:Y:S01]  /*0370*/  @!P1 IMAD.WIDE.U32 R12, R25, 0x2, R12 ;  /* 0x00000002190c9825 */ /* 0x002fe200078e000c */
[----:B------:R-:W-:-:S02]  /*0380*/  PRMT R25, RZ, 0x7610, R25 ;  /* 0x00007610ff197816 */ /* 0x000fc40000000019 */
[----:B------:R1:W4:Y:S01]  /*0390*/  @!P2 LDG.E.U16 R23, desc[UR4][R10.64] ;  /* 0x000000040a17a981 */ /* 0x000322000c1e1500 */
[----:B------:R-:W-:Y:S01]  /*03a0*/  @!P0 IMAD.WIDE.U32 R14, R27, 0x2, R14 ;  /* 0x000000021b0e8825 */ /* 0x000fe200078e000e */
[----:B------:R-:W-:Y:S02]  /*03b0*/  PRMT R27, RZ, 0x7610, R27 ;  /* 0x00007610ff1b7816 */ /* 0x000fe4000000001b */
[----:B------:R-:W4:Y:S01]  /*03c0*/  @!P1 LDG.E.U16 R25, desc[UR4][R12.64] ;  /* 0x000000040c199981 */ /* 0x000f22000c1e1500 */
[----:B0-----:R-:W-:-:S03]  /*03d0*/  PRMT R16, RZ, 0x7610, R16 ;  /* 0x00007610ff107816 */ /* 0x001fc60000000010 */
[----:B------:R-:W4:Y:S01]  /*03e0*/  @!P0 LDG.E.U16 R27, desc[UR4][R14.64] ;  /* 0x000000040e1b8981 */ /* 0x000f22000c1e1500 */
[----:B-----5:R-:W-:-:S05]  /*03f0*/  @!P5 IMAD.WIDE.U32 R18, R31, 0x2, R18 ;  /* 0x000000021f12d825 */ /* 0x020fca00078e0012 */
[----:B------:R0:W5:Y:S01]  /*0400*/  @!P5 LDG.E.U16 R16, desc[UR4][R18.64] ;  /* 0x000000041210d981 */ /* 0x000162000c1e1500 */
[----:B------:R-:W-:-:S05]  /*0410*/  VIADD R0, R2, 0x80 ;  /* 0x0000008002007836 */ /* 0x000fca0000000000 */
[-C--:B------:R-:W-:Y:S02]  /*0420*/  ISETP.GE.U32.AND P6, PT, R0, R5.reuse, PT ;  /* 0x000000050000720c */ /* 0x080fe40003fc6070 */
[C---:B-1----:R-:W-:Y:S02]  /*0430*/  IADD3 R10, PT, PT, R2.reuse, 0x100, RZ ;  /* 0x00000100020a7810 */ /* 0x042fe40007ffe0ff */
[-C--:B------:R-:W-:Y:S02]  /*0440*/  ISETP.GE.U32.AND P0, PT, R2, R5.reuse, PT ;  /* 0x000000050200720c */ /* 0x080fe40003f06070 */
[----:B------:R-:W-:Y:S01]  /*0450*/  ISETP.GE.U32.AND P1, PT, R10, R5, PT ;  /* 0x000000050a00720c */ /* 0x000fe20003f26070 */
[----:B------:R-:W-:-:S05]  /*0460*/  VIADD R10, R2, 0x180 ;  /* 0x00000180020a7836 */ /* 0x000fca0000000000 */
[-C--:B------:R-:W-:Y:S02]  /*0470*/  ISETP.GE.U32.AND P2, PT, R10, R5.reuse, PT ;  /* 0x000000050a00720c */ /* 0x080fe40003f46070 */
[C---:B------:R-:W-:Y:S02]  /*0480*/  IADD3 R10, PT, PT, R2.reuse, 0x200, RZ ;  /* 0x00000200020a7810 */ /* 0x040fe40007ffe0ff */
[----:B0-----:R-:W-:Y:S02]  /*0490*/  IADD3 R18, PT, PT, R2, 0x300, RZ ;  /* 0x0000030002127810 */ /* 0x001fe40007ffe0ff */
[-C--:B------:R-:W-:Y:S01]  /*04a0*/  ISETP.GE.U32.AND P3, PT, R10, R5.reuse, PT ;  /* 0x000000050a00720c */ /* 0x080fe20003f66070 */
[----:B------:R-:W-:Y:S01]  /*04b0*/  VIADD R10, R2, 0x280 ;  /* 0x00000280020a7836 */ /* 0x000fe20000000000 */
[----:B------:R-:W-:Y:S02]  /*04c0*/  ISETP.GE.U32.AND P5, PT, R18, R5, PT ;  /* 0x000000051200720c */ /* 0x000fe40003fa6070 */
[----:B------:R-:W-:-:S02]  /*04d0*/  IADD3 R18, PT, PT, R2, 0x380, RZ ;  /* 0x0000038002127810 */ /* 0x000fc40007ffe0ff */
[----:B------:R-:W-:Y:S02]  /*04e0*/  ISETP.GE.U32.AND P4, PT, R10, R5, PT ;  /* 0x000000050a00720c */ /* 0x000fe40003f86070 */
[----:B------:R-:W0:Y:S01]  /*04f0*/  @!P0 LDC.64 R10, c[0x0][0x388] ;  /* 0x0000e200ff0a8b82 */ /* 0x000e220000000a00 */
[----:B------:R-:W-:Y:S01]  /*0500*/  @!P0 IMAD.IADD R19, R3, 0x1, R2 ;  /* 0x0000000103138824 */ /* 0x000fe200078e0202 */
[----:B------:R-:W-:Y:S01]  /*0510*/  @!P0 MOV R2, R0 ;  /* 0x0000000000028202 */ /* 0x000fe20000000f00 */
[----:B------:R-:W-:Y:S04]  /*0520*/  BSSY.RECONVERGENT B0, `(.L_x_8434) ;  /* 0x0000050000007945 */ /* 0x000fe80003800200 */
[----:B------:R-:W-:Y:S01]  /*0530*/  BSSY.RELIABLE B1, `(.L_x_8435) ;  /* 0x0000048000017945 */ /* 0x000fe20003800100 */
[----:B0-----:R-:W-:-:S04]  /*0540*/  @!P0 IMAD.WIDE.U32 R10, R19, 0x2, R10 ;  /* 0x00000002130a8825 */ /* 0x001fc800078e000a */
[----:B---3--:R-:W-:-:S06]  /*0550*/  @!P6 HADD2.F32 R26, -RZ, R26.H0_H0 ;  /* 0x2000001aff1ae230 */ /* 0x008fcc0000004100 */
[----:B------:R-:W0:Y:S01]  /*0560*/  @!P6 MUFU.LG2 R26, R26 ;  /* 0x0000001a001ae308 */ /* 0x000e220000000c00 */
[----:B--2---:R-:W-:-:S07]  /*0570*/  @!P0 HADD2.F32 R13, -RZ, R24.H0_H0 ;  /* 0x20000018ff0d8230 */ /* 0x004fce0000004100 */
[----:B------:R-:W1:Y:S01]  /*0580*/  @!P0 MUFU.LG2 R13, R13 ;  /* 0x0000000d000d8308 */ /* 0x000e620000000c00 */
[----:B0-----:R-:W-:-:S05]  /*0590*/  @!P6 FMUL.FTZ R26, R26, 0.30103000998497009277 ;  /* 0x3e9a209b1a1ae820 */ /* 0x001fca0000410000 */
[----:B------:R-:W-:Y:S02]  /*05a0*/  @!P6 F2FP.F16.F32.PACK_AB R4, RZ, R26 ;  /* 0x0000001aff04e23e */ /* 0x000fe400000000ff */
[----:B------:R-:W-:Y:S01]  /*05b0*/  ISETP.GE.U32.AND P6, PT, R18, R5, PT ;  /* 0x000000051200720c */ /* 0x000fe20003fc6070 */
[----:B------:R-:W-:Y:S02]  /*05c0*/  @!P1 HADD2.F32 R12, -RZ, R28.H0_H0 ;  /* 0x2000001cff0c9230 */ /* 0x000fe40000004100 */
[----:B-1----:R-:W-:-:S04]  /*05d0*/  @!P0 FMUL.FTZ R18, R13, 0.30103000998497009277 ;  /* 0x3e9a209b0d128820 */ /* 0x002fc80000410000 */
[----:B------:R-:W0:Y:S01]  /*05e0*/  @!P1 MUFU.LG2 R12, R12 ;  /* 0x0000000c000c9308 */ /* 0x000e220000000c00 */
[----:B------:R-:W-:-:S05]  /*05f0*/  @!P0 F2FP.F16.F32.PACK_AB R22, RZ, R18 ;  /* 0x00000012ff16823e */ /* 0x000fca00000000ff */
[----:B------:R1:W-:Y:S01]  /*0600*/  @!P0 STG.E.U16 desc[UR4][R10.64], R22 ;  /* 0x000000160a008986 */ /* 0x0003e2000c101504 */
[----:B------:R-:W-:Y:S01]  /*0610*/  ISETP.GE.U32.AND P0, PT, R2, R5, PT ;  /* 0x000000050200720c */ /* 0x000fe20003f06070 */
[----:B0-----:R-:W-:Y:S01]  /*0620*/  @!P1 FMUL.FTZ R12, R12, 0.30103000998497009277 ;  /* 0x3e9a209b0c0c9820 */ /* 0x001fe20000410000 */
[----:B----4-:R-:W-:Y:S02]  /*0630*/  @!P2 HADD2.F32 R14, -RZ, R29.H0_H0 ;  /* 0x2000001dff0ea230 */ /* 0x010fe40000004100 */
[----:B------:R-:W-:Y:S02]  /*0640*/  @!P3 HADD2.F32 R15, -RZ, R23.H0_H0 ;  /* 0x20000017ff0fb230 */ /* 0x000fe40000004100 */
[----:B------:R-:W-:Y:S02]  /*0650*/  @!P4 HADD2.F32 R17, -RZ, R25.H0_H0 ;  /* 0x20000019ff11c230 */ /* 0x000fe40000004100 */
[----:B------:R-:W-:Y:S01]  /*0660*/  @!P5 HADD2.F32 R27, -RZ, R27.H0_H0 ;  /* 0x2000001bff1bd230 */ /* 0x000fe20000004100 */
[----:B------:R-:W0:Y:S01]  /*0670*/  @!P2 MUFU.LG2 R14, R14 ;  /* 0x0000000e000ea308 */ /* 0x000e220000000c00 */
[----:B-----5:R-:W-:-:S07]  /*0680*/  @!P6 HADD2.F32 R16, -RZ, R16.H0_H0 ;  /* 0x20000010ff10e230 */ /* 0x020fce0000004100 */
[----:B------:R-:W2:Y:S08]  /*0690*/  @!P3 MUFU.LG2 R15, R15 ;  /* 0x0000000f000fb308 */ /* 0x000eb00000000c00 */
[----:B------:R-:W3:Y:S08]  /*06a0*/  @!P4 MUFU.LG2 R17, R17 ;  /* 0x000000110011c308 */ /* 0x000ef00000000c00 */
[----:B------:R-:W4:Y:S08]  /*06b0*/  @!P5 MUFU.LG2 R13, R27 ;  /* 0x0000001b000dd308 */ /* 0x000f300000000c00 */
[----:B------:R-:W5:Y:S01]  /*06c0*/  @!P6 MUFU.LG2 R16, R16 ;  /* 0x000000100010e308 */ /* 0x000f620000000c00 */
[----:B0-----:R-:W-:Y:S01]  /*06d0*/  @!P2 FMUL.FTZ R14, R14, 0.30103000998497009277 ;  /* 0x3e9a209b0e0ea820 */ /* 0x001fe20000410000 */
[----:B--2---:R-:W-:Y:S01]  /*06e0*/  @!P3 FMUL.FTZ R15, R15, 0.30103000998497009277 ;  /* 0x3e9a209b0f0fb820 */ /* 0x004fe20000410000 */
[----:B---3--:R-:W-:Y:S01]  /*06f0*/  @!P4 FMUL.FTZ R17, R17, 0.30103000998497009277 ;  /* 0x3e9a209b1111c820 */ /* 0x008fe20000410000 */
[----:B------:R-:W-:Y:S01]  /*0700*/  @!P1 F2FP.F16.F32.PACK_AB R6, RZ, R12 ;  /* 0x0000000cff06923e */ /* 0x000fe200000000ff */
[----:B----4-:R-:W-:Y:S01]  /*0710*/  @!P5 FMUL.FTZ R13, R13, 0.30103000998497009277 ;  /* 0x3e9a209b0d0dd820 */ /* 0x010fe20000410000 */
[----:B------:R-:W-:-:S02]  /*0720*/  @!P2 F2FP.F16.F32.PACK_AB R7, RZ, R14 ;  /* 0x0000000eff07a23e */ /* 0x000fc400000000ff */
[----:B------:R-:W-:Y:S01]  /*0730*/  @!P3 F2FP.F16.F32.PACK_AB R8, RZ, R15 ;  /* 0x0000000fff08b23e */ /* 0x000fe200000000ff */
[----:B-----5:R-:W-:Y:S01]  /*0740*/  @!P6 FMUL.FTZ R16, R16, 0.30103000998497009277 ;  /* 0x3e9a209b1010e820 */ /* 0x020fe20000410000 */
[----:B------:R-:W-:Y:S02]  /*0750*/  @!P4 F2FP.F16.F32.PACK_AB R9, RZ, R17 ;  /* 0x00000011ff09c23e */ /* 0x000fe400000000ff */
[----:B------:R-:W-:Y:S02]  /*0760*/  @!P5 F2FP.F16.F32.PACK_AB R20, RZ, R13 ;  /* 0x0000000dff14d23e */ /* 0x000fe400000000ff */
[----:B------:R-:W-:Y:S01]  /*0770*/  @!P6 F2FP.F16.F32.PACK_AB R21, RZ, R16 ;  /* 0x00000010ff15e23e */ /* 0x000fe200000000ff */
        /* <DEDUP_REMOVED lines=9> */
[----:B------:R-:W-:Y:S02]  /*0810*/  IADD3 R13, PT, PT, R3, R2, RZ ;  /* 0x00000002030d7210 */ /* 0x000fe40007ffe0ff */
[----:B------:R-:W-:-:S03]  /*0820*/  IADD3 R2, PT, PT, R2, 0x80, RZ ;  /* 0x0000008002027810 */ /* 0x000fc60007ffe0ff */
[----:B0-----:R-:W-:-:S05]  /*0830*/  IMAD.WIDE.U32 R10, R13, 0x2, R10 ;  /* 0x000000020d0a7825 */ /* 0x001fca00078e000a */
[----:B------:R0:W-:Y:S02]  /*0840*/  STG.E.U16 desc[UR4][R10.64], R6 ;  /* 0x000000060a007986 */ /* 0x0001e4000c101504 */
.L_x_8436:
[----:B------:R-:W-:-:S13]  /*0850*/  ISETP.GE.U32.AND P0, PT, R2, R5, PT ;  /* 0x000000050200720c */ /* 0x000fda0003f06070 */
[----:B------:R-:W-:Y:S05]  /*0860*/  @P0 BRA `(.L_x_8438) ;  /* 0x0000000000300947 */ /* 0x000fea0003800000 */
[----:B0-----:R-:W0:Y:S01]  /*0870*/  LDC.64 R10, c[0x0][0x388] ;  /* 0x0000e200ff0a7b82 */ /* 0x001e220000000a00 */
[----:B------:R-:W-:Y:S01]  /*0880*/  IMAD.IADD R13, R3, 0x1, R2 ;  /* 0x00000001030d7824 */ /* 0x000fe200078e0202 */
[----:B------:R-:W-:-:S03]  /*0890*/  IADD3 R2, PT, PT, R2, 0x80, RZ ;  /* 0x0000008002027810 */ /* 0x000fc60007ffe0ff */
[----:B0-----:R-:W-:-:S05]  /*08a0*/  IMAD.WIDE.U32 R10, R13, 0x2, R10 ;  /* 0x000000020d0a7825 */ /* 0x001fca00078e000a */
[----:B------:R1:W-:Y:S02]  /*08b0*/  STG.E.U16 desc[UR4][R10.64], R7 ;  /* 0x000000070a007986 */ /* 0x0003e4000c101504 */
.L_x_8437:
[----:B------:R-:W-:-:S13]  /*08c0*/  ISETP.GE.U32.AND P0, PT, R2, R5, PT ;  /* 0x000000050200720c */ /* 0x000fda0003f06070 */
[----:B------:R-:W-:Y:S05]  /*08d0*/  @P0 BRA `(.L_x_8439) ;  /* 0x0000000000340947 */ /* 0x000fea0003800000 */
[----:B-1----:R-:W1:Y:S01]  /*08e0*/  LDC.64 R6, c[0x0][0x388] ;  /* 0x0000e200ff067b82 */ /* 0x002e620000000a00 */
[----:B0-----:R-:W-:Y:S01]  /*08f0*/  IADD3 R11, PT, PT, R3, R2, RZ ;  /* 0x00000002030b7210 */ /* 0x001fe20007ffe0ff */
[----:B------:R-:W-:-:S04]  /*0900*/  VIADD R2, R2, 0x80 ;  /* 0x0000008002027836 */ /* 0x000fc80000000000 */
[----:B-1----:R-:W-:-:S05]  /*0910*/  IMAD.WIDE.U32 R6, R11, 0x2, R6 ;  /* 0x000000020b067825 */ /* 0x002fca00078e0006 */
[----:B------:R1:W-:Y:S02]  /*0920*/  STG.E.U16 desc[UR4][R6.64], R8 ;  /* 0x0000000806007986 */ /* 0x0003e4000c101504 */
.L_x_8438:
        /* <DEDUP_REMOVED lines=8> */
.L_x_8439:
[----:B------:R-:W-:Y:S05]  /*09b0*/  BSYNC.RELIABLE B1 ;  /* 0x0000000000017941 */ /* 0x000fea0003800100 */
.L_x_8435:
[----:B------:R-:W-:-:S13]  /*09c0*/  ISETP.GE.U32.AND P0, PT, R2, R5, PT ;  /* 0x000000050200720c */ /* 0x000fda0003f06070 */
[----:B-12---:R-:W1:Y:S01]  /*09d0*/  @!P0 LDC.64 R6, c[0x0][0x388] ;  /* 0x0000e200ff068b82 */ /* 0x006e620000000a00 */
[----:B------:R-:W-:Y:S01]  /*09e0*/  @!P0 IMAD.IADD R9, R3, 0x1, R2 ;  /* 0x0000000103098824 */ /* 0x000fe200078e0202 */
[----:B------:R-:W-:-:S03]  /*09f0*/  @!P0 IADD3 R2, PT, PT, R2, 0x80, RZ ;  /* 0x0000008002028810 */ /* 0x000fc60007ffe0ff */
[----:B-1----:R-:W-:-:S05]  /*0a00*/  @!P0 IMAD.WIDE.U32 R6, R9, 0x2, R6 ;  /* 0x0000000209068825 */ /* 0x002fca00078e0006 */
[----:B------:R2:W-:Y:S02]  /*0a10*/  @!P0 STG.E.U16 desc[UR4][R6.64], R20 ;  /* 0x0000001406008986 */ /* 0x0005e4000c101504 */
.L_x_8440:
[----:B------:R-:W-:Y:S05]  /*0a20*/  BSYNC.RECONVERGENT B0 ;  /* 0x0000000000007941 */ /* 0x000fea0003800200 */
.L_x_8434:
        /* <DEDUP_REMOVED lines=8> */
.L_x_8433:
        /* <DEDUP_REMOVED lines=8> */
[----:B0-----:R-:W0:Y:S01]  /*0b30*/  LDC.64 R4, c[0x0][0x388] ;  /* 0x0000e200ff047b82 */ /* 0x001e220000000a00 */
[----:B--2---:R-:W-:-:S02]  /*0b40*/  HADD2.F32 R11, -RZ, R6.H0_H0 ;  /* 0x20000006ff0b7230 */ /* 0x004fc40000004100 */
[----:B------:R-:W-:Y:S02]  /*0b50*/  HADD2.F32 R6, -RZ, R6.H1_H1 ;  /* 0x30000006ff067230 */ /* 0x000fe40000004100 */
[--C-:B---3--:R-:W-:Y:S02]  /*0b60*/  HADD2.F32 R12, -RZ, R7.reuse.H0_H0 ;  /* 0x20000007ff0c7230 */ /* 0x108fe40000004100 */
[----:B------:R-:W-:Y:S02]  /*0b70*/  HADD2.F32 R7, -RZ, R7.H1_H1 ;  /* 0x30000007ff077230 */ /* 0x000fe40000004100 */
[--C-:B----4-:R-:W-:Y:S02]  /*0b80*/  HADD2.F32 R13, -RZ, R8.reuse.H0_H0 ;  /* 0x20000008ff0d7230 */ /* 0x110fe40000004100 */
[----:B------:R-:W-:Y:S02]  /*0b90*/  HADD2.F32 R8, -RZ, R8.H1_H1 ;  /* 0x30000008ff087230 */ /* 0x000fe40000004100 */
[----:B-----5:R-:W-:-:S02]  /*0ba0*/  HADD2.F32 R9, -RZ, R2.H0_H0 ;  /* 0x20000002ff097230 */ /* 0x020fc40000004100 */
[----:B------:R-:W-:Y:S01]  /*0bb0*/  HADD2.F32 R2, -RZ, R2.H1_H1 ;  /* 0x30000002ff027230 */ /* 0x000fe20000004100 */
[----:B------:R-:W-:Y:S08]  /*0bc0*/  MUFU.LG2 R11, R11 ;  /* 0x0000000b000b7308 */ /* 0x000ff00000000c00 */
[----:B------:R-:W1:Y:S08]  /*0bd0*/  MUFU.LG2 R9, R9 ;  /* 0x0000000900097308 */ /* 0x000e700000000c00 */
[----:B------:R0:W2:Y:S08]  /*0be0*/  MUFU.LG2 R10, R2 ;  /* 0x00000002000a7308 */ /* 0x0000b00000000c00 */
[----:B------:R-:W3:Y:S08]  /*0bf0*/  MUFU.LG2 R6, R6 ;  /* 0x0000000600067308 */ /* 0x000ef00000000c00 */
[----:B------:R-:W4:Y:S08]  /*0c00*/  MUFU.LG2 R12, R12 ;  /* 0x0000000c000c7308 */ /* 0x000f300000000c00 */
[----:B------:R-:W5:Y:S08]  /*0c10*/  MUFU.LG2 R7, R7 ;  /* 0x0000000700077308 */ /* 0x000f700000000c00 */
[----:B------:R-:W5:Y:S08]  /*0c20*/  MUFU.LG2 R13, R13 ;  /* 0x0000000d000d7308 */ /* 0x000f700000000c00 */
[----:B------:R-:W5:Y:S01]  /*0c30*/  MUFU.LG2 R8, R8 ;  /* 0x0000000800087308 */ /* 0x000f620000000c00 */
[----:B0-----:R-:W-:-:S04]  /*0c40*/  IMAD.WIDE.U32 R2, R3, 0x2, R4 ;  /* 0x0000000203027825 */ /* 0x001fc800078e0004 */
[----:B-1----:R-:W-:Y:S01]  /*0c50*/  FMUL.FTZ R9, R9, 0.30103000998497009277 ;  /* 0x3e9a209b09097820 */ /* 0x002fe20000410000 */
[----:B--2---:R-:W-:Y:S01]  /*0c60*/  FMUL.FTZ R10, R10, 0.30103000998497009277 ;  /* 0x3e9a209b0a0a7820 */ /* 0x004fe20000410000 */
[----:B------:R-:W-:Y:S01]  /*0c70*/  FMUL.FTZ R11, R11, 0.30103000998497009277 ;  /* 0x3e9a209b0b0b7820 */ /* 0x000fe20000410000 */
[----:B---3--:R-:W-:Y:S01]  /*0c80*/  FMUL.FTZ R6, R6, 0.30103000998497009277 ;  /* 0x3e9a209b06067820 */ /* 0x008fe20000410000 */
[----:B----4-:R-:W-:Y:S01]  /*0c90*/  FMUL.FTZ R12, R12, 0.30103000998497009277 ;  /* 0x3e9a209b0c0c7820 */ /* 0x010fe20000410000 */
[----:B-----5:R-:W-:Y:S01]  /*0ca0*/  FMUL.FTZ R7, R7, 0.30103000998497009277 ;  /* 0x3e9a209b07077820 */ /* 0x020fe20000410000 */
[----:B------:R-:W-:Y:S01]  /*0cb0*/  FMUL.FTZ R4, R13, 0.30103000998497009277 ;  /* 0x3e9a209b0d047820 */ /* 0x000fe20000410000 */
[----:B------:R-:W-:Y:S01]  /*0cc0*/  IMAD.WIDE.U32 R2, R0, 0x4, R2 ;  /* 0x0000000400027825 */ /* 0x000fe200078e0002 */
[----:B------:R-:W-:-:S03]  /*0cd0*/  F2FP.F16.F32.PACK_AB R9, R10, R9 ;  /* 0x000000090a09723e */ /* 0x000fc600000000ff */
[----:B------:R-:W-:Y:S01]  /*0ce0*/  FMUL.FTZ R5, R8, 0.30103000998497009277 ;  /* 0x3e9a209b08057820 */ /* 0x000fe20000410000 */
[----:B------:R-:W-:Y:S02]  /*0cf0*/  F2FP.F16.F32.PACK_AB R11, R6, R11 ;  /* 0x0000000b060b723e */ /* 0x000fe400000000ff */
[----:B------:R-:W-:Y:S02]  /*0d00*/  F2FP.F16.F32.PACK_AB R7, R7, R12 ;  /* 0x0000000c0707723e */ /* 0x000fe400000000ff */
[----:B------:R-:W-:Y:S01]  /*0d10*/  F2FP.F16.F32.PACK_AB R5, R5, R4 ;  /* 0x000000040505723e */ /* 0x000fe200000000ff */
[----:B------:R-:W-:Y:S04]  /*0d20*/  STG.E desc[UR4][R2.64], R9 ;  /* 0x0000000902007986 */ /* 0x000fe8000c101904 */
[----:B------:R-:W-:Y:S04]  /*0d30*/  STG.E desc[UR4][R2.64+0x200], R11 ;  /* 0x0002000b02007986 */ /* 0x000fe8000c101904 */
[----:B------:R-:W-:Y:S04]  /*0d40*/  STG.E desc[UR4][R2.64+0x400], R7 ;  /* 0x0004000702007986 */ /* 0x000fe8000c101904 */
[----:B------:R-:W-:Y:S01]  /*0d50*/  STG.E desc[UR4][R2.64+0x600], R5 ;  /* 0x0006000502007986 */ /* 0x000fe2000c101904 */
[----:B------:R-:W-:Y:S05]  /*0d60*/  EXIT ;  /* 0x000000000000794d */ /* 0x000fea0003800000 */
.L_x_8441:
        /* <DEDUP_REMOVED lines=9> */
.L_x_12242:


//--------------------- .text._ZN2at6native29vectorized_elementwise_kernelILi4EZZZNS0_17log10_kernel_cudaERNS_18TensorIteratorBaseEENKUlvE0_clEvENKUlvE1_clEvEUlN3c104HalfEE_St5arrayIPcLm2EEEEviT0_T1_ --------------------------
	.section	.text._ZN2at6native29vectorized_elementwise_kernelILi4EZZZNS0_17log10_kernel_cudaERNS_18TensorIteratorBaseEENKUlvE0_clEvENKUlvE1_clEvEUlN3c104HalfEE_St5arrayIPcLm2EEEEviT0_T1_,"ax",@progbits
	.align	128
        .global         _ZN2at6native29vectorized_elementwise_kernelILi4EZZZNS0_17log10_kernel_cudaERNS_18TensorIteratorBaseEENKUlvE0_clEvENKUlvE1_clEvEUlN3c104HalfEE_St5arrayIPcLm2EEEEviT0_T1_
        .type           _ZN2at6native29vectorized_elementwise_kernelILi4EZZZNS0_17log10_kernel_cudaERNS_18TensorIteratorBaseEENKUlvE0_clEvENKUlvE1_clEvEUlN3c104HalfEE_St5arrayIPcLm2EEEEviT0_T1_,@function
        .size           _ZN2at6native29vectorized_elementwise_kernelILi4EZZZNS0_17log10_kernel_cudaERNS_18TensorIteratorBaseEENKUlvE0_clEvENKUlvE1_clEvEUlN3c104HalfEE_St5arrayIPcLm2EEEEviT0_T1_,(.L_x_12243 - _ZN2at6native29vectorized_elementwise_kernelILi4EZZZNS0_17log10_kernel_cudaERNS_18TensorIteratorBaseEENKUlvE0_clEvENKUlvE1_clEvEUlN3c104HalfEE_St5arrayIPcLm2EEEEviT0_T1_)
        .other          _ZN2at6native29vectorized_elementwise_kernelILi4EZZZNS0_17log10_kernel_cudaERNS_18TensorIteratorBaseEENKUlvE0_clEvENKUlvE1_clEvEUlN3c104HalfEE_St5arrayIPcLm2EEEEviT0_T1_,@"STO_CUDA_ENTRY STV_DEFAULT"
_ZN2at6native29vectorized_elementwise_kernelILi4EZZZNS0_17log10_kernel_cudaERNS_18TensorIteratorBaseEENKUlvE0_clEvENKUlvE1_clEvEUlN3c104HalfEE_St5arrayIPcLm2EEEEviT0_T1_:
.text._ZN2at6native29vectorized_elementwise_kernelILi4EZZZNS0_17log10_kernel_cudaERNS_18TensorIteratorBaseEENKUlvE0_clEvENKUlvE1_clEvEUlN3c104HalfEE_St5arrayIPcLm2EEEEviT0_T1_:
        /* <DEDUP_REMOVED lines=133> */
.L_x_8445:
[----:B------:R-:W-:-:S13]  /*0850*/  ISETP.GE.U32.AND P0, PT, R2, R5, PT ;  /* 0x000000050200720c */ /* 0x000fda0003f06070 */
[----:B------:R-:W-:Y:S05]  /*0860*/  @P0 BRA `(.L_x_8447) ;  /* 0x0000000000300947 */ /* 0x000fea0003800000 */
[----:B0-----:R-:W0:Y:S01]  /*0870*/  LDC.64 R10, c[0x0][0x388] ;  /* 0x0000e200ff0a7b82 */ /* 0x001e220000000a00 */
[----:B------:R-:W-:Y:S01]  /*0880*/  IMAD.IADD R13, R3, 0x1, R2 ;  /* 0x00000001030d7824 */ /* 0x000fe200078e0202 */
[----:B------:R-:W-:-:S03]  /*0890*/  IADD3 R2, PT, PT, R2, 0x80, RZ ;  /* 0x0000008002027810 */ /* 0x000fc60007ffe0ff */
[----:B0-----:R-:W-:-:S05]  /*08a0*/  IMAD.WIDE.U32 R10, R13, 0x2, R10 ;  /* 0x000000020d0a7825 */ /* 0x001fca00078e000a */
[----:B------:R1:W-:Y:S02]  /*08b0*/  STG.E.U16 desc[UR4][R10.64], R7 ;  /* 0x000000070a007986 */ /* 0x0003e4000c101504 */
.L_x_8446:
[----:B------:R-:W-:-:S13]  /*08c0*/  ISETP.GE.U32.AND P0, PT, R2, R5, PT ;  /* 0x000000050200720c */ /* 0x000fda0003f06070 */
[----:B------:R-:W-:Y:S05]  /*08d0*/  @P0 BRA `(.L_x_8448) ;  /* 0x0000000000340947 */ /* 0x000fea0003800000 */
[----:B-1----:R-:W1:Y:S01]  /*08e0*/  LDC.64 R6, c[0x0][0x388] ;  /* 0x0000e200ff067b82 */ /* 0x002e620000000a00 */
[----:B0-----:R-:W-:Y:S01]  /*08f0*/  IADD3 R11, PT, PT, R3, R2, RZ ;  /* 0x00000002030b7210 */ /* 0x001fe20007ffe0ff */
[----:B------:R-:W-:-:S04]  /*0900*/  VIADD R2, R2, 0x80 ;  /* 0x0000008002027836 */ /* 0x000fc80000000000 */
[----:B-1----:R-:W-:-:S05]  /*0910*/  IMAD.WIDE.U32 R6, R11, 0x2, R6 ;  /* 0x000000020b067825 */ /* 0x002fca00078e0006 */
[----:B------:R1:W-:Y:S02]  /*0920*/  STG.E.U16 desc[UR4][R6.64], R8 ;  /* 0x0000000806007986 */ /* 0x0003e4000c101504 */
.L_x_8447:
        /* <DEDUP_REMOVED lines=8> */
.L_x_8448:
[----:B------:R-:W-:Y:S05]  /*09b0*/  BSYNC.RELIABLE B1 ;  /* 0x0000000000017941 */ /* 0x000fea0003800100 */
.L_x_8444:
[----:B------:R-:W-:-:S13]  /*09c0*/  ISETP.GE.U32.AND P0, PT, R2, R5, PT ;  /* 0x000000050200720c */ /* 0x000fda0003f06070 */
[----:B-12---:R-:W1:Y:S01]  /*09d0*/  @!P0 LDC.64 R6, c[0x0][0x388] ;  /* 0x0000e200ff068b82 */ /* 0x006e620000000a00 */
[----:B------:R-:W-:Y:S01]  /*09e0*/  @!P0 IMAD.IADD R9, R3, 0x1, R2 ;  /* 0x0000000103098824 */ /* 0x000fe200078e0202 */
[----:B------:R-:W-:-:S03]  /*09f0*/  @!P0 IADD3 R2, PT, PT, R2, 0x80, RZ ;  /* 0x0000008002028810 */ /* 0x000fc60007ffe0ff */
[----:B-1----:R-:W-:-:S05]  /*0a00*/  @!P0 IMAD.WIDE.U32 R6, R9, 0x2, R6 ;  /* 0x0000000209068825 */ /* 0x002fca00078e0006 */
[----:B------:R2:W-:Y:S02]  /*0a10*/  @!P0 STG.E.U16 desc[UR4][R6.64], R20 ;  /* 0x0000001406008986 */ /* 0x0005e4000c101504 */
.L_x_8449:
[----:B------:R-:W-:Y:S05]  /*0a20*/  BSYNC.RECONVERGENT B0 ;  /* 0x0000000000007941 */ /* 0x000fea0003800200 */
.L_x_8443:
        /* <DEDUP_REMOVED lines=8> */
.L_x_8442:
[----:B------:R-:W0:Y:S01]  /*0ab0*/  S2R R0, SR_TID.X ;  /* 0x0000000000007919 */ /* 0x000e220000002100 */
[----:B------:R-:W1:Y:S02]  /*0ac0*/  LDC.64 R4, c[0x0][0x390] ;  /* 0x0000e400ff047b82 */ /* 0x000e640000000a00 */
[----:B-1----:R-:W-:-:S04]  /*0ad0*/  IMAD.WIDE.U32 R4, R3, 0x2, R4 ;  /* 0x0000000203047825 */ /* 0x002fc800078e0004 */
[----:B0-----:R-:W-:-:S05]  /*0ae0*/  IMAD.WIDE.U32 R6, R0, 0x8, R4 ;  /* 0x0000000800067825 */ /* 0x001fca00078e0004 */
[----:B------:R-:W2:Y:S04]  /*0af0*/  LDG.E.64 R10, desc[UR4][R6.64] ;  /* 0x00000004060a7981 */ /* 0x000ea8000c1e1b00 */
[----:B------:R0:W3:Y:S02]  /*0b00*/  LDG.E.64 R4, desc[UR4][R6.64+0x400] ;  /* 0x0004000406047981 */ /* 0x0000e4000c1e1b00 */
[----:B0-----:R-:W0:Y:S01]  /*0b10*/  LDC.64 R6, c[0x0][0x388] ;  /* 0x0000e200ff067b82 */ /* 0x001e220000000a00 */
[--C-:B--2---:R-:W-:Y:S02]  /*0b20*/  HADD2.F32 R2, -RZ, R10.reuse.H0_H0 ;  /* 0x2000000aff027230 */ /* 0x104fe40000004100 */
[----:B------:R-:W-:Y:S02]  /*0b30*/  HADD2.F32 R9, -RZ, R10.H1_H1 ;  /* 0x3000000aff097230 */ /* 0x000fe40000004100 */
[----:B---3--:R-:W-:Y:S01]  /*0b40*/  HADD2.F32 R12, -RZ, R4.H0_H0 ;  /* 0x20000004ff0c7230 */ /* 0x008fe20000004100 */
[----:B------:R0:W1:Y:S01]  /*0b50*/  MUFU.LG2 R8, R2 ;  /* 0x0000000200087308 */ /* 0x0000620000000c00 */
[----:B------:R-:W-:-:S02]  /*0b60*/  HADD2.F32 R10, -RZ, R11.H0_H0 ;  /* 0x2000000bff0a7230 */ /* 0x000fc40000004100 */
[----:B------:R-:W-:Y:S02]  /*0b70*/  HADD2.F32 R4, -RZ, R4.H1_H1 ;  /* 0x30000004ff047230 */ /* 0x000fe40000004100 */
[----:B------:R-:W-:Y:S02]  /*0b80*/  HADD2.F32 R11, -RZ, R11.H1_H1 ;  /* 0x3000000bff0b7230 */ /* 0x000fe40000004100 */
[--C-:B------:R-:W-:Y:S01]  /*0b90*/  HADD2.F32 R13, -RZ, R5.reuse.H0_H0 ;  /* 0x20000005ff0d7230 */ /* 0x100fe20000004100 */
[----:B------:R-:W2:Y:S01]  /*0ba0*/  MUFU.LG2 R9, R9 ;  /* 0x0000000900097308 */ /* 0x000ea20000000c00 */
[----:B------:R-:W-:Y:S02]  /*0bb0*/  HADD2.F32 R14, -RZ, R5.H1_H1 ;  /* 0x30000005ff0e7230 */ /* 0x000fe40000004100 */
[----:B0-----:R-:W-:-:S05]  /*0bc0*/  IMAD.WIDE.U32 R2, R3, 0x2, R6 ;  /* 0x0000000203027825 */ /* 0x001fca00078e0006 */
[----:B------:R-:W0:Y:S01]  /*0bd0*/  MUFU.LG2 R4, R4 ;  /* 0x0000000400047308 */ /* 0x000e220000000c00 */
[----:B------:R-:W-:-:S04]  /*0be0*/  IMAD.WIDE.U32 R2, R0, 0x8, R2 ;  /* 0x0000000800027825 */ /* 0x000fc800078e0002 */
[----:B-1----:R-:W-:-:S03]  /*0bf0*/  FMUL.FTZ R8, R8, 0.30103000998497009277 ;  /* 0x3e9a209b08087820 */ /* 0x002fc60000410000 */
[----:B------:R-:W1:Y:S01]  /*0c00*/  MUFU.LG2 R10, R10 ;  /* 0x0000000a000a7308 */ /* 0x000e620000000c00 */
[----:B--2---:R-:W-:-:S05]  /*0c10*/  FMUL.FTZ R9, R9, 0.30103000998497009277 ;  /* 0x3e9a209b09097820 */ /* 0x004fca0000410000 */
[----:B------:R-:W-:Y:S02]  /*0c20*/  F2FP.F16.F32.PACK_AB R8, R9, R8 ;  /* 0x000000080908723e */ /* 0x000fe400000000ff */
[----:B------:R-:W2:Y:S01]  /*0c30*/  MUFU.LG2 R11, R11 ;  /* 0x0000000b000b7308 */ /* 0x000ea20000000c00 */
[----:B0-----:R-:W-:-:S07]  /*0c40*/  FMUL.FTZ R5, R4, 0.30103000998497009277 ;  /* 0x3e9a209b04057820 */ /* 0x001fce0000410000 */
[----:B------:R-:W0:Y:S01]  /*0c50*/  MUFU.LG2 R12, R12 ;  /* 0x0000000c000c7308 */ /* 0x000e220000000c00 */
[----:B-1----:R-:W-:-:S07]  /*0c60*/  FMUL.FTZ R10, R10, 0.30103000998497009277 ;  /* 0x3e9a209b0a0a7820 */ /* 0x002fce0000410000 */
[----:B------:R-:W1:Y:S01]  /*0c70*/  MUFU.LG2 R13, R13 ;  /* 0x0000000d000d7308 */ /* 0x000e620000000c00 */
[----:B--2---:R-:W-:-:S05]  /*0c80*/  FMUL.FTZ R11, R11, 0.30103000998497009277 ;  /* 0x3e9a209b0b0b7820 */ /* 0x004fca0000410000 */
[----:B------:R-:W-:Y:S02]  /*0c90*/  F2FP.F16.F32.PACK_AB R9, R11, R10 ;  /* 0x0000000a0b09723e */ /* 0x000fe400000000ff */
[----:B------:R-:W2:Y:S01]  /*0ca0*/  MUFU.LG2 R14, R14 ;  /* 0x0000000e000e7308 */ /* 0x000ea20000000c00 */
[----:B0-----:R-:W-:Y:S02]  /*0cb0*/  FMUL.FTZ R12, R12, 0.30103000998497009277 ;  /* 0x3e9a209b0c0c7820 */ /* 0x001fe40000410000 */
[----:B------:R-:W-:Y:S03]  /*0cc0*/  STG.E.64 desc[UR4][R2.64], R8 ;  /* 0x0000000802007986 */ /* 0x000fe6000c101b04 */
[----:B------:R-:W-:Y:S01]  /*0cd0*/  F2FP.F16.F32.PACK_AB R6, R5, R12 ;  /* 0x0000000c0506723e */ /* 0x000fe200000000ff */
[----:B-1----:R-:W-:Y:S01]  /*0ce0*/  FMUL.FTZ R4, R13, 0.30103000998497009277 ;  /* 0x3e9a209b0d047820 */ /* 0x002fe20000410000 */
[----:B--2---:R-:W-:-:S05]  /*0cf0*/  FMUL.FTZ R7, R14, 0.30103000998497009277 ;  /* 0x3e9a209b0e077820 */ /* 0x004fca0000410000 */
[----:B------:R-:W-:-:S05]  /*0d00*/  F2FP.F16.F32.PACK_AB R7, R7, R4 ;  /* 0x000000040707723e */ /* 0x000fca00000000ff */
[----:B------:R-:W-:Y:S01]  /*0d10*/  STG.E.64 desc[UR4][R2.64+0x400], R6 ;  /* 0x0004000602007986 */ /* 0x000fe2000c101b04 */
[----:B------:R-:W-:Y:S05]  /*0d20*/  EXIT ;  /* 0x000000000000794d */ /* 0x000fea0003800000 */
.L_x_8450:
        /* <DEDUP_REMOVED lines=13> */
.L_x_12243:


//--------------------- .text._ZN2at6native29vectorized_elementwise_kernelILi8EZZZNS0_17log10_kernel_cudaERNS_18TensorIteratorBaseEENKUlvE0_clEvENKUlvE1_clEvEUlN3c104HalfEE_St5arrayIPcLm2EEEEviT0_T1_ --------------------------
	.section	.text._ZN2at6native29vectorized_elementwise_kernelILi8EZZZNS0_17log10_kernel_cudaERNS_18TensorIteratorBaseEENKUlvE0_clEvENKUlvE1_clEvEUlN3c104HalfEE_St5arrayIPcLm2EEEEviT0_T1_,"ax",@progbits
	.align	128
        .global         _ZN2at6native29vectorized_elementwise_kernelILi8EZZZNS0_17log10_kernel_cudaERNS_18TensorIteratorBaseEENKUlvE0_clEvENKUlvE1_clEvEUlN3c104HalfEE_St5arrayIPcLm2EEEEviT0_T1_
        .type           _ZN2at6native29vectorized_elementwise_kernelILi8EZZZNS0_17log10_kernel_cudaERNS_18TensorIteratorBaseEENKUlvE0_clEvENKUlvE1_clEvEUlN3c104HalfEE_St5arrayIPcLm2EEEEviT0_T1_,@function
        .size           _ZN2at6native29vectorized_elementwise_kernelILi8EZZZNS0_17log10_kernel_cudaERNS_18TensorIteratorBaseEENKUlvE0_clEvENKUlvE1_clEvEUlN3c104HalfEE_St5arrayIPcLm2EEEEviT0_T1_,(.L_x_12244 - _ZN2at6native29vectorized_elementwise_kernelILi8EZZZNS0_17log10_kernel_cudaERNS_18TensorIteratorBaseEENKUlvE0_clEvENKUlvE1_clEvEUlN3c104HalfEE_St5arrayIPcLm2EEEEviT0_T1_)
        .other          _ZN2at6native29vectorized_elementwise_kernelILi8EZZZNS0_17log10_kernel_cudaERNS_18TensorIteratorBaseEENKUlvE0_clEvENKUlvE1_clEvEUlN3c104HalfEE_St5arrayIPcLm2EEEEviT0_T1_,@"STO_CUDA_ENTRY STV_DEFAULT"
_ZN2at6native29vectorized_elementwise_kernelILi8EZZZNS0_17log10_kernel_cudaERNS_18TensorIteratorBaseEENKUlvE0_clEvENKUlvE1_clEvEUlN3c104HalfEE_St5arrayIPcLm2EEEEviT0_T1_:
.text._ZN2at6native29vectorized_elementwise_kernelILi8EZZZNS0_17log10_kernel_cudaERNS_18TensorIteratorBaseEENKUlvE0_clEvENKUlvE1_clEvEUlN3c104HalfEE_St5arrayIPcLm2EEEEviT0_T1_:
[----:B------:R-:W-:Y:S01]  /*0000*/  LDC R1, c[0x0][0x37c] ;  /* 0x0000df00ff017b82 */ /* 0x000fe20000000800 */
[----:B------:R-:W-:Y:S05]  /*0010*/  EXIT ;  /* 0x000000000000794d */ /* 0x000fea0003800000 */
.L_x_8451:
        /* <DEDUP_REMOVED lines=14> */
.L_x_12244:


//--------------------- .text._ZN2at6native18elementwise_kernelILi128ELi4EZNS0_15gpu_kernel_implIZZZNS0_17log10_kernel_cudaERNS_18TensorIteratorBaseEENKUlvE0_clEvENKUlvE0_clEvEUlfE_EEvS4_RKT_EUliE_EEviT1_ --------------------------
	.section	.text._ZN2at6native18elementwise_kernelILi128ELi4EZNS0_15gpu_kernel_implIZZZNS0_17log10_kernel_cudaERNS_18TensorIteratorBaseEENKUlvE0_clEvENKUlvE0_clEvEUlfE_EEvS4_RKT_EUliE_EEviT1_,"ax",@progbits
	.align	128
        .global         _ZN2at6native18elementwise_kernelILi128ELi4EZNS0_15gpu_kernel_implIZZZNS0_17log10_kernel_cudaERNS_18TensorIteratorBaseEENKUlvE0_clEvENKUlvE0_clEvEUlfE_EEvS4_RKT_EUliE_EEviT1_
        .type           _ZN2at6native18elementwise_kernelILi128ELi4EZNS0_15gpu_kernel_implIZZZNS0_17log10_kernel_cudaERNS_18TensorIteratorBaseEENKUlvE0_clEvENKUlvE0_clEvEUlfE_EEvS4_RKT_EUliE_EEviT1_,@function
        .size           _ZN2at6native18elementwise_kernelILi128ELi4EZNS0_15gpu_kernel_implIZZZNS0_17log10_kernel_cudaERNS_18TensorIteratorBaseEENKUlvE0_clEvENKUlvE0_clEvEUlfE_EEvS4_RKT_EUliE_EEviT1_,(.L_x_12245 - _ZN2at6native18elementwise_kernelILi128ELi4EZNS0_15gpu_kernel_implIZZZNS0_17log10_kernel_cudaERNS_18TensorIteratorBaseEENKUlvE0_clEvENKUlvE0_clEvEUlfE_EEvS4_RKT_EUliE_EEviT1_)
        .other          _ZN2at6native18elementwise_kernelILi128ELi4EZNS0_15gpu_kernel_implIZZZNS0_17log10_kernel_cudaERNS_18TensorIteratorBaseEENKUlvE0_clEvENKUlvE0_clEvEUlfE_EEvS4_RKT_EUliE_EEviT1_,@"STO_CUDA_ENTRY STV_DEFAULT"
_ZN2at6native18elementwise_kernelILi128ELi4EZNS0_15gpu_kernel_implIZZZNS0_17log10_kernel_cudaERNS_18TensorIteratorBaseEENKUlvE0_clEvENKUlvE0_clEvEUlfE_EEvS4_RKT_EUliE_EEviT1_:
.text._ZN2at6native18elementwise_kernelILi128ELi4EZNS0_15gpu_kernel_implIZZZNS0_17log10_kernel_cudaERNS_18TensorIteratorBaseEENKUlvE0_clEvENKUlvE0_clEvEUlfE_EEvS4_RKT_EUliE_EEviT1_:
        /* <DEDUP_REMOVED lines=319> */
.L_x_8454:
        /* <DEDUP_REMOVED lines=16> */
[----:B--2---:R3:W4:Y:S01]  /*14f0*/  I2F.S16 R0, R2 ;  /* 0x0000000200007306 */ /* 0x0047220000101400 */
[----:B------:R-:W-:Y:S05]  /*1500*/  BRA `(.L_x_8461) ;  /* 0x0000000c00507947 */ /* 0x000fea0003800000 */
.L_x_8459:
[----:B------:R-:W2:Y:S02]  /*1510*/  LDG.E.U8 R0, desc[UR36][R2.64] ;  /* 0x0000002402007981 */ /* 0x000ea4000c1e1100 */
[----:B--2---:R-:W-:Y:S01]  /*1520*/  I2FP.F32.U32 R0, R0 ;  /* 0x0000000000007245 */ /* 0x004fe20000201000 */
[----:B------:R-:W-:Y:S06]  /*1530*/  BRA `(.L_x_8461) ;  /* 0x0000000c00447947 */ /* 0x000fec0003800000 */
.L_x_8458:
        /* <DEDUP_REMOVED lines=9> */
.L_x_8463:
[----:B------:R-:W2:Y:S02]  /*15d0*/  LDG.E R0, desc[UR36][R2.64] ;  /* 0x0000002402007981 */ /* 0x000ea4000c1e1900 */
[----:B--2---:R-:W-:Y:S01]  /*15e0*/  I2FP.F32.S32 R0, R0 ;  /* 0x0000000000007245 */ /* 0x004fe20000201400 */
[----:B------:R-:W-:Y:S06]  /*15f0*/  BRA `(.L_x_8461) ;  /* 0x0000000c00147947 */ /* 0x000fec0003800000 */
.L_x_8462:
[----:B------:R-:W2:Y:S02]  /*1600*/  LDG.E.U16 R0, desc[UR36][R2.64] ;  /* 0x0000002402007981 */ /* 0x000ea4000c1e1500 */
[----:B--2---:R-:W2:Y:S01]  /*1610*/  I2F.S16 R0, R0 ;  /* 0x0000000000007306 */ /* 0x004ea20000101400 */
[----:B------:R-:W-:Y:S05]  /*1620*/  BRA `(.L_x_8461) ;  /* 0x0000000c00087947 */ /* 0x000fea0003800000 */
.L_x_8457:
        /* <DEDUP_REMOVED lines=8> */
.L_x_8465:
[----:B------:R-:W2:Y:S02]  /*16b0*/  LDG.E.U16 R0, desc[UR36][R2.64] ;  /* 0x0000002402007981 */ /* 0x000ea4000c1e1500 */
[----:B--2---:R-:W-:Y:S01]  /*16c0*/  HADD2.F32 R0, -RZ, R0.H0_H0 ;  /* 0x20000000ff007230 */ /* 0x004fe20000004100 */
[----:B------:R-:W-:Y:S06]  /*16d0*/  BRA `(.L_x_8461) ;  /* 0x0000000800dc7947 */ /* 0x000fec0003800000 */
.L_x_8464:
        /* <DEDUP_REMOVED lines=8> */
.L_x_8467:
[----:B------:R-:W2:Y:S02]  /*1760*/  LDG.E.U16 R0, desc[UR36][R2.64] ;  /* 0x0000002402007981 */ /* 0x000ea4000c1e1500 */
[----:B--2---:R-:W-:Y:S01]  /*1770*/  HADD2.F32 R0, -RZ, R0.H0_H0 ;  /* 0x20000000ff007230 */ /* 0x004fe20000004100 */
[----:B------:R-:W-:Y:S06]  /*1780*/  BRA `(.L_x_8461) ;  /* 0x0000000800b07947 */ /* 0x000fec0003800000 */
.L_x_8466:
        /* <DEDUP_REMOVED lines=11> */
.L_x_8456:
        /* <DEDUP_REMOVED lines=12> */
.L_x_8470:
        /* <DEDUP_REMOVED lines=11> */
.L_x_8469:
        /* <DEDUP_REMOVED lines=25> */
.L_x_8472:
        /* <DEDUP_REMOVED lines=12> */
.L_x_8471:
[----:B------:R-:W2:Y:S02]  /*1c00*/  LDG.E.U16 R0, desc[UR36][R2.64] ;  /* 0x0000002402007981 */ /* 0x000ea4000c1e1500 */
[----:B--2---:R-:W-:Y:S01]  /*1c10*/  SHF.L.U32 R0, R0, 0x10, RZ ;  /* 0x0000001000007819 */ /* 0x004fe200000006ff */
[----:B------:R-:W-:Y:S06]  /*1c20*/  BRA `(.L_x_8461) ;  /* 0x0000000400887947 */ /* 0x000fec0003800000 */
.L_x_8468:
        /* <DEDUP_REMOVED lines=11> */
.L_x_8475:
        /* <DEDUP_REMOVED lines=20> */
.L_x_8477:
[----:B------:R-:W-:Y:S05]  /*1e20*/  BSYNC.RECONVERGENT B0 ;  /* 0x0000000000007941 */ /* 0x000fea0003800200 */
.L_x_8476:
[----:B------:R-:W-:Y:S01]  /*1e30*/  IMAD.SHL.U32 R0, R0, 0x100000, RZ ;  /* 0x0010000000007824 */ /* 0x000fe200078e00ff */
[----:B------:R-:W-:-:S04]  /*1e40*/  LEA R2, R2, 0x3b800000, 0x17 ;  /* 0x3b80000002027811 */ /* 0x000fc800078eb8ff */
[----:B------:R-:W-:Y:S01]  /*1e50*/  LOP3.LUT R0, R2, R0, R7, 0xfe, !PT ;  /* 0x0000000002007212 */ /* 0x000fe200078efe07 */
[----:B------:R-:W-:Y:S06]  /*1e60*/  BRA `(.L_x_8461) ;  /* 0x0000000000f87947 */ /* 0x000fec0003800000 */
.L_x_8474:
        /* <DEDUP_REMOVED lines=20> */
.L_x_8479:
[----:B------:R-:W-:Y:S05]  /*1fb0*/  BSYNC.RECONVERGENT B0 ;  /* 0x0000000000007941 */ /* 0x000fea0003800200 */
.L_x_8478:
[----:B------:R-:W-:Y:S01]  /*1fc0*/  IMAD.SHL.U32 R0, R0, 0x200000, RZ ;  /* 0x0020000000007824 */ /* 0x000fe200078e00ff */
[----:B------:R-:W-:-:S04]  /*1fd0*/  LEA R2, R2, 0x37800000, 0x17 ;  /* 0x3780000002027811 */ /* 0x000fc800078eb8ff */
[----:B------:R-:W-:Y:S01]  /*1fe0*/  LOP3.LUT R0, R2, R0, R7, 0xfe, !PT ;  /* 0x0000000002007212 */ /* 0x000fe200078efe07 */
[----:B------:R-:W-:Y:S06]  /*1ff0*/  BRA `(.L_x_8461) ;  /* 0x0000000000947947 */ /* 0x000fec0003800000 */
.L_x_8473:
[----:B------:R-:W-:-:S09]  /*2000*/  UISETP.NE.AND UP0, UPT, UR4, 0x1c, UPT ;  /* 0x0000001c0400788c */ /* 0x000fd2000bf05270 */
[----:B------:R-:W-:Y:S05]  /*2010*/  BRA.U !UP0, `(.L_x_8480) ;  /* 0x0000000108847547 */ /* 0x000fea000b800000 */
[----:B------:R-:W-:-:S09]  /*2020*/  UISETP.NE.AND UP0, UPT, UR4, 0x1d, UPT ;  /* 0x0000001d0400788c */ /* 0x000fd2000bf05270 */
[----:B------:R-:W-:Y:S05]  /*2030*/  BRA.U !UP0, `(.L_x_8481) ;  /* 0x0000000108707547 */ /* 0x000fea000b800000 */
[----:B------:R-:W-:-:S09]  /*2040*/  UISETP.NE.AND UP0, UPT, UR4, 0x2c, UPT ;  /* 0x0000002c0400788c */ /* 0x000fd2000bf05270 */
[----:B------:R-:W-:Y:S05]  /*2050*/  BRA.U !UP0, `(.L_x_8482) ;  /* 0x0000000108487547 */ /* 0x000fea000b800000 */
.L_x_8460:
        /* <DEDUP_REMOVED lines=16> */
.L_x_8483:
[----:B------:R-:W-:Y:S01]  /*2160*/  IMAD.MOV.U32 R0, RZ, RZ, RZ ;  /* 0x000000ffff007224 */ /* 0x000fe200078e00ff */
[----:B------:R-:W-:Y:S06]  /*2170*/  BRA `(.L_x_8461) ;  /* 0x0000000000347947 */ /* 0x000fec0003800000 */
.L_x_8482:
        /* <DEDUP_REMOVED lines=8> */
.L_x_8481:
[----:B------:R-:W2:Y:S02]  /*2200*/  LDG.E.64 R2, desc[UR36][R2.64] ;  /* 0x0000002402027981 */ /* 0x000ea4000c1e1b00 */
[----:B--2---:R0:W1:Y:S02]  /*2210*/  I2F.U64 R0, R2 ;  /* 0x0000000200007312 */ /* 0x0040640000301000 */
[----:B01----:R-:W-:Y:S05]  /*2220*/  BRA `(.L_x_8461) ;  /* 0x0000000000087947 */ /* 0x003fea0003800000 */
.L_x_8480:
[----:B------:R-:W2:Y:S02]  /*2230*/  LDG.E R0, desc[UR36][R2.64] ;  /* 0x0000002402007981 */ /* 0x000ea4000c1e1900 */
[----:B--2---:R-:W-:-:S07]  /*2240*/  I2FP.F32.U32 R0, R0 ;  /* 0x0000000000007245 */ /* 0x004fce0000201000 */
.L_x_8461:
[----:B------:R-:W-:Y:S05]  /*2250*/  BSYNC.RECONVERGENT B6 ;  /* 0x0000000000067941 */ /* 0x000fea0003800200 */
.L_x_8455:
[----:B------:R-:W0:Y:S01]  /*2260*/  LDCU.64 UR6, c[0x0][0x580] ;  /* 0x0000b000ff0677ac */ /* 0x000e220008000a00 */
[----:B--2-45:R-:W2:Y:S01]  /*2270*/  MUFU.LG2 R4, R0 ;  /* 0x0000000000047308 */ /* 0x034ea20000000c00 */
[----:B------:R-:W-:-:S04]  /*2280*/  UPRMT UR4, UR42, 0x9910, URZ ;  /* 0x000099102a047896 */ /* 0x000fc800080000ff */
[----:B------:R-:W-:Y:S01]  /*2290*/  UISETP.GT.AND UP0, UPT, UR4, 0x9, UPT ;  /* 0x000000090400788c */ /* 0x000fe2000bf04270 */
[----:B01-3--:R-:W-:Y:S01]  /*22a0*/  IADD3 R2, P0, PT, R16, UR6, RZ ;  /* 0x0000000610027c10 */ /* 0x00bfe2000ff1e0ff */
[----:B--2---:R-:W-:-:S03]  /*22b0*/  FMUL.FTZ R4, R4, 0.30103000998497009277 ;  /* 0x3e9a209b04047820 */ /* 0x004fc60000410000 */
        /* <DEDUP_REMOVED lines=13> */
.L_x_8487:
[----:B------:R-:W0:Y:S02]  /*2390*/  F2I.S64.TRUNC R4, R4 ;  /* 0x0000000400047311 */ /* 0x000e24000020d900 */
[----:B0-----:R-:W-:-:S05]  /*23a0*/  IMAD.MOV.U32 R7, RZ, RZ, R4 ;  /* 0x000000ffff077224 */ /* 0x001fca00078e0004 */
[----:B------:R0:W-:Y:S01]  /*23b0*/  STG.E.U8 desc[UR36][R2.64], R7 ;  /* 0x0000000702007986 */ /* 0x0001e2000c101124 */
[----:B------:R-:W-:Y:S05]  /*23c0*/  BRA `(.L_x_8489) ;  /* 0x0000000c002c7947 */ /* 0x000fea0003800000 */
.L_x_8486:
        /* <DEDUP_REMOVED lines=9> */
.L_x_8491:
[----:B------:R-:W0:Y:S02]  /*2460*/  F2I.FTZ.TRUNC.NTZ R5, R4 ;  /* 0x0000000400057305 */ /* 0x000e24000021f100 */
[----:B0-----:R0:W-:Y:S01]  /*2470*/  STG.E desc[UR36][R2.64], R5 ;  /* 0x0000000502007986 */ /* 0x0011e2000c101924 */
[----:B------:R-:W-:Y:S05]  /*2480*/  BRA `(.L_x_8489) ;  /* 0x0000000800fc7947 */ /* 0x000fea0003800000 */
.L_x_8490:
[----:B------:R-:W0:Y:S02]  /*2490*/  F2I.FTZ.TRUNC.NTZ R5, R4 ;  /* 0x0000000400057305 */ /* 0x000e24000021f100 */
[----:B0-----:R0:W-:Y:S01]  /*24a0*/  STG.E.U16 desc[UR36][R2.64], R5 ;  /* 0x0000000502007986 */ /* 0x0011e2000c101524 */
[----:B------:R-:W-:Y:S05]  /*24b0*/  BRA `(.L_x_8489) ;  /* 0x0000000800f07947 */ /* 0x000fea0003800000 */
.L_x_8485:
        /* <DEDUP_REMOVED lines=8> */
.L_x_8493:
[----:B------:R-:W-:-:S05]  /*2540*/  F2FP.F16.F32.PACK_AB R4, RZ, R4 ;  /* 0x00000004ff04723e */ /* 0x000fca00000000ff */
[----:B------:R0:W-:Y:S01]  /*2550*/  STG.E.U16 desc[UR36][R2.64], R4 ;  /* 0x0000000402007986 */ /* 0x0001e2000c101524 */
[----:B------:R-:W-:Y:S05]  /*2560*/  BRA `(.L_x_8489) ;  /* 0x0000000800c47947 */ /* 0x000fea0003800000 */
.L_x_8492:
        /* <DEDUP_REMOVED lines=9> */
.L_x_8495:
[----:B------:R-:W-:-:S04]  /*2600*/  F2FP.F16.F32.PACK_AB R5, RZ, R4 ;  /* 0x00000004ff05723e */ /* 0x000fc800000000ff */
[----:B------:R-:W-:-:S05]  /*2610*/  PRMT R5, R5, 0x5410, RZ ;  /* 0x0000541005057816 */ /* 0x000fca00000000ff */
[----:B------:R0:W-:Y:S01]  /*2620*/  STG.E desc[UR36][R2.64], R5 ;  /* 0x0000000502007986 */ /* 0x0001e2000c101924 */
[----:B------:R-:W-:Y:S05]  /*2630*/  BRA `(.L_x_8489) ;  /* 0x0000000800907947 */ /* 0x000fea0003800000 */
.L_x_8494:
[----:B------:R-:W-:-:S06]  /*2640*/  FMUL.FTZ R4, R4, 1 ;  /* 0x3f80000004047820 */ /* 0x000fcc0000410000 */
[----:B------:R-:W0:Y:S02]  /*2650*/  F2F.F64.F32 R4, R4 ;  /* 0x0000000400047310 */ /* 0x000e240000201800 */
[----:B0-----:R0:W-:Y:S01]  /*2660*/  STG.E.64 desc[UR36][R2.64], R4 ;  /* 0x0000000402007986 */ /* 0x0011e2000c101b24 */
[----:B------:R-:W-:Y:S05]  /*2670*/  BRA `(.L_x_8489) ;  /* 0x0000000800807947 */ /* 0x000fea0003800000 */
.L_x_8484:
        /* <DEDUP_REMOVED lines=12> */
.L_x_8498:
[----:B------:R-:W-:Y:S01]  /*2740*/  FMUL.FTZ R4, R4, 1 ;  /* 0x3f80000004047820 */ /* 0x000fe20000410000 */
[----:B------:R-:W-:-:S05]  /*2750*/  CS2R R6, SRZ ;  /* 0x0000000000067805 */ /* 0x000fca000001ff00 */
[----:B------:R-:W0:Y:S02]  /*2760*/  F2F.F64.F32 R4, R4 ;  /* 0x0000000400047310 */ /* 0x000e240000201800 */
[----:B0-----:R0:W-:Y:S01]  /*2770*/  STG.E.128 desc[UR36][R2.64], R4 ;  /* 0x0000000402007986 */ /* 0x0011e2000c101d24 */
[----:B------:R-:W-:Y:S05]  /*2780*/  BRA `(.L_x_8489) ;  /* 0x00000008003c7947 */ /* 0x000fea0003800000 */
.L_x_8497:
        /* <DEDUP_REMOVED lines=18> */
.L_x_8502:
[----:B------:R-:W-:Y:S05]  /*28b0*/  BSYNC.RECONVERGENT B0 ;  /* 0x0000000000007941 */ /* 0x000fea0003800200 */
.L_x_8501:
[----:B------:R-:W-:-:S05]  /*28c0*/  LOP3.LUT R7, R0, 0x80, R7, 0xf8, !PT ;  /* 0x0000008000077812 */ /* 0x000fca00078ef807 */
[----:B------:R0:W-:Y:S01]  /*28d0*/  STG.E.U8 desc[UR36][R2.64], R7 ;  /* 0x0000000702007986 */ /* 0x0001e2000c101124 */
[----:B------:R-:W-:Y:S05]  /*28e0*/  BRA `(.L_x_8489) ;  /* 0x0000000400e47947 */ /* 0x000fea0003800000 */
.L_x_8500:
        /* <DEDUP_REMOVED lines=14> */
.L_x_8504:
[----:B------:R-:W-:Y:S05]  /*29d0*/  BSYNC.RECONVERGENT B0 ;  /* 0x0000000000007941 */ /* 0x000fea0003800200 */
.L_x_8503:
[----:B------:R-:W-:-:S05]  /*29e0*/  LOP3.LUT R5, R0, 0x80, R7, 0xf8, !PT ;  /* 0x0000008000057812 */ /* 0x000fca00078ef807 */
[----:B------:R0:W-:Y:S01]  /*29f0*/  STG.E.U8 desc[UR36][R2.64], R5 ;  /* 0x0000000502007986 */ /* 0x0001e2000c101124 */
[----:B------:R-:W-:Y:S05]  /*2a00*/  BRA `(.L_x_8489) ;  /* 0x00000004009c7947 */ /* 0x000fea0003800000 */
.L_x_8499:
[----:B------:R-:W-:-:S05]  /*2a10*/  F2FP.BF16.F32.PACK_AB R4, RZ, R4 ;  /* 0x00000004ff04723e */ /* 0x000fca00000010ff */
[----:B------:R0:W-:Y:S01]  /*2a20*/  STG.E.U16 desc[UR36][R2.64], R4 ;  /* 0x0000000402007986 */ /* 0x0001e2000c101524 */
[----:B------:R-:W-:Y:S05]  /*2a30*/  BRA `(.L_x_8489) ;  /* 0x0000000400907947 */ /* 0x000fea0003800000 */
.L_x_8496:
        /* <DEDUP_REMOVED lines=11> */
.L_x_8507:
        /* <DEDUP_REMOVED lines=12> */
.L_x_8510:
[----:B------:R-:W-:-:S04]  /*2bb0*/  SHF.R.U32.HI R0, RZ, 0x14, R4 ;  /* 0x00000014ff007819 */ /* 0x000fc80000011604 */
[----:B------:R-:W-:-:S04]  /*2bc0*/  LOP3.LUT R5, R0, 0x1, RZ, 0xc0, !PT ;  /* 0x0000000100057812 */ /* 0x000fc800078ec0ff */
[----:B------:R-:W-:-:S04]  /*2bd0*/  IADD3 R0, PT, PT, R4, 0x487ffff, R5 ;  /* 0x0487ffff04007810 */ /* 0x000fc80007ffe005 */
[----:B------:R-:W-:-:S04]  /*2be0*/  SHF.R.U32.HI R0, RZ, 0x14, R0 ;  /* 0x00000014ff007819 */ /* 0x000fc80000011600 */
[----:B------:R-:W-:-:S07]  /*2bf0*/  LOP3.LUT R5, R0, 0xff, RZ, 0xc0, !PT ;  /* 0x000000ff00057812 */ /* 0x000fce00078ec0ff */
.L_x_8511:
[----:B------:R-:W-:-:S04]  /*2c00*/  SHF.R.U32.HI R4, RZ, 0x18, R4 ;  /* 0x00000018ff047819 */ /* 0x000fc80000011604 */
[----:B------:R-:W-:-:S04]  /*2c10*/  LOP3.LUT R5, R5, 0x80, R4, 0xf8, !PT ;  /* 0x0000008005057812 */ /* 0x000fc800078ef804 */
[----:B------:R-:W-:-:S07]  /*2c20*/  PRMT R0, R5, 0x7610, R0 ;  /* 0x0000761005007816 */ /* 0x000fce0000000000 */
.L_x_8509:
[----:B------:R-:W-:Y:S05]  /*2c30*/  BSYNC.RECONVERGENT B0 ;  /* 0x0000000000007941 */ /* 0x000fea0003800200 */
.L_x_8508:
[----:B------:R4:W-:Y:S01]  /*2c40*/  STG.E.U8 desc[UR36][R2.64], R0 ;  /* 0x0000000002007986 */ /* 0x0009e2000c101124 */
[----:B------:R-:W-:Y:S05]  /*2c50*/  BRA `(.L_x_8489) ;  /* 0x0000000400087947 */ /* 0x000fea0003800000 */
.L_x_8506:
        /* <DEDUP_REMOVED lines=12> */
.L_x_8514:
[----:B------:R-:W-:-:S04]  /*2d20*/  SHF.R.U32.HI R0, RZ, 0x15, R4 ;  /* 0x00000015ff007819 */ /* 0x000fc80000011604 */
[----:B------:R-:W-:-:S04]  /*2d30*/  LOP3.LUT R5, R0, 0x1, RZ, 0xc0, !PT ;  /* 0x0000000100057812 */ /* 0x000fc800078ec0ff */
[----:B------:R-:W-:-:S04]  /*2d40*/  IADD3 R0, PT, PT, R4, 0x88fffff, R5 ;  /* 0x088fffff04007810 */ /* 0x000fc80007ffe005 */
[----:B------:R-:W-:-:S04]  /*2d50*/  SHF.R.U32.HI R0, RZ, 0x15, R0 ;  /* 0x00000015ff007819 */ /* 0x000fc80000011600 */
[----:B------:R-:W-:-:S07]  /*2d60*/  LOP3.LUT R5, R0, 0xff, RZ, 0xc0, !PT ;  /* 0x000000ff00057812 */ /* 0x000fce00078ec0ff */
.L_x_8515:
[----:B------:R-:W-:-:S04]  /*2d70*/  SHF.R.U32.HI R4, RZ, 0x18, R4 ;  /* 0x00000018ff047819 */ /* 0x000fc80000011604 */
[----:B------:R-:W-:-:S04]  /*2d80*/  LOP3.LUT R5, R5, 0x80, R4, 0xf8, !PT ;  /* 0x0000008005057812 */ /* 0x000fc800078ef804 */
[----:B------:R-:W-:-:S07]  /*2d90*/  PRMT R0, R5, 0x7610, R0 ;  /* 0x0000761005007816 */ /* 0x000fce0000000000 */
.L_x_8513:
[----:B------:R-:W-:Y:S05]  /*2da0*/  BSYNC.RECONVERGENT B0 ;  /* 0x0000000000007941 */ /* 0x000fea0003800200 */
.L_x_8512:
[----:B------:R3:W-:Y:S01]  /*2db0*/  STG.E.U8 desc[UR36][R2.64], R0 ;  /* 0x0000000002007986 */ /* 0x0007e2000c101124 */
[----:B------:R-:W-:Y:S05]  /*2dc0*/  BRA `(.L_x_8489) ;  /* 0x0000000000ac7947 */ /* 0x000fea0003800000 */
.L_x_8505:
[----:B------:R-:W-:-:S09]  /*2dd0*/  UISETP.NE.AND UP0, UPT, UR4, 0x1c, UPT ;  /* 0x0000001c0400788c */ /* 0x000fd2000bf05270 */
[----:B------:R-:W-:Y:S05]  /*2de0*/  BRA.U !UP0, `(.L_x_8516) ;  /* 0x00000001089c7547 */ /* 0x000fea000b800000 */
[----:B------:R-:W-:-:S09]  /*2df0*/  UISETP.NE.AND UP0, UPT, UR4, 0x1d, UPT ;  /* 0x0000001d0400788c */ /* 0x000fd2000bf05270 */
[----:B------:R-:W-:Y:S05]  /*2e00*/  BRA.U !UP0, `(.L_x_8517) ;  /* 0x0000000108887547 */ /* 0x000fea000b800000 */
[----:B------:R-:W-:-:S09]  /*2e10*/  UISETP.NE.AND UP0, UPT, UR4, 0x2c, UPT ;  /* 0x0000002c0400788c */ /* 0x000fd2000bf05270 */
[----:B------:R-:W-:Y:S05]  /*2e20*/  BRA.U !UP0, `(.L_x_8518) ;  /* 0x0000000108447547 */ /* 0x000fea000b800000 */
.L_x_8488:
        /* <DEDUP_REMOVED lines=16> */
.L_x_8519:
[----:B------:R-:W-:Y:S05]  /*2f30*/  BRA `(.L_x_8489) ;  /* 0x0000000000507947 */ /* 0x000fea0003800000 */
.L_x_8518:
        /* <DEDUP_REMOVED lines=15> */
.L_x_8517:
[----:B------:R-:W0:Y:S02]  /*3030*/  F2I.U64.TRUNC R4, R4 ;  /* 0x0000000400047311 */ /* 0x000e24000020d800 */
[----:B0-----:R1:W-:Y:S01]  /*3040*/  STG.E.64 desc[UR36][R2.64], R4 ;  /* 0x0000000402007986 */ /* 0x0013e2000c101b24 */
[----:B------:R-:W-:Y:S05]  /*3050*/  BRA `(.L_x_8489) ;  /* 0x0000000000087947 */ /* 0x000fea0003800000 */
.L_x_8516:
[----:B------:R-:W0:Y:S02]  /*3060*/  F2I.FTZ.U32.TRUNC.NTZ R5, R4 ;  /* 0x0000000400057305 */ /* 0x000e24000021f000 */
[----:B0-----:R0:W-:Y:S02]  /*3070*/  STG.E desc[UR36][R2.64], R5 ;  /* 0x0000000502007986 */ /* 0x0011e4000c101924 */
.L_x_8489:
[----:B------:R-:W-:-:S07]  /*3080*/  VIADD R17, R17, 0x80 ;  /* 0x0000008011117836 */ /* 0x000fce0000000000 */
.L_x_8453:
[----:B------:R-:W-:Y:S05]  /*3090*/  BSYNC.RECONVERGENT B7 ;  /* 0x0000000000077941 */ /* 0x000fea0003800200 */
.L_x_8452:
        /* <DEDUP_REMOVED lines=307> */
.L_x_8522:
        /* <DEDUP_REMOVED lines=18> */
.L_x_8527:
[----:B------:R-:W2:Y:S02]  /*44f0*/  LDG.E.U8 R0, desc[UR36][R2.64] ;  /* 0x0000002402007981 */ /* 0x000ea4000c1e1100 */
[----:B--2---:R-:W-:Y:S01]  /*4500*/  I2FP.F32.U32 R0, R0 ;  /* 0x0000000000007245 */ /* 0x004fe20000201000 */
[----:B------:R-:W-:Y:S06]  /*4510*/  BRA `(.L_x_8529) ;  /* 0x0000000c00447947 */ /* 0x000fec0003800000 */
.L_x_8526:
        /* <DEDUP_REMOVED lines=9> */
.L_x_8531:
[----:B------:R-:W2:Y:S02]  /*45b0*/  LDG.E R0, desc[UR36][R2.64] ;  /* 0x0000002402007981 */ /* 0x000ea4000c1e1900 */
[----:B--2---:R-:W-:Y:S01]  /*45c0*/  I2FP.F32.S32 R0, R0 ;  /* 0x0000000000007245 */ /* 0x004fe20000201400 */
[----:B------:R-:W-:Y:S06]  /*45d0*/  BRA `(.L_x_8529) ;  /* 0x0000000c00147947 */ /* 0x000fec0003800000 */
.L_x_8530:
[----:B------:R-:W2:Y:S02]  /*45e0*/  LDG.E.U16 R0, desc[UR36][R2.64] ;  /* 0x0000002402007981 */ /* 0x000ea4000c1e1500 */
[----:B--2---:R-:W2:Y:S01]  /*45f0*/  I2F.S16 R0, R0 ;  /* 0x0000000000007306 */ /* 0x004ea20000101400 */
[----:B------:R-:W-:Y:S05]  /*4600*/  BRA `(.L_x_8529) ;  /* 0x0000000c00087947 */ /* 0x000fea0003800000 */
.L_x_8525:
        /* <DEDUP_REMOVED lines=8> */
.L_x_8533:
[----:B------:R-:W2:Y:S02]  /*4690*/  LDG.E.U16 R0, desc[UR36][R2.64] ;  /* 0x0000002402007981 */ /* 0x000ea4000c1e1500 */
[----:B--2---:R-:W-:Y:S01]  /*46a0*/  HADD2.F32 R0, -RZ, R0.H0_H0 ;  /* 0x20000000ff007230 */ /* 0x004fe20000004100 */
[----:B------:R-:W-:Y:S06]  /*46b0*/  BRA `(.L_x_8529) ;  /* 0x0000000800dc7947 */ /* 0x000fec0003800000 */
.L_x_8532:
        /* <DEDUP_REMOVED lines=8> */
.L_x_8535:
[----:B------:R-:W2:Y:S02]  /*4740*/  LDG.E.U16 R0, desc[UR36][R2.64] ;  /* 0x0000002402007981 */ /* 0x000ea4000c1e1500 */
[----:B--2---:R-:W-:Y:S01]  /*4750*/  HADD2.F32 R0, -RZ, R0.H0_H0 ;  /* 0x20000000ff007230 */ /* 0x004fe20000004100 */
[----:B------:R-:W-:Y:S06]  /*4760*/  BRA `(.L_x_8529) ;  /* 0x0000000800b07947 */ /* 0x000fec0003800000 */
.L_x_8534:
        /* <DEDUP_REMOVED lines=11> */
.L_x_8524:
        /* <DEDUP_REMOVED lines=12> */
.L_x_8538:
        /* <DEDUP_REMOVED lines=11> */
.L_x_8537:
        /* <DEDUP_REMOVED lines=25> */
.L_x_8540:
        /* <DEDUP_REMOVED lines=12> */
.L_x_8539:
[----:B------:R-:W2:Y:S02]  /*4be0*/  LDG.E.U16 R0, desc[UR36][R2.64] ;  /* 0x0000002402007981 */ /* 0x000ea4000c1e1500 */
[----:B--2---:R-:W-:Y:S01]  /*4bf0*/  IMAD.U32 R0, R0, 0x10000, RZ ;  /* 0x0001000000007824 */ /* 0x004fe200078e00ff */
[----:B------:R-:W-:Y:S06]  /*4c00*/  BRA `(.L_x_8529) ;  /* 0x0000000400887947 */ /* 0x000fec0003800000 */
.L_x_8536:
        /* <DEDUP_REMOVED lines=11> */
.L_x_8543:
        /* <DEDUP_REMOVED lines=20> */
.L_x_8545:
[----:B------:R-:W-:Y:S05]  /*4e00*/  BSYNC.RECONVERGENT B0 ;  /* 0x0000000000007941 */ /* 0x000fea0003800200 */
.L_x_8544:
[----:B------:R-:W-:Y:S01]  /*4e10*/  IMAD.SHL.U32 R0, R0, 0x100000, RZ ;  /* 0x0010000000007824 */ /* 0x000fe200078e00ff */
[----:B------:R-:W-:-:S04]  /*4e20*/  LEA R2, R2, 0x3b800000, 0x17 ;  /* 0x3b80000002027811 */ /* 0x000fc800078eb8ff */
[----:B------:R-:W-:Y:S01]  /*4e30*/  LOP3.LUT R0, R2, R0, R7, 0xfe, !PT ;  /* 0x0000000002007212 */ /* 0x000fe200078efe07 */
[----:B------:R-:W-:Y:S06]  /*4e40*/  BRA `(.L_x_8529) ;  /* 0x0000000000f87947 */ /* 0x000fec0003800000 */
.L_x_8542:
        /* <DEDUP_REMOVED lines=20> */
.L_x_8547:
[----:B------:R-:W-:Y:S05]  /*4f90*/  BSYNC.RECONVERGENT B0 ;  /* 0x0000000000007941 */ /* 0x000fea0003800200 */
.L_x_8546:
[----:B------:R-:W-:Y:S02]  /*4fa0*/  SHF.L.U32 R0, R0, 0x15, RZ ;  /* 0x0000001500007819 */ /* 0x000fe400000006ff */
[----:B------:R-:W-:-:S04]  /*4fb0*/  LEA R2, R2, 0x37800000, 0x17 ;  /* 0x3780000002027811 */ /* 0x000fc800078eb8ff */
[----:B------:R-:W-:Y:S01]  /*4fc0*/  LOP3.LUT R0, R2, R0, R7, 0xfe, !PT ;  /* 0x0000000002007212 */ /* 0x000fe200078efe07 */
[----:B------:R-:W-:Y:S06]  /*4fd0*/  BRA `(.L_x_8529) ;  /* 0x0000000000947947 */ /* 0x000fec0003800000 */
.L_x_8541:
        /* <DEDUP_REMOVED lines=14> */
.L_x_8528:
        /* <DEDUP_REMOVED lines=16> */
.L_x_8550:
[----:B------:R-:W-:Y:S01]  /*51c0*/  IMAD.MOV.U32 R0, RZ, RZ, RZ ;  /* 0x000000ffff007224 */ /* 0x000fe200078e00ff */
[----:B------:R-:W-:Y:S06]  /*51d0*/  BRA `(.L_x_8529) ;  /* 0x0000000000147947 */ /* 0x000fec0003800000 */
.L_x_8549:
[----:B------:R-:W2:Y:S02]  /*51e0*/  LDG.E.64 R2, desc[UR36][R2.64] ;  /* 0x0000002402027981 */ /* 0x000ea4000c1e1b00 */
[----:B--2---:R0:W1:Y:S02]  /*51f0*/  I2F.U64 R0, R2 ;  /* 0x0000000200007312 */ /* 0x0040640000301000 */
[----:B01----:R-:W-:Y:S05]  /*5200*/  BRA `(.L_x_8529) ;  /* 0x0000000000087947 */ /* 0x003fea0003800000 */
.L_x_8548:
[----:B------:R-:W2:Y:S02]  /*5210*/  LDG.E R0, desc[UR36][R2.64] ;  /* 0x0000002402007981 */ /* 0x000ea4000c1e1900 */
[----:B--2---:R-:W-:-:S07]  /*5220*/  I2FP.F32.U32 R0, R0 ;  /* 0x0000000000007245 */ /* 0x004fce0000201000 */
.L_x_8529:
[----:B------:R-:W-:Y:S05]  /*5230*/  BSYNC.RECONVERGENT B6 ;  /* 0x0000000000067941 */ /* 0x000fea0003800200 */
.L_x_8523:
[----:B------:R-:W0:Y:S01]  /*5240*/  LDCU.64 UR6, c[0x0][0x580] ;  /* 0x0000b000ff0677ac */ /* 0x000e220008000a00 */
[----:B--2-45:R-:W2:Y:S01]  /*5250*/  MUFU.LG2 R4, R0 ;  /* 0x0000000000047308 */ /* 0x034ea20000000c00 */
[----:B------:R-:W-:-:S04]  /*5260*/  UPRMT UR4, UR42, 0x9910, URZ ;  /* 0x000099102a047896 */ /* 0x000fc800080000ff */
[----:B------:R-:W-:Y:S01]  /*5270*/  UISETP.GT.AND UP0, UPT, UR4, 0x9, UPT ;  /* 0x000000090400788c */ /* 0x000fe2000bf04270 */
[----:B01-3--:R-:W-:Y:S01]  /*5280*/  IADD3 R2, P0, PT, R16, UR6, RZ ;  /* 0x0000000610027c10 */ /* 0x00bfe2000ff1e0ff */
[----:B--2---:R-:W-:-:S04]  /*5290*/  FMUL.FTZ R4, R4, 0.30103000998497009277 ;  /* 0x3e9a209b04047820 */ /* 0x004fc80000410000 */
        /* <DEDUP_REMOVED lines=13> */
.L_x_8554:
[----:B------:R-:W0:Y:S02]  /*5370*/  F2I.S64.TRUNC R4, R4 ;  /* 0x0000000400047311 */ /* 0x000e24000020d900 */
[----:B0-----:R-:W-:-:S05]  /*5380*/  MOV R7, R4 ;  /* 0x0000000400077202 */ /* 0x001fca0000000f00 */
[----:B------:R3:W-:Y:S01]  /*5390*/  STG.E.U8 desc[UR36][R2.64], R7 ;  /* 0x0000000702007986 */ /* 0x0007e2000c101124 */
[----:B------:R-:W-:Y:S05]  /*53a0*/  BRA `(.L_x_8556) ;  /* 0x0000000c00287947 */ /* 0x000fea0003800000 */
.L_x_8553:
        /* <DEDUP_REMOVED lines=9> */
.L_x_8558:
[----:B------:R-:W0:Y:S02]  /*5440*/  F2I.FTZ.TRUNC.NTZ R5, R4 ;  /* 0x0000000400057305 */ /* 0x000e24000021f100 */
[----:B0-----:R2:W-:Y:S01]  /*5450*/  STG.E desc[UR36][R2.64], R5 ;  /* 0x0000000502007986 */ /* 0x0015e2000c101924 */
[----:B------:R-:W-:Y:S05]  /*5460*/  BRA `(.L_x_8556) ;  /* 0x0000000800f87947 */ /* 0x000fea0003800000 */
.L_x_8557:
[----:B------:R-:W0:Y:S02]  /*5470*/  F2I.FTZ.TRUNC.NTZ R5, R4 ;  /* 0x0000000400057305 */ /* 0x000e24000021f100 */
[----:B0-----:R0:W-:Y:S01]  /*5480*/  STG.E.U16 desc[UR36][R2.64], R5 ;  /* 0x0000000502007986 */ /* 0x0011e2000c101524 */
[----:B------:R-:W-:Y:S05]  /*5490*/  BRA `(.L_x_8556) ;  /* 0x0000000800ec7947 */ /* 0x000fea0003800000 */
.L_x_8552:
        /* <DEDUP_REMOVED lines=8> */
.L_x_8560:
[----:B------:R-:W-:-:S05]  /*5520*/  F2FP.F16.F32.PACK_AB R4, RZ, R4 ;  /* 0x00000004ff04723e */ /* 0x000fca00000000ff */
[----:B------:R0:W-:Y:S01]  /*5530*/  STG.E.U16 desc[UR36][R2.64], R4 ;  /* 0x0000000402007986 */ /* 0x0001e2000c101524 */
[----:B------:R-:W-:Y:S05]  /*5540*/  BRA `(.L_x_8556) ;  /* 0x0000000800c07947 */ /* 0x000fea0003800000 */
.L_x_8559:
        /* <DEDUP_REMOVED lines=9> */
.L_x_8562:
[----:B------:R-:W-:-:S04]  /*55e0*/  F2FP.F16.F32.PACK_AB R5, RZ, R4 ;  /* 0x00000004ff05723e */ /* 0x000fc800000000ff */
[----:B------:R-:W-:-:S05]  /*55f0*/  PRMT R5, R5, 0x5410, RZ ;  /* 0x0000541005057816 */ /* 0x000fca00000000ff */
[----:B------:R0:W-:Y:S01]  /*5600*/  STG.E desc[UR36][R2.64], R5 ;  /* 0x0000000502007986 */ /* 0x0001e2000c101924 */
[----:B------:R-:W-:Y:S05]  /*5610*/  BRA `(.L_x_8556) ;  /* 0x00000008008c7947 */ /* 0x000fea0003800000 */
.L_x_8561:
[----:B------:R-:W-:-:S06]  /*5620*/  FMUL.FTZ R4, R4, 1 ;  /* 0x3f80000004047820 */ /* 0x000fcc0000410000 */
[----:B------:R-:W0:Y:S02]  /*5630*/  F2F.F64.F32 R4, R4 ;  /* 0x0000000400047310 */ /* 0x000e240000201800 */
[----:B0-----:R0:W-:Y:S01]  /*5640*/  STG.E.64 desc[UR36][R2.64], R4 ;  /* 0x0000000402007986 */ /* 0x0011e2000c101b24 */
[----:B------:R-:W-:Y:S05]  /*5650*/  BRA `(.L_x_8556) ;  /* 0x00000008007c7947 */ /* 0x000fea0003800000 */
.L_x_8551:
        /* <DEDUP_REMOVED lines=13> */
.L_x_8566:
        /* <DEDUP_REMOVED lines=16> */
.L_x_8569:
[----:B------:R-:W-:-:S04]  /*5830*/  SHF.R.U32.HI R4, RZ, 0x18, R4 ;  /* 0x00000018ff047819 */ /* 0x000fc80000011604 */
[----:B------:R-:W-:-:S04]  /*5840*/  LOP3.LUT R4, R5, 0x80, R4, 0xf8, !PT ;  /* 0x0000008005047812 */ /* 0x000fc800078ef804 */
[----:B------:R-:W-:-:S07]  /*5850*/  PRMT R0, R4, 0x7610, R0 ;  /* 0x0000761004007816 */ /* 0x000fce0000000000 */
.L_x_8568:
[----:B------:R-:W-:Y:S05]  /*5860*/  BSYNC.RECONVERGENT B0 ;  /* 0x0000000000007941 */ /* 0x000fea0003800200 */
.L_x_8567:
[----:B------:R0:W-:Y:S01]  /*5870*/  STG.E.U8 desc[UR36][R2.64], R0 ;  /* 0x0000000002007986 */ /* 0x0001e2000c101124 */
[----:B------:R-:W-:Y:S05]  /*5880*/  BRA `(.L_x_8556) ;  /* 0x0000000400f07947 */ /* 0x000fea0003800000 */
.L_x_8565:
        /* <DEDUP_REMOVED lines=16> */
.L_x_8572:
[----:B------:R-:W-:-:S04]  /*5990*/  SHF.R.U32.HI R4, RZ, 0x18, R4 ;  /* 0x00000018ff047819 */ /* 0x000fc80000011604 */
[----:B------:R-:W-:-:S04]  /*59a0*/  LOP3.LUT R5, R5, 0x80, R4, 0xf8, !PT ;  /* 0x0000008005057812 */ /* 0x000fc800078ef804 */
[----:B------:R-:W-:-:S07]  /*59b0*/  PRMT R0, R5, 0x7610, R0 ;  /* 0x0000761005007816 */ /* 0x000fce0000000000 */
.L_x_8571:
[----:B------:R-:W-:Y:S05]  /*59c0*/  BSYNC.RECONVERGENT B0 ;  /* 0x0000000000007941 */ /* 0x000fea0003800200 */
.L_x_8570:
[----:B------:R0:W-:Y:S01]  /*59d0*/  STG.E.U8 desc[UR36][R2.64], R0 ;  /* 0x0000000002007986 */ /* 0x0001e2000c101124 */
[----:B------:R-:W-:Y:S05]  /*59e0*/  BRA `(.L_x_8556) ;  /* 0x0000000400987947 */ /* 0x000fea0003800000 */
.L_x_8564:
        /* <DEDUP_REMOVED lines=21> */
.L_x_8574:
[----:B------:R-:W0:Y:S02]  /*5b40*/  F2I.U64.TRUNC R4, R4 ;  /* 0x0000000400047311 */ /* 0x000e24000020d800 */
[----:B0-----:R0:W-:Y:S01]  /*5b50*/  STG.E.64 desc[UR36][R2.64], R4 ;  /* 0x0000000402007986 */ /* 0x0011e2000c101b24 */
[----:B------:R-:W-:Y:S05]  /*5b60*/  BRA `(.L_x_8556) ;  /* 0x0000000400387947 */ /* 0x000fea0003800000 */
.L_x_8573:
[----:B------:R-:W0:Y:S02]  /*5b70*/  F2I.FTZ.U32.TRUNC.NTZ R5, R4 ;  /* 0x0000000400057305 */ /* 0x000e24000021f000 */
[----:B0-----:R0:W-:Y:S01]  /*5b80*/  STG.E desc[UR36][R2.64], R5 ;  /* 0x0000000502007986 */ /* 0x0011e2000c101924 */
[----:B------:R-:W-:Y:S05]  /*5b90*/  BRA `(.L_x_8556) ;  /* 0x00000004002c7947 */ /* 0x000fea0003800000 */
.L_x_8563:
        /* <DEDUP_REMOVED lines=10> */
.L_x_8576:
[----:B------:R-:W-:Y:S01]  /*5c40*/  FMUL.FTZ R4, R4, 1 ;  /* 0x3f80000004047820 */ /* 0x000fe20000410000 */
[----:B------:R-:W-:-:S05]  /*5c50*/  CS2R R6, SRZ ;  /* 0x0000000000067805 */ /* 0x000fca000001ff00 */
[----:B------:R-:W0:Y:S02]  /*5c60*/  F2F.F64.F32 R4, R4 ;  /* 0x0000000400047310 */ /* 0x000e240000201800 */
[----:B0-----:R0:W-:Y:S01]  /*5c70*/  STG.E.128 desc[UR36][R2.64], R4 ;  /* 0x0000000402007986 */ /* 0x0011e2000c101d24 */
[----:B------:R-:W-:Y:S05]  /*5c80*/  BRA `(.L_x_8556) ;  /* 0x0000000000f07947 */ /* 0x000fea0003800000 */
.L_x_8575:
[----:B------:R-:W-:-:S09]  /*5c90*/  UISETP.NE.AND UP0, UPT, UR4, 0xf, UPT ;  /* 0x0000000f0400788c */ /* 0x000fd2000bf05270 */
[----:B------:R-:W-:Y:S05]  /*5ca0*/  BRA.U !UP0, `(.L_x_8577) ;  /* 0x0000000108e07547 */ /* 0x000fea000b800000 */
[----:B------:R-:W-:-:S09]  /*5cb0*/  UISETP.NE.AND UP0, UPT, UR4, 0x17, UPT ;  /* 0x000000170400788c */ /* 0x000fd2000bf05270 */
[----:B------:R-:W-:Y:S05]  /*5cc0*/  BRA.U !UP0, `(.L_x_8578) ;  /* 0x00000001088c7547 */ /* 0x000fea000b800000 */
[----:B------:R-:W-:-:S09]  /*5cd0*/  UISETP.NE.AND UP0, UPT, UR4, 0x18, UPT ;  /* 0x000000180400788c */ /* 0x000fd2000bf05270 */
[----:B------:R-:W-:Y:S05]  /*5ce0*/  BRA.U !UP0, `(.L_x_8579) ;  /* 0x0000000108447547 */ /* 0x000fea000b800000 */
.L_x_8555:
        /* <DEDUP_REMOVED lines=16> */
.L_x_8580:
[----:B------:R-:W-:Y:S05]  /*5df0*/  BRA `(.L_x_8556) ;  /* 0x0000000000947947 */ /* 0x000fea0003800000 */
.L_x_8579:
        /* <DEDUP_REMOVED lines=12> */
.L_x_8582:
[----:B------:R-:W-:Y:S05]  /*5ec0*/  BSYNC.RECONVERGENT B0 ;  /* 0x0000000000007941 */ /* 0x000fea0003800200 */
.L_x_8581:
[----:B------:R-:W-:-:S05]  /*5ed0*/  LOP3.LUT R5, R0, 0x80, R7, 0xf8, !PT ;  /* 0x0000008000057812 */ /* 0x000fca00078ef807 */
[----:B------:R0:W-:Y:S01]  /*5ee0*/  STG.E.U8 desc[UR36][R2.64], R5 ;  /* 0x0000000502007986 */ /* 0x0001e2000c101124 */
[----:B------:R-:W-:Y:S05]  /*5ef0*/  BRA `(.L_x_8556) ;  /* 0x0000000000547947 */ /* 0x000fea0003800000 */
.L_x_8578:
        /* <DEDUP_REMOVED lines=11> */
.L_x_8584:
[----:B------:R-:W-:Y:S02]  /*5fb0*/  ISETP.GT.U32.AND P0, PT, R6, 0x7f800000, PT ;  /* 0x7f8000000600780c */ /* 0x000fe40003f04070 */
[----:B------:R-:W-:-:S04]  /*5fc0*/  MOV R0, 0x7f ;  /* 0x0000007f00007802 */ /* 0x000fc80000000f00 */
[----:B------:R-:W-:-:S07]  /*5fd0*/  SEL R0, R0, 0x7c, P0 ;  /* 0x0000007c00007807 */ /* 0x000fce0000000000 */
.L_x_8585:
[----:B------:R-:W-:Y:S05]  /*5fe0*/  BSYNC.RECONVERGENT B0 ;  /* 0x0000000000007941 */ /* 0x000fea0003800200 */
.L_x_8583:
[----:B------:R-:W-:-:S04]  /*5ff0*/  SHF.R.U32.HI R5, RZ, 0x18, R4 ;  /* 0x00000018ff057819 */ /* 0x000fc80000011604 */
[----:B------:R-:W-:-:S05]  /*6000*/  LOP3.LUT R5, R0, 0x80, R5, 0xf8, !PT ;  /* 0x0000008000057812 */ /* 0x000fca00078ef805 */
[----:B------:R0:W-:Y:S01]  /*6010*/  STG.E.U8 desc[UR36][R2.64], R5 ;  /* 0x0000000502007986 */ /* 0x0001e2000c101124 */
[----:B------:R-:W-:Y:S05]  /*6020*/  BRA `(.L_x_8556) ;  /* 0x0000000000087947 */ /* 0x000fea0003800000 */
.L_x_8577:
[----:B------:R-:W-:-:S05]  /*6030*/  F2FP.BF16.F32.PACK_AB R4, RZ, R4 ;  /* 0x00000004ff04723e */ /* 0x000fca00000010ff */
[----:B------:R0:W-:Y:S02]  /*6040*/  STG.E.U16 desc[UR36][R2.64], R4 ;  /* 0x0000000402007986 */ /* 0x0001e4000c101524 */
.L_x_8556:
[----:B------:R-:W-:-:S07]  /*6050*/  VIADD R17, R17, 0x80 ;  /* 0x0000008011117836 */ /* 0x000fce0000000000 */
.L_x_8521:
[----:B------:R-:W-:Y:S05]  /*6060*/  BSYNC.RECONVERGENT B7 ;  /* 0x0000000000077941 */ /* 0x000fea0003800200 */
.L_x_8520:
        /* <DEDUP_REMOVED lines=307> */
.L_x_8588:
        /* <DEDUP_REMOVED lines=18> */
.L_x_8593:
[----:B------:R-:W2:Y:S02]  /*74c0*/  LDG.E.U8 R0, desc[UR36][R2.64] ;  /* 0x0000002402007981 */ /* 0x000ea4000c1e1100 */
[----:B--2---:R-:W-:Y:S01]  /*74d0*/  I2FP.F32.U32 R0, R0 ;  /* 0x0000000000007245 */ /* 0x004fe20000201000 */
[----:B------:R-:W-:Y:S06]  /*74e0*/  BRA `(.L_x_8595) ;  /* 0x0000000c00447947 */ /* 0x000fec0003800000 */
.L_x_8592:
[----:B------:R-:W-:-:S09]  /*74f0*/  UISETP.NE.AND UP0, UPT, UR4, 0x2, UPT ;  /* 0x000000020400788c */ /* 0x000fd2000bf05270 */
[----:B------:R-:W-:Y:S05]  /*7500*/  BRA.U !UP0, `(.L_x_8596) ;  /* 0x0000000108287547 */ /* 0x000fea000b800000 */
[----:B------:R-:W-:-:S09]  /*7510*/  UISETP.NE.AND UP0, UPT, UR4, 0x3, UPT ;  /* 0x000000030400788c */ /* 0x000fd2000bf05270 */
[----:B------:R-:W-:Y:S05]  /*7520*/  BRA.U !UP0, `(.L_x_8597) ;  /* 0x0000000108147547 */ /* 0x000fea000b800000 */
[----:B------:R-:W-:-:S09]  /*7530*/  UISETP.NE.AND UP0, UPT, UR4, 0x4, UPT ;  /* 0x000000040400788c */ /* 0x000fd2000bf05270 */
[----:B------:R-:W-:Y:S05]  /*7540*/  BRA.U UP0, `(.L_x_8594) ;  /* 0x0000000900d07547 */ /* 0x000fea000b800000 */
[----:B------:R-:W2:Y:S02]  /*7550*/  LDG.E.64 R2, desc[UR36][R2.64] ;  /* 0x0000002402027981 */ /* 0x000ea4000c1e1b00 */
[----:B--2---:R3:W4:Y:S02]  /*7560*/  I2F.S64 R0, R2 ;  /* 0x0000000200007312 */ /* 0x0047240000301400 */
[----:B---34-:R-:W-:Y:S05]  /*7570*/  BRA `(.L_x_8595) ;  /* 0x0000000c00207947 */ /* 0x018fea0003800000 */
.L_x_8597:
[----:B------:R-:W2:Y:S02]  /*7580*/  LDG.E R0, desc[UR36][R2.64] ;  /* 0x0000002402007981 */ /* 0x000ea4000c1e1900 */
[----:B--2---:R-:W-:Y:S01]  /*7590*/  I2FP.F32.S32 R0, R0 ;  /* 0x0000000000007245 */ /* 0x004fe20000201400 */
[----:B------:R-:W-:Y:S06]  /*75a0*/  BRA `(.L_x_8595) ;  /* 0x0000000c00147947 */ /* 0x000fec0003800000 */
.L_x_8596:
[----:B------:R-:W2:Y:S02]  /*75b0*/  LDG.E.U16 R0, desc[UR36][R2.64] ;  /* 0x0000002402007981 */ /* 0x000ea4000c1e1500 */
[----:B--2---:R-:W2:Y:S01]  /*75c0*/  I2F.S16 R0, R0 ;  /* 0x0000000000007306 */ /* 0x004ea20000101400 */
[----:B------:R-:W-:Y:S05]  /*75d0*/  BRA `(.L_x_8595) ;  /* 0x0000000c00087947 */ /* 0x000fea0003800000 */
.L_x_8591:
        /* <DEDUP_REMOVED lines=8> */
.L_x_8599:
[----:B------:R-:W2:Y:S02]  /*7660*/  LDG.E.U16 R0, desc[UR36][R2.64] ;  /* 0x0000002402007981 */ /* 0x000ea4000c1e1500 */
[----:B--2---:R-:W-:Y:S01]  /*7670*/  HADD2.F32 R0, -RZ, R0.H0_H0 ;  /* 0x20000000ff007230 */ /* 0x004fe20000004100 */
[----:B------:R-:W-:Y:S06]  /*7680*/  BRA `(.L_x_8595) ;  /* 0x0000000800dc7947 */ /* 0x000fec0003800000 */
.L_x_8598:
        /* <DEDUP_REMOVED lines=8> */
.L_x_8601:
[----:B------:R-:W2:Y:S02]  /*7710*/  LDG.E.U16 R0, desc[UR36][R2.64] ;  /* 0x0000002402007981 */ /* 0x000ea4000c1e1500 */
[----:B--2---:R-:W-:Y:S01]  /*7720*/  HADD2.F32 R0, -RZ, R0.H0_H0 ;  /* 0x20000000ff007230 */ /* 0x004fe20000004100 */
[----:B------:R-:W-:Y:S06]  /*7730*/  BRA `(.L_x_8595) ;  /* 0x0000000800b07947 */ /* 0x000fec0003800000 */
.L_x_8600:
        /* <DEDUP_REMOVED lines=11> */
.L_x_8590:
        /* <DEDUP_REMOVED lines=12> */
.L_x_8604:
        /* <DEDUP_REMOVED lines=11> */
.L_x_8603:
        /* <DEDUP_REMOVED lines=25> */
.L_x_8606:
        /* <DEDUP_REMOVED lines=12> */
.L_x_8605:
[----:B------:R-:W2:Y:S02]  /*7bb0*/  LDG.E.U16 R0, desc[UR36][R2.64] ;  /* 0x0000002402007981 */ /* 0x000ea4000c1e1500 */
[----:B--2---:R-:W-:Y:S01]  /*7bc0*/  IMAD.U32 R0, R0, 0x10000, RZ ;  /* 0x0001000000007824 */ /* 0x004fe200078e00ff */
[----:B------:R-:W-:Y:S06]  /*7bd0*/  BRA `(.L_x_8595) ;  /* 0x0000000400887947 */ /* 0x000fec0003800000 */
.L_x_8602:
        /* <DEDUP_REMOVED lines=11> */
.L_x_8609:
        /* <DEDUP_REMOVED lines=20> */
.L_x_8611:
[----:B------:R-:W-:Y:S05]  /*7dd0*/  BSYNC.RECONVERGENT B0 ;  /* 0x0000000000007941 */ /* 0x000fea0003800200 */
.L_x_8610:
[----:B------:R-:W-:Y:S02]  /*7de0*/  SHF.L.U32 R0, R0, 0x14, RZ ;  /* 0x0000001400007819 */ /* 0x000fe400000006ff */
[----:B------:R-:W-:-:S04]  /*7df0*/  LEA R2, R2, 0x3b800000, 0x17 ;  /* 0x3b80000002027811 */ /* 0x000fc800078eb8ff */
[----:B------:R-:W-:Y:S01]  /*7e00*/  LOP3.LUT R0, R2, R0, R7, 0xfe, !PT ;  /* 0x0000000002007212 */ /* 0x000fe200078efe07 */
[----:B------:R-:W-:Y:S06]  /*7e10*/  BRA `(.L_x_8595) ;  /* 0x0000000000f87947 */ /* 0x000fec0003800000 */
.L_x_8608:
        /* <DEDUP_REMOVED lines=20> */
.L_x_8613:
[----:B------:R-:W-:Y:S05]  /*7f60*/  BSYNC.RECONVERGENT B0 ;  /* 0x0000000000007941 */ /* 0x000fea0003800200 */
.L_x_8612:
[----:B------:R-:W-:Y:S01]  /*7f70*/  IMAD.SHL.U32 R0, R0, 0x200000, RZ ;  /* 0x0020000000007824 */ /* 0x000fe200078e00ff */
[----:B------:R-:W-:-:S04]  /*7f80*/  LEA R2, R2, 0x37800000, 0x17 ;  /* 0x3780000002027811 */ /* 0x000fc800078eb8ff */
[----:B------:R-:W-:Y:S01]  /*7f90*/  LOP3.LUT R0, R2, R0, R7, 0xfe, !PT ;  /* 0x0000000002007212 */ /* 0x000fe200078efe07 */
[----:B------:R-:W-:Y:S06]  /*7fa0*/  BRA `(.L_x_8595) ;  /* 0x0000000000947947 */ /* 0x000fec0003800000 */
.L_x_8607:
        /* <DEDUP_REMOVED lines=14> */
.L_x_8594:
        /* <DEDUP_REMOVED lines=16> */
.L_x_8616:
[----:B------:R-:W-:Y:S01]  /*8190*/  MOV R0, RZ ;  /* 0x000000ff00007202 */ /* 0x000fe20000000f00 */
[----:B------:R-:W-:Y:S06]  /*81a0*/  BRA `(.L_x_8595) ;  /* 0x0000000000147947 */ /* 0x000fec0003800000 */
.L_x_8615:
[----:B------:R-:W2:Y:S02]  /*81b0*/  LDG.E.64 R2, desc[UR36][R2.64] ;  /* 0x0000002402027981 */ /* 0x000ea4000c1e1b00 */
[----:B--2---:R0:W1:Y:S02]  /*81c0*/  I2F.U64 R0, R2 ;  /* 0x0000000200007312 */ /* 0x0040640000301000 */
[----:B01----:R-:W-:Y:S05]  /*81d0*/  BRA `(.L_x_8595) ;  /* 0x0000000000087947 */ /* 0x003fea0003800000 */
.L_x_8614:
[----:B------:R-:W2:Y:S02]  /*81e0*/  LDG.E R0, desc[UR36][R2.64] ;  /* 0x0000002402007981 */ /* 0x000ea4000c1e1900 */
[----:B--2---:R-:W-:-:S07]  /*81f0*/  I2FP.F32.U32 R0, R0 ;  /* 0x0000000000007245 */ /* 0x004fce0000201000 */
.L_x_8595:
[----:B------:R-:W-:Y:S05]  /*8200*/  BSYNC.RECONVERGENT B6 ;  /* 0x0000000000067941 */ /* 0x000fea0003800200 */
.L_x_8589:
[----:B------:R-:W0:Y:S01]  /*8210*/  LDCU.64 UR6, c[0x0][0x580] ;  /* 0x0000b000ff0677ac */ /* 0x000e220008000a00 */
[----:B-12--5:R-:W1:Y:S01]  /*8220*/  MUFU.LG2 R4, R0 ;  /* 0x0000000000047308 */ /* 0x026e620000000c00 */
[----:B------:R-:W-:-:S04]  /*8230*/  UPRMT UR4, UR42, 0x9910, URZ ;  /* 0x000099102a047896 */ /* 0x000fc800080000ff */
[----:B------:R-:W-:Y:S01]  /*8240*/  UISETP.GT.AND UP0, UPT, UR4, 0x9, UPT ;  /* 0x000000090400788c */ /* 0x000fe2000bf04270 */
[----:B0--34-:R-:W-:Y:S01]  /*8250*/  IADD3 R2, P0, PT, R16, UR6, RZ ;  /* 0x0000000610027c10 */ /* 0x019fe2000ff1e0ff */
[----:B-1----:R-:W-:-:S04]  /*8260*/  FMUL.FTZ R4, R4, 0.30103000998497009277 ;  /* 0x3e9a209b04047820 */ /* 0x002fc80000410000 */
        /* <DEDUP_REMOVED lines=13> */
.L_x_8620:
[----:B------:R-:W0:Y:S02]  /*8340*/  F2I.S64.TRUNC R4, R4 ;  /* 0x0000000400047311 */ /* 0x000e24000020d900 */
[----:B0-----:R-:W-:-:S05]  /*8350*/  IMAD.MOV.U32 R7, RZ, RZ, R4 ;  /* 0x000000ffff077224 */ /* 0x001fca00078e0004 */
[----:B------:R0:W-:Y:S01]  /*8360*/  STG.E.U8 desc[UR36][R2.64], R7 ;  /* 0x0000000702007986 */ /* 0x0001e2000c101124 */
[----:B------:R-:W-:Y:S05]  /*8370*/  BRA `(.L_x_8622) ;  /* 0x0000000c00287947 */ /* 0x000fea0003800000 */
.L_x_8619:
        /* <DEDUP_REMOVED lines=9> */
.L_x_8624:
[----:B------:R-:W0:Y:S02]  /*8410*/  F2I.FTZ.TRUNC.NTZ R5, R4 ;  /* 0x0000000400057305 */ /* 0x000e24000021f100 */
[----:B0-----:R0:W-:Y:S01]  /*8420*/  STG.E desc[UR36][R2.64], R5 ;  /* 0x0000000502007986 */ /* 0x0011e2000c101924 */
[----:B------:R-:W-:Y:S05]  /*8430*/  BRA `(.L_x_8622) ;  /* 0x0000000800f87947 */ /* 0x000fea0003800000 */
.L_x_8623:
[----:B------:R-:W0:Y:S02]  /*8440*/  F2I.FTZ.TRUNC.NTZ R5, R4 ;  /* 0x0000000400057305 */ /* 0x000e24000021f100 */
[----:B0-----:R0:W-:Y:S01]  /*8450*/  STG.E.U16 desc[UR36][R2.64], R5 ;  /* 0x0000000502007986 */ /* 0x0011e2000c101524 */
[----:B------:R-:W-:Y:S05]  /*8460*/  BRA `(.L_x_8622) ;  /* 0x0000000800ec7947 */ /* 0x000fea0003800000 */
.L_x_8618:
        /* <DEDUP_REMOVED lines=8> */
.L_x_8626:
[----:B------:R-:W-:-:S05]  /*84f0*/  F2FP.F16.F32.PACK_AB R4, RZ, R4 ;  /* 0x00000004ff04723e */ /* 0x000fca00000000ff */
[----:B------:R0:W-:Y:S01]  /*8500*/  STG.E.U16 desc[UR36][R2.64], R4 ;  /* 0x0000000402007986 */ /* 0x0001e2000c101524 */
[----:B------:R-:W-:Y:S05]  /*8510*/  BRA `(.L_x_8622) ;  /* 0x0000000800c07947 */ /* 0x000fea0003800000 */
.L_x_8625:
        /* <DEDUP_REMOVED lines=9> */
.L_x_8628:
[----:B------:R-:W-:-:S04]  /*85b0*/  F2FP.F16.F32.PACK_AB R5, RZ, R4 ;  /* 0x00000004ff05723e */ /* 0x000fc800000000ff */
[----:B------:R-:W-:-:S05]  /*85c0*/  PRMT R5, R5, 0x5410, RZ ;  /* 0x0000541005057816 */ /* 0x000fca00000000ff */
[----:B------:R0:W-:Y:S01]  /*85d0*/  STG.E desc[UR36][R2.64], R5 ;  /* 0x0000000502007986 */ /* 0x0001e2000c101924 */
[----:B------:R-:W-:Y:S05]  /*85e0*/  BRA `(.L_x_8622) ;  /* 0x00000008008c7947 */ /* 0x000fea0003800000 */
.L_x_8627:
[----:B------:R-:W-:-:S06]  /*85f0*/  FMUL.FTZ R4, R4, 1 ;  /* 0x3f80000004047820 */ /* 0x000fcc0000410000 */
[----:B------:R-:W0:Y:S02]  /*8600*/  F2F.F64.F32 R4, R4 ;  /* 0x0000000400047310 */ /* 0x000e240000201800 */
[----:B0-----:R0:W-:Y:S01]  /*8610*/  STG.E.64 desc[UR36][R2.64], R4 ;  /* 0x0000000402007986 */ /* 0x0011e2000c101b24 */
[----:B------:R-:W-:Y:S05]  /*8620*/  BRA `(.L_x_8622) ;  /* 0x00000008007c7947 */ /* 0x000fea0003800000 */
.L_x_8617:
        /* <DEDUP_REMOVED lines=13> */
.L_x_8632:
        /* <DEDUP_REMOVED lines=16> */
.L_x_8635:
[----:B------:R-:W-:-:S04]  /*8800*/  SHF.R.U32.HI R4, RZ, 0x18, R4 ;  /* 0x00000018ff047819 */ /* 0x000fc80000011604 */
[----:B------:R-:W-:-:S04]  /*8810*/  LOP3.LUT R4, R5, 0x80, R4, 0xf8, !PT ;  /* 0x0000008005047812 */ /* 0x000fc800078ef804 */
[----:B------:R-:W-:-:S07]  /*8820*/  PRMT R0, R4, 0x7610, R0 ;  /* 0x0000761004007816 */ /* 0x000fce0000000000 */
.L_x_8634:
[----:B------:R-:W-:Y:S05]  /*8830*/  BSYNC.RECONVERGENT B0 ;  /* 0x0000000000007941 */ /* 0x000fea0003800200 */
.L_x_8633:
[----:B------:R0:W-:Y:S01]  /*8840*/  STG.E.U8 desc[UR36][R2.64], R0 ;  /* 0x0000000002007986 */ /* 0x0001e2000c101124 */
[----:B------:R-:W-:Y:S05]  /*8850*/  BRA `(.L_x_8622) ;  /* 0x0000000400f07947 */ /* 0x000fea0003800000 */
.L_x_8631:
        /* <DEDUP_REMOVED lines=16> */
.L_x_8638:
[----:B------:R-:W-:-:S04]  /*8960*/  SHF.R.U32.HI R4, RZ, 0x18, R4 ;  /* 0x00000018ff047819 */ /* 0x000fc80000011604 */
[----:B------:R-:W-:-:S04]  /*8970*/  LOP3.LUT R5, R5, 0x80, R4, 0xf8, !PT ;  /* 0x0000008005057812 */ /* 0x000fc800078ef804 */
[----:B------:R-:W-:-:S07]  /*8980*/  PRMT R0, R5, 0x7610, R0 ;  /* 0x0000761005007816 */ /* 0x000fce0000000000 */
.L_x_8637:
[----:B------:R-:W-:Y:S05]  /*8990*/  BSYNC.RECONVERGENT B0 ;  /* 0x0000000000007941 */ /* 0x000fea0003800200 */
.L_x_8636:
[----:B------:R0:W-:Y:S01]  /*89a0*/  STG.E.U8 desc[UR36][R2.64], R0 ;  /* 0x0000000002007986 */ /* 0x0001e2000c101124 */
[----:B------:R-:W-:Y:S05]  /*89b0*/  BRA `(.L_x_8622) ;  /* 0x0000000400987947 */ /* 0x000fea0003800000 */
.L_x_8630:
        /* <DEDUP_REMOVED lines=21> */
.L_x_8640:
[----:B------:R-:W0:Y:S02]  /*8b10*/  F2I.U64.TRUNC R4, R4 ;  /* 0x0000000400047311 */ /* 0x000e24000020d800 */
[----:B0-----:R0:W-:Y:S01]  /*8b20*/  STG.E.64 desc[UR36][R2.64], R4 ;  /* 0x0000000402007986 */ /* 0x0011e2000c101b24 */
[----:B------:R-:W-:Y:S05]  /*8b30*/  BRA `(.L_x_8622) ;  /* 0x0000000400387947 */ /* 0x000fea0003800000 */
.L_x_8639:
[----:B------:R-:W0:Y:S02]  /*8b40*/  F2I.FTZ.U32.TRUNC.NTZ R5, R4 ;  /* 0x0000000400057305 */ /* 0x000e24000021f000 */
[----:B0-----:R0:W-:Y:S01]  /*8b50*/  STG.E desc[UR36][R2.64], R5 ;  /* 0x0000000502007986 */ /* 0x0011e2000c101924 */
[----:B------:R-:W-:Y:S05]  /*8b60*/  BRA `(.L_x_8622) ;  /* 0x00000004002c7947 */ /* 0x000fea0003800000 */
.L_x_8629:
        /* <DEDUP_REMOVED lines=10> */
.L_x_8642:
[----:B------:R-:W-:Y:S01]  /*8c10*/  FMUL.FTZ R4, R4, 1 ;  /* 0x3f80000004047820 */ /* 0x000fe20000410000 */
[----:B------:R-:W-:-:S05]  /*8c20*/  CS2R R6, SRZ ;  /* 0x0000000000067805 */ /* 0x000fca000001ff00 */
[----:B------:R-:W0:Y:S02]  /*8c30*/  F2F.F64.F32 R4, R4 ;  /* 0x0000000400047310 */ /* 0x000e240000201800 */
[----:B0-----:R4:W-:Y:S01]  /*8c40*/  STG.E.128 desc[UR36][R2.64], R4 ;  /* 0x0000000402007986 */ /* 0x0019e2000c101d24 */
[----:B------:R-:W-:Y:S05]  /*8c50*/  BRA `(.L_x_8622) ;  /* 0x0000000000f07947 */ /* 0x000fea0003800000 */
.L_x_8641:
[----:B------:R-:W-:-:S09]  /*8c60*/  UISETP.NE.AND UP0, UPT, UR4, 0xf, UPT ;  /* 0x0000000f0400788c */ /* 0x000fd2000bf05270 */
[----:B------:R-:W-:Y:S05]  /*8c70*/  BRA.U !UP0, `(.L_x_8643) ;  /* 0x0000000108e07547 */ /* 0x000fea000b800000 */
[----:B------:R-:W-:-:S09]  /*8c80*/  UISETP.NE.AND UP0, UPT, UR4, 0x17, UPT ;  /* 0x000000170400788c */ /* 0x000fd2000bf05270 */
[----:B------:R-:W-:Y:S05]  /*8c90*/  BRA.U !UP0, `(.L_x_8644) ;  /* 0x00000001088c7547 */ /* 0x000fea000b800000 */
[----:B------:R-:W-:-:S09]  /*8ca0*/  UISETP.NE.AND UP0, UPT, UR4, 0x18, UPT ;  /* 0x000000180400788c */ /* 0x000fd2000bf05270 */
[----:B------:R-:W-:Y:S05]  /*8cb0*/  BRA.U !UP0, `(.L_x_8645) ;  /* 0x0000000108447547 */ /* 0x000fea000b800000 */
.L_x_8621:
        /* <DEDUP_REMOVED lines=16> */
.L_x_8646:
[----:B------:R-:W-:Y:S05]  /*8dc0*/  BRA `(.L_x_8622) ;  /* 0x0000000000947947 */ /* 0x000fea0003800000 */
.L_x_8645:
        /* <DEDUP_REMOVED lines=12> */
.L_x_8648:
[----:B------:R-:W-:Y:S05]  /*8e90*/  BSYNC.RECONVERGENT B0 ;  /* 0x0000000000007941 */ /* 0x000fea0003800200 */
.L_x_8647:
[----:B------:R-:W-:-:S05]  /*8ea0*/  LOP3.LUT R5, R0, 0x80, R7, 0xf8, !PT ;  /* 0x0000008000057812 */ /* 0x000fca00078ef807 */
[----:B------:R2:W-:Y:S01]  /*8eb0*/  STG.E.U8 desc[UR36][R2.64], R5 ;  /* 0x0000000502007986 */ /* 0x0005e2000c101124 */
[----:B------:R-:W-:Y:S05]  /*8ec0*/  BRA `(.L_x_8622) ;  /* 0x0000000000547947 */ /* 0x000fea0003800000 */
.L_x_8644:
        /* <DEDUP_REMOVED lines=11> */
.L_x_8650:
[----:B------:R-:W-:Y:S01]  /*8f80*/  IMAD.MOV.U32 R0, RZ, RZ, 0x7f ;  /* 0x0000007fff007424 */ /* 0x000fe200078e00ff */
[----:B------:R-:W-:-:S04]  /*8f90*/  ISETP.GT.U32.AND P0, PT, R6, 0x7f800000, PT ;  /* 0x7f8000000600780c */ /* 0x000fc80003f04070 */
[----:B------:R-:W-:-:S09]  /*8fa0*/  SEL R0, R0, 0x7c, P0 ;  /* 0x0000007c00007807 */ /* 0x000fd20000000000 */
.L_x_8651:
[----:B------:R-:W-:Y:S05]  /*8fb0*/  BSYNC.RECONVERGENT B0 ;  /* 0x0000000000007941 */ /* 0x000fea0003800200 */
.L_x_8649:
[----:B------:R-:W-:-:S04]  /*8fc0*/  SHF.R.U32.HI R5, RZ, 0x18, R4 ;  /* 0x00000018ff057819 */ /* 0x000fc80000011604 */
[----:B------:R-:W-:-:S05]  /*8fd0*/  LOP3.LUT R5, R0, 0x80, R5, 0xf8, !PT ;  /* 0x0000008000057812 */ /* 0x000fca00078ef805 */
[----:B------:R1:W-:Y:S01]  /*8fe0*/  STG.E.U8 desc[UR36][R2.64], R5 ;  /* 0x0000000502007986 */ /* 0x0003e2000c101124 */
[----:B------:R-:W-:Y:S05]  /*8ff0*/  BRA `(.L_x_8622) ;  /* 0x0000000000087947 */ /* 0x000fea0003800000 */
.L_x_8643:
[----:B------:R-:W-:-:S05]  /*9000*/  F2FP.BF16.F32.PACK_AB R4, RZ, R4 ;  /* 0x00000004ff04723e */ /* 0x000fca00000010ff */
[----:B------:R0:W-:Y:S02]  /*9010*/  STG.E.U16 desc[UR36][R2.64], R4 ;  /* 0x0000000402007986 */ /* 0x0001e4000c101524 */
.L_x_8622:
[----:B------:R-:W-:-:S07]  /*9020*/  IADD3 R17, PT, PT, R17, 0x80, RZ ;  /* 0x0000008011117810 */ /* 0x000fce0007ffe0ff */
.L_x_8587:
[----:B------:R-:W-:Y:S05]  /*9030*/  BSYNC.RECONVERGENT B7 ;  /* 0x0000000000077941 */ /* 0x000fea0003800200 */
.L_x_8586:
        /* <DEDUP_REMOVED lines=306> */
.L_x_8652:
        /* <DEDUP_REMOVED lines=20> */
.L_x_8657:
[----:B------:R-:W2:Y:S02]  /*a4a0*/  LDG.E.U8 R0, desc[UR36][R2.64] ;  /* 0x0000002402007981 */ /* 0x000ea4000c1e1100 */
[----:B--2---:R-:W-:Y:S01]  /*a4b0*/  I2FP.F32.U32 R0, R0 ;  /* 0x0000000000007245 */ /* 0x004fe20000201000 */
[----:B------:R-:W-:Y:S06]  /*a4c0*/  BRA `(.L_x_8659) ;  /* 0x0000000c00447947 */ /* 0x000fec0003800000 */
.L_x_8656:
        /* <DEDUP_REMOVED lines=9> */
.L_x_8661:
[----:B------:R-:W2:Y:S02]  /*a560*/  LDG.E R0, desc[UR36][R2.64] ;  /* 0x0000002402007981 */ /* 0x000ea4000c1e1900 */
[----:B--2---:R-:W-:Y:S01]  /*a570*/  I2FP.F32.S32 R0, R0 ;  /* 0x0000000000007245 */ /* 0x004fe20000201400 */
[----:B------:R-:W-:Y:S06]  /*a580*/  BRA `(.L_x_8659) ;  /* 0x0000000c00147947 */ /* 0x000fec0003800000 */
.L_x_8660:
[----:B------:R-:W2:Y:S02]  /*a590*/  LDG.E.U16 R0, desc[UR36][R2.64] ;  /* 0x0000002402007981 */ /* 0x000ea4000c1e1500 */
[----:B--2---:R-:W4:Y:S01]  /*a5a0*/  I2F.S16 R0, R0 ;  /* 0x0000000000007306 */ /* 0x004f220000101400 */
[----:B------:R-:W-:Y:S05]  /*a5b0*/  BRA `(.L_x_8659) ;  /* 0x0000000c00087947 */ /* 0x000fea0003800000 */
.L_x_8655:
        /* <DEDUP_REMOVED lines=8> */
.L_x_8663:
[----:B------:R-:W2:Y:S02]  /*a640*/  LDG.E.U16 R0, desc[UR36][R2.64] ;  /* 0x0000002402007981 */ /* 0x000ea4000c1e1500 */
[----:B--2---:R-:W-:Y:S01]  /*a650*/  HADD2.F32 R0, -RZ, R0.H0_H0 ;  /* 0x20000000ff007230 */ /* 0x004fe20000004100 */
[----:B------:R-:W-:Y:S06]  /*a660*/  BRA `(.L_x_8659) ;  /* 0x0000000800dc7947 */ /* 0x000fec0003800000 */
.L_x_8662:
        /* <DEDUP_REMOVED lines=8> */
.L_x_8665:
[----:B------:R-:W2:Y:S02]  /*a6f0*/  LDG.E.U16 R0, desc[UR36][R2.64] ;  /* 0x0000002402007981 */ /* 0x000ea4000c1e1500 */
[----:B--2---:R-:W-:Y:S01]  /*a700*/  HADD2.F32 R0, -RZ, R0.H0_H0 ;  /* 0x20000000ff007230 */ /* 0x004fe20000004100 */
[----:B------:R-:W-:Y:S06]  /*a710*/  BRA `(.L_x_8659) ;  /* 0x0000000800b07947 */ /* 0x000fec0003800000 */
.L_x_8664:
        /* <DEDUP_REMOVED lines=11> */
.L_x_8654:
        /* <DEDUP_REMOVED lines=12> */
.L_x_8668:
        /* <DEDUP_REMOVED lines=11> */
.L_x_8667:
        /* <DEDUP_REMOVED lines=25> */
.L_x_8670:
        /* <DEDUP_REMOVED lines=12> */
.L_x_8669:
[----:B------:R-:W2:Y:S02]  /*ab90*/  LDG.E.U16 R0, desc[UR36][R2.64] ;  /* 0x0000002402007981 */ /* 0x000ea4000c1e1500 */
[----:B--2---:R-:W-:Y:S01]  /*aba0*/  SHF.L.U32 R0, R0, 0x10, RZ ;  /* 0x0000001000007819 */ /* 0x004fe200000006ff */
[----:B------:R-:W-:Y:S06]  /*abb0*/  BRA `(.L_x_8659) ;  /* 0x0000000400887947 */ /* 0x000fec0003800000 */
.L_x_8666:
        /* <DEDUP_REMOVED lines=11> */
.L_x_8673:
        /* <DEDUP_REMOVED lines=20> */
.L_x_8675:
[----:B------:R-:W-:Y:S05]  /*adb0*/  BSYNC.RECONVERGENT B0 ;  /* 0x0000000000007941 */ /* 0x000fea0003800200 */
.L_x_8674:
[----:B------:R-:W-:Y:S01]  /*adc0*/  IMAD.SHL.U32 R0, R0, 0x100000, RZ ;  /* 0x0010000000007824 */ /* 0x000fe200078e00ff */
[----:B------:R-:W-:-:S04]  /*add0*/  LEA R2, R2, 0x3b800000, 0x17 ;  /* 0x3b80000002027811 */ /* 0x000fc800078eb8ff */
[----:B------:R-:W-:Y:S01]  /*ade0*/  LOP3.LUT R0, R2, R0, R7, 0xfe, !PT ;  /* 0x0000000002007212 */ /* 0x000fe200078efe07 */
[----:B------:R-:W-:Y:S06]  /*adf0*/  BRA `(.L_x_8659) ;  /* 0x0000000000f87947 */ /* 0x000fec0003800000 */
.L_x_8672:
        /* <DEDUP_REMOVED lines=20> */
.L_x_8677:
[----:B------:R-:W-:Y:S05]  /*af40*/  BSYNC.RECONVERGENT B0 ;  /* 0x0000000000007941 */ /* 0x000fea0003800200 */
.L_x_8676:
[----:B------:R-:W-:Y:S02]  /*af50*/  SHF.L.U32 R0, R0, 0x15, RZ ;  /* 0x0000001500007819 */ /* 0x000fe400000006ff */
[----:B------:R-:W-:-:S04]  /*af60*/  LEA R2, R2, 0x37800000, 0x17 ;  /* 0x3780000002027811 */ /* 0x000fc800078eb8ff */
[----:B------:R-:W-:Y:S01]  /*af70*/  LOP3.LUT R0, R2, R0, R7, 0xfe, !PT ;  /* 0x0000000002007212 */ /* 0x000fe200078efe07 */
[----:B------:R-:W-:Y:S06]  /*af80*/  BRA `(.L_x_8659) ;  /* 0x0000000000947947 */ /* 0x000fec0003800000 */
.L_x_8671:
        /* <DEDUP_REMOVED lines=14> */
.L_x_8658:
        /* <DEDUP_REMOVED lines=16> */
.L_x_8680:
[----:B------:R-:W-:Y:S01]  /*b170*/  IMAD.MOV.U32 R0, RZ, RZ, RZ ;  /* 0x000000ffff007224 */ /* 0x000fe200078e00ff */
[----:B------:R-:W-:Y:S06]  /*b180*/  BRA `(.L_x_8659) ;  /* 0x0000000000147947 */ /* 0x000fec0003800000 */
.L_x_8679:
[----:B------:R-:W2:Y:S02]  /*b190*/  LDG.E.64 R2, desc[UR36][R2.64] ;  /* 0x0000002402027981 */ /* 0x000ea4000c1e1b00 */
[----:B--2---:R0:W1:Y:S02]  /*b1a0*/  I2F.U64 R0, R2 ;  /* 0x0000000200007312 */ /* 0x0040640000301000 */
[----:B01----:R-:W-:Y:S05]  /*b1b0*/  BRA `(.L_x_8659) ;  /* 0x0000000000087947 */ /* 0x003fea0003800000 */
.L_x_8678:
[----:B------:R-:W2:Y:S02]  /*b1c0*/  LDG.E R0, desc[UR36][R2.64] ;  /* 0x0000002402007981 */ /* 0x000ea4000c1e1900 */
[----:B--2---:R-:W-:-:S07]  /*b1d0*/  I2FP.F32.U32 R0, R0 ;  /* 0x0000000000007245 */ /* 0x004fce0000201000 */
.L_x_8659:
[----:B------:R-:W-:Y:S05]  /*b1e0*/  BSYNC.RECONVERGENT B6 ;  /* 0x0000000000067941 */ /* 0x000fea0003800200 */
.L_x_8653:
[----:B012345:R-:W0:Y:S01]  /*b1f0*/  MUFU.LG2 R2, R0 ;  /* 0x0000000000027308 */ /* 0x03fe220000000c00 */
[----:B------:R-:W-:-:S04]  /*b200*/  UPRMT UR4, UR42, 0x9910, URZ ;  /* 0x000099102a047896 */ /* 0x000fc800080000ff */
[----:B------:R-:W-:Y:S01]  /*b210*/  UISETP.GT.AND UP0, UPT, UR4, 0x9, UPT ;  /* 0x000000090400788c */ /* 0x000fe2000bf04270 */
[----:B0-----:R-:W-:-:S08]  /*b220*/  FMUL.FTZ R2, R2, 0.30103000998497009277 ;  /* 0x3e9a209b02027820 */ /* 0x001fd00000410000 */
        /* <DEDUP_REMOVED lines=12> */
.L_x_8684:
[----:B------:R-:W0:Y:S02]  /*b2f0*/  F2I.S64.TRUNC R2, R2 ;  /* 0x0000000200027311 */ /* 0x000e24000020d900 */
[----:B0-----:R-:W-:-:S05]  /*b300*/  MOV R5, R2 ;  /* 0x0000000200057202 */ /* 0x001fca0000000f00 */
[----:B------:R-:W-:Y:S01]  /*b310*/  STG.E.U8 desc[UR36][R16.64], R5 ;  /* 0x0000000510007986 */ /* 0x000fe2000c101124 */
[----:B------:R-:W-:Y:S05]  /*b320*/  EXIT ;  /* 0x000000000000794d */ /* 0x000fea0003800000 */
.L_x_8683:
        /* <DEDUP_REMOVED lines=9> */
.L_x_8687:
[----:B------:R-:W0:Y:S02]  /*b3c0*/  F2I.FTZ.TRUNC.NTZ R3, R2 ;  /* 0x0000000200037305 */ /* 0x000e24000021f100 */
[----:B0-----:R-:W-:Y:S01]  /*b3d0*/  STG.E desc[UR36][R16.64], R3 ;  /* 0x0000000310007986 */ /* 0x001fe2000c101924 */
[----:B------:R-:W-:Y:S05]  /*b3e0*/  EXIT ;  /* 0x000000000000794d */ /* 0x000fea0003800000 */
.L_x_8686:
[----:B------:R-:W0:Y:S02]  /*b3f0*/  F2I.FTZ.TRUNC.NTZ R3, R2 ;  /* 0x0000000200037305 */ /* 0x000e24000021f100 */
[----:B0-----:R-:W-:Y:S01]  /*b400*/  STG.E.U16 desc[UR36][R16.64], R3 ;  /* 0x0000000310007986 */ /* 0x001fe2000c101524 */
[----:B------:R-:W-:Y:S05]  /*b410*/  EXIT ;  /* 0x000000000000794d */ /* 0x000fea0003800000 */
.L_x_8682:
        /* <DEDUP_REMOVED lines=8> */
.L_x_8689:
[----:B------:R-:W-:-:S05]  /*b4a0*/  F2FP.F16.F32.PACK_AB R2, RZ, R2 ;  /* 0x00000002ff02723e */ /* 0x000fca00000000ff */
[----:B------:R-:W-:Y:S01]  /*b4b0*/  STG.E.U16 desc[UR36][R16.64], R2 ;  /* 0x0000000210007986 */ /* 0x000fe2000c101524 */
[----:B------:R-:W-:Y:S05]  /*b4c0*/  EXIT ;  /* 0x000000000000794d */ /* 0x000fea0003800000 */
.L_x_8688:
        /* <DEDUP_REMOVED lines=9> */
.L_x_8691:
[----:B------:R-:W-:-:S04]  /*b560*/  F2FP.F16.F32.PACK_AB R3, RZ, R2 ;  /* 0x00000002ff03723e */ /* 0x000fc800000000ff */
[----:B------:R-:W-:-:S05]  /*b570*/  PRMT R3, R3, 0x5410, RZ ;  /* 0x0000541003037816 */ /* 0x000fca00000000ff */
[----:B------:R-:W-:Y:S01]  /*b580*/  STG.E desc[UR36][R16.64], R3 ;  /* 0x0000000310007986 */ /* 0x000fe2000c101924 */
[----:B------:R-:W-:Y:S05]  /*b590*/  EXIT ;  /* 0x000000000000794d */ /* 0x000fea0003800000 */
.L_x_8690:
[----:B------:R-:W-:-:S06]  /*b5a0*/  FMUL.FTZ R2, R2, 1 ;  /* 0x3f80000002027820 */ /* 0x000fcc0000410000 */
[----:B------:R-:W0:Y:S02]  /*b5b0*/  F2F.F64.F32 R2, R2 ;  /* 0x0000000200027310 */ /* 0x000e240000201800 */
[----:B0-----:R-:W-:Y:S01]  /*b5c0*/  STG.E.64 desc[UR36][R16.64], R2 ;  /* 0x0000000210007986 */ /* 0x001fe2000c101b24 */
[----:B------:R-:W-:Y:S05]  /*b5d0*/  EXIT ;  /* 0x000000000000794d */ /* 0x000fea0003800000 */
.L_x_8681:
        /* <DEDUP_REMOVED lines=13> */
.L_x_8695:
        /* <DEDUP_REMOVED lines=16> */
.L_x_8698:
[----:B------:R-:W-:-:S04]  /*b7b0*/  SHF.R.U32.HI R2, RZ, 0x18, R2 ;  /* 0x00000018ff027819 */ /* 0x000fc80000011602 */
[----:B------:R-:W-:-:S04]  /*b7c0*/  LOP3.LUT R2, R3, 0x80, R2, 0xf8, !PT ;  /* 0x0000008003027812 */ /* 0x000fc800078ef802 */
[----:B------:R-:W-:-:S07]  /*b7d0*/  PRMT R8, R2, 0x7610, R8 ;  /* 0x0000761002087816 */ /* 0x000fce0000000008 */
.L_x_8697:
[----:B------:R-:W-:Y:S05]  /*b7e0*/  BSYNC.RECONVERGENT B0 ;  /* 0x0000000000007941 */ /* 0x000fea0003800200 */
.L_x_8696:
[----:B------:R-:W-:Y:S01]  /*b7f0*/  STG.E.U8 desc[UR36][R16.64], R8 ;  /* 0x0000000810007986 */ /* 0x000fe2000c101124 */
[----:B------:R-:W-:Y:S05]  /*b800*/  EXIT ;  /* 0x000000000000794d */ /* 0x000fea0003800000 */
.L_x_8694:
        /* <DEDUP_REMOVED lines=16> */
.L_x_8701:
[----:B------:R-:W-:-:S04]  /*b910*/  SHF.R.U32.HI R2, RZ, 0x18, R2 ;  /* 0x00000018ff027819 */ /* 0x000fc80000011602 */
[----:B------:R-:W-:-:S04]  /*b920*/  LOP3.LUT R3, R3, 0x80, R2, 0xf8, !PT ;  /* 0x0000008003037812 */ /* 0x000fc800078ef802 */
[----:B------:R-:W-:-:S07]  /*b930*/  PRMT R8, R3, 0x7610, R8 ;  /* 0x0000761003087816 */ /* 0x000fce0000000008 */
.L_x_8700:
[----:B------:R-:W-:Y:S05]  /*b940*/  BSYNC.RECONVERGENT B0 ;  /* 0x0000000000007941 */ /* 0x000fea0003800200 */
.L_x_8699:
[----:B------:R-:W-:Y:S01]  /*b950*/  STG.E.U8 desc[UR36][R16.64], R8 ;  /* 0x0000000810007986 */ /* 0x000fe2000c101124 */
[----:B------:R-:W-:Y:S05]  /*b960*/  EXIT ;  /* 0x000000000000794d */ /* 0x000fea0003800000 */
.L_x_8693:
        /* <DEDUP_REMOVED lines=21> */
.L_x_8703:
[----:B------:R-:W0:Y:S02]  /*bac0*/  F2I.U64.TRUNC R2, R2 ;  /* 0x0000000200027311 */ /* 0x000e24000020d800 */
[----:B0-----:R-:W-:Y:S01]  /*bad0*/  STG.E.64 desc[UR36][R16.64], R2 ;  /* 0x0000000210007986 */ /* 0x001fe2000c101b24 */
[----:B------:R-:W-:Y:S05]  /*bae0*/  EXIT ;  /* 0x000000000000794d */ /* 0x000fea0003800000 */
.L_x_8702:
[----:B------:R-:W0:Y:S02]  /*baf0*/  F2I.FTZ.U32.TRUNC.NTZ R3, R2 ;  /* 0x0000000200037305 */ /* 0x000e24000021f000 */
[----:B0-----:R-:W-:Y:S01]  /*bb00*/  STG.E desc[UR36][R16.64], R3 ;  /* 0x0000000310007986 */ /* 0x001fe2000c101924 */
[----:B------:R-:W-:Y:S05]  /*bb10*/  EXIT ;  /* 0x000000000000794d */ /* 0x000fea0003800000 */
.L_x_8692:
        /* <DEDUP_REMOVED lines=10> */
.L_x_8705:
[----:B------:R-:W-:Y:S01]  /*bbc0*/  FMUL.FTZ R4, R2, 1 ;  /* 0x3f80000002047820 */ /* 0x000fe20000410000 */
[----:B------:R-:W-:-:S05]  /*bbd0*/  CS2R R6, SRZ ;  /* 0x0000000000067805 */ /* 0x000fca000001ff00 */
[----:B------:R-:W0:Y:S02]  /*bbe0*/  F2F.F64.F32 R4, R4 ;  /* 0x0000000400047310 */ /* 0x000e240000201800 */
[----:B0-----:R-:W-:Y:S01]  /*bbf0*/  STG.E.128 desc[UR36][R16.64], R4 ;  /* 0x0000000410007986 */ /* 0x001fe2000c101d24 */
[----:B------:R-:W-:Y:S05]  /*bc00*/  EXIT ;  /* 0x000000000000794d */ /* 0x000fea0003800000 */
.L_x_8704:
[----:B------:R-:W-:-:S09]  /*bc10*/  UISETP.NE.AND UP0, UPT, UR4, 0xf, UPT ;  /* 0x0000000f0400788c */ /* 0x000fd2000bf05270 */
[----:B------:R-:W-:Y:S05]  /*bc20*/  BRA.U !UP0, `(.L_x_8706) ;  /* 0x0000000108e07547 */ /* 0x000fea000b800000 */
[----:B------:R-:W-:-:S09]  /*bc30*/  UISETP.NE.AND UP0, UPT, UR4, 0x17, UPT ;  /* 0x000000170400788c */ /* 0x000fd2000bf05270 */
[----:B------:R-:W-:Y:S05]  /*bc40*/  BRA.U !UP0, `(.L_x_8707) ;  /* 0x00000001088c7547 */ /* 0x000fea000b800000 */
[----:B------:R-:W-:-:S09]  /*bc50*/  UISETP.NE.AND UP0, UPT, UR4, 0x18, UPT ;  /* 0x000000180400788c */ /* 0x000fd2000bf05270 */
[----:B------:R-:W-:Y:S05]  /*bc60*/  BRA.U !UP0, `(.L_x_8708) ;  /* 0x0000000108447547 */ /* 0x000fea000b800000 */
.L_x_8685:
        /* <DEDUP_REMOVED lines=16> */
.L_x_8709:
[----:B------:R-:W-:Y:S05]  /*bd70*/  EXIT ;  /* 0x000000000000794d */ /* 0x000fea0003800000 */
.L_x_8708:
        /* <DEDUP_REMOVED lines=12> */
.L_x_8711:
[----:B------:R-:W-:Y:S05]  /*be40*/  BSYNC.RECONVERGENT B0 ;  /* 0x0000000000007941 */ /* 0x000fea0003800200 */
.L_x_8710:
[----:B------:R-:W-:-:S05]  /*be50*/  LOP3.LUT R3, R0, 0x80, R5, 0xf8, !PT ;  /* 0x0000008000037812 */ /* 0x000fca00078ef805 */
[----:B------:R-:W-:Y:S01]  /*be60*/  STG.E.U8 desc[UR36][R16.64], R3 ;  /* 0x0000000310007986 */ /* 0x000fe2000c101124 */
[----:B------:R-:W-:Y:S05]  /*be70*/  EXIT ;  /* 0x000000000000794d */ /* 0x000fea0003800000 */
.L_x_8707:
        /* <DEDUP_REMOVED lines=11> */
.L_x_8713:
[----:B------:R-:W-:Y:S01]  /*bf30*/  HFMA2 R0, -RZ, RZ, 0, 7.569789886474609375e-06 ;  /* 0x0000007fff007431 */ /* 0x000fe200000001ff */
[----:B------:R-:W-:-:S04]  /*bf40*/  ISETP.GT.U32.AND P0, PT, R4, 0x7f800000, PT ;  /* 0x7f8000000400780c */ /* 0x000fc80003f04070 */
[----:B------:R-:W-:-:S09]  /*bf50*/  SEL R0, R0, 0x7c, P0 ;  /* 0x0000007c00007807 */ /* 0x000fd20000000000 */
.L_x_8714:
[----:B------:R-:W-:Y:S05]  /*bf60*/  BSYNC.RECONVERGENT B0 ;  /* 0x0000000000007941 */ /* 0x000fea0003800200 */
.L_x_8712:
[----:B------:R-:W-:-:S04]  /*bf70*/  SHF.R.U32.HI R3, RZ, 0x18, R2 ;  /* 0x00000018ff037819 */ /* 0x000fc80000011602 */
[----:B------:R-:W-:-:S05]  /*bf80*/  LOP3.LUT R3, R0, 0x80, R3, 0xf8, !PT ;  /* 0x0000008000037812 */ /* 0x000fca00078ef803 */
[----:B------:R-:W-:Y:S01]  /*bf90*/  STG.E.U8 desc[UR36][R16.64], R3 ;  /* 0x0000000310007986 */ /* 0x000fe2000c101124 */
[----:B------:R-:W-:Y:S05]  /*bfa0*/  EXIT ;  /* 0x000000000000794d */ /* 0x000fea0003800000 */
.L_x_8706:
[----:B------:R-:W-:-:S05]  /*bfb0*/  F2FP.BF16.F32.PACK_AB R2, RZ, R2 ;  /* 0x00000002ff02723e */ /* 0x000fca00000010ff */
[----:B------:R-:W-:Y:S01]  /*bfc0*/  STG.E.U16 desc[UR36][R16.64], R2 ;  /* 0x0000000210007986 */ /* 0x000fe2000c101524 */
[----:B------:R-:W-:Y:S05]  /*bfd0*/  EXIT ;  /* 0x000000000000794d */ /* 0x000fea0003800000 */
.L_x_8715:
        /* <DEDUP_REMOVED lines=10> */
.L_x_12245:


//--------------------- .text._ZN2at6native27unrolled_elementwise_kernelIZZZNS0_17log10_kernel_cudaERNS_18TensorIteratorBaseEENKUlvE0_clEvENKUlvE0_clEvEUlfE_St5arrayIPcLm2EELi4E23TrivialOffsetCalculatorILi1EjESB_NS0_6memory12LoadWithCastILi1EEENSC_13StoreWithCastILi1EEEEEviT_T0_T2_T3_T4_T5_ --------------------------
	.section	.text._ZN2at6native27unrolled_elementwise_kernelIZZZNS0_17log10_kernel_cudaERNS_18TensorIteratorBaseEENKUlvE0_clEvENKUlvE0_clEvEUlfE_St5arrayIPcLm2EELi4E23TrivialOffsetCalculatorILi1EjESB_NS0_6memory12LoadWithCastILi1EEENSC_13StoreWithCastILi1EEEEEviT_T0_T2_T3_T4_T5_,"ax",@progbits
	.align	128
        .global         _ZN2at6native27unrolled_elementwise_kernelIZZZNS0_17log10_kernel_cudaERNS_18TensorIteratorBaseEENKUlvE0_clEvENKUlvE0_clEvEUlfE_St5arrayIPcLm2EELi4E23TrivialOffsetCalculatorILi1EjESB_NS0_6memory12LoadWithCastILi1EEENSC_13StoreWithCastILi1EEEEEviT_T0_T2_T3_T4_T5_
        .type           _ZN2at6native27unrolled_elementwise_kernelIZZZNS0_17log10_kernel_cudaERNS_18TensorIteratorBaseEENKUlvE0_clEvENKUlvE0_clEvEUlfE_St5arrayIPcLm2EELi4E23TrivialOffsetCalculatorILi1EjESB_NS0_6memory12LoadWithCastILi1EEENSC_13StoreWithCastILi1EEEEEviT_T0_T2_T3_T4_T5_,@function
        .size           _ZN2at6native27unrolled_elementwise_kernelIZZZNS0_17log10_kernel_cudaERNS_18TensorIteratorBaseEENKUlvE0_clEvENKUlvE0_clEvEUlfE_St5arrayIPcLm2EELi4E23TrivialOffsetCalculatorILi1EjESB_NS0_6memory12LoadWithCastILi1EEENSC_13StoreWithCastILi1EEEEEviT_T0_T2_T3_T4_T5_,(.L_x_12246 - _ZN2at6native27unrolled_elementwise_kernelIZZZNS0_17log10_kernel_cudaERNS_18TensorIteratorBaseEENKUlvE0_clEvENKUlvE0_clEvEUlfE_St5arrayIPcLm2EELi4E23TrivialOffsetCalculatorILi1EjESB_NS0_6memory12LoadWithCastILi1EEENSC_13StoreWithCastILi1EEEEEviT_T0_T2_T3_T4_T5_)
        .other          _ZN2at6native27unrolled_elementwise_kernelIZZZNS0_17log10_kernel_cudaERNS_18TensorIteratorBaseEENKUlvE0_clEvENKUlvE0_clEvEUlfE_St5arrayIPcLm2EELi4E23TrivialOffsetCalculatorILi1EjESB_NS0_6memory12LoadWithCastILi1EEENSC_13StoreWithCastILi1EEEEEviT_T0_T2_T3_T4_T5_,@"STO_CUDA_ENTRY STV_DEFAULT"
_ZN2at6native27unrolled_elementwise_kernelIZZZNS0_17log10_kernel_cudaERNS_18TensorIteratorBaseEENKUlvE0_clEvENKUlvE0_clEvEUlfE_St5arrayIPcLm2EELi4E23TrivialOffsetCalculatorILi1EjESB_NS0_6memory12LoadWithCastILi1EEENSC_13StoreWithCastILi1EEEEEviT_T0_T2_T3_T4_T5_:
.text._ZN2at6native27unrolled_elementwise_kernelIZZZNS0_17log10_kernel_cudaERNS_18TensorIteratorBaseEENKUlvE0_clEvENKUlvE0_clEvEUlfE_St5arrayIPcLm2EELi4E23TrivialOffsetCalculatorILi1EjESB_NS0_6memory12LoadWithCastILi1EEENSC_13StoreWithCastILi1EEEEEviT_T0_T2_T3_T4_T5_:
        /* <DEDUP_REMOVED lines=33> */
.L_x_8722:
[----:B------:R-:W2:Y:S02]  /*0210*/  LDG.E.U8 R4, desc[UR36][R4.64] ;  /* 0x0000002404047981 */ /* 0x000ea4000c1e1100 */
[----:B--2---:R-:W-:Y:S01]  /*0220*/  I2FP.F32.U32 R19, R4 ;  /* 0x0000000400137245 */ /* 0x004fe20000201000 */
[----:B------:R-:W-:Y:S06]  /*0230*/  BRA `(.L_x_8724) ;  /* 0x0000000c00447947 */ /* 0x000fec0003800000 */
.L_x_8721:
        /* <DEDUP_REMOVED lines=9> */
.L_x_8726:
[----:B------:R-:W2:Y:S02]  /*02d0*/  LDG.E R4, desc[UR36][R4.64] ;  /* 0x0000002404047981 */ /* 0x000ea4000c1e1900 */
[----:B--2---:R-:W-:Y:S01]  /*02e0*/  I2FP.F32.S32 R19, R4 ;  /* 0x0000000400137245 */ /* 0x004fe20000201400 */
[----:B------:R-:W-:Y:S06]  /*02f0*/  BRA `(.L_x_8724) ;  /* 0x0000000c00147947 */ /* 0x000fec0003800000 */
.L_x_8725:
[----:B------:R-:W2:Y:S02]  /*0300*/  LDG.E.U16 R4, desc[UR36][R4.64] ;  /* 0x0000002404047981 */ /* 0x000ea4000c1e1500 */
[----:B--2---:R0:W1:Y:S01]  /*0310*/  I2F.S16 R19, R4 ;  /* 0x0000000400137306 */ /* 0x0040620000101400 */
[----:B------:R-:W-:Y:S05]  /*0320*/  BRA `(.L_x_8724) ;  /* 0x0000000c00087947 */ /* 0x000fea0003800000 */
.L_x_8720:
        /* <DEDUP_REMOVED lines=8> */
.L_x_8728:
[----:B------:R-:W2:Y:S02]  /*03b0*/  LDG.E.U16 R4, desc[UR36][R4.64] ;  /* 0x0000002404047981 */ /* 0x000ea4000c1e1500 */
[----:B--2---:R-:W-:Y:S01]  /*03c0*/  HADD2.F32 R19, -RZ, R4.H0_H0 ;  /* 0x20000004ff137230 */ /* 0x004fe20000004100 */
[----:B------:R-:W-:Y:S06]  /*03d0*/  BRA `(.L_x_8724) ;  /* 0x0000000800dc7947 */ /* 0x000fec0003800000 */
.L_x_8727:
        /* <DEDUP_REMOVED lines=8> */
.L_x_8730:
[----:B------:R-:W2:Y:S02]  /*0460*/  LDG.E.U16 R4, desc[UR36][R4.64] ;  /* 0x0000002404047981 */ /* 0x000ea4000c1e1500 */
[----:B--2---:R-:W-:Y:S01]  /*0470*/  HADD2.F32 R19, -RZ, R4.H0_H0 ;  /* 0x20000004ff137230 */ /* 0x004fe20000004100 */
[----:B------:R-:W-:Y:S06]  /*0480*/  BRA `(.L_x_8724) ;  /* 0x0000000800b07947 */ /* 0x000fec0003800000 */
.L_x_8729:
        /* <DEDUP_REMOVED lines=11> */
.L_x_8719:
        /* <DEDUP_REMOVED lines=12> */
.L_x_8733:
        /* <DEDUP_REMOVED lines=11> */
.L_x_8732:
        /* <DEDUP_REMOVED lines=25> */
.L_x_8735:
        /* <DEDUP_REMOVED lines=12> */
.L_x_8734:
[----:B------:R-:W2:Y:S02]  /*0900*/  LDG.E.U16 R4, desc[UR36][R4.64] ;  /* 0x0000002404047981 */ /* 0x000ea4000c1e1500 */
[----:B--2---:R-:W-:Y:S01]  /*0910*/  IMAD.U32 R19, R4, 0x10000, RZ ;  /* 0x0001000004137824 */ /* 0x004fe200078e00ff */
[----:B------:R-:W-:Y:S06]  /*0920*/  BRA `(.L_x_8724) ;  /* 0x0000000400887947 */ /* 0x000fec0003800000 */
.L_x_8731:
        /* <DEDUP_REMOVED lines=11> */
.L_x_8738:
        /* <DEDUP_REMOVED lines=20> */
.L_x_8740:
[----:B------:R-:W-:Y:S05]  /*0b20*/  BSYNC.RECONVERGENT B0 ;  /* 0x0000000000007941 */ /* 0x000fea0003800200 */
.L_x_8739:
[----:B------:R-:W-:Y:S01]  /*0b30*/  IMAD.SHL.U32 R0, R0, 0x100000, RZ ;  /* 0x0010000000007824 */ /* 0x000fe200078e00ff */
[----:B------:R-:W-:-:S04]  /*0b40*/  LEA R3, R3, 0x3b800000, 0x17 ;  /* 0x3b80000003037811 */ /* 0x000fc800078eb8ff */
[----:B------:R-:W-:Y:S01]  /*0b50*/  LOP3.LUT R19, R3, R0, R19, 0xfe, !PT ;  /* 0x0000000003137212 */ /* 0x000fe200078efe13 */
[----:B------:R-:W-:Y:S06]  /*0b60*/  BRA `(.L_x_8724) ;  /* 0x0000000000f87947 */ /* 0x000fec0003800000 */
.L_x_8737:
        /* <DEDUP_REMOVED lines=20> */
.L_x_8742:
[----:B------:R-:W-:Y:S05]  /*0cb0*/  BSYNC.RECONVERGENT B0 ;  /* 0x0000000000007941 */ /* 0x000fea0003800200 */
.L_x_8741:
[----:B------:R-:W-:Y:S01]  /*0cc0*/  IMAD.SHL.U32 R0, R0, 0x200000, RZ ;  /* 0x0020000000007824 */ /* 0x000fe200078e00ff */
[----:B------:R-:W-:-:S04]  /*0cd0*/  LEA R3, R3, 0x37800000, 0x17 ;  /* 0x3780000003037811 */ /* 0x000fc800078eb8ff */
[----:B------:R-:W-:Y:S01]  /*0ce0*/  LOP3.LUT R19, R3, R0, R19, 0xfe, !PT ;  /* 0x0000000003137212 */ /* 0x000fe200078efe13 */
[----:B------:R-:W-:Y:S06]  /*0cf0*/  BRA `(.L_x_8724) ;  /* 0x0000000000947947 */ /* 0x000fec0003800000 */
.L_x_8736:
[----:B------:R-:W-:-:S09]  /*0d00*/  UISETP.NE.AND UP0, UPT, UR4, 0x1c, UPT ;  /* 0x0000001c0400788c */ /* 0x000fd2000bf05270 */
[----:B------:R-:W-:Y:S05]  /*0d10*/  BRA.U !UP0, `(.L_x_8743) ;  /* 0x0000000108847547 */ /* 0x000fea000b800000 */
[----:B------:R-:W-:-:S09]  /*0d20*/  UISETP.NE.AND UP0, UPT, UR4, 0x1d, UPT ;  /* 0x0000001d0400788c */ /* 0x000fd2000bf05270 */
[----:B------:R-:W-:Y:S05]  /*0d30*/  BRA.U !UP0, `(.L_x_8744) ;  /* 0x0000000108707547 */ /* 0x000fea000b800000 */
[----:B------:R-:W-:-:S09]  /*0d40*/  UISETP.NE.AND UP0, UPT, UR4, 0x2c, UPT ;  /* 0x0000002c0400788c */ /* 0x000fd2000bf05270 */
[----:B------:R-:W-:Y:S05]  /*0d50*/  BRA.U !UP0, `(.L_x_8745) ;  /* 0x0000000108487547 */ /* 0x000fea000b800000 */
.L_x_8723:
        /* <DEDUP_REMOVED lines=16> */
.L_x_8746:
[----:B------:R-:W-:Y:S01]  /*0e60*/  IMAD.MOV.U32 R19, RZ, RZ, RZ ;  /* 0x000000ffff137224 */ /* 0x000fe200078e00ff */
[----:B------:R-:W-:Y:S06]  /*0e70*/  BRA `(.L_x_8724) ;  /* 0x0000000000347947 */ /* 0x000fec0003800000 */
.L_x_8745:
        /* <DEDUP_REMOVED lines=8> */
.L_x_8744:
[----:B------:R-:W2:Y:S02]  /*0f00*/  LDG.E.64 R4, desc[UR36][R4.64] ;  /* 0x0000002404047981 */ /* 0x000ea4000c1e1b00 */
[----:B--2---:R0:W1:Y:S02]  /*0f10*/  I2F.U64 R19, R4 ;  /* 0x0000000400137312 */ /* 0x0040640000301000 */
[----:B01----:R-:W-:Y:S05]  /*0f20*/  BRA `(.L_x_8724) ;  /* 0x0000000000087947 */ /* 0x003fea0003800000 */
.L_x_8743:
[----:B------:R-:W2:Y:S02]  /*0f30*/  LDG.E R4, desc[UR36][R4.64] ;  /* 0x0000002404047981 */ /* 0x000ea4000c1e1900 */
[----:B--2---:R-:W-:-:S07]  /*0f40*/  I2FP.F32.U32 R19, R4 ;  /* 0x0000000400137245 */ /* 0x004fce0000201000 */
.L_x_8724:
[----:B------:R-:W-:Y:S05]  /*0f50*/  BSYNC.RECONVERGENT B6 ;  /* 0x0000000000067941 */ /* 0x000fea0003800200 */
.L_x_8718:
[----:B------:R-:W-:-:S07]  /*0f60*/  VIADD R16, R25, 0x80 ;  /* 0x0000008019107836 */ /* 0x000fce0000000000 */
.L_x_8717:
[----:B------:R-:W-:Y:S05]  /*0f70*/  BSYNC.RECONVERGENT B7 ;  /* 0x0000000000077941 */ /* 0x000fea0003800200 */
.L_x_8716:
        /* <DEDUP_REMOVED lines=25> */
.L_x_8753:
[----:B------:R-:W2:Y:S02]  /*1110*/  LDG.E.U8 R4, desc[UR36][R4.64] ;  /* 0x0000002404047981 */ /* 0x000ea4000c1e1100 */
[----:B--2---:R-:W-:Y:S01]  /*1120*/  I2FP.F32.U32 R23, R4 ;  /* 0x0000000400177245 */ /* 0x004fe20000201000 */
[----:B------:R-:W-:Y:S06]  /*1130*/  BRA `(.L_x_8755) ;  /* 0x0000000c00447947 */ /* 0x000fec0003800000 */
.L_x_8752:
        /* <DEDUP_REMOVED lines=9> */
.L_x_8757:
[----:B------:R-:W2:Y:S02]  /*11d0*/  LDG.E R4, desc[UR36][R4.64] ;  /* 0x0000002404047981 */ /* 0x000ea4000c1e1900 */
[----:B--2---:R-:W-:Y:S01]  /*11e0*/  I2FP.F32.S32 R23, R4 ;  /* 0x0000000400177245 */ /* 0x004fe20000201400 */
[----:B------:R-:W-:Y:S06]  /*11f0*/  BRA `(.L_x_8755) ;  /* 0x0000000c00147947 */ /* 0x000fec0003800000 */
.L_x_8756:
[----:B------:R-:W2:Y:S02]  /*1200*/  LDG.E.U16 R4, desc[UR36][R4.64] ;  /* 0x0000002404047981 */ /* 0x000ea4000c1e1500 */
[----:B--2---:R0:W2:Y:S01]  /*1210*/  I2F.S16 R23, R4 ;  /* 0x0000000400177306 */ /* 0x0040a20000101400 */
[----:B------:R-:W-:Y:S05]  /*1220*/  BRA `(.L_x_8755) ;  /* 0x0000000c00087947 */ /* 0x000fea0003800000 */
.L_x_8751:
        /* <DEDUP_REMOVED lines=8> */
.L_x_8759:
[----:B------:R-:W2:Y:S02]  /*12b0*/  LDG.E.U16 R4, desc[UR36][R4.64] ;  /* 0x0000002404047981 */ /* 0x000ea4000c1e1500 */
[----:B--2---:R-:W-:Y:S01]  /*12c0*/  HADD2.F32 R23, -RZ, R4.H0_H0 ;  /* 0x20000004ff177230 */ /* 0x004fe20000004100 */
[----:B------:R-:W-:Y:S06]  /*12d0*/  BRA `(.L_x_8755) ;  /* 0x0000000800dc7947 */ /* 0x000fec0003800000 */
.L_x_8758:
        /* <DEDUP_REMOVED lines=8> */
.L_x_8761:
[----:B------:R-:W2:Y:S02]  /*1360*/  LDG.E.U16 R4, desc[UR36][R4.64] ;  /* 0x0000002404047981 */ /* 0x000ea4000c1e1500 */
[----:B--2---:R-:W-:Y:S01]  /*1370*/  HADD2.F32 R23, -RZ, R4.H0_H0 ;  /* 0x20000004ff177230 */ /* 0x004fe20000004100 */
[----:B------:R-:W-:Y:S06]  /*1380*/  BRA `(.L_x_8755) ;  /* 0x0000000800b07947 */ /* 0x000fec0003800000 */
.L_x_8760:
        /* <DEDUP_REMOVED lines=11> */
.L_x_8750:
        /* <DEDUP_REMOVED lines=12> */
.L_x_8764:
        /* <DEDUP_REMOVED lines=11> */
.L_x_8763:
        /* <DEDUP_REMOVED lines=25> */
.L_x_8766:
        /* <DEDUP_REMOVED lines=12> */
.L_x_8765:
[----:B------:R-:W2:Y:S02]  /*1800*/  LDG.E.U16 R4, desc[UR36][R4.64] ;  /* 0x0000002404047981 */ /* 0x000ea4000c1e1500 */
[----:B--2---:R-:W-:Y:S01]  /*1810*/  IMAD.U32 R23, R4, 0x10000, RZ ;  /* 0x0001000004177824 */ /* 0x004fe200078e00ff */
[----:B------:R-:W-:Y:S06]  /*1820*/  BRA `(.L_x_8755) ;  /* 0x0000000400887947 */ /* 0x000fec0003800000 */
.L_x_8762:
        /* <DEDUP_REMOVED lines=11> */
.L_x_8769:
        /* <DEDUP_REMOVED lines=20> */
.L_x_8771:
[----:B------:R-:W-:Y:S05]  /*1a20*/  BSYNC.RECONVERGENT B0 ;  /* 0x0000000000007941 */ /* 0x000fea0003800200 */
.L_x_8770:
[----:B------:R-:W-:Y:S01]  /*1a30*/  IMAD.SHL.U32 R0, R0, 0x100000, RZ ;  /* 0x0010000000007824 */ /* 0x000fe200078e00ff */
[----:B------:R-:W-:-:S04]  /*1a40*/  LEA R3, R3, 0x3b800000, 0x17 ;  /* 0x3b80000003037811 */ /* 0x000fc800078eb8ff */
[----:B------:R-:W-:Y:S01]  /*1a50*/  LOP3.LUT R23, R3, R0, R23, 0xfe, !PT ;  /* 0x0000000003177212 */ /* 0x000fe200078efe17 */
[----:B------:R-:W-:Y:S06]  /*1a60*/  BRA `(.L_x_8755) ;  /* 0x0000000000f87947 */ /* 0x000fec0003800000 */
.L_x_8768:
        /* <DEDUP_REMOVED lines=20> */
.L_x_8773:
[----:B------:R-:W-:Y:S05]  /*1bb0*/  BSYNC.RECONVERGENT B0 ;  /* 0x0000000000007941 */ /* 0x000fea0003800200 */
.L_x_8772:
[----:B------:R-:W-:Y:S01]  /*1bc0*/  IMAD.SHL.U32 R0, R0, 0x200000, RZ ;  /* 0x0020000000007824 */ /* 0x000fe200078e00ff */
[----:B------:R-:W-:-:S04]  /*1bd0*/  LEA R3, R3, 0x37800000, 0x17 ;  /* 0x3780000003037811 */ /* 0x000fc800078eb8ff */
[----:B------:R-:W-:Y:S01]  /*1be0*/  LOP3.LUT R23, R3, R0, R23, 0xfe, !PT ;  /* 0x0000000003177212 */ /* 0x000fe200078efe17 */
[----:B------:R-:W-:Y:S06]  /*1bf0*/  BRA `(.L_x_8755) ;  /* 0x0000000000947947 */ /* 0x000fec0003800000 */
.L_x_8767:
        /* <DEDUP_REMOVED lines=14> */
.L_x_8754:
        /* <DEDUP_REMOVED lines=16> */
.L_x_8776:
[----:B------:R-:W-:Y:S01]  /*1de0*/  IMAD.MOV.U32 R23, RZ, RZ, RZ ;  /* 0x000000ffff177224 */ /* 0x000fe200078e00ff */
[----:B------:R-:W-:Y:S06]  /*1df0*/  BRA `(.L_x_8755) ;  /* 0x0000000000147947 */ /* 0x000fec0003800000 */
.L_x_8775:
[----:B------:R-:W2:Y:S02]  /*1e00*/  LDG.E.64 R4, desc[UR36][R4.64] ;  /* 0x0000002404047981 */ /* 0x000ea4000c1e1b00 */
[----:B--2---:R0:W2:Y:S02]  /*1e10*/  I2F.U64 R23, R4 ;  /* 0x0000000400177312 */ /* 0x0040a40000301000 */
[----:B0-2---:R-:W-:Y:S05]  /*1e20*/  BRA `(.L_x_8755) ;  /* 0x0000000000087947 */ /* 0x005fea0003800000 */
.L_x_8774:
[----:B------:R-:W2:Y:S02]  /*1e30*/  LDG.E R4, desc[UR36][R4.64] ;  /* 0x0000002404047981 */ /* 0x000ea4000c1e1900 */
[----:B--2---:R-:W-:-:S07]  /*1e40*/  I2FP.F32.U32 R23, R4 ;  /* 0x0000000400177245 */ /* 0x004fce0000201000 */
.L_x_8755:
[----:B------:R-:W-:Y:S05]  /*1e50*/  BSYNC.RECONVERGENT B6 ;  /* 0x0000000000067941 */ /* 0x000fea0003800200 */
.L_x_8749:
[----:B------:R-:W-:-:S07]  /*1e60*/  VIADD R16, R16, 0x80 ;  /* 0x0000008010107836 */ /* 0x000fce0000000000 */
.L_x_8748:
[----:B------:R-:W-:Y:S05]  /*1e70*/  BSYNC.RECONVERGENT B7 ;  /* 0x0000000000077941 */ /* 0x000fea0003800200 */
.L_x_8747:
        /* <DEDUP_REMOVED lines=25> */
.L_x_8783:
[----:B------:R-:W2:Y:S02]  /*2010*/  LDG.E.U8 R4, desc[UR36][R4.64] ;  /* 0x0000002404047981 */ /* 0x000ea4000c1e1100 */
[----:B--2---:R-:W-:Y:S01]  /*2020*/  I2FP.F32.U32 R27, R4 ;  /* 0x00000004001b7245 */ /* 0x004fe20000201000 */
[----:B------:R-:W-:Y:S06]  /*2030*/  BRA `(.L_x_8785) ;  /* 0x0000000c00447947 */ /* 0x000fec0003800000 */
.L_x_8782:
        /* <DEDUP_REMOVED lines=9> */
.L_x_8787:
[----:B------:R-:W2:Y:S02]  /*20d0*/  LDG.E R4, desc[UR36][R4.64] ;  /* 0x0000002404047981 */ /* 0x000ea4000c1e1900 */
[----:B--2---:R-:W-:Y:S01]  /*20e0*/  I2FP.F32.S32 R27, R4 ;  /* 0x00000004001b7245 */ /* 0x004fe20000201400 */
[----:B------:R-:W-:Y:S06]  /*20f0*/  BRA `(.L_x_8785) ;  /* 0x0000000c00147947 */ /* 0x000fec0003800000 */
.L_x_8786:
[----:B------:R-:W2:Y:S02]  /*2100*/  LDG.E.U16 R4, desc[UR36][R4.64] ;  /* 0x0000002404047981 */ /* 0x000ea4000c1e1500 */
[----:B--2---:R0:W2:Y:S01]  /*2110*/  I2F.S16 R27, R4 ;  /* 0x00000004001b7306 */ /* 0x0040a20000101400 */
[----:B------:R-:W-:Y:S05]  /*2120*/  BRA `(.L_x_8785) ;  /* 0x0000000c00087947 */ /* 0x000fea0003800000 */
.L_x_8781:
        /* <DEDUP_REMOVED lines=8> */
.L_x_8789:
[----:B------:R-:W2:Y:S02]  /*21b0*/  LDG.E.U16 R4, desc[UR36][R4.64] ;  /* 0x0000002404047981 */ /* 0x000ea4000c1e1500 */
[----:B--2---:R-:W-:Y:S01]  /*21c0*/  HADD2.F32 R27, -RZ, R4.H0_H0 ;  /* 0x20000004ff1b7230 */ /* 0x004fe20000004100 */
[----:B------:R-:W-:Y:S06]  /*21d0*/  BRA `(.L_x_8785) ;  /* 0x0000000800dc7947 */ /* 0x000fec0003800000 */
.L_x_8788:
        /* <DEDUP_REMOVED lines=8> */
.L_x_8791:
[----:B------:R-:W2:Y:S02]  /*2260*/  LDG.E.U16 R4, desc[UR36][R4.64] ;  /* 0x0000002404047981 */ /* 0x000ea4000c1e1500 */
[----:B--2---:R-:W-:Y:S01]  /*2270*/  HADD2.F32 R27, -RZ, R4.H0_H0 ;  /* 0x20000004ff1b7230 */ /* 0x004fe20000004100 */
[----:B------:R-:W-:Y:S06]  /*2280*/  BRA `(.L_x_8785) ;  /* 0x0000000800b07947 */ /* 0x000fec0003800000 */
.L_x_8790:
        /* <DEDUP_REMOVED lines=11> */
.L_x_8780:
        /* <DEDUP_REMOVED lines=12> */
.L_x_8794:
        /* <DEDUP_REMOVED lines=11> */
.L_x_8793:
        /* <DEDUP_REMOVED lines=25> */
.L_x_8796:
        /* <DEDUP_REMOVED lines=12> */
.L_x_8795:
[----:B------:R-:W2:Y:S02]  /*2700*/  LDG.E.U16 R4, desc[UR36][R4.64] ;  /* 0x0000002404047981 */ /* 0x000ea4000c1e1500 */
[----:B--2---:R-:W-:Y:S01]  /*2710*/  IMAD.U32 R27, R4, 0x10000, RZ ;  /* 0x00010000041b7824 */ /* 0x004fe200078e00ff */
[----:B------:R-:W-:Y:S06]  /*2720*/  BRA `(.L_x_8785) ;  /* 0x0000000400887947 */ /* 0x000fec0003800000 */
.L_x_8792:
        /* <DEDUP_REMOVED lines=11> */
.L_x_8799:
        /* <DEDUP_REMOVED lines=20> */
.L_x_8801:
[----:B------:R-:W-:Y:S05]  /*2920*/  BSYNC.RECONVERGENT B0 ;  /* 0x0000000000007941 */ /* 0x000fea0003800200 */
.L_x_8800:
[----:B------:R-:W-:Y:S01]  /*2930*/  IMAD.SHL.U32 R0, R0, 0x100000, RZ ;  /* 0x0010000000007824 */ /* 0x000fe200078e00ff */
[----:B------:R-:W-:-:S04]  /*2940*/  LEA R3, R3, 0x3b800000, 0x17 ;  /* 0x3b80000003037811 */ /* 0x000fc800078eb8ff */
[----:B------:R-:W-:Y:S01]  /*2950*/  LOP3.LUT R27, R3, R0, R27, 0xfe, !PT ;  /* 0x00000000031b7212 */ /* 0x000fe200078efe1b */
[----:B------:R-:W-:Y:S06]  /*2960*/  BRA `(.L_x_8785) ;  /* 0x0000000000f87947 */ /* 0x000fec0003800000 */
.L_x_8798:
        /* <DEDUP_REMOVED lines=20> */
.L_x_8803:
[----:B------:R-:W-:Y:S05]  /*2ab0*/  BSYNC.RECONVERGENT B0 ;  /* 0x0000000000007941 */ /* 0x000fea0003800200 */
.L_x_8802:
[----:B------:R-:W-:Y:S01]  /*2ac0*/  IMAD.SHL.U32 R0, R0, 0x200000, RZ ;  /* 0x0020000000007824 */ /* 0x000fe200078e00ff */
[----:B------:R-:W-:-:S04]  /*2ad0*/  LEA R3, R3, 0x37800000, 0x17 ;  /* 0x3780000003037811 */ /* 0x000fc800078eb8ff */
[----:B------:R-:W-:Y:S01]  /*2ae0*/  LOP3.LUT R27, R3, R0, R27, 0xfe, !PT ;  /* 0x00000000031b7212 */ /* 0x000fe200078efe1b */
[----:B------:R-:W-:Y:S06]  /*2af0*/  BRA `(.L_x_8785) ;  /* 0x0000000000947947 */ /* 0x000fec0003800000 */
.L_x_8797:
        /* <DEDUP_REMOVED lines=14> */
.L_x_8784:
        /* <DEDUP_REMOVED lines=16> */
.L_x_8806:
[----:B------:R-:W-:Y:S01]  /*2ce0*/  IMAD.MOV.U32 R27, RZ, RZ, RZ ;  /* 0x000000ffff1b7224 */ /* 0x000fe200078e00ff */
[----:B------:R-:W-:Y:S06]  /*2cf0*/  BRA `(.L_x_8785) ;  /* 0x0000000000147947 */ /* 0x000fec0003800000 */
.L_x_8805:
[----:B------:R-:W2:Y:S02]  /*2d00*/  LDG.E.64 R4, desc[UR36][R4.64] ;  /* 0x0000002404047981 */ /* 0x000ea4000c1e1b00 */
[----:B--2---:R0:W2:Y:S02]  /*2d10*/  I2F.U64 R27, R4 ;  /* 0x00000004001b7312 */ /* 0x0040a40000301000 */
[----:B0-2---:R-:W-:Y:S05]  /*2d20*/  BRA `(.L_x_8785) ;  /* 0x0000000000087947 */ /* 0x005fea0003800000 */
.L_x_8804:
[----:B------:R-:W2:Y:S02]  /*2d30*/  LDG.E R4, desc[UR36][R4.64] ;  /* 0x0000002404047981 */ /* 0x000ea4000c1e1900 */
[----:B--2---:R-:W-:-:S07]  /*2d40*/  I2FP.F32.U32 R27, R4 ;  /* 0x00000004001b7245 */ /* 0x004fce0000201000 */
.L_x_8785:
[----:B------:R-:W-:Y:S05]  /*2d50*/  BSYNC.RECONVERGENT B6 ;  /* 0x0000000000067941 */ /* 0x000fea0003800200 */
.L_x_8779:
[----:B------:R-:W-:-:S07]  /*2d60*/  VIADD R16, R16, 0x80 ;  /* 0x0000008010107836 */ /* 0x000fce0000000000 */
.L_x_8778:
[----:B------:R-:W-:Y:S05]  /*2d70*/  BSYNC.RECONVERGENT B7 ;  /* 0x0000000000077941 */ /* 0x000fea0003800200 */
.L_x_8777:
        /* <DEDUP_REMOVED lines=24> */
.L_x_8812:
[----:B------:R-:W2:Y:S02]  /*2f00*/  LDG.E.U8 R4, desc[UR36][R4.64] ;  /* 0x0000002404047981 */ /* 0x000ea4000c1e1100 */
[----:B--2---:R-:W-:Y:S01]  /*2f10*/  I2FP.F32.U32 R28, R4 ;  /* 0x00000004001c7245 */ /* 0x004fe20000201000 */
[----:B------:R-:W-:Y:S06]  /*2f20*/  BRA `(.L_x_8808) ;  /* 0x0000000c003c7947 */ /* 0x000fec0003800000 */
.L_x_8811:
        /* <DEDUP_REMOVED lines=9> */
.L_x_8815:
[----:B------:R-:W2:Y:S02]  /*2fc0*/  LDG.E R4, desc[UR36][R4.64] ;  /* 0x0000002404047981 */ /* 0x000ea4000c1e1900 */
[----:B--2---:R-:W-:Y:S01]  /*2fd0*/  I2FP.F32.S32 R28, R4 ;  /* 0x00000004001c7245 */ /* 0x004fe20000201400 */
[----:B------:R-:W-:Y:S06]  /*2fe0*/  BRA `(.L_x_8808) ;  /* 0x0000000c000c7947 */ /* 0x000fec0003800000 */
.L_x_8814:
[----:B------:R-:W2:Y:S02]  /*2ff0*/  LDG.E.U16 R4, desc[UR36][R4.64] ;  /* 0x0000002404047981 */ /* 0x000ea4000c1e1500 */
[----:B--2---:R0:W2:Y:S01]  /*3000*/  I2F.S16 R28, R4 ;  /* 0x00000004001c7306 */ /* 0x0040a20000101400 */
[----:B------:R-:W-:Y:S05]  /*3010*/  BRA `(.L_x_8808) ;  /* 0x0000000c00007947 */ /* 0x000fea0003800000 */
.L_x_8810:
        /* <DEDUP_REMOVED lines=8> */
.L_x_8817:
[----:B------:R-:W2:Y:S02]  /*30a0*/  LDG.E.U16 R4, desc[UR36][R4.64] ;  /* 0x0000002404047981 */ /* 0x000ea4000c1e1500 */
[----:B--2---:R-:W-:Y:S01]  /*30b0*/  HADD2.F32 R28, -RZ, R4.H0_H0 ;  /* 0x20000004ff1c7230 */ /* 0x004fe20000004100 */
[----:B------:R-:W-:Y:S06]  /*30c0*/  BRA `(.L_x_8808) ;  /* 0x0000000800d47947 */ /* 0x000fec0003800000 */
.L_x_8816:
        /* <DEDUP_REMOVED lines=8> */
.L_x_8819:
[----:B------:R-:W2:Y:S02]  /*3150*/  LDG.E.U16 R4, desc[UR36][R4.64] ;  /* 0x0000002404047981 */ /* 0x000ea4000c1e1500 */
[----:B--2---:R-:W-:Y:S01]  /*3160*/  HADD2.F32 R28, -RZ, R4.H0_H0 ;  /* 0x20000004ff1c7230 */ /* 0x004fe20000004100 */
[----:B------:R-:W-:Y:S06]  /*3170*/  BRA `(.L_x_8808) ;  /* 0x0000000800a87947 */ /* 0x000fec0003800000 */
.L_x_8818:
        /* <DEDUP_REMOVED lines=11> */
.L_x_8809:
        /* <DEDUP_REMOVED lines=12> */
.L_x_8822:
        /* <DEDUP_REMOVED lines=11> */
.L_x_8821:
        /* <DEDUP_REMOVED lines=25> */
.L_x_8824:
        /* <DEDUP_REMOVED lines=13> */
.L_x_8823:
[----:B------:R-:W2:Y:S02]  /*3600*/  LDG.E.U16 R4, desc[UR36][R4.64] ;  /* 0x0000002404047981 */ /* 0x000ea4000c1e1500 */
[----:B--2---:R-:W-:Y:S01]  /*3610*/  IMAD.U32 R28, R4, 0x10000, RZ ;  /* 0x00010000041c7824 */ /* 0x004fe200078e00ff */
[----:B------:R-:W-:Y:S06]  /*3620*/  BRA `(.L_x_8808) ;  /* 0x00000004007c7947 */ /* 0x000fec0003800000 */
.L_x_8820:
        /* <DEDUP_REMOVED lines=11> */
.L_x_8827:
        /* <DEDUP_REMOVED lines=19> */
.L_x_8829:
[----:B------:R-:W-:Y:S05]  /*3810*/  BSYNC.RECONVERGENT B0 ;  /* 0x0000000000007941 */ /* 0x000fea0003800200 */
.L_x_8828:
[----:B------:R-:W-:Y:S01]  /*3820*/  IMAD.SHL.U32 R0, R0, 0x100000, RZ ;  /* 0x0010000000007824 */ /* 0x000fe200078e00ff */
[----:B------:R-:W-:-:S04]  /*3830*/  LEA R3, R3, 0x3b800000, 0x17 ;  /* 0x3b80000003037811 */ /* 0x000fc800078eb8ff */
[----:B------:R-:W-:Y:S01]  /*3840*/  LOP3.LUT R28, R3, R0, R7, 0xfe, !PT ;  /* 0x00000000031c7212 */ /* 0x000fe200078efe07 */
[----:B------:R-:W-:Y:S06]  /*3850*/  BRA `(.L_x_8808) ;  /* 0x0000000000f07947 */ /* 0x000fec0003800000 */
.L_x_8826:
        /* <DEDUP_REMOVED lines=19> */
.L_x_8831:
[----:B------:R-:W-:Y:S05]  /*3990*/  BSYNC.RECONVERGENT B0 ;  /* 0x0000000000007941 */ /* 0x000fea0003800200 */
.L_x_8830:
[----:B------:R-:W-:Y:S01]  /*39a0*/  IMAD.SHL.U32 R0, R0, 0x200000, RZ ;  /* 0x0020000000007824 */ /* 0x000fe200078e00ff */
[----:B------:R-:W-:-:S04]  /*39b0*/  LEA R3, R3, 0x37800000, 0x17 ;  /* 0x3780000003037811 */ /* 0x000fc800078eb8ff */
[----:B------:R-:W-:Y:S01]  /*39c0*/  LOP3.LUT R28, R3, R0, R7, 0xfe, !PT ;  /* 0x00000000031c7212 */ /* 0x000fe200078efe07 */
[----:B------:R-:W-:Y:S06]  /*39d0*/  BRA `(.L_x_8808) ;  /* 0x0000000000907947 */ /* 0x000fec0003800000 */
.L_x_8825:
        /* <DEDUP_REMOVED lines=14> */
.L_x_8813:
        /* <DEDUP_REMOVED lines=16> */
.L_x_8834:
[----:B------:R-:W-:Y:S05]  /*3bc0*/  BRA `(.L_x_8808) ;  /* 0x0000000000147947 */ /* 0x000fea0003800000 */
.L_x_8833:
[----:B------:R-:W2:Y:S02]  /*3bd0*/  LDG.E.64 R28, desc[UR36][R4.64] ;  /* 0x00000024041c7981 */ /* 0x000ea4000c1e1b00 */
[----:B--2---:R0:W2:Y:S02]  /*3be0*/  I2F.U64 R28, R28 ;  /* 0x0000001c001c7312 */ /* 0x0040a40000301000 */
[----:B0-2---:R-:W-:Y:S05]  /*3bf0*/  BRA `(.L_x_8808) ;  /* 0x0000000000087947 */ /* 0x005fea0003800000 */
.L_x_8832:
[----:B------:R-:W2:Y:S02]  /*3c00*/  LDG.E R4, desc[UR36][R4.64] ;  /* 0x0000002404047981 */ /* 0x000ea4000c1e1900 */
[----:B--2---:R-:W-:-:S07]  /*3c10*/  I2FP.F32.U32 R28, R4 ;  /* 0x00000004001c7245 */ /* 0x004fce0000201000 */
.L_x_8808:
[----:B------:R-:W-:Y:S05]  /*3c20*/  BSYNC.RECONVERGENT B6 ;  /* 0x0000000000067941 */ /* 0x000fea0003800200 */
.L_x_8807:
[C---:B------:R-:W-:Y:S01]  /*3c30*/  VIADD R0, R25.reuse, 0x100 ;  /* 0x0000010019007836 */ /* 0x040fe20000000000 */
[CC--:B------:R-:W-:Y:S01]  /*3c40*/  ISETP.GE.AND P0, PT, R25.reuse, R17.reuse, PT ;  /* 0x000000111900720c */ /* 0x0c0fe20003f06270 */
[C---:B------:R-:W-:Y:S01]  /*3c50*/  VIADD R6, R25.reuse, 0x180 ;  /* 0x0000018019067836 */ /* 0x040fe20000000000 */
[----:B------:R-:W4:Y:S01]  /*3c60*/  LDC.U8 R16, c[0x0][0x3a4] ;  /* 0x0000e900ff107b82 */ /* 0x000f220000000000 */
[----:B------:R-:W-:Y:S01]  /*3c70*/  VIADD R26, R25, 0x80 ;  /* 0x00000080191a7836 */ /* 0x000fe20000000000 */
[-C--:B------:R-:W-:Y:S01]  /*3c80*/  ISETP.GE.AND P2, PT, R0, R17.reuse, PT ;  /* 0x000000110000720c */ /* 0x080fe20003f46270 */
[----:B------:R-:W-:Y:S01]  /*3c90*/  BSSY.RECONVERGENT B6, `(.L_x_8835) ;  /* 0x0000106000067945 */ /* 0x000fe20003800200 */
[-C--:B------:R-:W-:Y:S02]  /*3ca0*/  ISETP.GE.AND P3, PT, R6, R17.reuse, PT ;  /* 0x000000110600720c */ /* 0x080fe40003f66270 */
[----:B------:R-:W-:-:S05]  /*3cb0*/  ISETP.GE.AND P1, PT, R26, R17, PT ;  /* 0x000000111a00720c */ /* 0x000fca0003f26270 */
[----:B-1-3-5:R-:W4:Y:S08]  /*3cc0*/  @!P0 MUFU.LG2 R19, R19 ;  /* 0x0000001300138308 */ /* 0x02af300000000c00 */
[----:B0-2---:R-:W0:Y:S08]  /*3cd0*/  @!P2 MUFU.LG2 R27, R27 ;  /* 0x0000001b001ba308 */ /* 0x005e300000000c00 */
[----:B------:R-:W1:Y:S01]  /*3ce0*/  @!P3 MUFU.LG2 R28, R28 ;  /* 0x0000001c001cb308 */ /* 0x000e620000000c00 */
[----:B----4-:R-:W-:-:S07]  /*3cf0*/  @!P0 FMUL.FTZ R4, R19, 0.30103000998497009277 ;  /* 0x3e9a209b13048820 */ /* 0x010fce0000410000 */
[----:B------:R-:W2:Y:S01]  /*3d00*/  @!P1 MUFU.LG2 R23, R23 ;  /* 0x0000001700179308 */ /* 0x000ea20000000c00 */
[----:B0-----:R-:W-:Y:S01]  /*3d10*/  @!P2 FMUL.FTZ R22, R27, 0.30103000998497009277 ;  /* 0x3e9a209b1b16a820 */ /* 0x001fe20000410000 */
[----:B-1----:R-:W-:Y:S01]  /*3d20*/  @!P3 FMUL.FTZ R24, R28, 0.30103000998497009277 ;  /* 0x3e9a209b1c18b820 */ /* 0x002fe20000410000 */
[----:B--2---:R-:W-:Y:S01]  /*3d30*/  @!P1 FMUL.FTZ R18, R23, 0.30103000998497009277 ;  /* 0x3e9a209b17129820 */ /* 0x004fe20000410000 */
[----:B------:R-:W-:Y:S06]  /*3d40*/  @P0 BRA `(.L_x_8836) ;  /* 0x0000000c00e80947 */ /* 0x000fec0003800000 */
        /* <DEDUP_REMOVED lines=22> */
.L_x_8840:
[----:B------:R-:W0:Y:S01]  /*3eb0*/  F2I.S64.TRUNC R4, R4 ;  /* 0x0000000400047311 */ /* 0x000e22000020d900 */
[----:B------:R-:W-:Y:S02]  /*3ec0*/  IMAD.MOV.U32 R25, RZ, RZ, R26 ;  /* 0x000000ffff197224 */ /* 0x000fe400078e001a */
[----:B0-----:R-:W-:-:S05]  /*3ed0*/  IMAD.MOV.U32 R3, RZ, RZ, R4 ;  /* 0x000000ffff037224 */ /* 0x001fca00078e0004 */
[----:B------:R0:W-:Y:S01]  /*3ee0*/  STG.E.U8 desc[UR36][R8.64], R3 ;  /* 0x0000000308007986 */ /* 0x0001e2000c101124 */
[----:B------:R-:W-:Y:S05]  /*3ef0*/  BRA `(.L_x_8836) ;  /* 0x0000000c007c7947 */ /* 0x000fea0003800000 */
.L_x_8839:
        /* <DEDUP_REMOVED lines=10> */
.L_x_8843:
[----:B------:R-:W0:Y:S01]  /*3fa0*/  F2I.FTZ.TRUNC.NTZ R3, R4 ;  /* 0x0000000400037305 */ /* 0x000e22000021f100 */
[----:B------:R-:W-:Y:S01]  /*3fb0*/  IMAD.MOV.U32 R25, RZ, RZ, R26 ;  /* 0x000000ffff197224 */ /* 0x000fe200078e001a */
[----:B0-----:R0:W-:Y:S01]  /*3fc0*/  STG.E desc[UR36][R8.64], R3 ;  /* 0x0000000308007986 */ /* 0x0011e2000c101924 */
[----:B------:R-:W-:Y:S05]  /*3fd0*/  BRA `(.L_x_8836) ;  /* 0x0000000c00447947 */ /* 0x000fea0003800000 */
.L_x_8842:
[----:B------:R-:W0:Y:S01]  /*3fe0*/  F2I.FTZ.TRUNC.NTZ R3, R4 ;  /* 0x0000000400037305 */ /* 0x000e22000021f100 */
[----:B------:R-:W-:Y:S01]  /*3ff0*/  IMAD.MOV.U32 R25, RZ, RZ, R26 ;  /* 0x000000ffff197224 */ /* 0x000fe200078e001a */
[----:B0-----:R0:W-:Y:S01]  /*4000*/  STG.E.U16 desc[UR36][R8.64], R3 ;  /* 0x0000000308007986 */ /* 0x0011e2000c101524 */
[----:B------:R-:W-:Y:S05]  /*4010*/  BRA `(.L_x_8836) ;  /* 0x0000000c00347947 */ /* 0x000fea0003800000 */
.L_x_8838:
        /* <DEDUP_REMOVED lines=9> */
.L_x_8845:
[----:B------:R-:W-:Y:S01]  /*40b0*/  F2FP.F16.F32.PACK_AB R4, RZ, R4 ;  /* 0x00000004ff04723e */ /* 0x000fe200000000ff */
[----:B------:R-:W-:-:S04]  /*40c0*/  IMAD.MOV.U32 R25, RZ, RZ, R26 ;  /* 0x000000ffff197224 */ /* 0x000fc800078e001a */
[----:B------:R0:W-:Y:S01]  /*40d0*/  STG.E.U16 desc[UR36][R8.64], R4 ;  /* 0x0000000408007986 */ /* 0x0001e2000c101524 */
[----:B------:R-:W-:Y:S05]  /*40e0*/  BRA `(.L_x_8836) ;  /* 0x0000000c00007947 */ /* 0x000fea0003800000 */
.L_x_8844:
        /* <DEDUP_REMOVED lines=10> */
.L_x_8847:
[----:B------:R-:W-:Y:S01]  /*4190*/  F2FP.F16.F32.PACK_AB R3, RZ, R4 ;  /* 0x00000004ff03723e */ /* 0x000fe200000000ff */
[----:B------:R-:W-:-:S03]  /*41a0*/  IMAD.MOV.U32 R25, RZ, RZ, R26 ;  /* 0x000000ffff197224 */ /* 0x000fc600078e001a */
[----:B------:R-:W-:-:S05]  /*41b0*/  PRMT R3, R3, 0x5410, RZ ;  /* 0x0000541003037816 */ /* 0x000fca00000000ff */
[----:B------:R0:W-:Y:S01]  /*41c0*/  STG.E desc[UR36][R8.64], R3 ;  /* 0x0000000308007986 */ /* 0x0001e2000c101924 */
[----:B------:R-:W-:Y:S05]  /*41d0*/  BRA `(.L_x_8836) ;  /* 0x0000000800c47947 */ /* 0x000fea0003800000 */
.L_x_8846:
[----:B------:R-:W-:Y:S01]  /*41e0*/  FMUL.FTZ R4, R4, 1 ;  /* 0x3f80000004047820 */ /* 0x000fe20000410000 */
[----:B------:R-:W-:-:S05]  /*41f0*/  IMAD.MOV.U32 R25, RZ, RZ, R26 ;  /* 0x000000ffff197224 */ /* 0x000fca00078e001a */
[----:B------:R-:W0:Y:S02]  /*4200*/  F2F.F64.F32 R4, R4 ;  /* 0x0000000400047310 */ /* 0x000e240000201800 */
[----:B0-----:R0:W-:Y:S01]  /*4210*/  STG.E.64 desc[UR36][R8.64], R4 ;  /* 0x0000000408007986 */ /* 0x0011e2000c101b24 */
[----:B------:R-:W-:Y:S05]  /*4220*/  BRA `(.L_x_8836) ;  /* 0x0000000800b07947 */ /* 0x000fea0003800000 */
.L_x_8837:
        /* <DEDUP_REMOVED lines=13> */
.L_x_8850:
[----:B------:R-:W-:Y:S01]  /*4300*/  FMUL.FTZ R4, R4, 1 ;  /* 0x3f80000004047820 */ /* 0x000fe20000410000 */
[----:B------:R-:W-:Y:S01]  /*4310*/  CS2R R6, SRZ ;  /* 0x0000000000067805 */ /* 0x000fe2000001ff00 */
[----:B------:R-:W-:-:S04]  /*4320*/  IMAD.MOV.U32 R25, RZ, RZ, R26 ;  /* 0x000000ffff197224 */ /* 0x000fc800078e001a */
[----:B------:R-:W0:Y:S02]  /*4330*/  F2F.F64.F32 R4, R4 ;  /* 0x0000000400047310 */ /* 0x000e240000201800 */
[----:B0-----:R0:W-:Y:S01]  /*4340*/  STG.E.128 desc[UR36][R8.64], R4 ;  /* 0x0000000408007986 */ /* 0x0011e2000c101d24 */
[----:B------:R-:W-:Y:S05]  /*4350*/  BRA `(.L_x_8836) ;  /* 0x0000000800647947 */ /* 0x000fea0003800000 */
.L_x_8849:
        /* <DEDUP_REMOVED lines=18> */
.L_x_8854:
[----:B------:R-:W-:Y:S05]  /*4480*/  BSYNC.RECONVERGENT B0 ;  /* 0x0000000000007941 */ /* 0x000fea0003800200 */
.L_x_8853:
[----:B------:R-:W-:Y:S01]  /*4490*/  LOP3.LUT R5, R0, 0x80, R5, 0xf8, !PT ;  /* 0x0000008000057812 */ /* 0x000fe200078ef805 */
[----:B------:R-:W-:-:S04]  /*44a0*/  IMAD.MOV.U32 R25, RZ, RZ, R26 ;  /* 0x000000ffff197224 */ /* 0x000fc800078e001a */
[----:B------:R0:W-:Y:S01]  /*44b0*/  STG.E.U8 desc[UR36][R8.64], R5 ;  /* 0x0000000508007986 */ /* 0x0001e2000c101124 */
[----:B------:R-:W-:Y:S05]  /*44c0*/  BRA `(.L_x_8836) ;  /* 0x0000000800087947 */ /* 0x000fea0003800000 */
.L_x_8852:
        /* <DEDUP_REMOVED lines=14> */
.L_x_8856:
[----:B------:R-:W-:Y:S05]  /*45b0*/  BSYNC.RECONVERGENT B0 ;  /* 0x0000000000007941 */ /* 0x000fea0003800200 */
.L_x_8855:
[----:B------:R-:W-:Y:S01]  /*45c0*/  LOP3.LUT R3, R0, 0x80, R7, 0xf8, !PT ;  /* 0x0000008000037812 */ /* 0x000fe200078ef807 */
[----:B------:R-:W-:-:S04]  /*45d0*/  IMAD.MOV.U32 R25, RZ, RZ, R26 ;  /* 0x000000ffff197224 */ /* 0x000fc800078e001a */
[----:B------:R0:W-:Y:S01]  /*45e0*/  STG.E.U8 desc[UR36][R8.64], R3 ;  /* 0x0000000308007986 */ /* 0x0001e2000c101124 */
[----:B------:R-:W-:Y:S05]  /*45f0*/  BRA `(.L_x_8836) ;  /* 0x0000000400bc7947 */ /* 0x000fea0003800000 */
.L_x_8851:
[----:B------:R-:W-:Y:S01]  /*4600*/  F2FP.BF16.F32.PACK_AB R4, RZ, R4 ;  /* 0x00000004ff04723e */ /* 0x000fe200000010ff */
[----:B------:R-:W-:-:S04]  /*4610*/  IMAD.MOV.U32 R25, RZ, RZ, R26 ;  /* 0x000000ffff197224 */ /* 0x000fc800078e001a */
[----:B------:R0:W-:Y:S01]  /*4620*/  STG.E.U16 desc[UR36][R8.64], R4 ;  /* 0x0000000408007986 */ /* 0x0001e2000c101524 */
[----:B------:R-:W-:Y:S05]  /*4630*/  BRA `(.L_x_8836) ;  /* 0x0000000400ac7947 */ /* 0x000fea0003800000 */
.L_x_8848:
        /* <DEDUP_REMOVED lines=12> */
.L_x_8859:
        /* <DEDUP_REMOVED lines=12> */
.L_x_8862:
[----:B------:R-:W-:-:S04]  /*47c0*/  SHF.R.U32.HI R0, RZ, 0x14, R4 ;  /* 0x00000014ff007819 */ /* 0x000fc80000011604 */
[----:B------:R-:W-:-:S04]  /*47d0*/  LOP3.LUT R3, R0, 0x1, RZ, 0xc0, !PT ;  /* 0x0000000100037812 */ /* 0x000fc800078ec0ff */
[----:B------:R-:W-:-:S04]  /*47e0*/  IADD3 R0, PT, PT, R4, 0x487ffff, R3 ;  /* 0x0487ffff04007810 */ /* 0x000fc80007ffe003 */
[----:B------:R-:W-:-:S04]  /*47f0*/  SHF.R.U32.HI R0, RZ, 0x14, R0 ;  /* 0x00000014ff007819 */ /* 0x000fc80000011600 */
[----:B------:R-:W-:-:S07]  /*4800*/  LOP3.LUT R3, R0, 0xff, RZ, 0xc0, !PT ;  /* 0x000000ff00037812 */ /* 0x000fce00078ec0ff */
.L_x_8863:
[----:B------:R-:W-:-:S04]  /*4810*/  SHF.R.U32.HI R4, RZ, 0x18, R4 ;  /* 0x00000018ff047819 */ /* 0x000fc80000011604 */
[----:B------:R-:W-:-:S04]  /*4820*/  LOP3.LUT R3, R3, 0x80, R4, 0xf8, !PT ;  /* 0x0000008003037812 */ /* 0x000fc800078ef804 */
[----:B------:R-:W-:-:S07]  /*4830*/  PRMT R0, R3, 0x7610, R0 ;  /* 0x0000761003007816 */ /* 0x000fce0000000000 */
.L_x_8861:
[----:B------:R-:W-:Y:S05]  /*4840*/  BSYNC.RECONVERGENT B0 ;  /* 0x0000000000007941 */ /* 0x000fea0003800200 */
.L_x_8860:
[----:B------:R1:W-:Y:S01]  /*4850*/  STG.E.U8 desc[UR36][R8.64], R0 ;  /* 0x0000000008007986 */ /* 0x0003e2000c101124 */
[----:B------:R-:W-:Y:S01]  /*4860*/  IMAD.MOV.U32 R25, RZ, RZ, R26 ;  /* 0x000000ffff197224 */ /* 0x000fe200078e001a */
[----:B------:R-:W-:Y:S06]  /*4870*/  BRA `(.L_x_8836) ;  /* 0x00000004001c7947 */ /* 0x000fec0003800000 */
.L_x_8858:
        /* <DEDUP_REMOVED lines=12> */
.L_x_8866:
[----:B------:R-:W-:-:S04]  /*4940*/  SHF.R.U32.HI R0, RZ, 0x15, R4 ;  /* 0x00000015ff007819 */ /* 0x000fc80000011604 */
[----:B------:R-:W-:-:S04]  /*4950*/  LOP3.LUT R3, R0, 0x1, RZ, 0xc0, !PT ;  /* 0x0000000100037812 */ /* 0x000fc800078ec0ff */
[----:B------:R-:W-:-:S04]  /*4960*/  IADD3 R0, PT, PT, R4, 0x88fffff, R3 ;  /* 0x088fffff04007810 */ /* 0x000fc80007ffe003 */
[----:B------:R-:W-:-:S04]  /*4970*/  SHF.R.U32.HI R0, RZ, 0x15, R0 ;  /* 0x00000015ff007819 */ /* 0x000fc80000011600 */
[----:B------:R-:W-:-:S07]  /*4980*/  LOP3.LUT R3, R0, 0xff, RZ, 0xc0, !PT ;  /* 0x000000ff00037812 */ /* 0x000fce00078ec0ff */
.L_x_8867:
[----:B------:R-:W-:-:S04]  /*4990*/  SHF.R.U32.HI R4, RZ, 0x18, R4 ;  /* 0x00000018ff047819 */ /* 0x000fc80000011604 */
[----:B------:R-:W-:-:S04]  /*49a0*/  LOP3.LUT R3, R3, 0x80, R4, 0xf8, !PT ;  /* 0x0000008003037812 */ /* 0x000fc800078ef804 */
[----:B------:R-:W-:-:S07]  /*49b0*/  PRMT R0, R3, 0x7610, R0 ;  /* 0x0000761003007816 */ /* 0x000fce0000000000 */
.L_x_8865:
[----:B------:R-:W-:Y:S05]  /*49c0*/  BSYNC.RECONVERGENT B0 ;  /* 0x0000000000007941 */ /* 0x000fea0003800200 */
.L_x_8864:
[----:B------:R2:W-:Y:S01]  /*49d0*/  STG.E.U8 desc[UR36][R8.64], R0 ;  /* 0x0000000008007986 */ /* 0x0005e2000c101124 */
[----:B------:R-:W-:Y:S01]  /*49e0*/  IMAD.MOV.U32 R25, RZ, RZ, R26 ;  /* 0x000000ffff197224 */ /* 0x000fe200078e001a */
[----:B------:R-:W-:Y:S06]  /*49f0*/  BRA `(.L_x_8836) ;  /* 0x0000000000bc7947 */ /* 0x000fec0003800000 */
.L_x_8857:
[----:B------:R-:W-:-:S13]  /*4a00*/  ISETP.NE.AND P0, PT, R0, 0x1c, PT ;  /* 0x0000001c0000780c */ /* 0x000fda0003f05270 */
[----:B------:R-:W-:Y:S05]  /*4a10*/  @!P0 BRA `(.L_x_8868) ;  /* 0x0000000000a88947 */ /* 0x000fea0003800000 */
[----:B------:R-:W-:-:S13]  /*4a20*/  ISETP.NE.AND P0, PT, R0, 0x1d, PT ;  /* 0x0000001d0000780c */ /* 0x000fda0003f05270 */
[----:B------:R-:W-:Y:S05]  /*4a30*/  @!P0 BRA `(.L_x_8869) ;  /* 0x0000000000908947 */ /* 0x000fea0003800000 */
[----:B------:R-:W-:-:S13]  /*4a40*/  ISETP.NE.AND P0, PT, R0, 0x2c, PT ;  /* 0x0000002c0000780c */ /* 0x000fda0003f05270 */
[----:B------:R-:W-:Y:S05]  /*4a50*/  @!P0 BRA `(.L_x_8870) ;  /* 0x0000000000488947 */ /* 0x000fea0003800000 */
.L_x_8841:
        /* <DEDUP_REMOVED lines=16> */
.L_x_8871:
[----:B------:R-:W-:Y:S01]  /*4b60*/  IMAD.MOV.U32 R25, RZ, RZ, R26 ;  /* 0x000000ffff197224 */ /* 0x000fe200078e001a */
[----:B------:R-:W-:Y:S06]  /*4b70*/  BRA `(.L_x_8836) ;  /* 0x00000000005c7947 */ /* 0x000fec0003800000 */
.L_x_8870:
        /* <DEDUP_REMOVED lines=16> */
.L_x_8869:
[----:B------:R-:W0:Y:S01]  /*4c80*/  F2I.U64.TRUNC R4, R4 ;  /* 0x0000000400047311 */ /* 0x000e22000020d800 */
[----:B------:R-:W-:Y:S01]  /*4c90*/  IMAD.MOV.U32 R25, RZ, RZ, R26 ;  /* 0x000000ffff197224 */ /* 0x000fe200078e001a */
[----:B0-----:R0:W-:Y:S01]  /*4ca0*/  STG.E.64 desc[UR36][R8.64], R4 ;  /* 0x0000000408007986 */ /* 0x0011e2000c101b24 */
[----:B------:R-:W-:Y:S05]  /*4cb0*/  BRA `(.L_x_8836) ;  /* 0x00000000000c7947 */ /* 0x000fea0003800000 */
.L_x_8868:
[----:B------:R-:W0:Y:S01]  /*4cc0*/  F2I.FTZ.U32.TRUNC.NTZ R3, R4 ;  /* 0x0000000400037305 */ /* 0x000e22000021f000 */
[----:B------:R-:W-:Y:S01]  /*4cd0*/  IMAD.MOV.U32 R25, RZ, RZ, R26 ;  /* 0x000000ffff197224 */ /* 0x000fe200078e001a */
[----:B0-----:R3:W-:Y:S06]  /*4ce0*/  STG.E desc[UR36][R8.64], R3 ;  /* 0x0000000308007986 */ /* 0x0017ec000c101924 */
.L_x_8836:
[----:B------:R-:W-:Y:S05]  /*4cf0*/  BSYNC.RECONVERGENT B6 ;  /* 0x0000000000067941 */ /* 0x000fea0003800200 */
.L_x_8835:
        /* <DEDUP_REMOVED lines=24> */
.L_x_8877:
[----:B------:R-:W0:Y:S02]  /*4e80*/  F2I.S64.TRUNC R18, R18 ;  /* 0x0000001200127311 */ /* 0x000e24000020d900 */
[----:B0-----:R-:W-:-:S05]  /*4e90*/  IMAD.MOV.U32 R3, RZ, RZ, R18 ;  /* 0x000000ffff037224 */ /* 0x001fca00078e0012 */
[----:B------:R0:W-:Y:S01]  /*4ea0*/  STG.E.U8 desc[UR36][R8.64], R3 ;  /* 0x0000000308007986 */ /* 0x0001e2000c101124 */
[----:B------:R-:W-:Y:S05]  /*4eb0*/  BRA `(.L_x_8879) ;  /* 0x0000000c00287947 */ /* 0x000fea0003800000 */
.L_x_8876:
        /* <DEDUP_REMOVED lines=9> */
.L_x_8881:
[----:B------:R-:W0:Y:S02]  /*4f50*/  F2I.FTZ.TRUNC.NTZ R3, R18 ;  /* 0x0000001200037305 */ /* 0x000e24000021f100 */
[----:B0-----:R0:W-:Y:S01]  /*4f60*/  STG.E desc[UR36][R8.64], R3 ;  /* 0x0000000308007986 */ /* 0x0011e2000c101924 */
[----:B------:R-:W-:Y:S05]  /*4f70*/  BRA `(.L_x_8879) ;  /* 0x0000000800f87947 */ /* 0x000fea0003800000 */
.L_x_8880:
[----:B------:R-:W0:Y:S02]  /*4f80*/  F2I.FTZ.TRUNC.NTZ R3, R18 ;  /* 0x0000001200037305 */ /* 0x000e24000021f100 */
[----:B0-----:R0:W-:Y:S01]  /*4f90*/  STG.E.U16 desc[UR36][R8.64], R3 ;  /* 0x0000000308007986 */ /* 0x0011e2000c101524 */
[----:B------:R-:W-:Y:S05]  /*4fa0*/  BRA `(.L_x_8879) ;  /* 0x0000000800ec7947 */ /* 0x000fea0003800000 */
.L_x_8875:
        /* <DEDUP_REMOVED lines=8> */
.L_x_8883:
[----:B------:R-:W-:-:S05]  /*5030*/  F2FP.F16.F32.PACK_AB R18, RZ, R18 ;  /* 0x00000012ff12723e */ /* 0x000fca00000000ff */
[----:B------:R0:W-:Y:S01]  /*5040*/  STG.E.U16 desc[UR36][R8.64], R18 ;  /* 0x0000001208007986 */ /* 0x0001e2000c101524 */
[----:B------:R-:W-:Y:S05]  /*5050*/  BRA `(.L_x_8879) ;  /* 0x0000000800c07947 */ /* 0x000fea0003800000 */
.L_x_8882:
        /* <DEDUP_REMOVED lines=9> */
.L_x_8885:
[----:B------:R-:W-:-:S04]  /*50f0*/  F2FP.F16.F32.PACK_AB R3, RZ, R18 ;  /* 0x00000012ff03723e */ /* 0x000fc800000000ff */
[----:B------:R-:W-:-:S05]  /*5100*/  PRMT R3, R3, 0x5410, RZ ;  /* 0x0000541003037816 */ /* 0x000fca00000000ff */
[----:B------:R0:W-:Y:S01]  /*5110*/  STG.E desc[UR36][R8.64], R3 ;  /* 0x0000000308007986 */ /* 0x0001e2000c101924 */
[----:B------:R-:W-:Y:S05]  /*5120*/  BRA `(.L_x_8879) ;  /* 0x00000008008c7947 */ /* 0x000fea0003800000 */
.L_x_8884:
[----:B------:R-:W-:-:S06]  /*5130*/  FMUL.FTZ R4, R18, 1 ;  /* 0x3f80000012047820 */ /* 0x000fcc0000410000 */
[----:B------:R-:W0:Y:S02]  /*5140*/  F2F.F64.F32 R4, R4 ;  /* 0x0000000400047310 */ /* 0x000e240000201800 */
[----:B0-----:R0:W-:Y:S01]  /*5150*/  STG.E.64 desc[UR36][R8.64], R4 ;  /* 0x0000000408007986 */ /* 0x0011e2000c101b24 */
[----:B------:R-:W-:Y:S05]  /*5160*/  BRA `(.L_x_8879) ;  /* 0x00000008007c7947 */ /* 0x000fea0003800000 */
.L_x_8874:
        /* <DEDUP_REMOVED lines=13> */
.L_x_8889:
        /* <DEDUP_REMOVED lines=16> */
.L_x_8892:
[----:B------:R-:W-:-:S04]  /*5340*/  SHF.R.U32.HI R18, RZ, 0x18, R18 ;  /* 0x00000018ff127819 */ /* 0x000fc80000011612 */
[----:B------:R-:W-:-:S04]  /*5350*/  LOP3.LUT R3, R3, 0x80, R18, 0xf8, !PT ;  /* 0x0000008003037812 */ /* 0x000fc800078ef812 */
[----:B------:R-:W-:-:S07]  /*5360*/  PRMT R4, R3, 0x7610, R4 ;  /* 0x0000761003047816 */ /* 0x000fce0000000004 */
.L_x_8891:
[----:B------:R-:W-:Y:S05]  /*5370*/  BSYNC.RECONVERGENT B0 ;  /* 0x0000000000007941 */ /* 0x000fea0003800200 */
.L_x_8890:
[----:B------:R0:W-:Y:S01]  /*5380*/  STG.E.U8 desc[UR36][R8.64], R4 ;  /* 0x0000000408007986 */ /* 0x0001e2000c101124 */
[----:B------:R-:W-:Y:S05]  /*5390*/  BRA `(.L_x_8879) ;  /* 0x0000000400f07947 */ /* 0x000fea0003800000 */
.L_x_8888:
        /* <DEDUP_REMOVED lines=16> */
.L_x_8895:
[----:B------:R-:W-:-:S04]  /*54a0*/  SHF.R.U32.HI R18, RZ, 0x18, R18 ;  /* 0x00000018ff127819 */ /* 0x000fc80000011612 */
[----:B------:R-:W-:-:S04]  /*54b0*/  LOP3.LUT R3, R3, 0x80, R18, 0xf8, !PT ;  /* 0x0000008003037812 */ /* 0x000fc800078ef812 */
[----:B------:R-:W-:-:S07]  /*54c0*/  PRMT R4, R3, 0x7610, R4 ;  /* 0x0000761003047816 */ /* 0x000fce0000000004 */
.L_x_8894:
[----:B------:R-:W-:Y:S05]  /*54d0*/  BSYNC.RECONVERGENT B0 ;  /* 0x0000000000007941 */ /* 0x000fea0003800200 */
.L_x_8893:
[----:B------:R0:W-:Y:S01]  /*54e0*/  STG.E.U8 desc[UR36][R8.64], R4 ;  /* 0x0000000408007986 */ /* 0x0001e2000c101124 */
[----:B------:R-:W-:Y:S05]  /*54f0*/  BRA `(.L_x_8879) ;  /* 0x0000000400987947 */ /* 0x000fea0003800000 */
.L_x_8887:
        /* <DEDUP_REMOVED lines=21> */
.L_x_8897:
[----:B------:R-:W0:Y:S02]  /*5650*/  F2I.U64.TRUNC R18, R18 ;  /* 0x0000001200127311 */ /* 0x000e24000020d800 */
[----:B0-----:R0:W-:Y:S01]  /*5660*/  STG.E.64 desc[UR36][R8.64], R18 ;  /* 0x0000001208007986 */ /* 0x0011e2000c101b24 */
[----:B------:R-:W-:Y:S05]  /*5670*/  BRA `(.L_x_8879) ;  /* 0x0000000400387947 */ /* 0x000fea0003800000 */
.L_x_8896:
[----:B------:R-:W0:Y:S02]  /*5680*/  F2I.FTZ.U32.TRUNC.NTZ R3, R18 ;  /* 0x0000001200037305 */ /* 0x000e24000021f000 */
[----:B0-----:R0:W-:Y:S01]  /*5690*/  STG.E desc[UR36][R8.64], R3 ;  /* 0x0000000308007986 */ /* 0x0011e2000c101924 */
[----:B------:R-:W-:Y:S05]  /*56a0*/  BRA `(.L_x_8879) ;  /* 0x00000004002c7947 */ /* 0x000fea0003800000 */
.L_x_8886:
        /* <DEDUP_REMOVED lines=10> */
.L_x_8899:
[----:B------:R-:W-:Y:S01]  /*5750*/  FMUL.FTZ R4, R18, 1 ;  /* 0x3f80000012047820 */ /* 0x000fe20000410000 */
[----:B------:R-:W-:-:S05]  /*5760*/  CS2R R6, SRZ ;  /* 0x0000000000067805 */ /* 0x000fca000001ff00 */
[----:B------:R-:W0:Y:S02]  /*5770*/  F2F.F64.F32 R4, R4 ;  /* 0x0000000400047310 */ /* 0x000e240000201800 */
[----:B0-----:R4:W-:Y:S01]  /*5780*/  STG.E.128 desc[UR36][R8.64], R4 ;  /* 0x0000000408007986 */ /* 0x0019e2000c101d24 */
[----:B------:R-:W-:Y:S05]  /*5790*/  BRA `(.L_x_8879) ;  /* 0x0000000000f07947 */ /* 0x000fea0003800000 */
.L_x_8898:
[----:B------:R-:W-:-:S13]  /*57a0*/  ISETP.NE.AND P0, PT, R0, 0xf, PT ;  /* 0x0000000f0000780c */ /* 0x000fda0003f05270 */
[----:B------:R-:W-:Y:S05]  /*57b0*/  @!P0 BRA `(.L_x_8900) ;  /* 0x0000000000e08947 */ /* 0x000fea0003800000 */
[----:B------:R-:W-:-:S13]  /*57c0*/  ISETP.NE.AND P0, PT, R0, 0x17, PT ;  /* 0x000000170000780c */ /* 0x000fda0003f05270 */
[----:B------:R-:W-:Y:S05]  /*57d0*/  @!P0 BRA `(.L_x_8901) ;  /* 0x00000000008c8947 */ /* 0x000fea0003800000 */
[----:B------:R-:W-:-:S13]  /*57e0*/  ISETP.NE.AND P0, PT, R0, 0x18, PT ;  /* 0x000000180000780c */ /* 0x000fda0003f05270 */
[----:B------:R-:W-:Y:S05]  /*57f0*/  @!P0 BRA `(.L_x_8902) ;  /* 0x0000000000448947 */ /* 0x000fea0003800000 */
.L_x_8878:
        /* <DEDUP_REMOVED lines=16> */
.L_x_8903:
[----:B------:R-:W-:Y:S05]  /*5900*/  BRA `(.L_x_8879) ;  /* 0x0000000000947947 */ /* 0x000fea0003800000 */
.L_x_8902:
        /* <DEDUP_REMOVED lines=12> */
.L_x_8905:
[----:B------:R-:W-:Y:S05]  /*59d0*/  BSYNC.RECONVERGENT B0 ;  /* 0x0000000000007941 */ /* 0x000fea0003800200 */
.L_x_8904:
[----:B------:R-:W-:-:S05]  /*59e0*/  LOP3.LUT R3, R0, 0x80, R5, 0xf8, !PT ;  /* 0x0000008000037812 */ /* 0x000fca00078ef805 */
[----:B------:R1:W-:Y:S01]  /*59f0*/  STG.E.U8 desc[UR36][R8.64], R3 ;  /* 0x0000000308007986 */ /* 0x0003e2000c101124 */
[----:B------:R-:W-:Y:S05]  /*5a00*/  BRA `(.L_x_8879) ;  /* 0x0000000000547947 */ /* 0x000fea0003800000 */
.L_x_8901:
        /* <DEDUP_REMOVED lines=11> */
.L_x_8907:
[----:B------:R-:W-:Y:S01]  /*5ac0*/  IMAD.MOV.U32 R0, RZ, RZ, 0x7f ;  /* 0x0000007fff007424 */ /* 0x000fe200078e00ff */
[----:B------:R-:W-:-:S04]  /*5ad0*/  ISETP.GT.U32.AND P0, PT, R4, 0x7f800000, PT ;  /* 0x7f8000000400780c */ /* 0x000fc80003f04070 */
[----:B------:R-:W-:-:S09]  /*5ae0*/  SEL R0, R0, 0x7c, P0 ;  /* 0x0000007c00007807 */ /* 0x000fd20000000000 */
.L_x_8908:
[----:B------:R-:W-:Y:S05]  /*5af0*/  BSYNC.RECONVERGENT B0 ;  /* 0x0000000000007941 */ /* 0x000fea0003800200 */
.L_x_8906:
[----:B------:R-:W-:-:S04]  /*5b00*/  SHF.R.U32.HI R3, RZ, 0x18, R18 ;  /* 0x00000018ff037819 */ /* 0x000fc80000011612 */
[----:B------:R-:W-:-:S05]  /*5b10*/  LOP3.LUT R3, R0, 0x80, R3, 0xf8, !PT ;  /* 0x0000008000037812 */ /* 0x000fca00078ef803 */
[----:B------:R2:W-:Y:S01]  /*5b20*/  STG.E.U8 desc[UR36][R8.64], R3 ;  /* 0x0000000308007986 */ /* 0x0005e2000c101124 */
[----:B------:R-:W-:Y:S05]  /*5b30*/  BRA `(.L_x_8879) ;  /* 0x0000000000087947 */ /* 0x000fea0003800000 */
.L_x_8900:
[----:B------:R-:W-:-:S05]  /*5b40*/  F2FP.BF16.F32.PACK_AB R18, RZ, R18 ;  /* 0x00000012ff12723e */ /* 0x000fca00000010ff */
[----:B------:R0:W-:Y:S02]  /*5b50*/  STG.E.U16 desc[UR36][R8.64], R18 ;  /* 0x0000001208007986 */ /* 0x0001e4000c101524 */
.L_x_8879:
        /* <DEDUP_REMOVED lines=24> */
.L_x_8912:
[----:B------:R-:W0:Y:S02]  /*5ce0*/  F2I.S64.TRUNC R22, R22 ;  /* 0x0000001600167311 */ /* 0x000e24000020d900 */
[----:B0-----:R-:W-:-:S05]  /*5cf0*/  IMAD.MOV.U32 R3, RZ, RZ, R22 ;  /* 0x000000ffff037224 */ /* 0x001fca00078e0016 */
[----:B------:R0:W-:Y:S01]  /*5d00*/  STG.E.U8 desc[UR36][R8.64], R3 ;  /* 0x0000000308007986 */ /* 0x0001e2000c101124 */
[----:B------:R-:W-:Y:S05]  /*5d10*/  BRA `(.L_x_8914) ;  /* 0x0000000c00287947 */ /* 0x000fea0003800000 */
.L_x_8911:
        /* <DEDUP_REMOVED lines=9> */
.L_x_8916:
[----:B------:R-:W0:Y:S02]  /*5db0*/  F2I.FTZ.TRUNC.NTZ R3, R22 ;  /* 0x0000001600037305 */ /* 0x000e24000021f100 */
[----:B0-----:R0:W-:Y:S01]  /*5dc0*/  STG.E desc[UR36][R8.64], R3 ;  /* 0x0000000308007986 */ /* 0x0011e2000c101924 */
[----:B------:R-:W-:Y:S05]  /*5dd0*/  BRA `(.L_x_8914) ;  /* 0x0000000800f87947 */ /* 0x000fea0003800000 */
.L_x_8915:
[----:B------:R-:W0:Y:S02]  /*5de0*/  F2I.FTZ.TRUNC.NTZ R3, R22 ;  /* 0x0000001600037305 */ /* 0x000e24000021f100 */
[----:B0-----:R0:W-:Y:S01]  /*5df0*/  STG.E.U16 desc[UR36][R8.64], R3 ;  /* 0x0000000308007986 */ /* 0x0011e2000c101524 */
[----:B------:R-:W-:Y:S05]  /*5e00*/  BRA `(.L_x_8914) ;  /* 0x0000000800ec7947 */ /* 0x000fea0003800000 */
.L_x_8910:
        /* <DEDUP_REMOVED lines=8> */
.L_x_8918:
[----:B------:R-:W-:-:S05]  /*5e90*/  F2FP.F16.F32.PACK_AB R22, RZ, R22 ;  /* 0x00000016ff16723e */ /* 0x000fca00000000ff */
[----:B------:R0:W-:Y:S01]  /*5ea0*/  STG.E.U16 desc[UR36][R8.64], R22 ;  /* 0x0000001608007986 */ /* 0x0001e2000c101524 */
[----:B------:R-:W-:Y:S05]  /*5eb0*/  BRA `(.L_x_8914) ;  /* 0x0000000800c07947 */ /* 0x000fea0003800000 */
.L_x_8917:
        /* <DEDUP_REMOVED lines=9> */
.L_x_8920:
[----:B------:R-:W-:-:S04]  /*5f50*/  F2FP.F16.F32.PACK_AB R3, RZ, R22 ;  /* 0x00000016ff03723e */ /* 0x000fc800000000ff */
[----:B------:R-:W-:-:S05]  /*5f60*/  PRMT R3, R3, 0x5410, RZ ;  /* 0x0000541003037816 */ /* 0x000fca00000000ff */
[----:B------:R0:W-:Y:S01]  /*5f70*/  STG.E desc[UR36][R8.64], R3 ;  /* 0x0000000308007986 */ /* 0x0001e2000c101924 */
[----:B------:R-:W-:Y:S05]  /*5f80*/  BRA `(.L_x_8914) ;  /* 0x00000008008c7947 */ /* 0x000fea0003800000 */
.L_x_8919:
[----:B------:R-:W-:-:S06]  /*5f90*/  FMUL.FTZ R4, R22, 1 ;  /* 0x3f80000016047820 */ /* 0x000fcc0000410000 */
[----:B------:R-:W0:Y:S02]  /*5fa0*/  F2F.F64.F32 R4, R4 ;  /* 0x0000000400047310 */ /* 0x000e240000201800 */
[----:B0-----:R0:W-:Y:S01]  /*5fb0*/  STG.E.64 desc[UR36][R8.64], R4 ;  /* 0x0000000408007986 */ /* 0x0011e2000c101b24 */
[----:B------:R-:W-:Y:S05]  /*5fc0*/  BRA `(.L_x_8914) ;  /* 0x00000008007c7947 */ /* 0x000fea0003800000 */
.L_x_8909:
        /* <DEDUP_REMOVED lines=13> */
.L_x_8924:
        /* <DEDUP_REMOVED lines=16> */
.L_x_8927:
[----:B------:R-:W-:-:S04]  /*61a0*/  SHF.R.U32.HI R22, RZ, 0x18, R22 ;  /* 0x00000018ff167819 */ /* 0x000fc80000011616 */
[----:B------:R-:W-:-:S04]  /*61b0*/  LOP3.LUT R3, R3, 0x80, R22, 0xf8, !PT ;  /* 0x0000008003037812 */ /* 0x000fc800078ef816 */
[----:B------:R-:W-:-:S07]  /*61c0*/  PRMT R4, R3, 0x7610, R4 ;  /* 0x0000761003047816 */ /* 0x000fce0000000004 */
.L_x_8926:
[----:B------:R-:W-:Y:S05]  /*61d0*/  BSYNC.RECONVERGENT B0 ;  /* 0x0000000000007941 */ /* 0x000fea0003800200 */
.L_x_8925:
[----:B------:R0:W-:Y:S01]  /*61e0*/  STG.E.U8 desc[UR36][R8.64], R4 ;  /* 0x0000000408007986 */ /* 0x0001e2000c101124 */
[----:B------:R-:W-:Y:S05]  /*61f0*/  BRA `(.L_x_8914) ;  /* 0x0000000400f07947 */ /* 0x000fea0003800000 */
.L_x_8923:
        /* <DEDUP_REMOVED lines=16> */
.L_x_8930:
[----:B------:R-:W-:-:S04]  /*6300*/  SHF.R.U32.HI R22, RZ, 0x18, R22 ;  /* 0x00000018ff167819 */ /* 0x000fc80000011616 */
[----:B------:R-:W-:-:S04]  /*6310*/  LOP3.LUT R3, R3, 0x80, R22, 0xf8, !PT ;  /* 0x0000008003037812 */ /* 0x000fc800078ef816 */
[----:B------:R-:W-:-:S07]  /*6320*/  PRMT R4, R3, 0x7610, R4 ;  /* 0x0000761003047816 */ /* 0x000fce0000000004 */
.L_x_8929:
[----:B------:R-:W-:Y:S05]  /*6330*/  BSYNC.RECONVERGENT B0 ;  /* 0x0000000000007941 */ /* 0x000fea0003800200 */
.L_x_8928:
[----:B------:R0:W-:Y:S01]  /*6340*/  STG.E.U8 desc[UR36][R8.64], R4 ;  /* 0x0000000408007986 */ /* 0x0001e2000c101124 */
[----:B------:R-:W-:Y:S05]  /*6350*/  BRA `(.L_x_8914) ;  /* 0x0000000400987947 */ /* 0x000fea0003800000 */
.L_x_8922:
        /* <DEDUP_REMOVED lines=21> */
.L_x_8932:
[----:B------:R-:W0:Y:S02]  /*64b0*/  F2I.U64.TRUNC R22, R22 ;  /* 0x0000001600167311 */ /* 0x000e24000020d800 */
[----:B0-----:R0:W-:Y:S01]  /*64c0*/  STG.E.64 desc[UR36][R8.64], R22 ;  /* 0x0000001608007986 */ /* 0x0011e2000c101b24 */
[----:B------:R-:W-:Y:S05]  /*64d0*/  BRA `(.L_x_8914) ;  /* 0x0000000400387947 */ /* 0x000fea0003800000 */
.L_x_8931:
[----:B------:R-:W0:Y:S02]  /*64e0*/  F2I.FTZ.U32.TRUNC.NTZ R3, R22 ;  /* 0x0000001600037305 */ /* 0x000e24000021f000 */
[----:B0-----:R0:W-:Y:S01]  /*64f0*/  STG.E desc[UR36][R8.64], R3 ;  /* 0x0000000308007986 */ /* 0x0011e2000c101924 */
[----:B------:R-:W-:Y:S05]  /*6500*/  BRA `(.L_x_8914) ;  /* 0x00000004002c7947 */ /* 0x000fea0003800000 */
.L_x_8921:
        /* <DEDUP_REMOVED lines=10> */
.L_x_8934:
[----:B------:R-:W-:Y:S01]  /*65b0*/  FMUL.FTZ R4, R22, 1 ;  /* 0x3f80000016047820 */ /* 0x000fe20000410000 */
[----:B------:R-:W-:-:S05]  /*65c0*/  CS2R R6, SRZ ;  /* 0x0000000000067805 */ /* 0x000fca000001ff00 */
[----:B------:R-:W0:Y:S02]  /*65d0*/  F2F.F64.F32 R4, R4 ;  /* 0x0000000400047310 */ /* 0x000e240000201800 */
[----:B0-----:R0:W-:Y:S01]  /*65e0*/  STG.E.128 desc[UR36][R8.64], R4 ;  /* 0x0000000408007986 */ /* 0x0011e2000c101d24 */
[----:B------:R-:W-:Y:S05]  /*65f0*/  BRA `(.L_x_8914) ;  /* 0x0000000000f07947 */ /* 0x000fea0003800000 */
.L_x_8933:
[----:B------:R-:W-:-:S13]  /*6600*/  ISETP.NE.AND P0, PT, R0, 0xf, PT ;  /* 0x0000000f0000780c */ /* 0x000fda0003f05270 */
[----:B------:R-:W-:Y:S05]  /*6610*/  @!P0 BRA `(.L_x_8935) ;  /* 0x0000000000e08947 */ /* 0x000fea0003800000 */
[----:B------:R-:W-:-:S13]  /*6620*/  ISETP.NE.AND P0, PT, R0, 0x17, PT ;  /* 0x000000170000780c */ /* 0x000fda0003f05270 */
[----:B------:R-:W-:Y:S05]  /*6630*/  @!P0 BRA `(.L_x_8936) ;  /* 0x00000000008c8947 */ /* 0x000fea0003800000 */
[----:B------:R-:W-:-:S13]  /*6640*/  ISETP.NE.AND P0, PT, R0, 0x18, PT ;  /* 0x000000180000780c */ /* 0x000fda0003f05270 */
[----:B------:R-:W-:Y:S05]  /*6650*/  @!P0 BRA `(.L_x_8937) ;  /* 0x0000000000448947 */ /* 0x000fea0003800000 */
.L_x_8913:
        /* <DEDUP_REMOVED lines=16> */
.L_x_8938:
[----:B------:R-:W-:Y:S05]  /*6760*/  BRA `(.L_x_8914) ;  /* 0x0000000000947947 */ /* 0x000fea0003800000 */
.L_x_8937:
        /* <DEDUP_REMOVED lines=12> */
.L_x_8940:
[----:B------:R-:W-:Y:S05]  /*6830*/  BSYNC.RECONVERGENT B0 ;  /* 0x0000000000007941 */ /* 0x000fea0003800200 */
.L_x_8939:
[----:B------:R-:W-:-:S05]  /*6840*/  LOP3.LUT R3, R0, 0x80, R5, 0xf8, !PT ;  /* 0x0000008000037812 */ /* 0x000fca00078ef805 */
[----:B------:R3:W-:Y:S01]  /*6850*/  STG.E.U8 desc[UR36][R8.64], R3 ;  /* 0x0000000308007986 */ /* 0x0007e2000c101124 */
[----:B------:R-:W-:Y:S05]  /*6860*/  BRA `(.L_x_8914) ;  /* 0x0000000000547947 */ /* 0x000fea0003800000 */
.L_x_8936:
        /* <DEDUP_REMOVED lines=11> */
.L_x_8942:
[----:B------:R-:W-:Y:S01]  /*6920*/  IMAD.MOV.U32 R0, RZ, RZ, 0x7f ;  /* 0x0000007fff007424 */ /* 0x000fe200078e00ff */
[----:B------:R-:W-:-:S04]  /*6930*/  ISETP.GT.U32.AND P0, PT, R4, 0x7f800000, PT ;  /* 0x7f8000000400780c */ /* 0x000fc80003f04070 */
[----:B------:R-:W-:-:S09]  /*6940*/  SEL R0, R0, 0x7c, P0 ;  /* 0x0000007c00007807 */ /* 0x000fd20000000000 */
.L_x_8943:
[----:B------:R-:W-:Y:S05]  /*6950*/  BSYNC.RECONVERGENT B0 ;  /* 0x0000000000007941 */ /* 0x000fea0003800200 */
.L_x_8941:
[----:B------:R-:W-:-:S04]  /*6960*/  SHF.R.U32.HI R3, RZ, 0x18, R22 ;  /* 0x00000018ff037819 */ /* 0x000fc80000011616 */
[----:B------:R-:W-:-:S05]  /*6970*/  LOP3.LUT R3, R0, 0x80, R3, 0xf8, !PT ;  /* 0x0000008000037812 */ /* 0x000fca00078ef803 */
[----:B------:R2:W-:Y:S01]  /*6980*/  STG.E.U8 desc[UR36][R8.64], R3 ;  /* 0x0000000308007986 */ /* 0x0005e2000c101124 */
[----:B------:R-:W-:Y:S05]  /*6990*/  BRA `(.L_x_8914) ;  /* 0x0000000000087947 */ /* 0x000fea0003800000 */
.L_x_8935:
[----:B------:R-:W-:-:S05]  /*69a0*/  F2FP.BF16.F32.PACK_AB R22, RZ, R22 ;  /* 0x00000016ff16723e */ /* 0x000fca00000010ff */
[----:B------:R4:W-:Y:S02]  /*69b0*/  STG.E.U16 desc[UR36][R8.64], R22 ;  /* 0x0000001608007986 */ /* 0x0009e4000c101524 */
.L_x_8914:
[----:B------:R-:W-:-:S07]  /*69c0*/  VIADD R25, R25, 0x80 ;  /* 0x0000008019197836 */ /* 0x000fce0000000000 */
.L_x_8873:
[----:B------:R-:W-:Y:S05]  /*69d0*/  BSYNC.RECONVERGENT B6 ;  /* 0x0000000000067941 */ /* 0x000fea0003800200 */
.L_x_8872:
[----:B------:R-:W-:-:S13]  /*69e0*/  ISETP.GE.AND P0, PT, R25, R17, PT ;  /* 0x000000111900720c */ /* 0x000fda0003f06270 */
[----:B------:R-:W-:Y:S05]  /*69f0*/  @P0 EXIT ;  /* 0x000000000000094d */ /* 0x000fea0003800000 */
[----:B0---4-:R-:W0:Y:S01]  /*6a00*/  LDC.64 R4, c[0x0][0x388] ;  /* 0x0000e200ff047b82 */ /* 0x011e220000000a00 */
[----:B------:R-:W3:Y:S01]  /*6a10*/  LDCU UR4, c[0x0][0x3a8] ;  /* 0x00007500ff0477ac */ /* 0x000ee20008000800 */
[----:B-12---:R-:W-:Y:S01]  /*6a20*/  PRMT R0, R16, 0x9910, RZ ;  /* 0x0000991010007816 */ /* 0x006fe200000000ff */
[----:B------:R-:W-:-:S03]  /*6a30*/  IMAD R2, R2, 0x200, R25 ;  /* 0x0000020002027824 */ /* 0x000fc600078e0219 */
[----:B------:R-:W-:Y:S01]  /*6a40*/  ISETP.GT.AND P1, PT, R0, 0x9, PT ;  /* 0x000000090000780c */ /* 0x000fe20003f24270 */
[----:B---3--:R-:W-:-:S05]  /*6a50*/  IMAD R3, R2, UR4, RZ ;  /* 0x0000000402037c24 */ /* 0x008fca000f8e02ff */
        /* <DEDUP_REMOVED lines=14> */
.L_x_8947:
[----:B------:R-:W0:Y:S02]  /*6b40*/  F2I.S64.TRUNC R24, R24 ;  /* 0x0000001800187311 */ /* 0x000e24000020d900 */
[----:B0-----:R-:W-:-:S05]  /*6b50*/  IMAD.MOV.U32 R5, RZ, RZ, R24 ;  /* 0x000000ffff057224 */ /* 0x001fca00078e0018 */
[----:B------:R-:W-:Y:S01]  /*6b60*/  STG.E.U8 desc[UR36][R2.64], R5 ;  /* 0x0000000502007986 */ /* 0x000fe2000c101124 */
[----:B------:R-:W-:Y:S05]  /*6b70*/  EXIT ;  /* 0x000000000000794d */ /* 0x000fea0003800000 */
.L_x_8946:
        /* <DEDUP_REMOVED lines=9> */
.L_x_8950:
[----:B------:R-:W0:Y:S02]  /*6c10*/  F2I.FTZ.TRUNC.NTZ R5, R24 ;  /* 0x0000001800057305 */ /* 0x000e24000021f100 */
[----:B0-----:R-:W-:Y:S01]  /*6c20*/  STG.E desc[UR36][R2.64], R5 ;  /* 0x0000000502007986 */ /* 0x001fe2000c101924 */
[----:B------:R-:W-:Y:S05]  /*6c30*/  EXIT ;  /* 0x000000000000794d */ /* 0x000fea0003800000 */
.L_x_8949:
[----:B------:R-:W0:Y:S02]  /*6c40*/  F2I.FTZ.TRUNC.NTZ R5, R24 ;  /* 0x0000001800057305 */ /* 0x000e24000021f100 */
[----:B0-----:R-:W-:Y:S01]  /*6c50*/  STG.E.U16 desc[UR36][R2.64], R5 ;  /* 0x0000000502007986 */ /* 0x001fe2000c101524 */
[----:B------:R-:W-:Y:S05]  /*6c60*/  EXIT ;  /* 0x000000000000794d */ /* 0x000fea0003800000 */
.L_x_8945:
        /* <DEDUP_REMOVED lines=8> */
.L_x_8952:
[----:B------:R-:W-:-:S05]  /*6cf0*/  F2FP.F16.F32.PACK_AB R24, RZ, R24 ;  /* 0x00000018ff18723e */ /* 0x000fca00000000ff */
[----:B------:R-:W-:Y:S01]  /*6d00*/  STG.E.U16 desc[UR36][R2.64], R24 ;  /* 0x0000001802007986 */ /* 0x000fe2000c101524 */
[----:B------:R-:W-:Y:S05]  /*6d10*/  EXIT ;  /* 0x000000000000794d */ /* 0x000fea0003800000 */
.L_x_8951:
[----:B------:R-:W-:-:S13]  /*6d20*/  ISETP.NE.AND P0, PT, R0, 0x7, PT ;  /* 0x000000070000780c */ /* 0x000fda0003f05270 */
[----:B------:R-:W-:Y:S05]  /*6d30*/  @!P0 BRA `(.L_x_8953) ;  /* 0x00000000002c8947 */ /* 0x000fea0003800000 */
[----:B------:R-:W-:-:S13]  /*6d40*/  ISETP.NE.AND P0, PT, R0, 0x8, PT ;  /* 0x000000080000780c */ /* 0x000fda0003f05270 */
[----:B------:R-:W-:Y:S05]  /*6d50*/  @!P0 BRA `(.L_x_8954) ;  /* 0x0000000000148947 */ /* 0x000fea0003800000 */
[----:B------:R-:W-:-:S13]  /*6d60*/  ISETP.NE.AND P0, PT, R0, 0x9, PT ;  /* 0x000000090000780c */ /* 0x000fda0003f05270 */
[----:B------:R-:W-:Y:S05]  /*6d70*/  @P0 BRA `(.L_x_8948) ;  /* 0x0000000400d00947 */ /* 0x000fea0003800000 */
[----:B------:R-:W-:-:S05]  /*6d80*/  IMAD.MOV.U32 R25, RZ, RZ, RZ ;  /* 0x000000ffff197224 */ /* 0x000fca00078e00ff */
[----:B------:R-:W-:Y:S01]  /*6d90*/  STG.E.64 desc[UR36][R2.64], R24 ;  /* 0x0000001802007986 */ /* 0x000fe2000c101b24 */
[----:B------:R-:W-:Y:S05]  /*6da0*/  EXIT ;  /* 0x000000000000794d */ /* 0x000fea0003800000 */
.L_x_8954:
[----:B------:R-:W-:-:S04]  /*6db0*/  F2FP.F16.F32.PACK_AB R5, RZ, R24 ;  /* 0x00000018ff05723e */ /* 0x000fc800000000ff */
[----:B------:R-:W-:-:S05]  /*6dc0*/  PRMT R5, R5, 0x5410, RZ ;  /* 0x0000541005057816 */ /* 0x000fca00000000ff */
[----:B------:R-:W-:Y:S01]  /*6dd0*/  STG.E desc[UR36][R2.64], R5 ;  /* 0x0000000502007986 */ /* 0x000fe2000c101924 */
[----:B------:R-:W-:Y:S05]  /*6de0*/  EXIT ;  /* 0x000000000000794d */ /* 0x000fea0003800000 */
.L_x_8953:
[----:B------:R-:W-:-:S06]  /*6df0*/  FMUL.FTZ R4, R24, 1 ;  /* 0x3f80000018047820 */ /* 0x000fcc0000410000 */
[----:B------:R-:W0:Y:S02]  /*6e00*/  F2F.F64.F32 R4, R4 ;  /* 0x0000000400047310 */ /* 0x000e240000201800 */
[----:B0-----:R-:W-:Y:S01]  /*6e10*/  STG.E.64 desc[UR36][R2.64], R4 ;  /* 0x0000000402007986 */ /* 0x001fe2000c101b24 */
[----:B------:R-:W-:Y:S05]  /*6e20*/  EXIT ;  /* 0x000000000000794d */ /* 0x000fea0003800000 */
.L_x_8944:
        /* <DEDUP_REMOVED lines=13> */
.L_x_8958:
        /* <DEDUP_REMOVED lines=16> */
.L_x_8961:
[----:B------:R-:W-:-:S04]  /*7000*/  SHF.R.U32.HI R24, RZ, 0x18, R24 ;  /* 0x00000018ff187819 */ /* 0x000fc80000011618 */
[----:B------:R-:W-:-:S04]  /*7010*/  LOP3.LUT R5, R5, 0x80, R24, 0xf8, !PT ;  /* 0x0000008005057812 */ /* 0x000fc800078ef818 */
[----:B------:R-:W-:-:S07]  /*7020*/  PRMT R0, R5, 0x7610, R0 ;  /* 0x0000761005007816 */ /* 0x000fce0000000000 */
.L_x_8960:
[----:B------:R-:W-:Y:S05]  /*7030*/  BSYNC.RECONVERGENT B0 ;  /* 0x0000000000007941 */ /* 0x000fea0003800200 */
.L_x_8959:
[----:B------:R-:W-:Y:S01]  /*7040*/  STG.E.U8 desc[UR36][R2.64], R0 ;  /* 0x0000000002007986 */ /* 0x000fe2000c101124 */
[----:B------:R-:W-:Y:S05]  /*7050*/  EXIT ;  /* 0x000000000000794d */ /* 0x000fea0003800000 */
.L_x_8957:
        /* <DEDUP_REMOVED lines=16> */
.L_x_8964:
[----:B------:R-:W-:-:S04]  /*7160*/  SHF.R.U32.HI R24, RZ, 0x18, R24 ;  /* 0x00000018ff187819 */ /* 0x000fc80000011618 */
[----:B------:R-:W-:-:S04]  /*7170*/  LOP3.LUT R5, R5, 0x80, R24, 0xf8, !PT ;  /* 0x0000008005057812 */ /* 0x000fc800078ef818 */
[----:B------:R-:W-:-:S07]  /*7180*/  PRMT R0, R5, 0x7610, R0 ;  /* 0x0000761005007816 */ /* 0x000fce0000000000 */
.L_x_8963:
[----:B------:R-:W-:Y:S05]  /*7190*/  BSYNC.RECONVERGENT B0 ;  /* 0x0000000000007941 */ /* 0x000fea0003800200 */
.L_x_8962:
[----:B------:R-:W-:Y:S01]  /*71a0*/  STG.E.U8 desc[UR36][R2.64], R0 ;  /* 0x0000000002007986 */ /* 0x000fe2000c101124 */
[----:B------:R-:W-:Y:S05]  /*71b0*/  EXIT ;  /* 0x000000000000794d */ /* 0x000fea0003800000 */
.L_x_8956:
        /* <DEDUP_REMOVED lines=21> */
.L_x_8966:
[----:B------:R-:W0:Y:S02]  /*7310*/  F2I.U64.TRUNC R24, R24 ;  /* 0x0000001800187311 */ /* 0x000e24000020d800 */
[----:B0-----:R-:W-:Y:S01]  /*7320*/  STG.E.64 desc[UR36][R2.64], R24 ;  /* 0x0000001802007986 */ /* 0x001fe2000c101b24 */
[----:B------:R-:W-:Y:S05]  /*7330*/  EXIT ;  /* 0x000000000000794d */ /* 0x000fea0003800000 */
.L_x_8965:
[----:B------:R-:W0:Y:S02]  /*7340*/  F2I.FTZ.U32.TRUNC.NTZ R5, R24 ;  /* 0x0000001800057305 */ /* 0x000e24000021f000 */
[----:B0-----:R-:W-:Y:S01]  /*7350*/  STG.E desc[UR36][R2.64], R5 ;  /* 0x0000000502007986 */ /* 0x001fe2000c101924 */
[----:B------:R-:W-:Y:S05]  /*7360*/  EXIT ;  /* 0x000000000000794d */ /* 0x000fea0003800000 */
.L_x_8955:
        /* <DEDUP_REMOVED lines=8> */
[----:B------:R-:W-:Y:S01]  /*73f0*/  STG.E.U8 desc[UR36][R2.64], R5 ;  /* 0x0000000502007986 */ /* 0x000fe2000c101124 */
[----:B------:R-:W-:Y:S05]  /*7400*/  EXIT ;  /* 0x000000000000794d */ /* 0x000fea0003800000 */
.L_x_8968:
[----:B------:R-:W-:Y:S01]  /*7410*/  FMUL.FTZ R4, R24, 1 ;  /* 0x3f80000018047820 */ /* 0x000fe20000410000 */
[----:B------:R-:W-:-:S05]  /*7420*/  CS2R R6, SRZ ;  /* 0x0000000000067805 */ /* 0x000fca000001ff00 */
[----:B------:R-:W0:Y:S02]  /*7430*/  F2F.F64.F32 R4, R4 ;  /* 0x0000000400047310 */ /* 0x000e240000201800 */
[----:B0-----:R-:W-:Y:S01]  /*7440*/  STG.E.128 desc[UR36][R2.64], R4 ;  /* 0x0000000402007986 */ /* 0x001fe2000c101d24 */
[----:B------:R-:W-:Y:S05]  /*7450*/  EXIT ;  /* 0x000000000000794d */ /* 0x000fea0003800000 */
.L_x_8967:
[----:B------:R-:W-:-:S13]  /*7460*/  ISETP.NE.AND P0, PT, R0, 0xf, PT ;  /* 0x0000000f0000780c */ /* 0x000fda0003f05270 */
[----:B------:R-:W-:Y:S05]  /*7470*/  @!P0 BRA `(.L_x_8969) ;  /* 0x0000000000e08947 */ /* 0x000fea0003800000 */
[----:B------:R-:W-:-:S13]  /*7480*/  ISETP.NE.AND P0, PT, R0, 0x17, PT ;  /* 0x000000170000780c */ /* 0x000fda0003f05270 */
[----:B------:R-:W-:Y:S05]  /*7490*/  @!P0 BRA `(.L_x_8970) ;  /* 0x00000000008c8947 */ /* 0x000fea0003800000 */
[----:B------:R-:W-:-:S13]  /*74a0*/  ISETP.NE.AND P0, PT, R0, 0x18, PT ;  /* 0x000000180000780c */ /* 0x000fda0003f05270 */
[----:B------:R-:W-:Y:S05]  /*74b0*/  @!P0 BRA `(.L_x_8971) ;  /* 0x0000000000448947 */ /* 0x000fea0003800000 */
.L_x_8948:
        /* <DEDUP_REMOVED lines=16> */
.L_x_8972:
[----:B------:R-:W-:Y:S05]  /*75c0*/  EXIT ;  /* 0x000000000000794d */ /* 0x000fea0003800000 */
.L_x_8971:
        /* <DEDUP_REMOVED lines=12> */
.L_x_8974:
[----:B------:R-:W-:Y:S05]  /*7690*/  BSYNC.RECONVERGENT B0 ;  /* 0x0000000000007941 */ /* 0x000fea0003800200 */
.L_x_8973:
[----:B------:R-:W-:-:S05]  /*76a0*/  LOP3.LUT R5, R0, 0x80, R7, 0xf8, !PT ;  /* 0x0000008000057812 */ /* 0x000fca00078ef807 */
[----:B------:R-:W-:Y:S01]  /*76b0*/  STG.E.U8 desc[UR36][R2.64], R5 ;  /* 0x0000000502007986 */ /* 0x000fe2000c101124 */
[----:B------:R-:W-:Y:S05]  /*76c0*/  EXIT ;  /* 0x000000000000794d */ /* 0x000fea0003800000 */
.L_x_8970:
        /* <DEDUP_REMOVED lines=11> */
.L_x_8976:
[----:B------:R-:W-:Y:S01]  /*7780*/  IMAD.MOV.U32 R0, RZ, RZ, 0x7f ;  /* 0x0000007fff007424 */ /* 0x000fe200078e00ff */
[----:B------:R-:W-:-:S04]  /*7790*/  ISETP.GT.U32.AND P0, PT, R4, 0x7f800000, PT ;  /* 0x7f8000000400780c */ /* 0x000fc80003f04070 */
[----:B------:R-:W-:-:S09]  /*77a0*/  SEL R0, R0, 0x7c, P0 ;  /* 0x0000007c00007807 */ /* 0x000fd20000000000 */
.L_x_8977:
[----:B------:R-:W-:Y:S05]  /*77b0*/  BSYNC.RECONVERGENT B0 ;  /* 0x0000000000007941 */ /* 0x000fea0003800200 */
.L_x_8975:
[----:B------:R-:W-:-:S04]  /*77c0*/  SHF.R.U32.HI R5, RZ, 0x18, R24 ;  /* 0x00000018ff057819 */ /* 0x000fc80000011618 */
[----:B------:R-:W-:-:S05]  /*77d0*/  LOP3.LUT R5, R0, 0x80, R5, 0xf8, !PT ;  /* 0x0000008000057812 */ /* 0x000fca00078ef805 */
[----:B------:R-:W-:Y:S01]  /*77e0*/  STG.E.U8 desc[UR36][R2.64], R5 ;  /* 0x0000000502007986 */ /* 0x000fe2000c101124 */
[----:B------:R-:W-:Y:S05]  /*77f0*/  EXIT ;  /* 0x000000000000794d */ /* 0x000fea0003800000 */
.L_x_8969:
[----:B------:R-:W-:-:S05]  /*7800*/  F2FP.BF16.F32.PACK_AB R24, RZ, R24 ;  /* 0x00000018ff18723e */ /* 0x000fca00000010ff */
[----:B------:R-:W-:Y:S01]  /*7810*/  STG.E.U16 desc[UR36][R2.64], R24 ;  /* 0x0000001802007986 */ /* 0x000fe2000c101524 */
[----:B------:R-:W-:Y:S05]  /*7820*/  EXIT ;  /* 0x000000000000794d */ /* 0x000fea0003800000 */
.L_x_8978:
        /* <DEDUP_REMOVED lines=13> */
.L_x_12246:


//--------------------- .text._ZN2at6native18elementwise_kernelILi128ELi2EZNS0_22gpu_kernel_impl_nocastIZZZNS0_17log10_kernel_cudaERNS_18TensorIteratorBaseEENKUlvE0_clEvENKUlvE0_clEvEUlfE_EEvS4_RKT_EUliE_EEviT1_ --------------------------
	.section	.text._ZN2at6native18elementwise_kernelILi128ELi2EZNS0_22gpu_kernel_impl_nocastIZZZNS0_17log10_kernel_cudaERNS_18TensorIteratorBaseEENKUlvE0_clEvENKUlvE0_clEvEUlfE_EEvS4_RKT_EUliE_EEviT1_,"ax",@progbits
	.align	128
        .global         _ZN2at6native18elementwise_kernelILi128ELi2EZNS0_22gpu_kernel_impl_nocastIZZZNS0_17log10_kernel_cudaERNS_18TensorIteratorBaseEENKUlvE0_clEvENKUlvE0_clEvEUlfE_EEvS4_RKT_EUliE_EEviT1_
        .type           _ZN2at6native18elementwise_kernelILi128ELi2EZNS0_22gpu_kernel_impl_nocastIZZZNS0_17log10_kernel_cudaERNS_18TensorIteratorBaseEENKUlvE0_clEvENKUlvE0_clEvEUlfE_EEvS4_RKT_EUliE_EEviT1_,@function
        .size           _ZN2at6native18elementwise_kernelILi128ELi2EZNS0_22gpu_kernel_impl_nocastIZZZNS0_17log10_kernel_cudaERNS_18TensorIteratorBaseEENKUlvE0_clEvENKUlvE0_clEvEUlfE_EEvS4_RKT_EUliE_EEviT1_,(.L_x_12247 - _ZN2at6native18elementwise_kernelILi128ELi2EZNS0_22gpu_kernel_impl_nocastIZZZNS0_17log10_kernel_cudaERNS_18TensorIteratorBaseEENKUlvE0_clEvENKUlvE0_clEvEUlfE_EEvS4_RKT_EUliE_EEviT1_)
        .other          _ZN2at6native18elementwise_kernelILi128ELi2EZNS0_22gpu_kernel_impl_nocastIZZZNS0_17log10_kernel_cudaERNS_18TensorIteratorBaseEENKUlvE0_clEvENKUlvE0_clEvEUlfE_EEvS4_RKT_EUliE_EEviT1_,@"STO_CUDA_ENTRY STV_DEFAULT"
_ZN2at6native18elementwise_kernelILi128ELi2EZNS0_22gpu_kernel_impl_nocastIZZZNS0_17log10_kernel_cudaERNS_18TensorIteratorBaseEENKUlvE0_clEvENKUlvE0_clEvEUlfE_EEvS4_RKT_EUliE_EEviT1_:
.text._ZN2at6native18elementwise_kernelILi128ELi2EZNS0_22gpu_kernel_impl_nocastIZZZNS0_17log10_kernel_cudaERNS_18TensorIteratorBaseEENKUlvE0_clEvENKUlvE0_clEvEUlfE_EEvS4_RKT_EUliE_EEviT1_:
        /* <DEDUP_REMOVED lines=17> */
[----:B--2---:R-:W1:Y:S02]  /*0110*/  MUFU.LG2 R0, R4 ;  /* 0x0000000400007308 */ /* 0x004e640000000c00 */
[----:B-1----:R-:W-:-:S05]  /*0120*/  FMUL.FTZ R9, R0, 0.30103000998497009277 ;  /* 0x3e9a209b00097820 */ /* 0x002fca0000410000 */
[----:B0-----:R0:W-:Y:S02]  /*0130*/  STG.E desc[UR6][R6.64], R9 ;  /* 0x0000000906007986 */ /* 0x0011e4000c101906 */
.L_x_8981:
[----:B------:R-:W-:Y:S05]  /*0140*/  BSYNC.RECONVERGENT B0 ;  /* 0x0000000000007941 */ /* 0x000fea0003800200 */
.L_x_8980:
[----:B------:R-:W-:-:S13]  /*0150*/  ISETP.GE.AND P0, PT, R3, UR4, PT ;  /* 0x0000000403007c0c */ /* 0x000fda000bf06270 */
[----:B------:R-:W-:Y:S05]  /*0160*/  @P0 EXIT ;  /* 0x000000000000094d */ /* 0x000fea0003800000 */
[----:B------:R-:W1:Y:S02]  /*0170*/  LDC.64 R2, c[0x0][0x588] ;  /* 0x00016200ff027b82 */ /* 0x000e640000000a00 */
[----:B-1----:R-:W2:Y:S06]  /*0180*/  LDG.E R2, desc[UR6][R2.64] ;  /* 0x0000000602027981 */ /* 0x002eac000c1e1900 */
[----:B------:R-:W1:Y:S01]  /*0190*/  LDC.64 R4, c[0x0][0x580] ;  /* 0x00016000ff047b82 */ /* 0x000e620000000a00 */
[----:B--2---:R-:W0:Y:S02]  /*01a0*/  MUFU.LG2 R0, R2 ;  /* 0x0000000200007308 */ /* 0x004e240000000c00 */
[----:B0-----:R-:W-:-:S05]  /*01b0*/  FMUL.FTZ R7, R0, 0.30103000998497009277 ;  /* 0x3e9a209b00077820 */ /* 0x001fca0000410000 */
[----:B-1----:R-:W-:Y:S01]  /*01c0*/  STG.E desc[UR6][R4.64], R7 ;  /* 0x0000000704007986 */ /* 0x002fe2000c101906 */
[----:B------:R-:W-:Y:S05]  /*01d0*/  EXIT ;  /* 0x000000000000794d */ /* 0x000fea0003800000 */
.L_x_8979:
        /* <DEDUP_REMOVED lines=305> */
.L_x_8984:
[----:B------:R-:W0:Y:S02]  /*14f0*/  LDCU.128 UR8, c[0x0][0x580] ;  /* 0x0000b000ff0877ac */ /* 0x000e240008000c00 */
[----:B0-----:R-:W-:-:S05]  /*1500*/  IADD3 R6, P0, PT, R4, UR10, RZ ;  /* 0x0000000a04067c10 */ /* 0x001fca000ff1e0ff */
[----:B------:R-:W-:-:S05]  /*1510*/  IMAD.X R7, RZ, RZ, UR11, P0 ;  /* 0x0000000bff077e24 */ /* 0x000fca00080e06ff */
[----:B------:R-:W2:Y:S01]  /*1520*/  LDG.E R6, desc[UR6][R6.64] ;  /* 0x0000000606067981 */ /* 0x000ea2000c1e1900 */
[----:B------:R-:W-:Y:S02]  /*1530*/  IADD3 R4, P0, PT, R5, UR8, RZ ;  /* 0x0000000805047c10 */ /* 0x000fe4000ff1e0ff */
[----:B------:R-:W-:Y:S02]  /*1540*/  IADD3 R3, PT, PT, R3, 0x80, RZ ;  /* 0x0000008003037810 */ /* 0x000fe40007ffe0ff */
[----:B------:R-:W-:Y:S01]  /*1550*/  IADD3.X R5, PT, PT, RZ, UR9, RZ, P0, !PT ;  /* 0x00000009ff057c10 */ /* 0x000fe200087fe4ff */
[----:B--2---:R-:W0:Y:S02]  /*1560*/  MUFU.LG2 R8, R6 ;  /* 0x0000000600087308 */ /* 0x004e240000000c00 */
[----:B0-----:R-:W-:-:S05]  /*1570*/  FMUL.FTZ R9, R8, 0.30103000998497009277 ;  /* 0x3e9a209b08097820 */ /* 0x001fca0000410000 */
[----:B------:R0:W-:Y:S02]  /*1580*/  STG.E desc[UR6][R4.64], R9 ;  /* 0x0000000904007986 */ /* 0x0001e4000c101906 */
.L_x_8983:
[----:B------:R-:W-:Y:S05]  /*1590*/  BSYNC.RECONVERGENT B0 ;  /* 0x0000000000007941 */ /* 0x000fea0003800200 */
.L_x_8982:
[----:B------:R-:W-:-:S13]  /*15a0*/  ISETP.GE.AND P0, PT, R3, UR4, PT ;  /* 0x0000000403007c0c */ /* 0x000fda000bf06270 */
[----:B------:R-:W-:Y:S05]  /*15b0*/  @P0 EXIT ;  /* 0x000000000000094d */ /* 0x000fea0003800000 */
        /* <DEDUP_REMOVED lines=298> */
.L_x_8985:
[----:B------:R-:W0:Y:S02]  /*2860*/  LDCU.128 UR8, c[0x0][0x580] ;  /* 0x0000b000ff0877ac */ /* 0x000e240008000c00 */
[----:B0-----:R-:W-:-:S04]  /*2870*/  IADD3 R4, P0, PT, R2, UR10, RZ ;  /* 0x0000000a02047c10 */ /* 0x001fc8000ff1e0ff */
[----:B------:R-:W-:-:S05]  /*2880*/  IADD3.X R5, PT, PT, RZ, UR11, RZ, P0, !PT ;  /* 0x0000000bff057c10 */ /* 0x000fca00087fe4ff */
[----:B------:R-:W2:Y:S01]  /*2890*/  LDG.E R4, desc[UR6][R4.64] ;  /* 0x0000000604047981 */ /* 0x000ea2000c1e1900 */
[----:B------:R-:W-:-:S04]  /*28a0*/  IADD3 R2, P0, PT, R3, UR8, RZ ;  /* 0x0000000803027c10 */ /* 0x000fc8000ff1e0ff */
[----:B------:R-:W-:Y:S01]  /*28b0*/  IADD3.X R3, PT, PT, RZ, UR9, RZ, P0, !PT ;  /* 0x00000009ff037c10 */ /* 0x000fe200087fe4ff */
[----:B--2---:R-:W0:Y:S02]  /*28c0*/  MUFU.LG2 R0, R4 ;  /* 0x0000000400007308 */ /* 0x004e240000000c00 */
[----:B0-----:R-:W-:-:S05]  /*28d0*/  FMUL.FTZ R7, R0, 0.30103000998497009277 ;  /* 0x3e9a209b00077820 */ /* 0x001fca0000410000 */
[----:B------:R-:W-:Y:S01]  /*28e0*/  STG.E desc[UR6][R2.64], R7 ;  /* 0x0000000702007986 */ /* 0x000fe2000c101906 */
[----:B------:R-:W-:Y:S05]  /*28f0*/  EXIT ;  /* 0x000000000000794d */ /* 0x000fea0003800000 */
.L_x_8986:
        /* <DEDUP_REMOVED lines=16> */
.L_x_12247:


//--------------------- .text._ZN2at6native27unrolled_elementwise_kernelIZZZNS0_17log10_kernel_cudaERNS_18TensorIteratorBaseEENKUlvE0_clEvENKUlvE0_clEvEUlfE_St5arrayIPcLm2EELi4E23TrivialOffsetCalculatorILi1EjESB_NS0_6memory15LoadWithoutCastENSC_16StoreWithoutCastEEEviT_T0_T2_T3_T4_T5_ --------------------------
	.section	.text._ZN2at6native27unrolled_elementwise_kernelIZZZNS0_17log10_kernel_cudaERNS_18TensorIteratorBaseEENKUlvE0_clEvENKUlvE0_clEvEUlfE_St5arrayIPcLm2EELi4E23TrivialOffsetCalculatorILi1EjESB_NS0_6memory15LoadWithoutCastENSC_16StoreWithoutCastEEEviT_T0_T2_T3_T4_T5_,"ax",@progbits
	.align	128
        .global         _ZN2at6native27unrolled_elementwise_kernelIZZZNS0_17log10_kernel_cudaERNS_18TensorIteratorBaseEENKUlvE0_clEvENKUlvE0_clEvEUlfE_St5arrayIPcLm2EELi4E23TrivialOffsetCalculatorILi1EjESB_NS0_6memory15LoadWithoutCastENSC_16StoreWithoutCastEEEviT_T0_T2_T3_T4_T5_
        .type           _ZN2at6native27unrolled_elementwise_kernelIZZZNS0_17log10_kernel_cudaERNS_18TensorIteratorBaseEENKUlvE0_clEvENKUlvE0_clEvEUlfE_St5arrayIPcLm2EELi4E23TrivialOffsetCalculatorILi1EjESB_NS0_6memory15LoadWithoutCastENSC_16StoreWithoutCastEEEviT_T0_T2_T3_T4_T5_,@function
        .size           _ZN2at6native27unrolled_elementwise_kernelIZZZNS0_17log10_kernel_cudaERNS_18TensorIteratorBaseEENKUlvE0_clEvENKUlvE0_clEvEUlfE_St5arrayIPcLm2EELi4E23TrivialOffsetCalculatorILi1EjESB_NS0_6memory15LoadWithoutCastENSC_16StoreWithoutCastEEEviT_T0_T2_T3_T4_T5_,(.L_x_12248 - _ZN2at6native27unrolled_elementwise_kernelIZZZNS0_17log10_kernel_cudaERNS_18TensorIteratorBaseEENKUlvE0_clEvENKUlvE0_clEvEUlfE_St5arrayIPcLm2EELi4E23TrivialOffsetCalculatorILi1EjESB_NS0_6memory15LoadWithoutCastENSC_16StoreWithoutCastEEEviT_T0_T2_T3_T4_T5_)
        .other          _ZN2at6native27unrolled_elementwise_kernelIZZZNS0_17log10_kernel_cudaERNS_18TensorIteratorBaseEENKUlvE0_clEvENKUlvE0_clEvEUlfE_St5arrayIPcLm2EELi4E23TrivialOffsetCalculatorILi1EjESB_NS0_6memory15LoadWithoutCastENSC_16StoreWithoutCastEEEviT_T0_T2_T3_T4_T5_,@"STO_CUDA_ENTRY STV_DEFAULT"
_ZN2at6native27unrolled_elementwise_kernelIZZZNS0_17log10_kernel_cudaERNS_18TensorIteratorBaseEENKUlvE0_clEvENKUlvE0_clEvEUlfE_St5arrayIPcLm2EELi4E23TrivialOffsetCalculatorILi1EjESB_NS0_6memory15LoadWithoutCastENSC_16StoreWithoutCastEEEviT_T0_T2_T3_T4_T5_:
.text._ZN2at6native27unrolled_elementwise_kernelIZZZNS0_17log10_kernel_cudaERNS_18TensorIteratorBaseEENKUlvE0_clEvENKUlvE0_clEvEUlfE_St5arrayIPcLm2EELi4E23TrivialOffsetCalculatorILi1EjESB_NS0_6memory15LoadWithoutCastENSC_16StoreWithoutCastEEEviT_T0_T2_T3_T4_T5_:
[----:B------:R-:W-:Y:S01]  /*0000*/  LDC R1, c[0x0][0x37c] ;  /* 0x0000df00ff017b82 */ /* 0x000fe20000000800 */
[----:B------:R-:W0:Y:S07]  /*0010*/  S2R R3, SR_CTAID.X ;  /* 0x0000000000037919 */ /* 0x000e2e0000002500 */
[----:B------:R-:W0:Y:S01]  /*0020*/  LDC R0, c[0x0][0x380] ;  /* 0x0000e000ff007b82 */ /* 0x000e220000000800 */
[----:B------:R-:W1:Y:S01]  /*0030*/  LDCU.64 UR4, c[0x0][0x358] ;  /* 0x00006b00ff0477ac */ /* 0x000e620008000a00 */
[----:B------:R-:W2:Y:S01]  /*0040*/  S2R R16, SR_TID.X ;  /* 0x0000000000107919 */ /* 0x000ea20000002100 */
[----:B0-----:R-:W-:Y:S01]  /*0050*/  IMAD R5, R3, -0x200, R0 ;  /* 0xfffffe0003057824 */ /* 0x001fe200078e0200 */
[----:B--2---:R-:W-:-:S04]  /*0060*/  MOV R0, R16 ;  /* 0x0000001000007202 */ /* 0x004fc80000000f00 */
        /* <DEDUP_REMOVED lines=13> */
[----:B------:R-:W-:Y:S01]  /*0140*/  @!P2 LEA R19, R3, R16, 0x9 ;  /* 0x000000100313a211 */ /* 0x000fe200078e48ff */
[----:B------:R-:W-:Y:S02]  /*0150*/  IMAD.MOV.U32 R17, RZ, RZ, RZ ;  /* 0x000000ffff117224 */ /* 0x000fe400078e00ff */
[----:B------:R-:W-:Y:S02]  /*0160*/  HFMA2 R18, -RZ, RZ, 0, 0 ;  /* 0x00000000ff127431 */ /* 0x000fe400000001ff */
[----:B--2---:R-:W-:-:S05]  /*0170*/  @!P1 IMAD.WIDE.U32 R14, R15, 0x4, R10 ;  /* 0x000000040f0e9825 */ /* 0x004fca00078e000a */
[----:B------:R-:W2:Y:S01]  /*0180*/  @!P1 LDG.E R17, desc[UR4][R14.64] ;  /* 0x000000040e119981 */ /* 0x000ea2000c1e1900 */
[----:B-1----:R-:W-:-:S05]  /*0190*/  @!P2 IMAD.WIDE.U32 R8, R19, 0x4, R8 ;  /* 0x000000041308a825 */ /* 0x002fca00078e0008 */
[----:B------:R1:W4:Y:S01]  /*01a0*/  @!P2 LDG.E R18, desc[UR4][R8.64] ;  /* 0x000000040812a981 */ /* 0x000322000c1e1900 */
[----:B------:R-:W-:-:S05]  /*01b0*/  @!P2 VIADD R16, R16, 0x80 ;  /* 0x000000801010a836 */ /* 0x000fca0000000000 */
[----:B------:R-:W-:-:S13]  /*01c0*/  ISETP.GE.AND P0, PT, R16, R5, PT ;  /* 0x000000051000720c */ /* 0x000fda0003f06270 */
[----:B------:R-:W0:Y:S01]  /*01d0*/  @!P0 LDC.64 R10, c[0x0][0x390] ;  /* 0x0000e400ff0a8b82 */ /* 0x000e220000000a00 */
[----:B------:R-:W-:-:S05]  /*01e0*/  @!P0 LEA R19, R3, R16, 0x9 ;  /* 0x0000001003138211 */ /* 0x000fca00078e48ff */
[----:B0-----:R-:W-:-:S04]  /*01f0*/  @!P0 IMAD.WIDE.U32 R12, R19, 0x4, R10 ;  /* 0x00000004130c8825 */ /* 0x001fc800078e000a */
[----:B------:R-:W-:-:S06]  /*0200*/  IMAD.MOV.U32 R10, RZ, RZ, RZ ;  /* 0x000000ffff0a7224 */ /* 0x000fcc00078e00ff */
[----:B------:R0:W5:Y:S01]  /*0210*/  @!P0 LDG.E R10, desc[UR4][R12.64] ;  /* 0x000000040c0a8981 */ /* 0x000162000c1e1900 */
[----:B------:R-:W-:-:S13]  /*0220*/  ISETP.GE.AND P0, PT, R0, R5, PT ;  /* 0x000000050000720c */ /* 0x000fda0003f06270 */
[----:B-1----:R-:W1:Y:S01]  /*0230*/  @!P0 LDC.64 R8, c[0x0][0x388] ;  /* 0x0000e200ff088b82 */ /* 0x002e620000000a00 */
[C---:B------:R-:W-:Y:S01]  /*0240*/  VIADD R14, R0.reuse, 0x100 ;  /* 0x00000100000e7836 */ /* 0x040fe20000000000 */
[----:B------:R-:W-:Y:S01]  /*0250*/  IADD3 R16, PT, PT, R0, 0x80, RZ ;  /* 0x0000008000107810 */ /* 0x000fe20007ffe0ff */
[----:B------:R-:W-:-:S03]  /*0260*/  @!P0 IMAD R11, R3, 0x200, R0 ;  /* 0x00000200030b8824 */ /* 0x000fc600078e0200 */
[-C--:B------:R-:W-:Y:S02]  /*0270*/  ISETP.GE.AND P1, PT, R16, R5.reuse, PT ;  /* 0x000000051000720c */ /* 0x080fe40003f26270 */
[----:B------:R-:W-:Y:S02]  /*0280*/  ISETP.GE.AND P2, PT, R14, R5, PT ;  /* 0x000000050e00720c */ /* 0x000fe40003f46270 */
[----:B------:R-:W-:Y:S02]  /*0290*/  IADD3 R14, PT, PT, R0, 0x180, RZ ;  /* 0x00000180000e7810 */ /* 0x000fe40007ffe0ff */
[----:B------:R-:W-:Y:S01]  /*02a0*/  @!P0 MOV R0, R16 ;  /* 0x0000001000008202 */ /* 0x000fe20000000f00 */
[----:B-1----:R-:W-:-:S03]  /*02b0*/  @!P0 IMAD.WIDE.U32 R8, R11, 0x4, R8 ;  /* 0x000000040b088825 */ /* 0x002fc600078e0008 */
[----:B------:R-:W-:Y:S01]  /*02c0*/  ISETP.GE.AND P3, PT, R0, R5, PT ;  /* 0x000000050000720c */ /* 0x000fe20003f66270 */
[----:B------:R-:W-:Y:S01]  /*02d0*/  BSSY.RECONVERGENT B0, `(.L_x_8987) ;  /* 0x0000013000007945 */ /* 0x000fe20003800200 */
[----:B---3--:R-:W1:Y:S02]  /*02e0*/  @!P0 MUFU.LG2 R7, R7 ;  /* 0x0000000700078308 */ /* 0x008e640000000c00 */
[----:B-1----:R-:W-:-:S06]  /*02f0*/  @!P0 FMUL.FTZ R6, R7, 0.30103000998497009277 ;  /* 0x3e9a209b07068820 */ /* 0x002fcc0000410000 */
[----:B--2---:R-:W1:Y:S01]  /*0300*/  @!P1 MUFU.LG2 R17, R17 ;  /* 0x0000001100119308 */ /* 0x004e620000000c00 */
[----:B------:R0:W-:Y:S07]  /*0310*/  @!P0 STG.E desc[UR4][R8.64], R6 ;  /* 0x0000000608008986 */ /* 0x0001ee000c101904 */
[----:B----4-:R-:W2:Y:S01]  /*0320*/  @!P2 MUFU.LG2 R18, R18 ;  /* 0x000000120012a308 */ /* 0x010ea20000000c00 */
[----:B-1----:R-:W-:Y:S01]  /*0330*/  @!P1 FMUL.FTZ R4, R17, 0.30103000998497009277 ;  /* 0x3e9a209b11049820 */ /* 0x002fe20000410000 */
[----:B--2---:R-:W-:Y:S01]  /*0340*/  @!P2 FMUL.FTZ R2, R18, 0.30103000998497009277 ;  /* 0x3e9a209b1202a820 */ /* 0x004fe20000410000 */
        /* <DEDUP_REMOVED lines=9> */
[----:B------:R0:W-:Y:S04]  /*03e0*/  STG.E desc[UR4][R8.64], R4 ;  /* 0x0000000408007986 */ /* 0x0001e8000c101904 */
[----:B------:R0:W-:Y:S02]  /*03f0*/  @!P0 STG.E desc[UR4][R6.64], R2 ;  /* 0x0000000206008986 */ /* 0x0001e4000c101904 */
.L_x_8988:
[----:B------:R-:W-:Y:S05]  /*0400*/  BSYNC.RECONVERGENT B0 ;  /* 0x0000000000007941 */ /* 0x000fea0003800200 */
.L_x_8987:
[-C--:B------:R-:W-:Y:S02]  /*0410*/  ISETP.GE.AND P1, PT, R0, R5.reuse, PT ;  /* 0x000000050000720c */ /* 0x080fe40003f26270 */
[----:B------:R-:W-:-:S11]  /*0420*/  ISETP.GE.AND P0, PT, R14, R5, PT ;  /* 0x000000050e00720c */ /* 0x000fd60003f06270 */
[----:B------:R-:W-:Y:S05]  /*0430*/  @P1 EXIT ;  /* 0x000000000000194d */ /* 0x000fea0003800000 */
[----:B0-----:R-:W0:Y:S01]  /*0440*/  LDC.64 R4, c[0x0][0x388] ;  /* 0x0000e200ff047b82 */ /* 0x001e220000000a00 */
[----:B-----5:R-:W1:Y:S01]  /*0450*/  @!P0 MUFU.LG2 R10, R10 ;  /* 0x0000000a000a8308 */ /* 0x020e620000000c00 */
[----:B------:R-:W-:Y:S01]  /*0460*/  LEA R3, R3, R0, 0x9 ;  /* 0x0000000003037211 */ /* 0x000fe200078e48ff */
[----:B-1----:R-:W-:-:S04]  /*0470*/  @!P0 FMUL.FTZ R7, R10, 0.30103000998497009277 ;  /* 0x3e9a209b0a078820 */ /* 0x002fc80000410000 */
[----:B0-----:R-:W-:-:S05]  /*0480*/  IMAD.WIDE.U32 R2, R3, 0x4, R4 ;  /* 0x0000000403027825 */ /* 0x001fca00078e0004 */
[----:B------:R-:W-:Y:S01]  /*0490*/  STG.E desc[UR4][R2.64], R7 ;  /* 0x0000000702007986 */ /* 0x000fe2000c101904 */
[----:B------:R-:W-:Y:S05]  /*04a0*/  EXIT ;  /* 0x000000000000794d */ /* 0x000fea0003800000 */
.L_x_8989:
        /* <DEDUP_REMOVED lines=13> */
.L_x_12248:


//--------------------- .text._ZN2at6native29vectorized_elementwise_kernelILi2EZZZNS0_17log10_kernel_cudaERNS_18TensorIteratorBaseEENKUlvE0_clEvENKUlvE0_clEvEUlfE_St5arrayIPcLm2EEEEviT0_T1_ --------------------------
	.section	.text._ZN2at6native29vectorized_elementwise_kernelILi2EZZZNS0_17log10_kernel_cudaERNS_18TensorIteratorBaseEENKUlvE0_clEvENKUlvE0_clEvEUlfE_St5arrayIPcLm2EEEEviT0_T1_,"ax",@progbits
	.align	128
        .global         _ZN2at6native29vectorized_elementwise_kernelILi2EZZZNS0_17log10_kernel_cudaERNS_18TensorIteratorBaseEENKUlvE0_clEvENKUlvE0_clEvEUlfE_St5arrayIPcLm2EEEEviT0_T1_
        .type           _ZN2at6native29vectorized_elementwise_kernelILi2EZZZNS0_17log10_kernel_cudaERNS_18TensorIteratorBaseEENKUlvE0_clEvENKUlvE0_clEvEUlfE_St5arrayIPcLm2EEEEviT0_T1_,@function
        .size           _ZN2at6native29vectorized_elementwise_kernelILi2EZZZNS0_17log10_kernel_cudaERNS_18TensorIteratorBaseEENKUlvE0_clEvENKUlvE0_clEvEUlfE_St5arrayIPcLm2EEEEviT0_T1_,(.L_x_12249 - _ZN2at6native29vectorized_elementwise_kernelILi2EZZZNS0_17log10_kernel_cudaERNS_18TensorIteratorBaseEENKUlvE0_clEvENKUlvE0_clEvEUlfE_St5arrayIPcLm2EEEEviT0_T1_)
        .other          _ZN2at6native29vectorized_elementwise_kernelILi2EZZZNS0_17log10_kernel_cudaERNS_18TensorIteratorBaseEENKUlvE0_clEvENKUlvE0_clEvEUlfE_St5arrayIPcLm2EEEEviT0_T1_,@"STO_CUDA_ENTRY STV_DEFAULT"
_ZN2at6native29vectorized_elementwise_kernelILi2EZZZNS0_17log10_kernel_cudaERNS_18TensorIteratorBaseEENKUlvE0_clEvENKUlvE0_clEvEUlfE_St5arrayIPcLm2EEEEviT0_T1_:
.text._ZN2at6native29vectorized_elementwise_kernelILi2EZZZNS0_17log10_kernel_cudaERNS_18TensorIteratorBaseEENKUlvE0_clEvENKUlvE0_clEvEUlfE_St5arrayIPcLm2EEEEviT0_T1_:
        /* <DEDUP_REMOVED lines=9> */
[----:B------:R-:W-:Y:S01]  /*0090*/  HFMA2 R20, -RZ, RZ, 0, 0 ;  /* 0x00000000ff147431 */ /* 0x000fe200000001ff */
        /* <DEDUP_REMOVED lines=11> */
[----:B------:R0:W2:Y:S07]  /*0150*/  @!P3 LDG.E R20, desc[UR4][R16.64] ;  /* 0x000000041014b981 */ /* 0x0000ae000c1e1900 */
[----:B------:R-:W-:Y:S01]  /*0160*/  @!P5 IMAD.IADD R21, R0, 0x1, R11 ;  /* 0x000000010015d824 */ /* 0x000fe200078e020b */
[----:B------:R-:W-:Y:S01]  /*0170*/  @!P5 IADD3 R11, PT, PT, R11, 0x80, RZ ;  /* 0x000000800b0bd810 */ /* 0x000fe20007ffe0ff */
[----:B------:R-:W3:Y:S03]  /*0180*/  @!P5 LDC.64 R18, c[0x0][0x390] ;  /* 0x0000e400ff12db82 */ /* 0x000ee60000000a00 */
[----:B------:R-:W-:-:S13]  /*0190*/  ISETP.GE.U32.AND P0, PT, R11, R2, PT ;  /* 0x000000020b00720c */ /* 0x000fda0003f06070 */
[----:B------:R-:W-:Y:S01]  /*01a0*/  @!P0 IMAD.IADD R27, R0, 0x1, R11 ;  /* 0x00000001001b8824 */ /* 0x000fe200078e020b */
[----:B------:R-:W-:Y:S01]  /*01b0*/  @!P0 IADD3 R11, PT, PT, R11, 0x80, RZ ;  /* 0x000000800b0b8810 */ /* 0x000fe20007ffe0ff */
[----:B-1----:R-:W-:Y:S01]  /*01c0*/  @!P4 IMAD.WIDE.U32 R14, R23, 0x4, R14 ;  /* 0x00000004170ec825 */ /* 0x002fe200078e000e */
[----:B------:R-:W1:Y:S02]  /*01d0*/  @!P0 LDC.64 R28, c[0x0][0x390] ;  /* 0x0000e400ff1c8b82 */ /* 0x000e640000000a00 */
[----:B------:R-:W-:-:S13]  /*01e0*/  ISETP.GE.U32.AND P2, PT, R11, R2, PT ;  /* 0x000000020b00720c */ /* 0x000fda0003f46070 */
[----:B------:R-:W-:Y:S01]  /*01f0*/  @!P2 IMAD.IADD R13, R0, 0x1, R11 ;  /* 0x00000001000da824 */ /* 0x000fe200078e020b */
[----:B------:R-:W-:Y:S01]  /*0200*/  @!P2 IADD3 R11, PT, PT, R11, 0x80, RZ ;  /* 0x000000800b0ba810 */ /* 0x000fe20007ffe0ff */
[----:B0-----:R-:W0:Y:S03]  /*0210*/  @!P2 LDC.64 R16, c[0x0][0x390] ;  /* 0x0000e400ff10ab82 */ /* 0x001e260000000a00 */
[----:B------:R-:W-:-:S13]  /*0220*/  ISETP.GE.U32.AND P1, PT, R11, R2, PT ;  /* 0x000000020b00720c */ /* 0x000fda0003f26070 */
[----:B------:R-:W-:Y:S01]  /*0230*/  @!P1 IMAD.IADD R25, R0, 0x1, R11 ;  /* 0x0000000100199824 */ /* 0x000fe200078e020b */
[----:B------:R-:W-:-:S04]  /*0240*/  @!P1 IADD3 R11, PT, PT, R11, 0x80, RZ ;  /* 0x000000800b0b9810 */ /* 0x000fc80007ffe0ff */
[----:B------:R-:W-:Y:S01]  /*0250*/  ISETP.GE.U32.AND P6, PT, R11, R2, PT ;  /* 0x000000020b00720c */ /* 0x000fe20003fc6070 */
[----:B---3--:R-:W-:-:S12]  /*0260*/  @!P5 IMAD.WIDE.U32 R18, R21, 0x4, R18 ;  /* 0x000000041512d825 */ /* 0x008fd800078e0012 */
[----:B------:R-:W-:Y:S01]  /*0270*/  @!P6 IADD3 R23, PT, PT, R0, R11, RZ ;  /* 0x0000000b0017e210 */ /* 0x000fe20007ffe0ff */
[----:B------:R-:W-:-:S05]  /*0280*/  @!P6 VIADD R11, R11, 0x80 ;  /* 0x000000800b0be836 */ /* 0x000fca0000000000 */
[----:B------:R-:W-:Y:S01]  /*0290*/  ISETP.GE.U32.AND P3, PT, R11, R2, PT ;  /* 0x000000020b00720c */ /* 0x000fe20003f66070 */
[----:B------:R-:W-:Y:S01]  /*02a0*/  IMAD.MOV.U32 R22, RZ, RZ, RZ ;  /* 0x000000ffff167224 */ /* 0x000fe200078e00ff */
[----:B------:R-:W-:Y:S01]  /*02b0*/  MOV R21, RZ ;  /* 0x000000ff00157202 */ /* 0x000fe20000000f00 */
[----:B0-----:R-:W-:Y:S02]  /*02c0*/  @!P2 IMAD.WIDE.U32 R16, R13, 0x4, R16 ;  /* 0x000000040d10a825 */ /* 0x001fe400078e0010 */
[----:B------:R-:W0:Y:S02]  /*02d0*/  @!P6 LDC.64 R12, c[0x0][0x390] ;  /* 0x0000e400ff0ceb82 */ /* 0x000e240000000a00 */
[----:B------:R3:W4:Y:S04]  /*02e0*/  @!P4 LDG.E R22, desc[UR4][R14.64] ;  /* 0x000000040e16c981 */ /* 0x000728000c1e1900 */
[----:B------:R5:W4:Y:S02]  /*02f0*/  @!P5 LDG.E R21, desc[UR4][R18.64] ;  /* 0x000000041215d981 */ /* 0x000b24000c1e1900 */
[----:B---3--:R-:W3:Y:S08]  /*0300*/  @!P1 LDC.64 R14, c[0x0][0x390] ;  /* 0x0000e400ff0e9b82 */ /* 0x008ef00000000a00 */
[----:B-----5:R-:W5:Y:S01]  /*0310*/  @!P3 LDC.64 R18, c[0x0][0x390] ;  /* 0x0000e400ff12bb82 */ /* 0x020f620000000a00 */
[----:B------:R-:W-:-:S02]  /*0320*/  @!P3 IMAD.IADD R11, R0, 0x1, R11 ;  /* 0x00000001000bb824 */ /* 0x000fc400078e020b */
[----:B-1----:R-:W-:Y:S01]  /*0330*/  @!P0 IMAD.WIDE.U32 R28, R27, 0x4, R28 ;  /* 0x000000041b1c8825 */ /* 0x002fe200078e001c */
[----:B------:R-:W-:-:S03]  /*0340*/  CS2R R26, SRZ ;  /* 0x00000000001a7805 */ /* 0x000fc6000001ff00 */
[----:B0-----:R-:W-:Y:S01]  /*0350*/  @!P6 IMAD.WIDE.U32 R12, R23, 0x4, R12 ;  /* 0x00000004170ce825 */ /* 0x001fe200078e000c */
[----:B------:R-:W-:Y:S02]  /*0360*/  MOV R23, RZ ;  /* 0x000000ff00177202 */ /* 0x000fe40000000f00 */
[----:B------:R-:W4:Y:S04]  /*0370*/  @!P0 LDG.E R26, desc[UR4][R28.64] ;  /* 0x000000041c1a8981 */ /* 0x000f28000c1e1900 */
[----:B------:R-:W4:Y:S01]  /*0380*/  @!P2 LDG.E R27, desc[UR4][R16.64] ;  /* 0x00000004101ba981 */ /* 0x000f22000c1e1900 */
[----:B---3--:R-:W-:-:S04]  /*0390*/  @!P1 IMAD.WIDE.U32 R14, R25, 0x4, R14 ;  /* 0x00000004190e9825 */ /* 0x008fc800078e000e */
[----:B------:R-:W-:Y:S01]  /*03a0*/  HFMA2 R25, -RZ, RZ, 0, 0 ;  /* 0x00000000ff197431 */ /* 0x000fe200000001ff */
[----:B------:R-:W3:Y:S05]  /*03b0*/  @!P6 LDG.E R23, desc[UR4][R12.64] ;  /* 0x000000040c17e981 */ /* 0x000eea000c1e1900 */
[----:B------:R0:W3:Y:S01]  /*03c0*/  @!P1 LDG.E R25, desc[UR4][R14.64] ;  /* 0x000000040e199981 */ /* 0x0000e2000c1e1900 */
[----:B-----5:R-:W-:-:S04]  /*03d0*/  @!P3 IMAD.WIDE.U32 R18, R11, 0x4, R18 ;  /* 0x000000040b12b825 */ /* 0x020fc800078e0012 */
[----:B------:R-:W-:-:S06]  /*03e0*/  HFMA2 R11, -RZ, RZ, 0, 0 ;  /* 0x00000000ff0b7431 */ /* 0x000fcc00000001ff */
[----:B------:R-:W5:Y:S01]  /*03f0*/  @!P3 LDG.E R11, desc[UR4][R18.64] ;  /* 0x00000004120bb981 */ /* 0x000f62000c1e1900 */
[----:B0-----:R-:W-:-:S05]  /*0400*/  VIADD R15, R3, 0x100 ;  /* 0x00000100030f7836 */ /* 0x001fca0000000000 */
[-C--:B------:R-:W-:Y:S02]  /*0410*/  ISETP.GE.U32.AND P6, PT, R15, R2.reuse, PT ;  /* 0x000000020f00720c */ /* 0x080fe40003fc6070 */
[CC--:B------:R-:W-:Y:S02]  /*0420*/  ISETP.GE.U32.AND P1, PT, R3.reuse, R2.reuse, PT ;  /* 0x000000020300720c */ /* 0x0c0fe40003f26070 */
[C---:B------:R-:W-:Y:S02]  /*0430*/  IADD3 R15, PT, PT, R3.reuse, 0x180, RZ ;  /* 0x00000180030f7810 */ /* 0x040fe40007ffe0ff */
[----:B------:R-:W-:Y:S02]  /*0440*/  IADD3 R13, PT, PT, R3, 0x200, RZ ;  /* 0x00000200030d7810 */ /* 0x000fe40007ffe0ff */
[-C--:B------:R-:W-:Y:S01]  /*0450*/  ISETP.GE.U32.AND P2, PT, R15, R2.reuse, PT ;  /* 0x000000020f00720c */ /* 0x080fe20003f46070 */
[----:B------:R-:W-:Y:S01]  /*0460*/  VIADD R15, R3, 0x280 ;  /* 0x00000280030f7836 */ /* 0x000fe20000000000 */
[----:B------:R-:W-:-:S05]  /*0470*/  ISETP.GE.U32.AND P3, PT, R13, R2, PT ;  /* 0x000000020d00720c */ /* 0x000fca0003f66070 */
[----:B------:R-:W0:Y:S01]  /*0480*/  @!P1 LDC.64 R12, c[0x0][0x388] ;  /* 0x0000e200ff0c9b82 */ /* 0x000e220000000a00 */
[-C--:B------:R-:W-:Y:S02]  /*0490*/  ISETP.GE.U32.AND P4, PT, R15, R2.reuse, PT ;  /* 0x000000020f00720c */ /* 0x080fe40003f86070 */
[C---:B------:R-:W-:Y:S02]  /*04a0*/  IADD3 R15, PT, PT, R3.reuse, 0x300, RZ ;  /* 0x00000300030f7810 */ /* 0x040fe40007ffe0ff */
[----:B------:R-:W-:Y:S02]  /*04b0*/  IADD3 R17, PT, PT, R3, 0x80, RZ ;  /* 0x0000008003117810 */ /* 0x000fe40007ffe0ff */
[-C--:B------:R-:W-:Y:S02]  /*04c0*/  ISETP.GE.U32.AND P5, PT, R15, R2.reuse, PT ;  /* 0x000000020f00720c */ /* 0x080fe40003fa6070 */
[----:B------:R-:W-:Y:S02]  /*04d0*/  IADD3 R15, PT, PT, R3, 0x380, RZ ;  /* 0x00000380030f7810 */ /* 0x000fe40007ffe0ff */
[----:B------:R-:W-:Y:S01]  /*04e0*/  ISETP.GE.U32.AND P0, PT, R17, R2, PT ;  /* 0x000000021100720c */ /* 0x000fe20003f06070 */
[----:B------:R-:W-:Y:S04]  /*04f0*/  BSSY.RECONVERGENT B0, `(.L_x_8991) ;  /* 0x0000042000007945 */ /* 0x000fe80003800200 */
[----:B------:R-:W-:Y:S01]  /*0500*/  BSSY.RELIABLE B1, `(.L_x_8992) ;  /* 0x000003a000017945 */ /* 0x000fe20003800100 */
[----:B--2---:R-:W1:Y:S02]  /*0510*/  @!P1 MUFU.LG2 R20, R20 ;  /* 0x0000001400149308 */ /* 0x004e640000000c00 */
[----:B-1----:R-:W-:-:S06]  /*0520*/  @!P1 FMUL.FTZ R24, R20, 0.30103000998497009277 ;  /* 0x3e9a209b14189820 */ /* 0x002fcc0000410000 */
[----:B----4-:R-:W1:Y:S02]  /*0530*/  @!P6 MUFU.LG2 R21, R21 ;  /* 0x000000150015e308 */ /* 0x010e640000000c00 */
[----:B-1----:R-:W-:Y:S01]  /*0540*/  @!P6 FMUL.FTZ R4, R21, 0.30103000998497009277 ;  /* 0x3e9a209b1504e820 */ /* 0x002fe20000410000 */
[----:B------:R-:W-:Y:S01]  /*0550*/  ISETP.GE.U32.AND P6, PT, R15, R2, PT ;  /* 0x000000020f00720c */ /* 0x000fe20003fc6070 */
[----:B------:R-:W-:Y:S01]  /*0560*/  @!P1 IMAD.IADD R15, R0, 0x1, R3 ;  /* 0x00000001000f9824 */ /* 0x000fe200078e0203 */
[----:B------:R-:W-:-:S03]  /*0570*/  @!P1 MOV R3, R17 ;  /* 0x0000001100039202 */ /* 0x000fc60000000f00 */
[----:B0-----:R-:W-:Y:S01]  /*0580*/  @!P1 IMAD.WIDE.U32 R12, R15, 0x4, R12 ;  /* 0x000000040f0c9825 */ /* 0x001fe200078e000c */
[----:B------:R-:W0:Y:S04]  /*0590*/  @!P0 MUFU.LG2 R22, R22 ;  /* 0x0000001600168308 */ /* 0x000e280000000c00 */
[----:B------:R1:W-:Y:S01]  /*05a0*/  @!P1 STG.E desc[UR4][R12.64], R24 ;  /* 0x000000180c009986 */ /* 0x0003e2000c101904 */
[----:B------:R-:W-:-:S03]  /*05b0*/  ISETP.GE.U32.AND P1, PT, R3, R2, PT ;  /* 0x000000020300720c */ /* 0x000fc60003f26070 */
[----:B------:R-:W2:Y:S08]  /*05c0*/  @!P2 MUFU.LG2 R26, R26 ;  /* 0x0000001a001aa308 */ /* 0x000eb00000000c00 */
[----:B------:R-:W4:Y:S08]  /*05d0*/  @!P3 MUFU.LG2 R27, R27 ;  /* 0x0000001b001bb308 */ /* 0x000f300000000c00 */
[----:B---3--:R-:W3:Y:S08]  /*05e0*/  @!P4 MUFU.LG2 R25, R25 ;  /* 0x000000190019c308 */ /* 0x008ef00000000c00 */
[----:B------:R-:W1:Y:S08]  /*05f0*/  @!P5 MUFU.LG2 R23, R23 ;  /* 0x000000170017d308 */ /* 0x000e700000000c00 */
[----:B-----5:R-:W5:Y:S01]  /*0600*/  @!P6 MUFU.LG2 R11, R11 ;  /* 0x0000000b000be308 */ /* 0x020f620000000c00 */
[----:B0-----:R-:W-:Y:S01]  /*0610*/  @!P0 FMUL.FTZ R5, R22, 0.30103000998497009277 ;  /* 0x3e9a209b16058820 */ /* 0x001fe20000410000 */
[----:B--2---:R-:W-:Y:S01]  /*0620*/  @!P2 FMUL.FTZ R6, R26, 0.30103000998497009277 ;  /* 0x3e9a209b1a06a820 */ /* 0x004fe20000410000 */
[----:B----4-:R-:W-:Y:S01]  /*0630*/  @!P3 FMUL.FTZ R7, R27, 0.30103000998497009277 ;  /* 0x3e9a209b1b07b820 */ /* 0x010fe20000410000 */
[----:B---3--:R-:W-:Y:S01]  /*0640*/  @!P4 FMUL.FTZ R8, R25, 0.30103000998497009277 ;  /* 0x3e9a209b1908c820 */ /* 0x008fe20000410000 */
[----:B-1----:R-:W-:Y:S01]  /*0650*/  @!P5 FMUL.FTZ R9, R23, 0.30103000998497009277 ;  /* 0x3e9a209b1709d820 */ /* 0x002fe20000410000 */
[----:B-----5:R-:W-:Y:S01]  /*0660*/  @!P6 FMUL.FTZ R10, R11, 0.30103000998497009277 ;  /* 0x3e9a209b0b0ae820 */ /* 0x020fe20000410000 */
[----:B------:R-:W-:Y:S06]  /*0670*/  @P1 BRA `(.L_x_8993) ;  /* 0x0000000000301947 */ /* 0x000fec0003800000 */
[----:B------:R-:W0:Y:S01]  /*0680*/  LDC.64 R12, c[0x0][0x388] ;  /* 0x0000e200ff0c7b82 */ /* 0x000e220000000a00 */
[----:B------:R-:W-:Y:S01]  /*0690*/  IADD3 R11, PT, PT, R0, R3, RZ ;  /* 0x00000003000b7210 */ /* 0x000fe20007ffe0ff */
[----:B------:R-:W-:-:S05]  /*06a0*/  VIADD R3, R3, 0x80 ;  /* 0x0000008003037836 */ /* 0x000fca0000000000 */
        /* <DEDUP_REMOVED lines=9> */
.L_x_8993:
[----:B------:R-:W-:-:S13]  /*0740*/  ISETP.GE.U32.AND P0, PT, R3, R2, PT ;  /* 0x000000020300720c */ /* 0x000fda0003f06070 */
[----:B------:R-:W-:Y:S05]  /*0750*/  @P0 BRA `(.L_x_8995) ;  /* 0x0000000000300947 */ /* 0x000fea0003800000 */
[----:B0-----:R-:W0:Y:S01]  /*0760*/  LDC.64 R4, c[0x0][0x388] ;  /* 0x0000e200ff047b82 */ /* 0x001e220000000a00 */
[----:B------:R-:W-:Y:S01]  /*0770*/  IMAD.IADD R11, R0, 0x1, R3 ;  /* 0x00000001000b7824 */ /* 0x000fe200078e0203 */
[----:B------:R-:W-:-:S03]  /*0780*/  IADD3 R3, PT, PT, R3, 0x80, RZ ;  /* 0x0000008003037810 */ /* 0x000fc60007ffe0ff */
[----:B0-----:R-:W-:-:S05]  /*0790*/  IMAD.WIDE.U32 R4, R11, 0x4, R4 ;  /* 0x000000040b047825 */ /* 0x001fca00078e0004 */
[----:B------:R1:W-:Y:S02]  /*07a0*/  STG.E desc[UR4][R4.64], R6 ;  /* 0x0000000604007986 */ /* 0x0003e4000c101904 */
.L_x_8994:
[----:B------:R-:W-:-:S13]  /*07b0*/  ISETP.GE.U32.AND P0, PT, R3, R2, PT ;  /* 0x000000020300720c */ /* 0x000fda0003f06070 */
[----:B------:R-:W-:Y:S05]  /*07c0*/  @P0 BRA `(.L_x_8996) ;  /* 0x0000000000340947 */ /* 0x000fea0003800000 */
[----:B01----:R-:W0:Y:S01]  /*07d0*/  LDC.64 R4, c[0x0][0x388] ;  /* 0x0000e200ff047b82 */ /* 0x003e220000000a00 */
[----:B------:R-:W-:Y:S01]  /*07e0*/  IADD3 R11, PT, PT, R0, R3, RZ ;  /* 0x00000003000b7210 */ /* 0x000fe20007ffe0ff */
[----:B------:R-:W-:-:S04]  /*07f0*/  VIADD R3, R3, 0x80 ;  /* 0x0000008003037836 */ /* 0x000fc80000000000 */
[----:B0-----:R-:W-:-:S05]  /*0800*/  IMAD.WIDE.U32 R4, R11, 0x4, R4 ;  /* 0x000000040b047825 */ /* 0x001fca00078e0004 */
[----:B------:R1:W-:Y:S02]  /*0810*/  STG.E desc[UR4][R4.64], R7 ;  /* 0x0000000704007986 */ /* 0x0003e4000c101904 */
.L_x_8995:
        /* <DEDUP_REMOVED lines=8> */
.L_x_8996:
[----:B------:R-:W-:Y:S05]  /*08a0*/  BSYNC.RELIABLE B1 ;  /* 0x0000000000017941 */ /* 0x000fea0003800100 */
.L_x_8992:
[----:B------:R-:W-:-:S13]  /*08b0*/  ISETP.GE.U32.AND P0, PT, R3, R2, PT ;  /* 0x000000020300720c */ /* 0x000fda0003f06070 */
[----:B012---:R-:W0:Y:S01]  /*08c0*/  @!P0 LDC.64 R4, c[0x0][0x388] ;  /* 0x0000e200ff048b82 */ /* 0x007e220000000a00 */
[----:B------:R-:W-:Y:S01]  /*08d0*/  @!P0 IMAD.IADD R7, R0, 0x1, R3 ;  /* 0x0000000100078824 */ /* 0x000fe200078e0203 */
[----:B------:R-:W-:-:S03]  /*08e0*/  @!P0 IADD3 R3, PT, PT, R3, 0x80, RZ ;  /* 0x0000008003038810 */ /* 0x000fc60007ffe0ff */
[----:B0-----:R-:W-:-:S05]  /*08f0*/  @!P0 IMAD.WIDE.U32 R4, R7, 0x4, R4 ;  /* 0x0000000407048825 */ /* 0x001fca00078e0004 */
[----:B------:R2:W-:Y:S02]  /*0900*/  @!P0 STG.E desc[UR4][R4.64], R9 ;  /* 0x0000000904008986 */ /* 0x0005e4000c101904 */
.L_x_8997:
[----:B------:R-:W-:Y:S05]  /*0910*/  BSYNC.RECONVERGENT B0 ;  /* 0x0000000000007941 */ /* 0x000fea0003800200 */
.L_x_8991:
        /* <DEDUP_REMOVED lines=8> */
.L_x_8990:
[----:B------:R-:W0:Y:S01]  /*09a0*/  S2R R15, SR_TID.X ;  /* 0x00000000000f7919 */ /* 0x000e220000002100 */
[----:B------:R-:W1:Y:S02]  /*09b0*/  LDC.64 R2, c[0x0][0x390] ;  /* 0x0000e400ff027b82 */ /* 0x000e640000000a00 */
[----:B-1----:R-:W-:-:S04]  /*09c0*/  IMAD.WIDE.U32 R2, R0, 0x4, R2 ;  /* 0x0000000400027825 */ /* 0x002fc800078e0002 */
[----:B0-----:R-:W-:Y:S02]  /*09d0*/  IMAD.WIDE.U32 R4, R15, 0x8, R2 ;  /* 0x000000080f047825 */ /* 0x001fe400078e0002 */
[----:B------:R-:W0:Y:S03]  /*09e0*/  LDC.64 R2, c[0x0][0x388] ;  /* 0x0000e200ff027b82 */ /* 0x000e260000000a00 */
[----:B------:R-:W2:Y:S04]  /*09f0*/  LDG.E.64 R6, desc[UR4][R4.64] ;  /* 0x0000000404067981 */ /* 0x000ea8000c1e1b00 */
[----:B------:R-:W3:Y:S04]  /*0a00*/  LDG.E.64 R8, desc[UR4][R4.64+0x400] ;  /* 0x0004000404087981 */ /* 0x000ee8000c1e1b00 */
[----:B------:R-:W4:Y:S04]  /*0a10*/  LDG.E.64 R10, desc[UR4][R4.64+0x800] ;  /* 0x00080004040a7981 */ /* 0x000f28000c1e1b00 */
[----:B------:R1:W5:Y:S01]  /*0a20*/  LDG.E.64 R12, desc[UR4][R4.64+0xc00] ;  /* 0x000c0004040c7981 */ /* 0x000362000c1e1b00 */
[----:B0-----:R-:W-:-:S04]  /*0a30*/  IMAD.WIDE.U32 R2, R0, 0x4, R2 ;  /* 0x0000000400027825 */ /* 0x001fc800078e0002 */
[----:B------:R-:W-:Y:S01]  /*0a40*/  IMAD.WIDE.U32 R2, R15, 0x8, R2 ;  /* 0x000000080f027825 */ /* 0x000fe200078e0002 */
[----:B--2---:R-:W1:Y:S08]  /*0a50*/  MUFU.LG2 R6, R6 ;  /* 0x0000000600067308 */ /* 0x004e700000000c00 */
[----:B------:R-:W0:Y:S08]  /*0a60*/  MUFU.LG2 R7, R7 ;  /* 0x0000000700077308 */ /* 0x000e300000000c00 */
[----:B---3--:R-:W2:Y:S01]  /*0a70*/  MUFU.LG2 R8, R8 ;  /* 0x0000000800087308 */ /* 0x008ea20000000c00 */
[----:B-1----:R-:W-:-:S07]  /*0a80*/  FMUL.FTZ R4, R6, 0.30103000998497009277 ;  /* 0x3e9a209b06047820 */ /* 0x002fce0000410000 */
[----:B------:R-:W1:Y:S01]  /*0a90*/  MUFU.LG2 R9, R9 ;  /* 0x0000000900097308 */ /* 0x000e620000000c00 */
[----:B0-----:R-:W-:-:S05]  /*0aa0*/  FMUL.FTZ R5, R7, 0.30103000998497009277 ;  /* 0x3e9a209b07057820 */ /* 0x001fca0000410000 */
[----:B------:R-:W-:Y:S02]  /*0ab0*/  STG.E.64 desc[UR4][R2.64], R4 ;  /* 0x0000000402007986 */ /* 0x000fe4000c101b04 */
[----:B----4-:R-:W0:Y:S01]  /*0ac0*/  MUFU.LG2 R10, R10 ;  /* 0x0000000a000a7308 */ /* 0x010e220000000c00 */
[----:B--2---:R-:W-:-:S07]  /*0ad0*/  FMUL.FTZ R6, R8, 0.30103000998497009277 ;  /* 0x3e9a209b08067820 */ /* 0x004fce0000410000 */
[----:B------:R-:W2:Y:S01]  /*0ae0*/  MUFU.LG2 R11, R11 ;  /* 0x0000000b000b7308 */ /* 0x000ea20000000c00 */
[----:B-1----:R-:W-:-:S05]  /*0af0*/  FMUL.FTZ R7, R9, 0.30103000998497009277 ;  /* 0x3e9a209b09077820 */ /* 0x002fca0000410000 */
[----:B------:R-:W-:Y:S02]  /*0b00*/  STG.E.64 desc[UR4][R2.64+0x400], R6 ;  /* 0x0004000602007986 */ /* 0x000fe4000c101b04 */
[----:B-----5:R-:W1:Y:S01]  /*0b10*/  MUFU.LG2 R12, R12 ;  /* 0x0000000c000c7308 */ /* 0x020e620000000c00 */
[----:B0-----:R-:W-:-:S07]  /*0b20*/  FMUL.FTZ R8, R10, 0.30103000998497009277 ;  /* 0x3e9a209b0a087820 */ /* 0x001fce0000410000 */
[----:B------:R-:W0:Y:S01]  /*0b30*/  MUFU.LG2 R13, R13 ;  /* 0x0000000d000d7308 */ /* 0x000e220000000c00 */
[----:B--2---:R-:W-:-:S05]  /*0b40*/  FMUL.FTZ R9, R11, 0.30103000998497009277 ;  /* 0x3e9a209b0b097820 */ /* 0x004fca0000410000 */
[----:B------:R-:W-:Y:S01]  /*0b50*/  STG.E.64 desc[UR4][R2.64+0x800], R8 ;  /* 0x0008000802007986 */ /* 0x000fe2000c101b04 */
[----:B-1----:R-:W-:Y:S01]  /*0b60*/  FMUL.FTZ R10, R12, 0.30103000998497009277 ;  /* 0x3e9a209b0c0a7820 */ /* 0x002fe20000410000 */
[----:B0-----:R-:W-:-:S05]  /*0b70*/  FMUL.FTZ R11, R13, 0.30103000998497009277 ;  /* 0x3e9a209b0d0b7820 */ /* 0x001fca0000410000 */
[----:B------:R-:W-:Y:S01]  /*0b80*/  STG.E.64 desc[UR4][R2.64+0xc00], R10 ;  /* 0x000c000a02007986 */ /* 0x000fe2000c101b04 */
[----:B------:R-:W-:Y:S05]  /*0b90*/  EXIT ;  /* 0x000000000000794d */ /* 0x000fea0003800000 */
.L_x_8998:
        /* <DEDUP_REMOVED lines=14> */
.L_x_12249:


//--------------------- .text._ZN2at6native29vectorized_elementwise_kernelILi4EZZZNS0_17log10_kernel_cudaERNS_18TensorIteratorBaseEENKUlvE0_clEvENKUlvE0_clEvEUlfE_St5arrayIPcLm2EEEEviT0_T1_ --------------------------
	.section	.text._ZN2at6native29vectorized_elementwise_kernelILi4EZZZNS0_17log10_kernel_cudaERNS_18TensorIteratorBaseEENKUlvE0_clEvENKUlvE0_clEvEUlfE_St5arrayIPcLm2EEEEviT0_T1_,"ax",@progbits
	.align	128
        .global         _ZN2at6native29vectorized_elementwise_kernelILi4EZZZNS0_17log10_kernel_cudaERNS_18TensorIteratorBaseEENKUlvE0_clEvENKUlvE0_clEvEUlfE_St5arrayIPcLm2EEEEviT0_T1_
        .type           _ZN2at6native29vectorized_elementwise_kernelILi4EZZZNS0_17log10_kernel_cudaERNS_18TensorIteratorBaseEENKUlvE0_clEvENKUlvE0_clEvEUlfE_St5arrayIPcLm2EEEEviT0_T1_,@function
        .size           _ZN2at6native29vectorized_elementwise_kernelILi4EZZZNS0_17log10_kernel_cudaERNS_18TensorIteratorBaseEENKUlvE0_clEvENKUlvE0_clEvEUlfE_St5arrayIPcLm2EEEEviT0_T1_,(.L_x_12250 - _ZN2at6native29vectorized_elementwise_kernelILi4EZZZNS0_17log10_kernel_cudaERNS_18TensorIteratorBaseEENKUlvE0_clEvENKUlvE0_clEvEUlfE_St5arrayIPcLm2EEEEviT0_T1_)
        .other          _ZN2at6native29vectorized_elementwise_kernelILi4EZZZNS0_17log10_kernel_cudaERNS_18TensorIteratorBaseEENKUlvE0_clEvENKUlvE0_clEvEUlfE_St5arrayIPcLm2EEEEviT0_T1_,@"STO_CUDA_ENTRY STV_DEFAULT"
_ZN2at6native29vectorized_elementwise_kernelILi4EZZZNS0_17log10_kernel_cudaERNS_18TensorIteratorBaseEENKUlvE0_clEvENKUlvE0_clEvEUlfE_St5arrayIPcLm2EEEEviT0_T1_:
.text._ZN2at6native29vectorized_elementwise_kernelILi4EZZZNS0_17log10_kernel_cudaERNS_18TensorIteratorBaseEENKUlvE0_clEvENKUlvE0_clEvEUlfE_St5arrayIPcLm2EEEEviT0_T1_:
        /* <DEDUP_REMOVED lines=116> */
.L_x_9002:
[----:B------:R-:W-:-:S13]  /*0740*/  ISETP.GE.U32.AND P0, PT, R3, R2, PT ;  /* 0x000000020300720c */ /* 0x000fda0003f06070 */
[----:B------:R-:W-:Y:S05]  /*0750*/  @P0 BRA `(.L_x_9004) ;  /* 0x0000000000300947 */ /* 0x000fea0003800000 */
[----:B0-----:R-:W0:Y:S01]  /*0760*/  LDC.64 R4, c[0x0][0x388] ;  /* 0x0000e200ff047b82 */ /* 0x001e220000000a00 */
[----:B------:R-:W-:Y:S01]  /*0770*/  IMAD.IADD R11, R0, 0x1, R3 ;  /* 0x00000001000b7824 */ /* 0x000fe200078e0203 */
[----:B------:R-:W-:-:S03]  /*0780*/  IADD3 R3, PT, PT, R3, 0x80, RZ ;  /* 0x0000008003037810 */ /* 0x000fc60007ffe0ff */
[----:B0-----:R-:W-:-:S05]  /*0790*/  IMAD.WIDE.U32 R4, R11, 0x4, R4 ;  /* 0x000000040b047825 */ /* 0x001fca00078e0004 */
[----:B------:R1:W-:Y:S02]  /*07a0*/  STG.E desc[UR4][R4.64], R6 ;  /* 0x0000000604007986 */ /* 0x0003e4000c101904 */
.L_x_9003:
[----:B------:R-:W-:-:S13]  /*07b0*/  ISETP.GE.U32.AND P0, PT, R3, R2, PT ;  /* 0x000000020300720c */ /* 0x000fda0003f06070 */
[----:B------:R-:W-:Y:S05]  /*07c0*/  @P0 BRA `(.L_x_9005) ;  /* 0x0000000000340947 */ /* 0x000fea0003800000 */
[----:B01----:R-:W0:Y:S01]  /*07d0*/  LDC.64 R4, c[0x0][0x388] ;  /* 0x0000e200ff047b82 */ /* 0x003e220000000a00 */
[----:B------:R-:W-:Y:S01]  /*07e0*/  IADD3 R11, PT, PT, R0, R3, RZ ;  /* 0x00000003000b7210 */ /* 0x000fe20007ffe0ff */
[----:B------:R-:W-:-:S04]  /*07f0*/  VIADD R3, R3, 0x80 ;  /* 0x0000008003037836 */ /* 0x000fc80000000000 */
[----:B0-----:R-:W-:-:S05]  /*0800*/  IMAD.WIDE.U32 R4, R11, 0x4, R4 ;  /* 0x000000040b047825 */ /* 0x001fca00078e0004 */
[----:B------:R1:W-:Y:S02]  /*0810*/  STG.E desc[UR4][R4.64], R7 ;  /* 0x0000000704007986 */ /* 0x0003e4000c101904 */
.L_x_9004:
        /* <DEDUP_REMOVED lines=8> */
.L_x_9005:
[----:B------:R-:W-:Y:S05]  /*08a0*/  BSYNC.RELIABLE B1 ;  /* 0x0000000000017941 */ /* 0x000fea0003800100 */
.L_x_9001:
[----:B------:R-:W-:-:S13]  /*08b0*/  ISETP.GE.U32.AND P0, PT, R3, R2, PT ;  /* 0x000000020300720c */ /* 0x000fda0003f06070 */
[----:B012---:R-:W0:Y:S01]  /*08c0*/  @!P0 LDC.64 R4, c[0x0][0x388] ;  /* 0x0000e200ff048b82 */ /* 0x007e220000000a00 */
[----:B------:R-:W-:Y:S01]  /*08d0*/  @!P0 IMAD.IADD R7, R0, 0x1, R3 ;  /* 0x0000000100078824 */ /* 0x000fe200078e0203 */
[----:B------:R-:W-:-:S03]  /*08e0*/  @!P0 IADD3 R3, PT, PT, R3, 0x80, RZ ;  /* 0x0000008003038810 */ /* 0x000fc60007ffe0ff */
[----:B0-----:R-:W-:-:S05]  /*08f0*/  @!P0 IMAD.WIDE.U32 R4, R7, 0x4, R4 ;  /* 0x0000000407048825 */ /* 0x001fca00078e0004 */
[----:B------:R2:W-:Y:S02]  /*0900*/  @!P0 STG.E desc[UR4][R4.64], R9 ;  /* 0x0000000904008986 */ /* 0x0005e4000c101904 */
.L_x_9006:
[----:B------:R-:W-:Y:S05]  /*0910*/  BSYNC.RECONVERGENT B0 ;  /* 0x0000000000007941 */ /* 0x000fea0003800200 */
.L_x_9000:
        /* <DEDUP_REMOVED lines=8> */
.L_x_8999:
[----:B------:R-:W0:Y:S01]  /*09a0*/  S2R R15, SR_TID.X ;  /* 0x00000000000f7919 */ /* 0x000e220000002100 */
[----:B------:R-:W1:Y:S02]  /*09b0*/  LDC.64 R2, c[0x0][0x390] ;  /* 0x0000e400ff027b82 */ /* 0x000e640000000a00 */
[----:B-1----:R-:W-:-:S04]  /*09c0*/  IMAD.WIDE.U32 R2, R0, 0x4, R2 ;  /* 0x0000000400027825 */ /* 0x002fc800078e0002 */
[----:B0-----:R-:W-:Y:S02]  /*09d0*/  IMAD.WIDE.U32 R12, R15, 0x10, R2 ;  /* 0x000000100f0c7825 */ /* 0x001fe400078e0002 */
[----:B------:R-:W0:Y:S03]  /*09e0*/  LDC.64 R2, c[0x0][0x388] ;  /* 0x0000e200ff027b82 */ /* 0x000e260000000a00 */
[----:B------:R-:W2:Y:S04]  /*09f0*/  LDG.E.128 R4, desc[UR4][R12.64] ;  /* 0x000000040c047981 */ /* 0x000ea8000c1e1d00 */
[----:B------:R1:W3:Y:S01]  /*0a00*/  LDG.E.128 R8, desc[UR4][R12.64+0x800] ;  /* 0x000800040c087981 */ /* 0x0002e2000c1e1d00 */
[----:B0-----:R-:W-:-:S04]  /*0a10*/  IMAD.WIDE.U32 R2, R0, 0x4, R2 ;  /* 0x0000000400027825 */ /* 0x001fc800078e0002 */
[----:B------:R-:W-:Y:S01]  /*0a20*/  IMAD.WIDE.U32 R2, R15, 0x10, R2 ;  /* 0x000000100f027825 */ /* 0x000fe200078e0002 */
[----:B--2---:R-:W1:Y:S08]  /*0a30*/  MUFU.LG2 R4, R4 ;  /* 0x0000000400047308 */ /* 0x004e700000000c00 */
[----:B------:R-:W0:Y:S08]  /*0a40*/  MUFU.LG2 R5, R5 ;  /* 0x0000000500057308 */ /* 0x000e300000000c00 */
[----:B------:R-:W2:Y:S01]  /*0a50*/  MUFU.LG2 R6, R6 ;  /* 0x0000000600067308 */ /* 0x000ea20000000c00 */
[----:B-1----:R-:W-:-:S07]  /*0a60*/  FMUL.FTZ R12, R4, 0.30103000998497009277 ;  /* 0x3e9a209b040c7820 */ /* 0x002fce0000410000 */
[----:B------:R-:W1:Y:S01]  /*0a70*/  MUFU.LG2 R7, R7 ;  /* 0x0000000700077308 */ /* 0x000e620000000c00 */
[----:B0-----:R-:W-:-:S07]  /*0a80*/  FMUL.FTZ R13, R5, 0.30103000998497009277 ;  /* 0x3e9a209b050d7820 */ /* 0x001fce0000410000 */
[----:B---3--:R-:W0:Y:S01]  /*0a90*/  MUFU.LG2 R8, R8 ;  /* 0x0000000800087308 */ /* 0x008e220000000c00 */
[----:B--2---:R-:W-:-:S07]  /*0aa0*/  FMUL.FTZ R14, R6, 0.30103000998497009277 ;  /* 0x3e9a209b060e7820 */ /* 0x004fce0000410000 */
[----:B------:R-:W2:Y:S01]  /*0ab0*/  MUFU.LG2 R9, R9 ;  /* 0x0000000900097308 */ /* 0x000ea20000000c00 */
[----:B-1----:R-:W-:-:S05]  /*0ac0*/  FMUL.FTZ R15, R7, 0.30103000998497009277 ;  /* 0x3e9a209b070f7820 */ /* 0x002fca0000410000 */
[----:B------:R-:W-:Y:S02]  /*0ad0*/  STG.E.128 desc[UR4][R2.64], R12 ;  /* 0x0000000c02007986 */ /* 0x000fe4000c101d04 */
[----:B------:R-:W1:Y:S01]  /*0ae0*/  MUFU.LG2 R10, R10 ;  /* 0x0000000a000a7308 */ /* 0x000e620000000c00 */
[----:B0-----:R-:W-:-:S07]  /*0af0*/  FMUL.FTZ R4, R8, 0.30103000998497009277 ;  /* 0x3e9a209b08047820 */ /* 0x001fce0000410000 */
[----:B------:R-:W0:Y:S01]  /*0b00*/  MUFU.LG2 R11, R11 ;  /* 0x0000000b000b7308 */ /* 0x000e220000000c00 */
[----:B--2---:R-:W-:Y:S01]  /*0b10*/  FMUL.FTZ R5, R9, 0.30103000998497009277 ;  /* 0x3e9a209b09057820 */ /* 0x004fe20000410000 */
[----:B-1----:R-:W-:Y:S01]  /*0b20*/  FMUL.FTZ R6, R10, 0.30103000998497009277 ;  /* 0x3e9a209b0a067820 */ /* 0x002fe20000410000 */
[----:B0-----:R-:W-:-:S05]  /*0b30*/  FMUL.FTZ R7, R11, 0.30103000998497009277 ;  /* 0x3e9a209b0b077820 */ /* 0x001fca0000410000 */
[----:B------:R-:W-:Y:S01]  /*0b40*/  STG.E.128 desc[UR4][R2.64+0x800], R4 ;  /* 0x0008000402007986 */ /* 0x000fe2000c101d04 */
[----:B------:R-:W-:Y:S05]  /*0b50*/  EXIT ;  /* 0x000000000000794d */ /* 0x000fea0003800000 */
.L_x_9007:
        /* <DEDUP_REMOVED lines=10> */
.L_x_12250:


//--------------------- .text._ZN2at6native29vectorized_elementwise_kernelILi8EZZZNS0_17log10_kernel_cudaERNS_18TensorIteratorBaseEENKUlvE0_clEvENKUlvE0_clEvEUlfE_St5arrayIPcLm2EEEEviT0_T1_ --------------------------
	.section	.text._ZN2at6native29vectorized_elementwise_kernelILi8EZZZNS0_17log10_kernel_cudaERNS_18TensorIteratorBaseEENKUlvE0_clEvENKUlvE0_clEvEUlfE_St5arrayIPcLm2EEEEviT0_T1_,"ax",@progbits
	.align	128
        .global         _ZN2at6native29vectorized_elementwise_kernelILi8EZZZNS0_17log10_kernel_cudaERNS_18TensorIteratorBaseEENKUlvE0_clEvENKUlvE0_clEvEUlfE_St5arrayIPcLm2EEEEviT0_T1_
        .type           _ZN2at6native29vectorized_elementwise_kernelILi8EZZZNS0_17log10_kernel_cudaERNS_18TensorIteratorBaseEENKUlvE0_clEvENKUlvE0_clEvEUlfE_St5arrayIPcLm2EEEEviT0_T1_,@function
        .size           _ZN2at6native29vectorized_elementwise_kernelILi8EZZZNS0_17log10_kernel_cudaERNS_18TensorIteratorBaseEENKUlvE0_clEvENKUlvE0_clEvEUlfE_St5arrayIPcLm2EEEEviT0_T1_,(.L_x_12251 - _ZN2at6native29vectorized_elementwise_kernelILi8EZZZNS0_17log10_kernel_cudaERNS_18TensorIteratorBaseEENKUlvE0_clEvENKUlvE0_clEvEUlfE_St5arrayIPcLm2EEEEviT0_T1_)
        .other          _ZN2at6native29vectorized_elementwise_kernelILi8EZZZNS0_17log10_kernel_cudaERNS_18TensorIteratorBaseEENKUlvE0_clEvENKUlvE0_clEvEUlfE_St5arrayIPcLm2EEEEviT0_T1_,@"STO_CUDA_ENTRY STV_DEFAULT"
_ZN2at6native29vectorized_elementwise_kernelILi8EZZZNS0_17log10_kernel_cudaERNS_18TensorIteratorBaseEENKUlvE0_clEvENKUlvE0_clEvEUlfE_St5arrayIPcLm2EEEEviT0_T1_:
.text._ZN2at6native29vectorized_elementwise_kernelILi8EZZZNS0_17log10_kernel_cudaERNS_18TensorIteratorBaseEENKUlvE0_clEvENKUlvE0_clEvEUlfE_St5arrayIPcLm2EEEEviT0_T1_:
[----:B------:R-:W-:Y:S01]  /*0000*/  LDC R1, c[0x0][0x37c] ;  /* 0x0000df00ff017b82 */ /* 0x000fe20000000800 */
[----:B------:R-:W-:Y:S05]  /*0010*/  EXIT ;  /* 0x000000000000794d */ /* 0x000fea0003800000 */
.L_x_9008:
        /* <DEDUP_REMOVED lines=14> */
.L_x_12251:


//--------------------- .text._ZN2at6native18elementwise_kernelILi128ELi4EZNS0_15gpu_kernel_implIZZZNS0_17log10_kernel_cudaERNS_18TensorIteratorBaseEENKUlvE0_clEvENKUlvE_clEvEUldE_EEvS4_RKT_EUliE_EEviT1_ --------------------------
	.section	.text._ZN2at6native18elementwise_kernelILi128ELi4EZNS0_15gpu_kernel_implIZZZNS0_17log10_kernel_cudaERNS_18TensorIteratorBaseEENKUlvE0_clEvENKUlvE_clEvEUldE_EEvS4_RKT_EUliE_EEviT1_,"ax",@progbits
	.align	128
        .global         _ZN2at6native18elementwise_kernelILi128ELi4EZNS0_15gpu_kernel_implIZZZNS0_17log10_kernel_cudaERNS_18TensorIteratorBaseEENKUlvE0_clEvENKUlvE_clEvEUldE_EEvS4_RKT_EUliE_EEviT1_
        .type           _ZN2at6native18elementwise_kernelILi128ELi4EZNS0_15gpu_kernel_implIZZZNS0_17log10_kernel_cudaERNS_18TensorIteratorBaseEENKUlvE0_clEvENKUlvE_clEvEUldE_EEvS4_RKT_EUliE_EEviT1_,@function
        .size           _ZN2at6native18elementwise_kernelILi128ELi4EZNS0_15gpu_kernel_implIZZZNS0_17log10_kernel_cudaERNS_18TensorIteratorBaseEENKUlvE0_clEvENKUlvE_clEvEUldE_EEvS4_RKT_EUliE_EEviT1_,(.L_x_12252 - _ZN2at6native18elementwise_kernelILi128ELi4EZNS0_15gpu_kernel_implIZZZNS0_17log10_kernel_cudaERNS_18TensorIteratorBaseEENKUlvE0_clEvENKUlvE_clEvEUldE_EEvS4_RKT_EUliE_EEviT1_)
        .other          _ZN2at6native18elementwise_kernelILi128ELi4EZNS0_15gpu_kernel_implIZZZNS0_17log10_kernel_cudaERNS_18TensorIteratorBaseEENKUlvE0_clEvENKUlvE_clEvEUldE_EEvS4_RKT_EUliE_EEviT1_,@"STO_CUDA_ENTRY STV_DEFAULT"
_ZN2at6native18elementwise_kernelILi128ELi4EZNS0_15gpu_kernel_implIZZZNS0_17log10_kernel_cudaERNS_18TensorIteratorBaseEENKUlvE0_clEvENKUlvE_clEvEUldE_EEvS4_RKT_EUliE_EEviT1_:
.text._ZN2at6native18elementwise_kernelILi128ELi4EZNS0_15gpu_kernel_implIZZZNS0_17log10_kernel_cudaERNS_18TensorIteratorBaseEENKUlvE0_clEvENKUlvE_clEvEUldE_EEvS4_RKT_EUliE_EEviT1_:
        /* <DEDUP_REMOVED lines=319> */
.L_x_9011:
        /* <DEDUP_REMOVED lines=18> */
.L_x_9016:
[----:B------:R-:W2:Y:S02]  /*1510*/  LDG.E.U8 R2, desc[UR36][R4.64] ;  /* 0x0000002404027981 */ /* 0x000ea4000c1e1100 */
[----:B--2---:R-:W3:Y:S02]  /*1520*/  I2F.F64.U16 R2, R2 ;  /* 0x0000000200027312 */ /* 0x004ee40000101800 */
[----:B---3--:R-:W-:Y:S05]  /*1530*/  BRA `(.L_x_9018) ;  /* 0x0000000c00607947 */ /* 0x008fea0003800000 */
.L_x_9015:
        /* <DEDUP_REMOVED lines=9> */
.L_x_9020:
[----:B------:R-:W2:Y:S02]  /*15d0*/  LDG.E R2, desc[UR36][R4.64] ;  /* 0x0000002404027981 */ /* 0x000ea4000c1e1900 */
[----:B--2---:R-:W3:Y:S02]  /*15e0*/  I2F.F64 R2, R2 ;  /* 0x0000000200027312 */ /* 0x004ee40000201c00 */
[----:B---3--:R-:W-:Y:S05]  /*15f0*/  BRA `(.L_x_9018) ;  /* 0x0000000c00307947 */ /* 0x008fea0003800000 */
.L_x_9019:
[----:B------:R-:W2:Y:S02]  /*1600*/  LDG.E.U16 R2, desc[UR36][R4.64] ;  /* 0x0000002404027981 */ /* 0x000ea4000c1e1500 */
[----:B--2---:R-:W3:Y:S02]  /*1610*/  I2F.F64.S16 R2, R2 ;  /* 0x0000000200027312 */ /* 0x004ee40000101c00 */
[----:B---3--:R-:W-:Y:S05]  /*1620*/  BRA `(.L_x_9018) ;  /* 0x0000000c00247947 */ /* 0x008fea0003800000 */
.L_x_9014:
        /* <DEDUP_REMOVED lines=10> */
.L_x_9022:
[----:B------:R-:W2:Y:S02]  /*16d0*/  LDG.E.U16 R0, desc[UR36][R4.64] ;  /* 0x0000002404007981 */ /* 0x000ea4000c1e1500 */
[----:B--2---:R-:W-:-:S05]  /*16e0*/  HADD2.F32 R0, -RZ, R0.H0_H0 ;  /* 0x20000000ff007230 */ /* 0x004fca0000004100 */
[----:B------:R-:W-:-:S04]  /*16f0*/  FMUL.FTZ R0, R0, 1 ;  /* 0x3f80000000007820 */ /* 0x000fc80000410000 */
[----:B------:R2:W3:Y:S02]  /*1700*/  F2F.F64.F32 R2, R0 ;  /* 0x0000000000027310 */ /* 0x0004e40000201800 */
[----:B--23--:R-:W-:Y:S05]  /*1710*/  BRA `(.L_x_9018) ;  /* 0x0000000800e87947 */ /* 0x00cfea0003800000 */
.L_x_9021:
        /* <DEDUP_REMOVED lines=10> */
.L_x_9024:
[----:B------:R-:W2:Y:S02]  /*17c0*/  LDG.E.U16 R4, desc[UR36][R4.64] ;  /* 0x0000002404047981 */ /* 0x000ea4000c1e1500 */
[----:B--2---:R-:W-:-:S05]  /*17d0*/  HADD2.F32 R0, -RZ, R4.H0_H0 ;  /* 0x20000004ff007230 */ /* 0x004fca0000004100 */
[----:B------:R-:W-:-:S04]  /*17e0*/  FMUL.FTZ R0, R0, 1 ;  /* 0x3f80000000007820 */ /* 0x000fc80000410000 */
[----:B------:R3:W4:Y:S02]  /*17f0*/  F2F.F64.F32 R2, R0 ;  /* 0x0000000000027310 */ /* 0x0007240000201800 */
[----:B---34-:R-:W-:Y:S05]  /*1800*/  BRA `(.L_x_9018) ;  /* 0x0000000800ac7947 */ /* 0x018fea0003800000 */
.L_x_9023:
[----:B------:R2:W5:Y:S01]  /*1810*/  LDG.E.64 R2, desc[UR36][R4.64] ;  /* 0x0000002404027981 */ /* 0x000562000c1e1b00 */
[----:B------:R-:W-:Y:S05]  /*1820*/  BRA `(.L_x_9018) ;  /* 0x0000000800a47947 */ /* 0x000fea0003800000 */
.L_x_9013:
        /* <DEDUP_REMOVED lines=13> */
.L_x_9027:
[----:B------:R1:W5:Y:S01]  /*1900*/  LDG.E.64 R2, desc[UR36][R4.64] ;  /* 0x0000002404027981 */ /* 0x000362000c1e1b00 */
[----:B------:R-:W-:Y:S05]  /*1910*/  BRA `(.L_x_9018) ;  /* 0x0000000800687947 */ /* 0x000fea0003800000 */
.L_x_9026:
        /* <DEDUP_REMOVED lines=27> */
.L_x_9029:
        /* <DEDUP_REMOVED lines=14> */
.L_x_9028:
[----:B------:R-:W2:Y:S02]  /*1bb0*/  LDG.E.U16 R0, desc[UR36][R4.64] ;  /* 0x0000002404007981 */ /* 0x000ea4000c1e1500 */
[----:B--2---:R-:W-:-:S04]  /*1bc0*/  IMAD.U32 R0, R0, 0x10000, RZ ;  /* 0x0001000000007824 */ /* 0x004fc800078e00ff */
[----:B------:R-:W-:-:S04]  /*1bd0*/  FMUL.FTZ R0, R0, 1 ;  /* 0x3f80000000007820 */ /* 0x000fc80000410000 */
[----:B------:R1:W2:Y:S02]  /*1be0*/  F2F.F64.F32 R2, R0 ;  /* 0x0000000000027310 */ /* 0x0002a40000201800 */
[----:B-12---:R-:W-:Y:S05]  /*1bf0*/  BRA `(.L_x_9018) ;  /* 0x0000000400b07947 */ /* 0x006fea0003800000 */
.L_x_9025:
        /* <DEDUP_REMOVED lines=11> */
.L_x_9032:
        /* <DEDUP_REMOVED lines=21> */
.L_x_9034:
[----:B------:R-:W-:Y:S05]  /*1e00*/  BSYNC.RECONVERGENT B0 ;  /* 0x0000000000007941 */ /* 0x000fea0003800200 */
.L_x_9033:
[----:B------:R-:W-:Y:S02]  /*1e10*/  SHF.L.U32 R0, R0, 0x14, RZ ;  /* 0x0000001400007819 */ /* 0x000fe400000006ff */
[----:B------:R-:W-:-:S04]  /*1e20*/  LEA R2, R2, 0x3b800000, 0x17 ;  /* 0x3b80000002027811 */ /* 0x000fc800078eb8ff */
[----:B------:R-:W-:-:S05]  /*1e30*/  LOP3.LUT R0, R2, R0, R7, 0xfe, !PT ;  /* 0x0000000002007212 */ /* 0x000fca00078efe07 */
[----:B------:R-:W-:-:S04]  /*1e40*/  FMUL.FTZ R0, R0, 1 ;  /* 0x3f80000000007820 */ /* 0x000fc80000410000 */
[----:B------:R1:W2:Y:S02]  /*1e50*/  F2F.F64.F32 R2, R0 ;  /* 0x0000000000027310 */ /* 0x0002a40000201800 */
[----:B-12---:R-:W-:Y:S05]  /*1e60*/  BRA `(.L_x_9018) ;  /* 0x0000000400147947 */ /* 0x006fea0003800000 */
.L_x_9031:
        /* <DEDUP_REMOVED lines=21> */
.L_x_9036:
[----:B------:R-:W-:Y:S05]  /*1fc0*/  BSYNC.RECONVERGENT B0 ;  /* 0x0000000000007941 */ /* 0x000fea0003800200 */
.L_x_9035:
[----:B------:R-:W-:Y:S01]  /*1fd0*/  IMAD.SHL.U32 R0, R0, 0x200000, RZ ;  /* 0x0020000000007824 */ /* 0x000fe200078e00ff */
[----:B------:R-:W-:-:S04]  /*1fe0*/  LEA R2, R2, 0x37800000, 0x17 ;  /* 0x3780000002027811 */ /* 0x000fc800078eb8ff */
[----:B------:R-:W-:-:S05]  /*1ff0*/  LOP3.LUT R0, R2, R0, R7, 0xfe, !PT ;  /* 0x0000000002007212 */ /* 0x000fca00078efe07 */
[----:B------:R-:W-:-:S04]  /*2000*/  FMUL.FTZ R0, R0, 1 ;  /* 0x3f80000000007820 */ /* 0x000fc80000410000 */
[----:B------:R1:W2:Y:S02]  /*2010*/  F2F.F64.F32 R2, R0 ;  /* 0x0000000000027310 */ /* 0x0002a40000201800 */
[----:B-12---:R-:W-:Y:S05]  /*2020*/  BRA `(.L_x_9018) ;  /* 0x0000000000a47947 */ /* 0x006fea0003800000 */
.L_x_9030:
[----:B------:R-:W-:-:S09]  /*2030*/  UISETP.NE.AND UP0, UPT, UR4, 0x1c, UPT ;  /* 0x0000001c0400788c */ /* 0x000fd2000bf05270 */
[----:B------:R-:W-:Y:S05]  /*2040*/  BRA.U !UP0, `(.L_x_9037) ;  /* 0x0000000108947547 */ /* 0x000fea000b800000 */
[----:B------:R-:W-:-:S09]  /*2050*/  UISETP.NE.AND UP0, UPT, UR4, 0x1d, UPT ;  /* 0x0000001d0400788c */ /* 0x000fd2000bf05270 */
[----:B------:R-:W-:Y:S05]  /*2060*/  BRA.U !UP0, `(.L_x_9038) ;  /* 0x0000000108807547 */ /* 0x000fea000b800000 */
[----:B------:R-:W-:-:S09]  /*2070*/  UISETP.NE.AND UP0, UPT, UR4, 0x2c, UPT ;  /* 0x0000002c0400788c */ /* 0x000fd2000bf05270 */
[----:B------:R-:W-:Y:S05]  /*2080*/  BRA.U !UP0, `(.L_x_9039) ;  /* 0x0000000108487547 */ /* 0x000fea000b800000 */
.L_x_9017:
        /* <DEDUP_REMOVED lines=16> */
.L_x_9040:
[----:B------:R-:W-:Y:S01]  /*2190*/  CS2R R2, SRZ ;  /* 0x0000000000027805 */ /* 0x000fe2000001ff00 */
[----:B------:R-:W-:Y:S06]  /*21a0*/  BRA `(.L_x_9018) ;  /* 0x0000000000447947 */ /* 0x000fec0003800000 */
.L_x_9039:
        /* <DEDUP_REMOVED lines=12> */
.L_x_9038:
[----:B------:R-:W2:Y:S02]  /*2270*/  LDG.E.64 R2, desc[UR36][R4.64] ;  /* 0x0000002404027981 */ /* 0x000ea4000c1e1b00 */
[----:B--2---:R-:W1:Y:S02]  /*2280*/  I2F.F64.U64 R2, R2 ;  /* 0x0000000200027312 */ /* 0x004e640000301800 */
[----:B-1----:R-:W-:Y:S05]  /*2290*/  BRA `(.L_x_9018) ;  /* 0x0000000000087947 */ /* 0x002fea0003800000 */
.L_x_9037:
[----:B------:R-:W2:Y:S02]  /*22a0*/  LDG.E R2, desc[UR36][R4.64] ;  /* 0x0000002404027981 */ /* 0x000ea4000c1e1900 */
[----:B--2---:R-:W0:Y:S02]  /*22b0*/  I2F.F64.U32 R2, R2 ;  /* 0x0000000200027312 */ /* 0x004e240000201800 */
.L_x_9018:
[----:B------:R-:W-:Y:S05]  /*22c0*/  BSYNC.RECONVERGENT B6 ;  /* 0x0000000000067941 */ /* 0x000fea0003800200 */
.L_x_9012:
        /* <DEDUP_REMOVED lines=185> */
.L_x_9042:
[----:B------:R-:W-:Y:S01]  /*2e60*/  IMAD.MOV.U32 R4, RZ, RZ, 0x0 ;  /* 0x00000000ff047424 */ /* 0x000fe200078e00ff */
[----:B------:R-:W-:Y:S02]  /*2e70*/  MOV R5, 0x7ff00000 ;  /* 0x7ff0000000057802 */ /* 0x000fe40000000f00 */
[----:B------:R-:W-:-:S04]  /*2e80*/  LOP3.LUT P0, RZ, R3, 0x7fffffff, RZ, 0xc0, !PT ;  /* 0x7fffffff03ff7812 */ /* 0x000fc8000780c0ff */
[----:B------:R-:W0:Y:S02]  /*2e90*/  DFMA R2, R2, R4, +INF ;  /* 0x7ff000000202742b */ /* 0x000e240000000004 */
[----:B0-----:R-:W-:Y:S02]  /*2ea0*/  FSEL R4, R2, RZ, P0 ;  /* 0x000000ff02047208 */ /* 0x001fe40000000000 */
[----:B------:R-:W-:-:S07]  /*2eb0*/  FSEL R5, R3, -QNAN , P0 ;  /* 0xfff0000003057808 */ /* 0x000fce0000000000 */
.L_x_9043:
[----:B------:R-:W-:Y:S05]  /*2ec0*/  BSYNC.RECONVERGENT B0 ;  /* 0x0000000000007941 */ /* 0x000fea0003800200 */
.L_x_9041:
        /* <DEDUP_REMOVED lines=26> */
.L_x_9047:
[----:B------:R-:W0:Y:S02]  /*3070*/  F2I.S64.F64.TRUNC R4, R4 ;  /* 0x0000000400047311 */ /* 0x000e24000030d900 */
[----:B0-----:R-:W-:-:S05]  /*3080*/  IMAD.MOV.U32 R7, RZ, RZ, R4 ;  /* 0x000000ffff077224 */ /* 0x001fca00078e0004 */
[----:B------:R0:W-:Y:S01]  /*3090*/  STG.E.U8 desc[UR36][R2.64], R7 ;  /* 0x0000000702007986 */ /* 0x0001e2000c101124 */
[----:B------:R-:W-:Y:S05]  /*30a0*/  BRA `(.L_x_9049) ;  /* 0x0000001000847947 */ /* 0x000fea0003800000 */
.L_x_9046:
        /* <DEDUP_REMOVED lines=9> */
.L_x_9051:
[----:B------:R-:W0:Y:S02]  /*3140*/  F2I.F64.TRUNC R5, R4 ;  /* 0x0000000400057311 */ /* 0x000e24000030d100 */
[----:B0-----:R0:W-:Y:S01]  /*3150*/  STG.E desc[UR36][R2.64], R5 ;  /* 0x0000000502007986 */ /* 0x0011e2000c101924 */
[----:B------:R-:W-:Y:S05]  /*3160*/  BRA `(.L_x_9049) ;  /* 0x0000001000547947 */ /* 0x000fea0003800000 */
.L_x_9050:
[----:B------:R-:W0:Y:S02]  /*3170*/  F2I.F64.TRUNC R5, R4 ;  /* 0x0000000400057311 */ /* 0x000e24000030d100 */
[----:B0-----:R0:W-:Y:S01]  /*3180*/  STG.E.U16 desc[UR36][R2.64], R5 ;  /* 0x0000000502007986 */ /* 0x0011e2000c101524 */
[----:B------:R-:W-:Y:S05]  /*3190*/  BRA `(.L_x_9049) ;  /* 0x0000001000487947 */ /* 0x000fea0003800000 */
.L_x_9045:
        /* <DEDUP_REMOVED lines=17> */
.L_x_9053:
        /* <DEDUP_REMOVED lines=12> */
.L_x_9052:
        /* <DEDUP_REMOVED lines=18> */
.L_x_9055:
        /* <DEDUP_REMOVED lines=13> */
.L_x_9054:
[----:B------:R0:W-:Y:S01]  /*3560*/  STG.E.64 desc[UR36][R2.64], R4 ;  /* 0x0000000402007986 */ /* 0x0001e2000c101b24 */
[----:B------:R-:W-:Y:S05]  /*3570*/  BRA `(.L_x_9049) ;  /* 0x0000000c00507947 */ /* 0x000fea0003800000 */
.L_x_9044:
        /* <DEDUP_REMOVED lines=12> */
.L_x_9058:
[----:B------:R-:W-:-:S05]  /*3640*/  CS2R R6, SRZ ;  /* 0x0000000000067805 */ /* 0x000fca000001ff00 */
[----:B------:R0:W-:Y:S01]  /*3650*/  STG.E.128 desc[UR36][R2.64], R4 ;  /* 0x0000000402007986 */ /* 0x0001e2000c101d24 */
[----:B------:R-:W-:Y:S05]  /*3660*/  BRA `(.L_x_9049) ;  /* 0x0000000c00147947 */ /* 0x000fea0003800000 */
.L_x_9057:
        /* <DEDUP_REMOVED lines=27> */
.L_x_9062:
[----:B------:R-:W-:Y:S05]  /*3820*/  BSYNC.RECONVERGENT B0 ;  /* 0x0000000000007941 */ /* 0x000fea0003800200 */
.L_x_9061:
[----:B------:R-:W-:-:S05]  /*3830*/  LOP3.LUT R7, R0, 0x80, R7, 0xf8, !PT ;  /* 0x0000008000077812 */ /* 0x000fca00078ef807 */
[----:B------:R0:W-:Y:S01]  /*3840*/  STG.E.U8 desc[UR36][R2.64], R7 ;  /* 0x0000000702007986 */ /* 0x0001e2000c101124 */
[----:B------:R-:W-:Y:S05]  /*3850*/  BRA `(.L_x_9049) ;  /* 0x0000000800987947 */ /* 0x000fea0003800000 */
.L_x_9060:
        /* <DEDUP_REMOVED lines=23> */
.L_x_9064:
[----:B------:R-:W-:Y:S05]  /*39d0*/  BSYNC.RECONVERGENT B0 ;  /* 0x0000000000007941 */ /* 0x000fea0003800200 */
.L_x_9063:
[----:B------:R-:W-:-:S05]  /*39e0*/  LOP3.LUT R7, R0, 0x80, R7, 0xf8, !PT ;  /* 0x0000008000077812 */ /* 0x000fca00078ef807 */
[----:B------:R0:W-:Y:S01]  /*39f0*/  STG.E.U8 desc[UR36][R2.64], R7 ;  /* 0x0000000702007986 */ /* 0x0001e2000c101124 */
[----:B------:R-:W-:Y:S05]  /*3a00*/  BRA `(.L_x_9049) ;  /* 0x00000008002c7947 */ /* 0x000fea0003800000 */
.L_x_9059:
        /* <DEDUP_REMOVED lines=12> */
.L_x_9056:
        /* <DEDUP_REMOVED lines=11> */
.L_x_9067:
        /* <DEDUP_REMOVED lines=21> */
.L_x_9070:
[----:B------:R-:W-:-:S04]  /*3cd0*/  SHF.R.U32.HI R0, RZ, 0x14, R7 ;  /* 0x00000014ff007819 */ /* 0x000fc80000011607 */
[----:B------:R-:W-:-:S04]  /*3ce0*/  LOP3.LUT R0, R0, 0x1, RZ, 0xc0, !PT ;  /* 0x0000000100007812 */ /* 0x000fc800078ec0ff */
[----:B------:R-:W-:-:S04]  /*3cf0*/  IADD3 R0, PT, PT, R7, 0x487ffff, R0 ;  /* 0x0487ffff07007810 */ /* 0x000fc80007ffe000 */
[----:B------:R-:W-:-:S04]  /*3d00*/  SHF.R.U32.HI R0, RZ, 0x14, R0 ;  /* 0x00000014ff007819 */ /* 0x000fc80000011600 */
[----:B------:R-:W-:-:S07]  /*3d10*/  LOP3.LUT R4, R0, 0xff, RZ, 0xc0, !PT ;  /* 0x000000ff00047812 */ /* 0x000fce00078ec0ff */
.L_x_9071:
[----:B------:R-:W-:-:S04]  /*3d20*/  SHF.R.U32.HI R5, RZ, 0x18, R7 ;  /* 0x00000018ff057819 */ /* 0x000fc80000011607 */
[----:B------:R-:W-:-:S04]  /*3d30*/  LOP3.LUT R4, R4, 0x80, R5, 0xf8, !PT ;  /* 0x0000008004047812 */ /* 0x000fc800078ef805 */
[----:B------:R-:W-:-:S07]  /*3d40*/  PRMT R0, R4, 0x7610, R0 ;  /* 0x0000761004007816 */ /* 0x000fce0000000000 */
.L_x_9069:
[----:B------:R-:W-:Y:S05]  /*3d50*/  BSYNC.RECONVERGENT B0 ;  /* 0x0000000000007941 */ /* 0x000fea0003800200 */
.L_x_9068:
[----:B------:R1:W-:Y:S01]  /*3d60*/  STG.E.U8 desc[UR36][R2.64], R0 ;  /* 0x0000000002007986 */ /* 0x0003e2000c101124 */
[----:B------:R-:W-:Y:S05]  /*3d70*/  BRA `(.L_x_9049) ;  /* 0x0000000400507947 */ /* 0x000fea0003800000 */
.L_x_9066:
        /* <DEDUP_REMOVED lines=21> */
.L_x_9074:
[----:B------:R-:W-:-:S04]  /*3ed0*/  SHF.R.U32.HI R0, RZ, 0x15, R7 ;  /* 0x00000015ff007819 */ /* 0x000fc80000011607 */
[----:B------:R-:W-:-:S04]  /*3ee0*/  LOP3.LUT R0, R0, 0x1, RZ, 0xc0, !PT ;  /* 0x0000000100007812 */ /* 0x000fc800078ec0ff */
[----:B------:R-:W-:-:S04]  /*3ef0*/  IADD3 R0, PT, PT, R7, 0x88fffff, R0 ;  /* 0x088fffff07007810 */ /* 0x000fc80007ffe000 */
[----:B------:R-:W-:-:S04]  /*3f00*/  SHF.R.U32.HI R0, RZ, 0x15, R0 ;  /* 0x00000015ff007819 */ /* 0x000fc80000011600 */
[----:B------:R-:W-:-:S07]  /*3f10*/  LOP3.LUT R4, R0, 0xff, RZ, 0xc0, !PT ;  /* 0x000000ff00047812 */ /* 0x000fce00078ec0ff */
.L_x_9075:
[----:B------:R-:W-:-:S04]  /*3f20*/  SHF.R.U32.HI R5, RZ, 0x18, R7 ;  /* 0x00000018ff057819 */ /* 0x000fc80000011607 */
[----:B------:R-:W-:-:S04]  /*3f30*/  LOP3.LUT R4, R4, 0x80, R5, 0xf8, !PT ;  /* 0x0000008004047812 */ /* 0x000fc800078ef805 */
[----:B------:R-:W-:-:S07]  /*3f40*/  PRMT R0, R4, 0x7610, R0 ;  /* 0x0000761004007816 */ /* 0x000fce0000000000 */
.L_x_9073:
[----:B------:R-:W-:Y:S05]  /*3f50*/  BSYNC.RECONVERGENT B0 ;  /* 0x0000000000007941 */ /* 0x000fea0003800200 */
.L_x_9072:
[----:B------:R0:W-:Y:S01]  /*3f60*/  STG.E.U8 desc[UR36][R2.64], R0 ;  /* 0x0000000002007986 */ /* 0x0001e2000c101124 */
[----:B------:R-:W-:Y:S05]  /*3f70*/  BRA `(.L_x_9049) ;  /* 0x0000000000d07947 */ /* 0x000fea0003800000 */
.L_x_9065:
[----:B------:R-:W-:-:S09]  /*3f80*/  UISETP.NE.AND UP0, UPT, UR4, 0x1c, UPT ;  /* 0x0000001c0400788c */ /* 0x000fd2000bf05270 */
[----:B------:R-:W-:Y:S05]  /*3f90*/  BRA.U !UP0, `(.L_x_9076) ;  /* 0x0000000108c07547 */ /* 0x000fea000b800000 */
[----:B------:R-:W-:-:S09]  /*3fa0*/  UISETP.NE.AND UP0, UPT, UR4, 0x1d, UPT ;  /* 0x0000001d0400788c */ /* 0x000fd2000bf05270 */
[----:B------:R-:W-:Y:S05]  /*3fb0*/  BRA.U !UP0, `(.L_x_9077) ;  /* 0x0000000108ac7547 */ /* 0x000fea000b800000 */
[----:B------:R-:W-:-:S09]  /*3fc0*/  UISETP.NE.AND UP0, UPT, UR4, 0x2c, UPT ;  /* 0x0000002c0400788c */ /* 0x000fd2000bf05270 */
[----:B------:R-:W-:Y:S05]  /*3fd0*/  BRA.U !UP0, `(.L_x_9078) ;  /* 0x0000000108447547 */ /* 0x000fea000b800000 */
.L_x_9048:
        /* <DEDUP_REMOVED lines=16> */
.L_x_9079:
[----:B------:R-:W-:Y:S05]  /*40e0*/  BRA `(.L_x_9049) ;  /* 0x0000000000747947 */ /* 0x000fea0003800000 */
.L_x_9078:
        /* <DEDUP_REMOVED lines=24> */
.L_x_9077:
[----:B------:R-:W0:Y:S02]  /*4270*/  F2I.U64.F64.TRUNC R4, R4 ;  /* 0x0000000400047311 */ /* 0x000e24000030d800 */
[----:B0-----:R0:W-:Y:S01]  /*4280*/  STG.E.64 desc[UR36][R2.64], R4 ;  /* 0x0000000402007986 */ /* 0x0011e2000c101b24 */
[----:B------:R-:W-:Y:S05]  /*4290*/  BRA `(.L_x_9049) ;  /* 0x0000000000087947 */ /* 0x000fea0003800000 */
.L_x_9076:
[----:B------:R-:W0:Y:S02]  /*42a0*/  F2I.U32.F64.TRUNC R5, R4 ;  /* 0x0000000400057311 */ /* 0x000e24000030d000 */
[----:B0-----:R3:W-:Y:S02]  /*42b0*/  STG.E desc[UR36][R2.64], R5 ;  /* 0x0000000502007986 */ /* 0x0017e4000c101924 */
.L_x_9049:
[----:B------:R-:W-:-:S07]  /*42c0*/  IADD3 R17, PT, PT, R17, 0x80, RZ ;  /* 0x0000008011117810 */ /* 0x000fce0007ffe0ff */
.L_x_9010:
[----:B------:R-:W-:Y:S05]  /*42d0*/  BSYNC.RECONVERGENT B7 ;  /* 0x0000000000077941 */ /* 0x000fea0003800200 */
.L_x_9009:
        /* <DEDUP_REMOVED lines=307> */
.L_x_9082:
        /* <DEDUP_REMOVED lines=18> */
.L_x_9087:
[----:B------:R-:W2:Y:S02]  /*5730*/  LDG.E.U8 R2, desc[UR36][R4.64] ;  /* 0x0000002404027981 */ /* 0x000ea4000c1e1100 */
[----:B--2---:R-:W3:Y:S02]  /*5740*/  I2F.F64.U16 R2, R2 ;  /* 0x0000000200027312 */ /* 0x004ee40000101800 */
[----:B---3--:R-:W-:Y:S05]  /*5750*/  BRA `(.L_x_9089) ;  /* 0x0000000c00607947 */ /* 0x008fea0003800000 */
.L_x_9086:
        /* <DEDUP_REMOVED lines=9> */
.L_x_9091:
[----:B------:R-:W2:Y:S02]  /*57f0*/  LDG.E R2, desc[UR36][R4.64] ;  /* 0x0000002404027981 */ /* 0x000ea4000c1e1900 */
[----:B--2---:R-:W3:Y:S02]  /*5800*/  I2F.F64 R2, R2 ;  /* 0x0000000200027312 */ /* 0x004ee40000201c00 */
[----:B---3--:R-:W-:Y:S05]  /*5810*/  BRA `(.L_x_9089) ;  /* 0x0000000c00307947 */ /* 0x008fea0003800000 */
.L_x_9090:
[----:B------:R-:W2:Y:S02]  /*5820*/  LDG.E.U16 R2, desc[UR36][R4.64] ;  /* 0x0000002404027981 */ /* 0x000ea4000c1e1500 */
[----:B--2---:R-:W3:Y:S02]  /*5830*/  I2F.F64.S16 R2, R2 ;  /* 0x0000000200027312 */ /* 0x004ee40000101c00 */
[----:B---3--:R-:W-:Y:S05]  /*5840*/  BRA `(.L_x_9089) ;  /* 0x0000000c00247947 */ /* 0x008fea0003800000 */
.L_x_9085:
        /* <DEDUP_REMOVED lines=10> */
.L_x_9093:
[----:B------:R-:W2:Y:S02]  /*58f0*/  LDG.E.U16 R0, desc[UR36][R4.64] ;  /* 0x0000002404007981 */ /* 0x000ea4000c1e1500 */
[----:B--2---:R-:W-:-:S05]  /*5900*/  HADD2.F32 R0, -RZ, R0.H0_H0 ;  /* 0x20000000ff007230 */ /* 0x004fca0000004100 */
[----:B------:R-:W-:-:S04]  /*5910*/  FMUL.FTZ R0, R0, 1 ;  /* 0x3f80000000007820 */ /* 0x000fc80000410000 */
[----:B------:R3:W4:Y:S02]  /*5920*/  F2F.F64.F32 R2, R0 ;  /* 0x0000000000027310 */ /* 0x0007240000201800 */
[----:B---34-:R-:W-:Y:S05]  /*5930*/  BRA `(.L_x_9089) ;  /* 0x0000000800e87947 */ /* 0x018fea0003800000 */
.L_x_9092:
        /* <DEDUP_REMOVED lines=10> */
.L_x_9095:
[----:B------:R-:W2:Y:S02]  /*59e0*/  LDG.E.U16 R4, desc[UR36][R4.64] ;  /* 0x0000002404047981 */ /* 0x000ea4000c1e1500 */
[----:B--2---:R-:W-:-:S05]  /*59f0*/  HADD2.F32 R0, -RZ, R4.H0_H0 ;  /* 0x20000004ff007230 */ /* 0x004fca0000004100 */
[----:B------:R-:W-:-:S04]  /*5a00*/  FMUL.FTZ R0, R0, 1 ;  /* 0x3f80000000007820 */ /* 0x000fc80000410000 */
[----:B------:R2:W3:Y:S02]  /*5a10*/  F2F.F64.F32 R2, R0 ;  /* 0x0000000000027310 */ /* 0x0004e40000201800 */
[----:B--23--:R-:W-:Y:S05]  /*5a20*/  BRA `(.L_x_9089) ;  /* 0x0000000800ac7947 */ /* 0x00cfea0003800000 */
.L_x_9094:
[----:B------:R2:W5:Y:S01]  /*5a30*/  LDG.E.64 R2, desc[UR36][R4.64] ;  /* 0x0000002404027981 */ /* 0x000562000c1e1b00 */
[----:B------:R-:W-:Y:S05]  /*5a40*/  BRA `(.L_x_9089) ;  /* 0x0000000800a47947 */ /* 0x000fea0003800000 */
.L_x_9084:
        /* <DEDUP_REMOVED lines=13> */
.L_x_9098:
[----:B------:R1:W5:Y:S01]  /*5b20*/  LDG.E.64 R2, desc[UR36][R4.64] ;  /* 0x0000002404027981 */ /* 0x000362000c1e1b00 */
[----:B------:R-:W-:Y:S05]  /*5b30*/  BRA `(.L_x_9089) ;  /* 0x0000000800687947 */ /* 0x000fea0003800000 */
.L_x_9097:
        /* <DEDUP_REMOVED lines=27> */
.L_x_9100:
        /* <DEDUP_REMOVED lines=14> */
.L_x_9099:
[----:B------:R-:W2:Y:S02]  /*5dd0*/  LDG.E.U16 R0, desc[UR36][R4.64] ;  /* 0x0000002404007981 */ /* 0x000ea4000c1e1500 */
[----:B--2---:R-:W-:-:S04]  /*5de0*/  IMAD.U32 R0, R0, 0x10000, RZ ;  /* 0x0001000000007824 */ /* 0x004fc800078e00ff */
[----:B------:R-:W-:-:S04]  /*5df0*/  FMUL.FTZ R0, R0, 1 ;  /* 0x3f80000000007820 */ /* 0x000fc80000410000 */
[----:B------:R2:W3:Y:S02]  /*5e00*/  F2F.F64.F32 R2, R0 ;  /* 0x0000000000027310 */ /* 0x0004e40000201800 */
[----:B--23--:R-:W-:Y:S05]  /*5e10*/  BRA `(.L_x_9089) ;  /* 0x0000000400b07947 */ /* 0x00cfea0003800000 */
.L_x_9096:
        /* <DEDUP_REMOVED lines=11> */
.L_x_9103:
        /* <DEDUP_REMOVED lines=21> */
.L_x_9105:
[----:B------:R-:W-:Y:S05]  /*6020*/  BSYNC.RECONVERGENT B0 ;  /* 0x0000000000007941 */ /* 0x000fea0003800200 */
.L_x_9104:
[----:B------:R-:W-:Y:S02]  /*6030*/  SHF.L.U32 R0, R0, 0x14, RZ ;  /* 0x0000001400007819 */ /* 0x000fe400000006ff */
[----:B------:R-:W-:-:S04]  /*6040*/  LEA R2, R2, 0x3b800000, 0x17 ;  /* 0x3b80000002027811 */ /* 0x000fc800078eb8ff */
[----:B------:R-:W-:-:S05]  /*6050*/  LOP3.LUT R0, R2, R0, R7, 0xfe, !PT ;  /* 0x0000000002007212 */ /* 0x000fca00078efe07 */
[----:B------:R-:W-:-:S04]  /*6060*/  FMUL.FTZ R0, R0, 1 ;  /* 0x3f80000000007820 */ /* 0x000fc80000410000 */
[----:B------:R1:W2:Y:S02]  /*6070*/  F2F.F64.F32 R2, R0 ;  /* 0x0000000000027310 */ /* 0x0002a40000201800 */
[----:B-12---:R-:W-:Y:S05]  /*6080*/  BRA `(.L_x_9089) ;  /* 0x0000000400147947 */ /* 0x006fea0003800000 */
.L_x_9102:
        /* <DEDUP_REMOVED lines=21> */
.L_x_9107:
[----:B------:R-:W-:Y:S05]  /*61e0*/  BSYNC.RECONVERGENT B0 ;  /* 0x0000000000007941 */ /* 0x000fea0003800200 */
.L_x_9106:
[----:B------:R-:W-:Y:S01]  /*61f0*/  IMAD.SHL.U32 R0, R0, 0x200000, RZ ;  /* 0x0020000000007824 */ /* 0x000fe200078e00ff */
[----:B------:R-:W-:-:S04]  /*6200*/  LEA R2, R2, 0x37800000, 0x17 ;  /* 0x3780000002027811 */ /* 0x000fc800078eb8ff */
[----:B------:R-:W-:-:S05]  /*6210*/  LOP3.LUT R0, R2, R0, R7, 0xfe, !PT ;  /* 0x0000000002007212 */ /* 0x000fca00078efe07 */
[----:B------:R-:W-:-:S04]  /*6220*/  FMUL.FTZ R0, R0, 1 ;  /* 0x3f80000000007820 */ /* 0x000fc80000410000 */
[----:B------:R1:W2:Y:S02]  /*6230*/  F2F.F64.F32 R2, R0 ;  /* 0x0000000000027310 */ /* 0x0002a40000201800 */
[----:B-12---:R-:W-:Y:S05]  /*6240*/  BRA `(.L_x_9089) ;  /* 0x0000000000a47947 */ /* 0x006fea0003800000 */
.L_x_9101:
        /* <DEDUP_REMOVED lines=18> */
.L_x_9088:
        /* <DEDUP_REMOVED lines=16> */
.L_x_9110:
[----:B------:R-:W-:Y:S01]  /*6470*/  CS2R R2, SRZ ;  /* 0x0000000000027805 */ /* 0x000fe2000001ff00 */
[----:B------:R-:W-:Y:S06]  /*6480*/  BRA `(.L_x_9089) ;  /* 0x0000000000147947 */ /* 0x000fec0003800000 */
.L_x_9109:
[----:B------:R-:W2:Y:S02]  /*6490*/  LDG.E.64 R2, desc[UR36][R4.64] ;  /* 0x0000002404027981 */ /* 0x000ea4000c1e1b00 */
[----:B--2---:R-:W1:Y:S02]  /*64a0*/  I2F.F64.U64 R2, R2 ;  /* 0x0000000200027312 */ /* 0x004e640000301800 */
[----:B-1----:R-:W-:Y:S05]  /*64b0*/  BRA `(.L_x_9089) ;  /* 0x0000000000087947 */ /* 0x002fea0003800000 */
.L_x_9108:
[----:B------:R-:W2:Y:S02]  /*64c0*/  LDG.E R2, desc[UR36][R4.64] ;  /* 0x0000002404027981 */ /* 0x000ea4000c1e1900 */
[----:B--2---:R-:W0:Y:S02]  /*64d0*/  I2F.F64.U32 R2, R2 ;  /* 0x0000000200027312 */ /* 0x004e240000201800 */
.L_x_9089:
[----:B------:R-:W-:Y:S05]  /*64e0*/  BSYNC.RECONVERGENT B6 ;  /* 0x0000000000067941 */ /* 0x000fea0003800200 */
.L_x_9083:
        /* <DEDUP_REMOVED lines=191> */
.L_x_9112:
[----:B------:R-:W-:Y:S05]  /*70e0*/  BSYNC.RECONVERGENT B0 ;  /* 0x0000000000007941 */ /* 0x000fea0003800200 */
.L_x_9111:
        /* <DEDUP_REMOVED lines=26> */
.L_x_9116:
[----:B------:R-:W0:Y:S02]  /*7290*/  F2I.S64.F64.TRUNC R4, R4 ;  /* 0x0000000400047311 */ /* 0x000e24000030d900 */
[----:B0-----:R-:W-:-:S05]  /*72a0*/  IMAD.MOV.U32 R7, RZ, RZ, R4 ;  /* 0x000000ffff077224 */ /* 0x001fca00078e0004 */
[----:B------:R0:W-:Y:S01]  /*72b0*/  STG.E.U8 desc[UR36][R2.64], R7 ;  /* 0x0000000702007986 */ /* 0x0001e2000c101124 */
[----:B------:R-:W-:Y:S05]  /*72c0*/  BRA `(.L_x_9118) ;  /* 0x0000001000807947 */ /* 0x000fea0003800000 */
.L_x_9115:
        /* <DEDUP_REMOVED lines=9> */
.L_x_9120:
[----:B------:R-:W0:Y:S02]  /*7360*/  F2I.F64.TRUNC R5, R4 ;  /* 0x0000000400057311 */ /* 0x000e24000030d100 */
[----:B0-----:R0:W-:Y:S01]  /*7370*/  STG.E desc[UR36][R2.64], R5 ;  /* 0x0000000502007986 */ /* 0x0011e2000c101924 */
[----:B------:R-:W-:Y:S05]  /*7380*/  BRA `(.L_x_9118) ;  /* 0x0000001000507947 */ /* 0x000fea0003800000 */
.L_x_9119:
[----:B------:R-:W0:Y:S02]  /*7390*/  F2I.F64.TRUNC R5, R4 ;  /* 0x0000000400057311 */ /* 0x000e24000030d100 */
[----:B0-----:R0:W-:Y:S01]  /*73a0*/  STG.E.U16 desc[UR36][R2.64], R5 ;  /* 0x0000000502007986 */ /* 0x0011e2000c101524 */
[----:B------:R-:W-:Y:S05]  /*73b0*/  BRA `(.L_x_9118) ;  /* 0x0000001000447947 */ /* 0x000fea0003800000 */
.L_x_9114:
        /* <DEDUP_REMOVED lines=17> */
.L_x_9122:
        /* <DEDUP_REMOVED lines=12> */
.L_x_9121:
        /* <DEDUP_REMOVED lines=18> */
.L_x_9124:
        /* <DEDUP_REMOVED lines=13> */
.L_x_9123:
[----:B------:R0:W-:Y:S01]  /*7780*/  STG.E.64 desc[UR36][R2.64], R4 ;  /* 0x0000000402007986 */ /* 0x0001e2000c101b24 */
[----:B------:R-:W-:Y:S05]  /*7790*/  BRA `(.L_x_9118) ;  /* 0x0000000c004c7947 */ /* 0x000fea0003800000 */
.L_x_9113:
        /* <DEDUP_REMOVED lines=13> */
.L_x_9128:
        /* <DEDUP_REMOVED lines=26> */
.L_x_9131:
[----:B------:R-:W-:-:S04]  /*7a10*/  SHF.R.U32.HI R5, RZ, 0x18, R7 ;  /* 0x00000018ff057819 */ /* 0x000fc80000011607 */
[----:B------:R-:W-:-:S07]  /*7a20*/  LOP3.LUT R0, R0, 0x80, R5, 0xf8, !PT ;  /* 0x0000008000007812 */ /* 0x000fce00078ef805 */
.L_x_9130:
[----:B------:R-:W-:Y:S05]  /*7a30*/  BSYNC.RECONVERGENT B0 ;  /* 0x0000000000007941 */ /* 0x000fea0003800200 */
.L_x_9129:
[----:B------:R0:W-:Y:S01]  /*7a40*/  STG.E.U8 desc[UR36][R2.64], R0 ;  /* 0x0000000002007986 */ /* 0x0001e2000c101124 */
[----:B------:R-:W-:Y:S05]  /*7a50*/  BRA `(.L_x_9118) ;  /* 0x00000008009c7947 */ /* 0x000fea0003800000 */
.L_x_9127:
        /* <DEDUP_REMOVED lines=26> */
.L_x_9134:
[----:B------:R-:W-:-:S04]  /*7c00*/  SHF.R.U32.HI R5, RZ, 0x18, R7 ;  /* 0x00000018ff057819 */ /* 0x000fc80000011607 */
[----:B------:R-:W-:-:S07]  /*7c10*/  LOP3.LUT R0, R0, 0x80, R5, 0xf8, !PT ;  /* 0x0000008000007812 */ /* 0x000fce00078ef805 */
.L_x_9133:
[----:B------:R-:W-:Y:S05]  /*7c20*/  BSYNC.RECONVERGENT B0 ;  /* 0x0000000000007941 */ /* 0x000fea0003800200 */
.L_x_9132:
[----:B------:R0:W-:Y:S01]  /*7c30*/  STG.E.U8 desc[UR36][R2.64], R0 ;  /* 0x0000000002007986 */ /* 0x0001e2000c101124 */
[----:B------:R-:W-:Y:S05]  /*7c40*/  BRA `(.L_x_9118) ;  /* 0x0000000800207947 */ /* 0x000fea0003800000 */
.L_x_9126:
        /* <DEDUP_REMOVED lines=30> */
.L_x_9136:
[----:B------:R-:W0:Y:S02]  /*7e30*/  F2I.U64.F64.TRUNC R4, R4 ;  /* 0x0000000400047311 */ /* 0x000e24000030d800 */
[----:B0-----:R0:W-:Y:S01]  /*7e40*/  STG.E.64 desc[UR36][R2.64], R4 ;  /* 0x0000000402007986 */ /* 0x0011e2000c101b24 */
[----:B------:R-:W-:Y:S05]  /*7e50*/  BRA `(.L_x_9118) ;  /* 0x00000004009c7947 */ /* 0x000fea0003800000 */
.L_x_9135:
[----:B------:R-:W0:Y:S02]  /*7e60*/  F2I.U32.F64.TRUNC R5, R4 ;  /* 0x0000000400057311 */ /* 0x000e24000030d000 */
[----:B0-----:R0:W-:Y:S01]  /*7e70*/  STG.E desc[UR36][R2.64], R5 ;  /* 0x0000000502007986 */ /* 0x0011e2000c101924 */
[----:B------:R-:W-:Y:S05]  /*7e80*/  BRA `(.L_x_9118) ;  /* 0x0000000400907947 */ /* 0x000fea0003800000 */
.L_x_9125:
        /* <DEDUP_REMOVED lines=10> */
.L_x_9138:
[----:B------:R-:W-:-:S05]  /*7f30*/  CS2R R6, SRZ ;  /* 0x0000000000067805 */ /* 0x000fca000001ff00 */
[----:B------:R3:W-:Y:S01]  /*7f40*/  STG.E.128 desc[UR36][R2.64], R4 ;  /* 0x0000000402007986 */ /* 0x0007e2000c101d24 */
[----:B------:R-:W-:Y:S05]  /*7f50*/  BRA `(.L_x_9118) ;  /* 0x00000004005c7947 */ /* 0x000fea0003800000 */
.L_x_9137:
[----:B------:R-:W-:-:S09]  /*7f60*/  UISETP.NE.AND UP0, UPT, UR4, 0xf, UPT ;  /* 0x0000000f0400788c */ /* 0x000fd2000bf05270 */
[----:B------:R-:W-:Y:S05]  /*7f70*/  BRA.U !UP0, `(.L_x_9139) ;  /* 0x0000000508287547 */ /* 0x000fea000b800000 */
[----:B------:R-:W-:-:S09]  /*7f80*/  UISETP.NE.AND UP0, UPT, UR4, 0x17, UPT ;  /* 0x000000170400788c */ /* 0x000fd2000bf05270 */
[----:B------:R-:W-:Y:S05]  /*7f90*/  BRA.U !UP0, `(.L_x_9140) ;  /* 0x0000000108b07547 */ /* 0x000fea000b800000 */
[----:B------:R-:W-:-:S09]  /*7fa0*/  UISETP.NE.AND UP0, UPT, UR4, 0x18, UPT ;  /* 0x000000180400788c */ /* 0x000fd2000bf05270 */
[----:B------:R-:W-:Y:S05]  /*7fb0*/  BRA.U !UP0, `(.L_x_9141) ;  /* 0x0000000108447547 */ /* 0x000fea000b800000 */
.L_x_9117:
        /* <DEDUP_REMOVED lines=16> */
.L_x_9142:
[----:B------:R-:W-:Y:S05]  /*80c0*/  BRA `(.L_x_9118) ;  /* 0x0000000400007947 */ /* 0x000fea0003800000 */
.L_x_9141:
        /* <DEDUP_REMOVED lines=21> */
.L_x_9144:
[----:B------:R-:W-:Y:S05]  /*8220*/  BSYNC.RECONVERGENT B0 ;  /* 0x0000000000007941 */ /* 0x000fea0003800200 */
.L_x_9143:
[----:B------:R-:W-:-:S05]  /*8230*/  LOP3.LUT R7, R0, 0x80, R7, 0xf8, !PT ;  /* 0x0000008000077812 */ /* 0x000fca00078ef807 */
[----:B------:R2:W-:Y:S01]  /*8240*/  STG.E.U8 desc[UR36][R2.64], R7 ;  /* 0x0000000702007986 */ /* 0x0005e2000c101124 */
[----:B------:R-:W-:Y:S05]  /*8250*/  BRA `(.L_x_9118) ;  /* 0x00000000009c7947 */ /* 0x000fea0003800000 */
.L_x_9140:
        /* <DEDUP_REMOVED lines=20> */
.L_x_9146:
[----:B------:R-:W-:Y:S02]  /*83a0*/  ISETP.GT.U32.AND P0, PT, R6, 0x7f800000, PT ;  /* 0x7f8000000600780c */ /* 0x000fe40003f04070 */
[----:B------:R-:W-:-:S04]  /*83b0*/  MOV R0, 0x7f ;  /* 0x0000007f00007802 */ /* 0x000fc80000000f00 */
[----:B------:R-:W-:-:S07]  /*83c0*/  SEL R0, R0, 0x7c, P0 ;  /* 0x0000007c00007807 */ /* 0x000fce0000000000 */
.L_x_9147:
[----:B------:R-:W-:Y:S05]  /*83d0*/  BSYNC.RECONVERGENT B0 ;  /* 0x0000000000007941 */ /* 0x000fea0003800200 */
.L_x_9145:
[----:B------:R-:W-:-:S04]  /*83e0*/  SHF.R.U32.HI R5, RZ, 0x18, R7 ;  /* 0x00000018ff057819 */ /* 0x000fc80000011607 */
[----:B------:R-:W-:-:S05]  /*83f0*/  LOP3.LUT R5, R0, 0x80, R5, 0xf8, !PT ;  /* 0x0000008000057812 */ /* 0x000fca00078ef805 */
[----:B------:R1:W-:Y:S01]  /*8400*/  STG.E.U8 desc[UR36][R2.64], R5 ;  /* 0x0000000502007986 */ /* 0x0003e2000c101124 */
[----:B------:R-:W-:Y:S05]  /*8410*/  BRA `(.L_x_9118) ;  /* 0x00000000002c7947 */ /* 0x000fea0003800000 */
.L_x_9139:
        /* <DEDUP_REMOVED lines=11> */
.L_x_9118:
[----:B------:R-:W-:-:S07]  /*84d0*/  VIADD R17, R17, 0x80 ;  /* 0x0000008011117836 */ /* 0x000fce0000000000 */
.L_x_9081:
[----:B------:R-:W-:Y:S05]  /*84e0*/  BSYNC.RECONVERGENT B7 ;  /* 0x0000000000077941 */ /* 0x000fea0003800200 */
.L_x_9080:
        /* <DEDUP_REMOVED lines=307> */
.L_x_9150:
        /* <DEDUP_REMOVED lines=18> */
.L_x_9155:
[----:B------:R-:W2:Y:S02]  /*9940*/  LDG.E.U8 R2, desc[UR36][R4.64] ;  /* 0x0000002404027981 */ /* 0x000ea4000c1e1100 */
[----:B--2---:R-:W2:Y:S02]  /*9950*/  I2F.F64.U16 R2, R2 ;  /* 0x0000000200027312 */ /* 0x004ea40000101800 */
[----:B--2---:R-:W-:Y:S05]  /*9960*/  BRA `(.L_x_9157) ;  /* 0x0000000c00607947 */ /* 0x004fea0003800000 */
.L_x_9154:
        /* <DEDUP_REMOVED lines=9> */
.L_x_9159:
[----:B------:R-:W2:Y:S02]  /*9a00*/  LDG.E R2, desc[UR36][R4.64] ;  /* 0x0000002404027981 */ /* 0x000ea4000c1e1900 */
[----:B--2---:R-:W2:Y:S02]  /*9a10*/  I2F.F64 R2, R2 ;  /* 0x0000000200027312 */ /* 0x004ea40000201c00 */
[----:B--2---:R-:W-:Y:S05]  /*9a20*/  BRA `(.L_x_9157) ;  /* 0x0000000c00307947 */ /* 0x004fea0003800000 */
.L_x_9158:
[----:B------:R-:W2:Y:S02]  /*9a30*/  LDG.E.U16 R2, desc[UR36][R4.64] ;  /* 0x0000002404027981 */ /* 0x000ea4000c1e1500 */
[----:B--2---:R-:W2:Y:S02]  /*9a40*/  I2F.F64.S16 R2, R2 ;  /* 0x0000000200027312 */ /* 0x004ea40000101c00 */
[----:B--2---:R-:W-:Y:S05]  /*9a50*/  BRA `(.L_x_9157) ;  /* 0x0000000c00247947 */ /* 0x004fea0003800000 */
.L_x_9153:
        /* <DEDUP_REMOVED lines=10> */
.L_x_9161:
[----:B------:R-:W2:Y:S02]  /*9b00*/  LDG.E.U16 R0, desc[UR36][R4.64] ;  /* 0x0000002404007981 */ /* 0x000ea4000c1e1500 */
[----:B--2---:R-:W-:-:S05]  /*9b10*/  HADD2.F32 R0, -RZ, R0.H0_H0 ;  /* 0x20000000ff007230 */ /* 0x004fca0000004100 */
[----:B------:R-:W-:-:S04]  /*9b20*/  FMUL.FTZ R0, R0, 1 ;  /* 0x3f80000000007820 */ /* 0x000fc80000410000 */
[----:B------:R3:W4:Y:S02]  /*9b30*/  F2F.F64.F32 R2, R0 ;  /* 0x0000000000027310 */ /* 0x0007240000201800 */
[----:B---34-:R-:W-:Y:S05]  /*9b40*/  BRA `(.L_x_9157) ;  /* 0x0000000800e87947 */ /* 0x018fea0003800000 */
.L_x_9160:
        /* <DEDUP_REMOVED lines=10> */
.L_x_9163:
[----:B------:R-:W2:Y:S02]  /*9bf0*/  LDG.E.U16 R4, desc[UR36][R4.64] ;  /* 0x0000002404047981 */ /* 0x000ea4000c1e1500 */
[----:B--2---:R-:W-:-:S05]  /*9c00*/  HADD2.F32 R0, -RZ, R4.H0_H0 ;  /* 0x20000004ff007230 */ /* 0x004fca0000004100 */
[----:B------:R-:W-:-:S04]  /*9c10*/  FMUL.FTZ R0, R0, 1 ;  /* 0x3f80000000007820 */ /* 0x000fc80000410000 */
[----:B------:R2:W3:Y:S02]  /*9c20*/  F2F.F64.F32 R2, R0 ;  /* 0x0000000000027310 */ /* 0x0004e40000201800 */
[----:B--23--:R-:W-:Y:S05]  /*9c30*/  BRA `(.L_x_9157) ;  /* 0x0000000800ac7947 */ /* 0x00cfea0003800000 */
.L_x_9162:
[----:B------:R2:W5:Y:S01]  /*9c40*/  LDG.E.64 R2, desc[UR36][R4.64] ;  /* 0x0000002404027981 */ /* 0x000562000c1e1b00 */
[----:B------:R-:W-:Y:S05]  /*9c50*/  BRA `(.L_x_9157) ;  /* 0x0000000800a47947 */ /* 0x000fea0003800000 */
.L_x_9152:
        /* <DEDUP_REMOVED lines=13> */
.L_x_9166:
[----:B------:R0:W5:Y:S01]  /*9d30*/  LDG.E.64 R2, desc[UR36][R4.64] ;  /* 0x0000002404027981 */ /* 0x000162000c1e1b00 */
[----:B------:R-:W-:Y:S05]  /*9d40*/  BRA `(.L_x_9157) ;  /* 0x0000000800687947 */ /* 0x000fea0003800000 */
.L_x_9165:
        /* <DEDUP_REMOVED lines=27> */
.L_x_9168:
        /* <DEDUP_REMOVED lines=14> */
.L_x_9167:
[----:B------:R-:W2:Y:S02]  /*9fe0*/  LDG.E.U16 R0, desc[UR36][R4.64] ;  /* 0x0000002404007981 */ /* 0x000ea4000c1e1500 */
[----:B--2---:R-:W-:-:S04]  /*9ff0*/  IMAD.U32 R0, R0, 0x10000, RZ ;  /* 0x0001000000007824 */ /* 0x004fc800078e00ff */
[----:B------:R-:W-:-:S04]  /*a000*/  FMUL.FTZ R0, R0, 1 ;  /* 0x3f80000000007820 */ /* 0x000fc80000410000 */
[----:B------:R1:W2:Y:S02]  /*a010*/  F2F.F64.F32 R2, R0 ;  /* 0x0000000000027310 */ /* 0x0002a40000201800 */
[----:B-12---:R-:W-:Y:S05]  /*a020*/  BRA `(.L_x_9157) ;  /* 0x0000000400b07947 */ /* 0x006fea0003800000 */
.L_x_9164:
        /* <DEDUP_REMOVED lines=11> */
.L_x_9171:
        /* <DEDUP_REMOVED lines=21> */
.L_x_9173:
[----:B------:R-:W-:Y:S05]  /*a230*/  BSYNC.RECONVERGENT B0 ;  /* 0x0000000000007941 */ /* 0x000fea0003800200 */
.L_x_9172:
[----:B------:R-:W-:Y:S02]  /*a240*/  SHF.L.U32 R0, R0, 0x14, RZ ;  /* 0x0000001400007819 */ /* 0x000fe400000006ff */
[----:B------:R-:W-:-:S04]  /*a250*/  LEA R2, R2, 0x3b800000, 0x17 ;  /* 0x3b80000002027811 */ /* 0x000fc800078eb8ff */
[----:B------:R-:W-:-:S05]  /*a260*/  LOP3.LUT R0, R2, R0, R7, 0xfe, !PT ;  /* 0x0000000002007212 */ /* 0x000fca00078efe07 */
[----:B------:R-:W-:-:S04]  /*a270*/  FMUL.FTZ R0, R0, 1 ;  /* 0x3f80000000007820 */ /* 0x000fc80000410000 */
[----:B------:R2:W3:Y:S02]  /*a280*/  F2F.F64.F32 R2, R0 ;  /* 0x0000000000027310 */ /* 0x0004e40000201800 */
[----:B--23--:R-:W-:Y:S05]  /*a290*/  BRA `(.L_x_9157) ;  /* 0x0000000400147947 */ /* 0x00cfea0003800000 */
.L_x_9170:
        /* <DEDUP_REMOVED lines=21> */
.L_x_9175:
[----:B------:R-:W-:Y:S05]  /*a3f0*/  BSYNC.RECONVERGENT B0 ;  /* 0x0000000000007941 */ /* 0x000fea0003800200 */
.L_x_9174:
[----:B------:R-:W-:Y:S01]  /*a400*/  IMAD.SHL.U32 R0, R0, 0x200000, RZ ;  /* 0x0020000000007824 */ /* 0x000fe200078e00ff */
[----:B------:R-:W-:-:S04]  /*a410*/  LEA R2, R2, 0x37800000, 0x17 ;  /* 0x3780000002027811 */ /* 0x000fc800078eb8ff */
[----:B------:R-:W-:-:S05]  /*a420*/  LOP3.LUT R0, R2, R0, R7, 0xfe, !PT ;  /* 0x0000000002007212 */ /* 0x000fca00078efe07 */
[----:B------:R-:W-:-:S04]  /*a430*/  FMUL.FTZ R0, R0, 1 ;  /* 0x3f80000000007820 */ /* 0x000fc80000410000 */
[----:B------:R2:W3:Y:S02]  /*a440*/  F2F.F64.F32 R2, R0 ;  /* 0x0000000000027310 */ /* 0x0004e40000201800 */
[----:B--23--:R-:W-:Y:S05]  /*a450*/  BRA `(.L_x_9157) ;  /* 0x0000000000a47947 */ /* 0x00cfea0003800000 */
.L_x_9169:
        /* <DEDUP_REMOVED lines=18> */
.L_x_9156:
        /* <DEDUP_REMOVED lines=16> */
.L_x_9178:
[----:B------:R-:W-:Y:S01]  /*a680*/  CS2R R2, SRZ ;  /* 0x0000000000027805 */ /* 0x000fe2000001ff00 */
[----:B------:R-:W-:Y:S06]  /*a690*/  BRA `(.L_x_9157) ;  /* 0x0000000000147947 */ /* 0x000fec0003800000 */
.L_x_9177:
[----:B------:R-:W2:Y:S02]  /*a6a0*/  LDG.E.64 R2, desc[UR36][R4.64] ;  /* 0x0000002404027981 */ /* 0x000ea4000c1e1b00 */
[----:B--2---:R-:W1:Y:S02]  /*a6b0*/  I2F.F64.U64 R2, R2 ;  /* 0x0000000200027312 */ /* 0x004e640000301800 */
[----:B-1----:R-:W-:Y:S05]  /*a6c0*/  BRA `(.L_x_9157) ;  /* 0x0000000000087947 */ /* 0x002fea0003800000 */
.L_x_9176:
[----:B------:R-:W2:Y:S02]  /*a6d0*/  LDG.E R2, desc[UR36][R4.64] ;  /* 0x0000002404027981 */ /* 0x000ea4000c1e1900 */
[----:B--2---:R-:W1:Y:S02]  /*a6e0*/  I2F.F64.U32 R2, R2 ;  /* 0x0000000200027312 */ /* 0x004e640000201800 */
.L_x_9157:
[----:B------:R-:W-:Y:S05]  /*a6f0*/  BSYNC.RECONVERGENT B6 ;  /* 0x0000000000067941 */ /* 0x000fea0003800200 */
.L_x_9151:
        /* <DEDUP_REMOVED lines=192> */
.L_x_9180:
[----:B------:R-:W-:Y:S05]  /*b300*/  BSYNC.RECONVERGENT B0 ;  /* 0x0000000000007941 */ /* 0x000fea0003800200 */
.L_x_9179:
        /* <DEDUP_REMOVED lines=26> */
.L_x_9184:
[----:B------:R-:W0:Y:S02]  /*b4b0*/  F2I.S64.F64.TRUNC R4, R4 ;  /* 0x0000000400047311 */ /* 0x000e24000030d900 */
[----:B0-----:R-:W-:-:S05]  /*b4c0*/  MOV R7, R4 ;  /* 0x0000000400077202 */ /* 0x001fca0000000f00 */
[----:B------:R3:W-:Y:S01]  /*b4d0*/  STG.E.U8 desc[UR36][R2.64], R7 ;  /* 0x0000000702007986 */ /* 0x0007e2000c101124 */
[----:B------:R-:W-:Y:S05]  /*b4e0*/  BRA `(.L_x_9186) ;  /* 0x0000001000807947 */ /* 0x000fea0003800000 */
.L_x_9183:
        /* <DEDUP_REMOVED lines=9> */
.L_x_9188:
[----:B------:R-:W0:Y:S02]  /*b580*/  F2I.F64.TRUNC R5, R4 ;  /* 0x0000000400057311 */ /* 0x000e24000030d100 */
[----:B0-----:R2:W-:Y:S01]  /*b590*/  STG.E desc[UR36][R2.64], R5 ;  /* 0x0000000502007986 */ /* 0x0015e2000c101924 */
[----:B------:R-:W-:Y:S05]  /*b5a0*/  BRA `(.L_x_9186) ;  /* 0x0000001000507947 */ /* 0x000fea0003800000 */
.L_x_9187:
[----:B------:R-:W0:Y:S02]  /*b5b0*/  F2I.F64.TRUNC R5, R4 ;  /* 0x0000000400057311 */ /* 0x000e24000030d100 */
[----:B0-----:R0:W-:Y:S01]  /*b5c0*/  STG.E.U16 desc[UR36][R2.64], R5 ;  /* 0x0000000502007986 */ /* 0x0011e2000c101524 */
[----:B------:R-:W-:Y:S05]  /*b5d0*/  BRA `(.L_x_9186) ;  /* 0x0000001000447947 */ /* 0x000fea0003800000 */
.L_x_9182:
        /* <DEDUP_REMOVED lines=17> */
.L_x_9190:
        /* <DEDUP_REMOVED lines=12> */
.L_x_9189:
        /* <DEDUP_REMOVED lines=18> */
.L_x_9192:
        /* <DEDUP_REMOVED lines=13> */
.L_x_9191:
[----:B------:R0:W-:Y:S01]  /*b9a0*/  STG.E.64 desc[UR36][R2.64], R4 ;  /* 0x0000000402007986 */ /* 0x0001e2000c101b24 */
[----:B------:R-:W-:Y:S05]  /*b9b0*/  BRA `(.L_x_9186) ;  /* 0x0000000c004c7947 */ /* 0x000fea0003800000 */
.L_x_9181:
        /* <DEDUP_REMOVED lines=13> */
.L_x_9196:
        /* <DEDUP_REMOVED lines=26> */
.L_x_9199:
[----:B------:R-:W-:-:S04]  /*bc30*/  SHF.R.U32.HI R5, RZ, 0x18, R7 ;  /* 0x00000018ff057819 */ /* 0x000fc80000011607 */
[----:B------:R-:W-:-:S07]  /*bc40*/  LOP3.LUT R0, R0, 0x80, R5, 0xf8, !PT ;  /* 0x0000008000007812 */ /* 0x000fce00078ef805 */
.L_x_9198:
[----:B------:R-:W-:Y:S05]  /*bc50*/  BSYNC.RECONVERGENT B0 ;  /* 0x0000000000007941 */ /* 0x000fea0003800200 */
.L_x_9197:
[----:B------:R0:W-:Y:S01]  /*bc60*/  STG.E.U8 desc[UR36][R2.64], R0 ;  /* 0x0000000002007986 */ /* 0x0001e2000c101124 */
[----:B------:R-:W-:Y:S05]  /*bc70*/  BRA `(.L_x_9186) ;  /* 0x00000008009c7947 */ /* 0x000fea0003800000 */
.L_x_9195:
        /* <DEDUP_REMOVED lines=26> */
.L_x_9202:
[----:B------:R-:W-:-:S04]  /*be20*/  SHF.R.U32.HI R5, RZ, 0x18, R7 ;  /* 0x00000018ff057819 */ /* 0x000fc80000011607 */
[----:B------:R-:W-:-:S07]  /*be30*/  LOP3.LUT R0, R0, 0x80, R5, 0xf8, !PT ;  /* 0x0000008000007812 */ /* 0x000fce00078ef805 */
.L_x_9201:
[----:B------:R-:W-:Y:S05]  /*be40*/  BSYNC.RECONVERGENT B0 ;  /* 0x0000000000007941 */ /* 0x000fea0003800200 */
.L_x_9200:
[----:B------:R0:W-:Y:S01]  /*be50*/  STG.E.U8 desc[UR36][R2.64], R0 ;  /* 0x0000000002007986 */ /* 0x0001e2000c101124 */
[----:B------:R-:W-:Y:S05]  /*be60*/  BRA `(.L_x_9186) ;  /* 0x0000000800207947 */ /* 0x000fea0003800000 */
.L_x_9194:
        /* <DEDUP_REMOVED lines=30> */
.L_x_9204:
[----:B------:R-:W0:Y:S02]  /*c050*/  F2I.U64.F64.TRUNC R4, R4 ;  /* 0x0000000400047311 */ /* 0x000e24000030d800 */
[----:B0-----:R0:W-:Y:S01]  /*c060*/  STG.E.64 desc[UR36][R2.64], R4 ;  /* 0x0000000402007986 */ /* 0x0011e2000c101b24 */
[----:B------:R-:W-:Y:S05]  /*c070*/  BRA `(.L_x_9186) ;  /* 0x00000004009c7947 */ /* 0x000fea0003800000 */
.L_x_9203:
[----:B------:R-:W0:Y:S02]  /*c080*/  F2I.U32.F64.TRUNC R5, R4 ;  /* 0x0000000400057311 */ /* 0x000e24000030d000 */
[----:B0-----:R0:W-:Y:S01]  /*c090*/  STG.E desc[UR36][R2.64], R5 ;  /* 0x0000000502007986 */ /* 0x0011e2000c101924 */
[----:B------:R-:W-:Y:S05]  /*c0a0*/  BRA `(.L_x_9186) ;  /* 0x0000000400907947 */ /* 0x000fea0003800000 */
.L_x_9193:
        /* <DEDUP_REMOVED lines=10> */
.L_x_9206:
[----:B------:R-:W-:-:S05]  /*c150*/  CS2R R6, SRZ ;  /* 0x0000000000067805 */ /* 0x000fca000001ff00 */
[----:B------:R0:W-:Y:S01]  /*c160*/  STG.E.128 desc[UR36][R2.64], R4 ;  /* 0x0000000402007986 */ /* 0x0001e2000c101d24 */
[----:B------:R-:W-:Y:S05]  /*c170*/  BRA `(.L_x_9186) ;  /* 0x00000004005c7947 */ /* 0x000fea0003800000 */
.L_x_9205:
[----:B------:R-:W-:-:S09]  /*c180*/  UISETP.NE.AND UP0, UPT, UR4, 0xf, UPT ;  /* 0x0000000f0400788c */ /* 0x000fd2000bf05270 */
[----:B------:R-:W-:Y:S05]  /*c190*/  BRA.U !UP0, `(.L_x_9207) ;  /* 0x0000000508287547 */ /* 0x000fea000b800000 */
[----:B------:R-:W-:-:S09]  /*c1a0*/  UISETP.NE.AND UP0, UPT, UR4, 0x17, UPT ;  /* 0x000000170400788c */ /* 0x000fd2000bf05270 */
[----:B------:R-:W-:Y:S05]  /*c1b0*/  BRA.U !UP0, `(.L_x_9208) ;  /* 0x0000000108b07547 */ /* 0x000fea000b800000 */
[----:B------:R-:W-:-:S09]  /*c1c0*/  UISETP.NE.AND UP0, UPT, UR4, 0x18, UPT ;  /* 0x000000180400788c */ /* 0x000fd2000bf05270 */
[----:B------:R-:W-:Y:S05]  /*c1d0*/  BRA.U !UP0, `(.L_x_9209) ;  /* 0x0000000108447547 */ /* 0x000fea000b800000 */
.L_x_9185:
        /* <DEDUP_REMOVED lines=16> */
.L_x_9210:
[----:B------:R-:W-:Y:S05]  /*c2e0*/  BRA `(.L_x_9186) ;  /* 0x0000000400007947 */ /* 0x000fea0003800000 */
.L_x_9209:
        /* <DEDUP_REMOVED lines=21> */
.L_x_9212:
[----:B------:R-:W-:Y:S05]  /*c440*/  BSYNC.RECONVERGENT B0 ;  /* 0x0000000000007941 */ /* 0x000fea0003800200 */
.L_x_9211:
[----:B------:R-:W-:-:S05]  /*c450*/  LOP3.LUT R7, R0, 0x80, R7, 0xf8, !PT ;  /* 0x0000008000077812 */ /* 0x000fca00078ef807 */
[----:B------:R0:W-:Y:S01]  /*c460*/  STG.E.U8 desc[UR36][R2.64], R7 ;  /* 0x0000000702007986 */ /* 0x0001e2000c101124 */
[----:B------:R-:W-:Y:S05]  /*c470*/  BRA `(.L_x_9186) ;  /* 0x00000000009c7947 */ /* 0x000fea0003800000 */
.L_x_9208:
        /* <DEDUP_REMOVED lines=20> */
.L_x_9214:
[----:B------:R-:W-:Y:S02]  /*c5c0*/  ISETP.GT.U32.AND P0, PT, R6, 0x7f800000, PT ;  /* 0x7f8000000600780c */ /* 0x000fe40003f04070 */
[----:B------:R-:W-:-:S04]  /*c5d0*/  MOV R0, 0x7f ;  /* 0x0000007f00007802 */ /* 0x000fc80000000f00 */
[----:B------:R-:W-:-:S07]  /*c5e0*/  SEL R0, R0, 0x7c, P0 ;  /* 0x0000007c00007807 */ /* 0x000fce0000000000 */
.L_x_9215:
[----:B------:R-:W-:Y:S05]  /*c5f0*/  BSYNC.RECONVERGENT B0 ;  /* 0x0000000000007941 */ /* 0x000fea0003800200 */
.L_x_9213:
[----:B------:R-:W-:-:S04]  /*c600*/  SHF.R.U32.HI R5, RZ, 0x18, R7 ;  /* 0x00000018ff057819 */ /* 0x000fc80000011607 */
[----:B------:R-:W-:-:S05]  /*c610*/  LOP3.LUT R5, R0, 0x80, R5, 0xf8, !PT ;  /* 0x0000008000057812 */ /* 0x000fca00078ef805 */
[----:B------:R0:W-:Y:S01]  /*c620*/  STG.E.U8 desc[UR36][R2.64], R5 ;  /* 0x0000000502007986 */ /* 0x0001e2000c101124 */
[----:B------:R-:W-:Y:S05]  /*c630*/  BRA `(.L_x_9186) ;  /* 0x00000000002c7947 */ /* 0x000fea0003800000 */
.L_x_9207:
        /* <DEDUP_REMOVED lines=11> */
.L_x_9186:
[----:B------:R-:W-:-:S07]  /*c6f0*/  VIADD R17, R17, 0x80 ;  /* 0x0000008011117836 */ /* 0x000fce0000000000 */
.L_x_9149:
[----:B------:R-:W-:Y:S05]  /*c700*/  BSYNC.RECONVERGENT B7 ;  /* 0x0000000000077941 */ /* 0x000fea0003800200 */
.L_x_9148:
        /* <DEDUP_REMOVED lines=306> */
.L_x_9216:
        /* <DEDUP_REMOVED lines=20> */
.L_x_9221:
[----:B------:R-:W2:Y:S02]  /*db70*/  LDG.E.U8 R2, desc[UR36][R4.64] ;  /* 0x0000002404027981 */ /* 0x000ea4000c1e1100 */
[----:B--2---:R-:W3:Y:S02]  /*db80*/  I2F.F64.U16 R2, R2 ;  /* 0x0000000200027312 */ /* 0x004ee40000101800 */
[----:B---3--:R-:W-:Y:S05]  /*db90*/  BRA `(.L_x_9223) ;  /* 0x0000000c00607947 */ /* 0x008fea0003800000 */
.L_x_9220:
        /* <DEDUP_REMOVED lines=9> */
.L_x_9225:
[----:B------:R-:W2:Y:S02]  /*dc30*/  LDG.E R2, desc[UR36][R4.64] ;  /* 0x0000002404027981 */ /* 0x000ea4000c1e1900 */
[----:B--2---:R-:W3:Y:S02]  /*dc40*/  I2F.F64 R2, R2 ;  /* 0x0000000200027312 */ /* 0x004ee40000201c00 */
[----:B---3--:R-:W-:Y:S05]  /*dc50*/  BRA `(.L_x_9223) ;  /* 0x0000000c00307947 */ /* 0x008fea0003800000 */
.L_x_9224:
[----:B------:R-:W2:Y:S02]  /*dc60*/  LDG.E.U16 R2, desc[UR36][R4.64] ;  /* 0x0000002404027981 */ /* 0x000ea4000c1e1500 */
[----:B--2---:R-:W3:Y:S02]  /*dc70*/  I2F.F64.S16 R2, R2 ;  /* 0x0000000200027312 */ /* 0x004ee40000101c00 */
[----:B---3--:R-:W-:Y:S05]  /*dc80*/  BRA `(.L_x_9223) ;  /* 0x0000000c00247947 */ /* 0x008fea0003800000 */
.L_x_9219:
        /* <DEDUP_REMOVED lines=10> */
.L_x_9227:
[----:B------:R-:W2:Y:S02]  /*dd30*/  LDG.E.U16 R0, desc[UR36][R4.64] ;  /* 0x0000002404007981 */ /* 0x000ea4000c1e1500 */
[----:B--2---:R-:W-:-:S05]  /*dd40*/  HADD2.F32 R0, -RZ, R0.H0_H0 ;  /* 0x20000000ff007230 */ /* 0x004fca0000004100 */
[----:B------:R-:W-:-:S04]  /*dd50*/  FMUL.FTZ R0, R0, 1 ;  /* 0x3f80000000007820 */ /* 0x000fc80000410000 */
[----:B------:R3:W4:Y:S02]  /*dd60*/  F2F.F64.F32 R2, R0 ;  /* 0x0000000000027310 */ /* 0x0007240000201800 */
[----:B---34-:R-:W-:Y:S05]  /*dd70*/  BRA `(.L_x_9223) ;  /* 0x0000000800e87947 */ /* 0x018fea0003800000 */
.L_x_9226:
        /* <DEDUP_REMOVED lines=10> */
.L_x_9229:
[----:B------:R-:W2:Y:S02]  /*de20*/  LDG.E.U16 R4, desc[UR36][R4.64] ;  /* 0x0000002404047981 */ /* 0x000ea4000c1e1500 */
[----:B--2---:R-:W-:-:S05]  /*de30*/  HADD2.F32 R0, -RZ, R4.H0_H0 ;  /* 0x20000004ff007230 */ /* 0x004fca0000004100 */
[----:B------:R-:W-:-:S04]  /*de40*/  FMUL.FTZ R0, R0, 1 ;  /* 0x3f80000000007820 */ /* 0x000fc80000410000 */
[----:B------:R3:W4:Y:S02]  /*de50*/  F2F.F64.F32 R2, R0 ;  /* 0x0000000000027310 */ /* 0x0007240000201800 */
[----:B---34-:R-:W-:Y:S05]  /*de60*/  BRA `(.L_x_9223) ;  /* 0x0000000800ac7947 */ /* 0x018fea0003800000 */
.L_x_9228:
[----:B------:R2:W5:Y:S01]  /*de70*/  LDG.E.64 R2, desc[UR36][R4.64] ;  /* 0x0000002404027981 */ /* 0x000562000c1e1b00 */
[----:B------:R-:W-:Y:S05]  /*de80*/  BRA `(.L_x_9223) ;  /* 0x0000000800a47947 */ /* 0x000fea0003800000 */
.L_x_9218:
        /* <DEDUP_REMOVED lines=13> */
.L_x_9232:
[----:B------:R1:W5:Y:S01]  /*df60*/  LDG.E.64 R2, desc[UR36][R4.64] ;  /* 0x0000002404027981 */ /* 0x000362000c1e1b00 */
[----:B------:R-:W-:Y:S05]  /*df70*/  BRA `(.L_x_9223) ;  /* 0x0000000800687947 */ /* 0x000fea0003800000 */
.L_x_9231:
        /* <DEDUP_REMOVED lines=27> */
.L_x_9234:
        /* <DEDUP_REMOVED lines=14> */
.L_x_9233:
[----:B------:R-:W2:Y:S02]  /*e210*/  LDG.E.U16 R0, desc[UR36][R4.64] ;  /* 0x0000002404007981 */ /* 0x000ea4000c1e1500 */
[----:B--2---:R-:W-:-:S05]  /*e220*/  SHF.L.U32 R0, R0, 0x10, RZ ;  /* 0x0000001000007819 */ /* 0x004fca00000006ff */
[----:B------:R-:W-:-:S04]  /*e230*/  FMUL.FTZ R0, R0, 1 ;  /* 0x3f80000000007820 */ /* 0x000fc80000410000 */
[----:B------:R2:W3:Y:S02]  /*e240*/  F2F.F64.F32 R2, R0 ;  /* 0x0000000000027310 */ /* 0x0004e40000201800 */
[----:B--23--:R-:W-:Y:S05]  /*e250*/  BRA `(.L_x_9223) ;  /* 0x0000000400b07947 */ /* 0x00cfea0003800000 */
.L_x_9230:
        /* <DEDUP_REMOVED lines=11> */
.L_x_9237:
        /* <DEDUP_REMOVED lines=21> */
.L_x_9239:
[----:B------:R-:W-:Y:S05]  /*e460*/  BSYNC.RECONVERGENT B0 ;  /* 0x0000000000007941 */ /* 0x000fea0003800200 */
.L_x_9238:
[----:B------:R-:W-:Y:S01]  /*e470*/  IMAD.SHL.U32 R0, R0, 0x100000, RZ ;  /* 0x0010000000007824 */ /* 0x000fe200078e00ff */
[----:B------:R-:W-:-:S04]  /*e480*/  LEA R2, R2, 0x3b800000, 0x17 ;  /* 0x3b80000002027811 */ /* 0x000fc800078eb8ff */
[----:B------:R-:W-:-:S05]  /*e490*/  LOP3.LUT R0, R2, R0, R7, 0xfe, !PT ;  /* 0x0000000002007212 */ /* 0x000fca00078efe07 */
[----:B------:R-:W-:-:S04]  /*e4a0*/  FMUL.FTZ R0, R0, 1 ;  /* 0x3f80000000007820 */ /* 0x000fc80000410000 */
[----:B------:R1:W2:Y:S02]  /*e4b0*/  F2F.F64.F32 R2, R0 ;  /* 0x0000000000027310 */ /* 0x0002a40000201800 */
[----:B-12---:R-:W-:Y:S05]  /*e4c0*/  BRA `(.L_x_9223) ;  /* 0x0000000400147947 */ /* 0x006fea0003800000 */
.L_x_9236:
        /* <DEDUP_REMOVED lines=21> */
.L_x_9241:
[----:B------:R-:W-:Y:S05]  /*e620*/  BSYNC.RECONVERGENT B0 ;  /* 0x0000000000007941 */ /* 0x000fea0003800200 */
.L_x_9240:
[----:B------:R-:W-:Y:S02]  /*e630*/  SHF.L.U32 R0, R0, 0x15, RZ ;  /* 0x0000001500007819 */ /* 0x000fe400000006ff */
[----:B------:R-:W-:-:S04]  /*e640*/  LEA R2, R2, 0x37800000, 0x17 ;  /* 0x3780000002027811 */ /* 0x000fc800078eb8ff */
[----:B------:R-:W-:-:S05]  /*e650*/  LOP3.LUT R0, R2, R0, R7, 0xfe, !PT ;  /* 0x0000000002007212 */ /* 0x000fca00078efe07 */
[----:B------:R-:W-:-:S04]  /*e660*/  FMUL.FTZ R0, R0, 1 ;  /* 0x3f80000000007820 */ /* 0x000fc80000410000 */
[----:B------:R1:W2:Y:S02]  /*e670*/  F2F.F64.F32 R2, R0 ;  /* 0x0000000000027310 */ /* 0x0002a40000201800 */
[----:B-12---:R-:W-:Y:S05]  /*e680*/  BRA `(.L_x_9223) ;  /* 0x0000000000a47947 */ /* 0x006fea0003800000 */
.L_x_9235:
        /* <DEDUP_REMOVED lines=18> */
.L_x_9222:
        /* <DEDUP_REMOVED lines=16> */
.L_x_9244:
[----:B------:R-:W-:Y:S01]  /*e8b0*/  CS2R R2, SRZ ;  /* 0x0000000000027805 */ /* 0x000fe2000001ff00 */
[----:B------:R-:W-:Y:S06]  /*e8c0*/  BRA `(.L_x_9223) ;  /* 0x0000000000147947 */ /* 0x000fec0003800000 */
.L_x_9243:
[----:B------:R-:W2:Y:S02]  /*e8d0*/  LDG.E.64 R2, desc[UR36][R4.64] ;  /* 0x0000002404027981 */ /* 0x000ea4000c1e1b00 */
[----:B--2---:R-:W1:Y:S02]  /*e8e0*/  I2F.F64.U64 R2, R2 ;  /* 0x0000000200027312 */ /* 0x004e640000301800 */
[----:B-1----:R-:W-:Y:S05]  /*e8f0*/  BRA `(.L_x_9223) ;  /* 0x0000000000087947 */ /* 0x002fea0003800000 */
.L_x_9242:
[----:B------:R-:W2:Y:S02]  /*e900*/  LDG.E R2, desc[UR36][R4.64] ;  /* 0x0000002404027981 */ /* 0x000ea4000c1e1900 */
[----:B--2---:R-:W0:Y:S02]  /*e910*/  I2F.F64.U32 R2, R2 ;  /* 0x0000000200027312 */ /* 0x004e240000201800 */
.L_x_9223:
[----:B------:R-:W-:Y:S05]  /*e920*/  BSYNC.RECONVERGENT B6 ;  /* 0x0000000000067941 */ /* 0x000fea0003800200 */
.L_x_9217:
        /* <DEDUP_REMOVED lines=191> */
.L_x_9246:
[----:B------:R-:W-:Y:S05]  /*f520*/  BSYNC.RECONVERGENT B0 ;  /* 0x0000000000007941 */ /* 0x000fea0003800200 */
.L_x_9245:
        /* <DEDUP_REMOVED lines=23> */
.L_x_9250:
[----:B------:R-:W1:Y:S02]  /*f6a0*/  F2I.S64.F64.TRUNC R4, R4 ;  /* 0x0000000400047311 */ /* 0x000e64000030d900 */
[----:B-1----:R-:W-:-:S05]  /*f6b0*/  MOV R3, R4 ;  /* 0x0000000400037202 */ /* 0x002fca0000000f00 */
[----:B------:R-:W-:Y:S01]  /*f6c0*/  STG.E.U8 desc[UR36][R16.64], R3 ;  /* 0x0000000310007986 */ /* 0x000fe2000c101124 */
[----:B------:R-:W-:Y:S05]  /*f6d0*/  EXIT ;  /* 0x000000000000794d */ /* 0x000fea0003800000 */
.L_x_9249:
        /* <DEDUP_REMOVED lines=9> */
.L_x_9253:
[----:B------:R-:W1:Y:S02]  /*f770*/  F2I.F64.TRUNC R5, R4 ;  /* 0x0000000400057311 */ /* 0x000e64000030d100 */
[----:B-1----:R-:W-:Y:S01]  /*f780*/  STG.E desc[UR36][R16.64], R5 ;  /* 0x0000000510007986 */ /* 0x002fe2000c101924 */
[----:B------:R-:W-:Y:S05]  /*f790*/  EXIT ;  /* 0x000000000000794d */ /* 0x000fea0003800000 */
.L_x_9252:
[----:B------:R-:W1:Y:S02]  /*f7a0*/  F2I.F64.TRUNC R5, R4 ;  /* 0x0000000400057311 */ /* 0x000e64000030d100 */
[----:B-1----:R-:W-:Y:S01]  /*f7b0*/  STG.E.U16 desc[UR36][R16.64], R5 ;  /* 0x0000000510007986 */ /* 0x002fe2000c101524 */
[----:B------:R-:W-:Y:S05]  /*f7c0*/  EXIT ;  /* 0x000000000000794d */ /* 0x000fea0003800000 */
.L_x_9248:
        /* <DEDUP_REMOVED lines=17> */
.L_x_9255:
        /* <DEDUP_REMOVED lines=12> */
.L_x_9254:
        /* <DEDUP_REMOVED lines=18> */
.L_x_9257:
        /* <DEDUP_REMOVED lines=13> */
.L_x_9256:
[----:B------:R-:W-:Y:S01]  /*fb90*/  STG.E.64 desc[UR36][R16.64], R4 ;  /* 0x0000000410007986 */ /* 0x000fe2000c101b24 */
[----:B------:R-:W-:Y:S05]  /*fba0*/  EXIT ;  /* 0x000000000000794d */ /* 0x000fea0003800000 */
.L_x_9247:
        /* <DEDUP_REMOVED lines=13> */
.L_x_9261:
        /* <DEDUP_REMOVED lines=25> */
.L_x_9264:
[----:B------:R-:W-:-:S04]  /*fe10*/  SHF.R.U32.HI R3, RZ, 0x18, R3 ;  /* 0x00000018ff037819 */ /* 0x000fc80000011603 */
[----:B------:R-:W-:-:S04]  /*fe20*/  LOP3.LUT R0, R0, 0x80, R3, 0xf8, !PT ;  /* 0x0000008000007812 */ /* 0x000fc800078ef803 */
[----:B------:R-:W-:-:S07]  /*fe30*/  PRMT R8, R0, 0x7610, R8 ;  /* 0x0000761000087816 */ /* 0x000fce0000000008 */
.L_x_9263:
[----:B------:R-:W-:Y:S05]  /*fe40*/  BSYNC.RECONVERGENT B0 ;  /* 0x0000000000007941 */ /* 0x000fea0003800200 */
.L_x_9262:
[----:B------:R-:W-:Y:S01]  /*fe50*/  STG.E.U8 desc[UR36][R16.64], R8 ;  /* 0x0000000810007986 */ /* 0x000fe2000c101124 */
[----:B------:R-:W-:Y:S05]  /*fe60*/  EXIT ;  /* 0x000000000000794d */ /* 0x000fea0003800000 */
.L_x_9260:
        /* <DEDUP_REMOVED lines=25> */
.L_x_9267:
[----:B------:R-:W-:-:S04]  /*10000*/  SHF.R.U32.HI R3, RZ, 0x18, R3 ;  /* 0x00000018ff037819 */ /* 0x000fc80000011603 */
[----:B------:R-:W-:-:S04]  /*10010*/  LOP3.LUT R0, R0, 0x80, R3, 0xf8, !PT ;  /* 0x0000008000007812 */ /* 0x000fc800078ef803 */
[----:B------:R-:W-:-:S07]  /*10020*/  PRMT R8, R0, 0x7610, R8 ;  /* 0x0000761000087816 */ /* 0x000fce0000000008 */
.L_x_9266:
[----:B------:R-:W-:Y:S05]  /*10030*/  BSYNC.RECONVERGENT B0 ;  /* 0x0000000000007941 */ /* 0x000fea0003800200 */
.L_x_9265:
[----:B------:R-:W-:Y:S01]  /*10040*/  STG.E.U8 desc[UR36][R16.64], R8 ;  /* 0x0000000810007986 */ /* 0x000fe2000c101124 */
[----:B------:R-:W-:Y:S05]  /*10050*/  EXIT ;  /* 0x000000000000794d */ /* 0x000fea0003800000 */
.L_x_9259:
        /* <DEDUP_REMOVED lines=30> */
.L_x_9269:
[----:B------:R-:W1:Y:S02]  /*10240*/  F2I.U64.F64.TRUNC R4, R4 ;  /* 0x0000000400047311 */ /* 0x000e64000030d800 */
[----:B-1----:R-:W-:Y:S01]  /*10250*/  STG.E.64 desc[UR36][R16.64], R4 ;  /* 0x0000000410007986 */ /* 0x002fe2000c101b24 */
[----:B------:R-:W-:Y:S05]  /*10260*/  EXIT ;  /* 0x000000000000794d */ /* 0x000fea0003800000 */
.L_x_9268:
[----:B------:R-:W1:Y:S02]  /*10270*/  F2I.U32.F64.TRUNC R5, R4 ;  /* 0x0000000400057311 */ /* 0x000e64000030d000 */
[----:B-1----:R-:W-:Y:S01]  /*10280*/  STG.E desc[UR36][R16.64], R5 ;  /* 0x0000000510007986 */ /* 0x002fe2000c101924 */
[----:B------:R-:W-:Y:S05]  /*10290*/  EXIT ;  /* 0x000000000000794d */ /* 0x000fea0003800000 */
.L_x_9258:
        /* <DEDUP_REMOVED lines=10> */
.L_x_9271:
[----:B------:R-:W-:-:S05]  /*10340*/  CS2R R6, SRZ ;  /* 0x0000000000067805 */ /* 0x000fca000001ff00 */
[----:B------:R-:W-:Y:S01]  /*10350*/  STG.E.128 desc[UR36][R16.64], R4 ;  /* 0x0000000410007986 */ /* 0x000fe2000c101d24 */
[----:B------:R-:W-:Y:S05]  /*10360*/  EXIT ;  /* 0x000000000000794d */ /* 0x000fea0003800000 */
.L_x_9270:
[----:B------:R-:W-:-:S09]  /*10370*/  UISETP.NE.AND UP0, UPT, UR4, 0xf, UPT ;  /* 0x0000000f0400788c */ /* 0x000fd2000bf05270 */
[----:B------:R-:W-:Y:S05]  /*10380*/  BRA.U !UP0, `(.L_x_9272) ;  /* 0x0000000508287547 */ /* 0x000fea000b800000 */
[----:B------:R-:W-:-:S09]  /*10390*/  UISETP.NE.AND UP0, UPT, UR4, 0x17, UPT ;  /* 0x000000170400788c */ /* 0x000fd2000bf05270 */
[----:B------:R-:W-:Y:S05]  /*103a0*/  BRA.U !UP0, `(.L_x_9273) ;  /* 0x0000000108b07547 */ /* 0x000fea000b800000 */
[----:B------:R-:W-:-:S09]  /*103b0*/  UISETP.NE.AND UP0, UPT, UR4, 0x18, UPT ;  /* 0x000000180400788c */ /* 0x000fd2000bf05270 */
[----:B------:R-:W-:Y:S05]  /*103c0*/  BRA.U !UP0, `(.L_x_9274) ;  /* 0x0000000108447547 */ /* 0x000fea000b800000 */
.L_x_9251:
        /* <DEDUP_REMOVED lines=16> */
.L_x_9275:
[----:B------:R-:W-:Y:S05]  /*104d0*/  EXIT ;  /* 0x000000000000794d */ /* 0x000fea0003800000 */
.L_x_9274:
        /* <DEDUP_REMOVED lines=21> */
.L_x_9277:
[----:B------:R-:W-:Y:S05]  /*10630*/  BSYNC.RECONVERGENT B0 ;  /* 0x0000000000007941 */ /* 0x000fea0003800200 */
.L_x_9276:
[----:B------:R-:W-:-:S05]  /*10640*/  LOP3.LUT R3, R0, 0x80, R3, 0xf8, !PT ;  /* 0x0000008000037812 */ /* 0x000fca00078ef803 */
[----:B------:R-:W-:Y:S01]  /*10650*/  STG.E.U8 desc[UR36][R16.64], R3 ;  /* 0x0000000310007986 */ /* 0x000fe2000c101124 */
[----:B------:R-:W-:Y:S05]  /*10660*/  EXIT ;  /* 0x000000000000794d */ /* 0x000fea0003800000 */
.L_x_9273:
        /* <DEDUP_REMOVED lines=20> */
.L_x_9279:
[----:B------:R-:W-:Y:S02]  /*107b0*/  ISETP.GT.U32.AND P0, PT, R2, 0x7f800000, PT ;  /* 0x7f8000000200780c */ /* 0x000fe40003f04070 */
[----:B------:R-:W-:-:S04]  /*107c0*/  MOV R0, 0x7f ;  /* 0x0000007f00007802 */ /* 0x000fc80000000f00 */
[----:B------:R-:W-:-:S07]  /*107d0*/  SEL R0, R0, 0x7c, P0 ;  /* 0x0000007c00007807 */ /* 0x000fce0000000000 */
.L_x_9280:
[----:B------:R-:W-:Y:S05]  /*107e0*/  BSYNC.RECONVERGENT B0 ;  /* 0x0000000000007941 */ /* 0x000fea0003800200 */
.L_x_9278:
[----:B------:R-:W-:-:S04]  /*107f0*/  SHF.R.U32.HI R3, RZ, 0x18, R3 ;  /* 0x00000018ff037819 */ /* 0x000fc80000011603 */
[----:B------:R-:W-:-:S05]  /*10800*/  LOP3.LUT R3, R0, 0x80, R3, 0xf8, !PT ;  /* 0x0000008000037812 */ /* 0x000fca00078ef803 */
[----:B------:R-:W-:Y:S01]  /*10810*/  STG.E.U8 desc[UR36][R16.64], R3 ;  /* 0x0000000310007986 */ /* 0x000fe2000c101124 */
[----:B------:R-:W-:Y:S05]  /*10820*/  EXIT ;  /* 0x000000000000794d */ /* 0x000fea0003800000 */
.L_x_9272:
        /* <DEDUP_REMOVED lines=12> */
.L_x_9281:
        /* <DEDUP_REMOVED lines=9> */
.L_x_12252:


//--------------------- .text._ZN2at6native27unrolled_elementwise_kernelIZZZNS0_17log10_kernel_cudaERNS_18TensorIteratorBaseEENKUlvE0_clEvENKUlvE_clEvEUldE_St5arrayIPcLm2EELi4E23TrivialOffsetCalculatorILi1EjESB_NS0_6memory12LoadWithCastILi1EEENSC_13StoreWithCastILi1EEEEEviT_T0_T2_T3_T4_T5_ --------------------------
	.section	.text._ZN2at6native27unrolled_elementwise_kernelIZZZNS0_17log10_kernel_cudaERNS_18TensorIteratorBaseEENKUlvE0_clEvENKUlvE_clEvEUldE_St5arrayIPcLm2EELi4E23TrivialOffsetCalculatorILi1EjESB_NS0_6memory12LoadWithCastILi1EEENSC_13StoreWithCastILi1EEEEEviT_T0_T2_T3_T4_T5_,"ax",@progbits
	.align	128
        .global         _ZN2at6native27unrolled_elementwise_kernelIZZZNS0_17log10_kernel_cudaERNS_18TensorIteratorBaseEENKUlvE0_clEvENKUlvE_clEvEUldE_St5arrayIPcLm2EELi4E23TrivialOffsetCalculatorILi1EjESB_NS0_6memory12LoadWithCastILi1EEENSC_13StoreWithCastILi1EEEEEviT_T0_T2_T3_T4_T5_
        .type           _ZN2at6native27unrolled_elementwise_kernelIZZZNS0_17log10_kernel_cudaERNS_18TensorIteratorBaseEENKUlvE0_clEvENKUlvE_clEvEUldE_St5arrayIPcLm2EELi4E23TrivialOffsetCalculatorILi1EjESB_NS0_6memory12LoadWithCastILi1EEENSC_13StoreWithCastILi1EEEEEviT_T0_T2_T3_T4_T5_,@function
        .size           _ZN2at6native27unrolled_elementwise_kernelIZZZNS0_17log10_kernel_cudaERNS_18TensorIteratorBaseEENKUlvE0_clEvENKUlvE_clEvEUldE_St5arrayIPcLm2EELi4E23TrivialOffsetCalculatorILi1EjESB_NS0_6memory12LoadWithCastILi1EEENSC_13StoreWithCastILi1EEEEEviT_T0_T2_T3_T4_T5_,(.L_x_12253 - _ZN2at6native27unrolled_elementwise_kernelIZZZNS0_17log10_kernel_cudaERNS_18TensorIteratorBaseEENKUlvE0_clEvENKUlvE_clEvEUldE_St5arrayIPcLm2EELi4E23TrivialOffsetCalculatorILi1EjESB_NS0_6memory12LoadWithCastILi1EEENSC_13StoreWithCastILi1EEEEEviT_T0_T2_T3_T4_T5_)
        .other          _ZN2at6native27unrolled_elementwise_kernelIZZZNS0_17log10_kernel_cudaERNS_18TensorIteratorBaseEENKUlvE0_clEvENKUlvE_clEvEUldE_St5arrayIPcLm2EELi4E23TrivialOffsetCalculatorILi1EjESB_NS0_6memory12LoadWithCastILi1EEENSC_13StoreWithCastILi1EEEEEviT_T0_T2_T3_T4_T5_,@"STO_CUDA_ENTRY STV_DEFAULT"
_ZN2at6native27unrolled_elementwise_kernelIZZZNS0_17log10_kernel_cudaERNS_18TensorIteratorBaseEENKUlvE0_clEvENKUlvE_clEvEUldE_St5arrayIPcLm2EELi4E23TrivialOffsetCalculatorILi1EjESB_NS0_6memory12LoadWithCastILi1EEENSC_13StoreWithCastILi1EEEEEviT_T0_T2_T3_T4_T5_:
.text._ZN2at6native27unrolled_elementwise_kernelIZZZNS0_17log10_kernel_cudaERNS_18TensorIteratorBaseEENKUlvE0_clEvENKUlvE_clEvEUldE_St5arrayIPcLm2EELi4E23TrivialOffsetCalculatorILi1EjESB_NS0_6memory12LoadWithCastILi1EEENSC_13StoreWithCastILi1EEEEEviT_T0_T2_T3_T4_T5_:
        /* <DEDUP_REMOVED lines=33> */
.L_x_9288:
[----:B------:R-:W2:Y:S02]  /*0210*/  LDG.E.U8 R2, desc[UR36][R2.64] ;  /* 0x0000002402027981 */ /* 0x000ea4000c1e1100 */
[----:B--2---:R0:W1:Y:S02]  /*0220*/  I2F.F64.U16 R28, R2 ;  /* 0x00000002001c7312 */ /* 0x0040640000101800 */
[----:B01----:R-:W-:Y:S05]  /*0230*/  BRA `(.L_x_9290) ;  /* 0x0000000c00607947 */ /* 0x003fea0003800000 */
.L_x_9287:
        /* <DEDUP_REMOVED lines=9> */
.L_x_9292:
[----:B------:R-:W2:Y:S02]  /*02d0*/  LDG.E R2, desc[UR36][R2.64] ;  /* 0x0000002402027981 */ /* 0x000ea4000c1e1900 */
[----:B--2---:R0:W1:Y:S02]  /*02e0*/  I2F.F64 R28, R2 ;  /* 0x00000002001c7312 */ /* 0x0040640000201c00 */
[----:B01----:R-:W-:Y:S05]  /*02f0*/  BRA `(.L_x_9290) ;  /* 0x0000000c00307947 */ /* 0x003fea0003800000 */
.L_x_9291:
[----:B------:R-:W2:Y:S02]  /*0300*/  LDG.E.U16 R2, desc[UR36][R2.64] ;  /* 0x0000002402027981 */ /* 0x000ea4000c1e1500 */
[----:B--2---:R0:W1:Y:S02]  /*0310*/  I2F.F64.S16 R28, R2 ;  /* 0x00000002001c7312 */ /* 0x0040640000101c00 */
[----:B01----:R-:W-:Y:S05]  /*0320*/  BRA `(.L_x_9290) ;  /* 0x0000000c00247947 */ /* 0x003fea0003800000 */
.L_x_9286:
        /* <DEDUP_REMOVED lines=10> */
.L_x_9294:
[----:B------:R-:W2:Y:S02]  /*03d0*/  LDG.E.U16 R0, desc[UR36][R2.64] ;  /* 0x0000002402007981 */ /* 0x000ea4000c1e1500 */
[----:B--2---:R-:W-:-:S05]  /*03e0*/  HADD2.F32 R0, -RZ, R0.H0_H0 ;  /* 0x20000000ff007230 */ /* 0x004fca0000004100 */
[----:B------:R-:W-:-:S04]  /*03f0*/  FMUL.FTZ R0, R0, 1 ;  /* 0x3f80000000007820 */ /* 0x000fc80000410000 */
[----:B------:R1:W2:Y:S02]  /*0400*/  F2F.F64.F32 R28, R0 ;  /* 0x00000000001c7310 */ /* 0x0002a40000201800 */
[----:B-12---:R-:W-:Y:S05]  /*0410*/  BRA `(.L_x_9290) ;  /* 0x0000000800e87947 */ /* 0x006fea0003800000 */
.L_x_9293:
        /* <DEDUP_REMOVED lines=10> */
.L_x_9296:
[----:B------:R-:W2:Y:S02]  /*04c0*/  LDG.E.U16 R2, desc[UR36][R2.64] ;  /* 0x0000002402027981 */ /* 0x000ea4000c1e1500 */
[----:B--2---:R-:W-:-:S05]  /*04d0*/  HADD2.F32 R0, -RZ, R2.H0_H0 ;  /* 0x20000002ff007230 */ /* 0x004fca0000004100 */
[----:B------:R-:W-:-:S04]  /*04e0*/  FMUL.FTZ R0, R0, 1 ;  /* 0x3f80000000007820 */ /* 0x000fc80000410000 */
[----:B------:R1:W2:Y:S02]  /*04f0*/  F2F.F64.F32 R28, R0 ;  /* 0x00000000001c7310 */ /* 0x0002a40000201800 */
[----:B-12---:R-:W-:Y:S05]  /*0500*/  BRA `(.L_x_9290) ;  /* 0x0000000800ac7947 */ /* 0x006fea0003800000 */
.L_x_9295:
[----:B------:R0:W5:Y:S01]  /*0510*/  LDG.E.64 R28, desc[UR36][R2.64] ;  /* 0x00000024021c7981 */ /* 0x000162000c1e1b00 */
[----:B------:R-:W-:Y:S05]  /*0520*/  BRA `(.L_x_9290) ;  /* 0x0000000800a47947 */ /* 0x000fea0003800000 */
.L_x_9285:
        /* <DEDUP_REMOVED lines=13> */
.L_x_9299:
[----:B------:R1:W5:Y:S01]  /*0600*/  LDG.E.64 R28, desc[UR36][R2.64] ;  /* 0x00000024021c7981 */ /* 0x000362000c1e1b00 */
[----:B------:R-:W-:Y:S05]  /*0610*/  BRA `(.L_x_9290) ;  /* 0x0000000800687947 */ /* 0x000fea0003800000 */
.L_x_9298:
        /* <DEDUP_REMOVED lines=27> */
.L_x_9301:
        /* <DEDUP_REMOVED lines=14> */
.L_x_9300:
[----:B------:R-:W2:Y:S02]  /*08b0*/  LDG.E.U16 R0, desc[UR36][R2.64] ;  /* 0x0000002402007981 */ /* 0x000ea4000c1e1500 */
[----:B--2---:R-:W-:-:S04]  /*08c0*/  IMAD.U32 R0, R0, 0x10000, RZ ;  /* 0x0001000000007824 */ /* 0x004fc800078e00ff */
[----:B------:R-:W-:-:S04]  /*08d0*/  FMUL.FTZ R0, R0, 1 ;  /* 0x3f80000000007820 */ /* 0x000fc80000410000 */
[----:B------:R2:W3:Y:S02]  /*08e0*/  F2F.F64.F32 R28, R0 ;  /* 0x00000000001c7310 */ /* 0x0004e40000201800 */
[----:B--23--:R-:W-:Y:S05]  /*08f0*/  BRA `(.L_x_9290) ;  /* 0x0000000400b07947 */ /* 0x00cfea0003800000 */
.L_x_9297:
        /* <DEDUP_REMOVED lines=11> */
.L_x_9304:
        /* <DEDUP_REMOVED lines=21> */
.L_x_9306:
[----:B------:R-:W-:Y:S05]  /*0b00*/  BSYNC.RECONVERGENT B0 ;  /* 0x0000000000007941 */ /* 0x000fea0003800200 */
.L_x_9305:
[----:B------:R-:W-:Y:S01]  /*0b10*/  IMAD.SHL.U32 R0, R0, 0x100000, RZ ;  /* 0x0010000000007824 */ /* 0x000fe200078e00ff */
[----:B------:R-:W-:-:S04]  /*0b20*/  LEA R2, R2, 0x3b800000, 0x17 ;  /* 0x3b80000002027811 */ /* 0x000fc800078eb8ff */
[----:B------:R-:W-:-:S05]  /*0b30*/  LOP3.LUT R0, R2, R0, R7, 0xfe, !PT ;  /* 0x0000000002007212 */ /* 0x000fca00078efe07 */
[----:B------:R-:W-:-:S04]  /*0b40*/  FMUL.FTZ R0, R0, 1 ;  /* 0x3f80000000007820 */ /* 0x000fc80000410000 */
[----:B------:R4:W0:Y:S02]  /*0b50*/  F2F.F64.F32 R28, R0 ;  /* 0x00000000001c7310 */ /* 0x0008240000201800 */
[----:B0---4-:R-:W-:Y:S05]  /*0b60*/  BRA `(.L_x_9290) ;  /* 0x0000000400147947 */ /* 0x011fea0003800000 */
.L_x_9303:
        /* <DEDUP_REMOVED lines=21> */
.L_x_9308:
[----:B------:R-:W-:Y:S05]  /*0cc0*/  BSYNC.RECONVERGENT B0 ;  /* 0x0000000000007941 */ /* 0x000fea0003800200 */
.L_x_9307:
[----:B------:R-:W-:Y:S01]  /*0cd0*/  IMAD.SHL.U32 R0, R0, 0x200000, RZ ;  /* 0x0020000000007824 */ /* 0x000fe200078e00ff */
[----:B------:R-:W-:-:S04]  /*0ce0*/  LEA R2, R2, 0x37800000, 0x17 ;  /* 0x3780000002027811 */ /* 0x000fc800078eb8ff */
[----:B------:R-:W-:-:S05]  /*0cf0*/  LOP3.LUT R0, R2, R0, R7, 0xfe, !PT ;  /* 0x0000000002007212 */ /* 0x000fca00078efe07 */
[----:B------:R-:W-:-:S04]  /*0d00*/  FMUL.FTZ R0, R0, 1 ;  /* 0x3f80000000007820 */ /* 0x000fc80000410000 */
[----:B------:R4:W0:Y:S02]  /*0d10*/  F2F.F64.F32 R28, R0 ;  /* 0x00000000001c7310 */ /* 0x0008240000201800 */
[----:B0---4-:R-:W-:Y:S05]  /*0d20*/  BRA `(.L_x_9290) ;  /* 0x0000000000a47947 */ /* 0x011fea0003800000 */
.L_x_9302:
[----:B------:R-:W-:-:S09]  /*0d30*/  UISETP.NE.AND UP0, UPT, UR4, 0x1c, UPT ;  /* 0x0000001c0400788c */ /* 0x000fd2000bf05270 */
[----:B------:R-:W-:Y:S05]  /*0d40*/  BRA.U !UP0, `(.L_x_9309) ;  /* 0x0000000108947547 */ /* 0x000fea000b800000 */
[----:B------:R-:W-:-:S09]  /*0d50*/  UISETP.NE.AND UP0, UPT, UR4, 0x1d, UPT ;  /* 0x0000001d0400788c */ /* 0x000fd2000bf05270 */
[----:B------:R-:W-:Y:S05]  /*0d60*/  BRA.U !UP0, `(.L_x_9310) ;  /* 0x0000000108807547 */ /* 0x000fea000b800000 */
[----:B------:R-:W-:-:S09]  /*0d70*/  UISETP.NE.AND UP0, UPT, UR4, 0x2c, UPT ;  /* 0x0000002c0400788c */ /* 0x000fd2000bf05270 */
[----:B------:R-:W-:Y:S05]  /*0d80*/  BRA.U !UP0, `(.L_x_9311) ;  /* 0x0000000108487547 */ /* 0x000fea000b800000 */
.L_x_9289:
        /* <DEDUP_REMOVED lines=16> */
.L_x_9312:
[----:B------:R-:W-:Y:S01]  /*0e90*/  CS2R R28, SRZ ;  /* 0x00000000001c7805 */ /* 0x000fe2000001ff00 */
[----:B------:R-:W-:Y:S06]  /*0ea0*/  BRA `(.L_x_9290) ;  /* 0x0000000000447947 */ /* 0x000fec0003800000 */
.L_x_9311:
        /* <DEDUP_REMOVED lines=12> */
.L_x_9310:
[----:B------:R-:W2:Y:S02]  /*0f70*/  LDG.E.64 R28, desc[UR36][R2.64] ;  /* 0x00000024021c7981 */ /* 0x000ea4000c1e1b00 */
[----:B--2---:R-:W4:Y:S02]  /*0f80*/  I2F.F64.U64 R28, R28 ;  /* 0x0000001c001c7312 */ /* 0x004f240000301800 */
[----:B----4-:R-:W-:Y:S05]  /*0f90*/  BRA `(.L_x_9290) ;  /* 0x0000000000087947 */ /* 0x010fea0003800000 */
.L_x_9309:
[----:B------:R-:W2:Y:S02]  /*0fa0*/  LDG.E R2, desc[UR36][R2.64] ;  /* 0x0000002402027981 */ /* 0x000ea4000c1e1900 */
[----:B--2---:R2:W3:Y:S02]  /*0fb0*/  I2F.F64.U32 R28, R2 ;  /* 0x00000002001c7312 */ /* 0x0044e40000201800 */
.L_x_9290:
[----:B------:R-:W-:Y:S05]  /*0fc0*/  BSYNC.RECONVERGENT B6 ;  /* 0x0000000000067941 */ /* 0x000fea0003800200 */
.L_x_9284:
[----:B012---:R-:W-:-:S07]  /*0fd0*/  VIADD R2, R23, 0x80 ;  /* 0x0000008017027836 */ /* 0x007fce0000000000 */
.L_x_9283:
[----:B------:R-:W-:Y:S05]  /*0fe0*/  BSYNC.RECONVERGENT B7 ;  /* 0x0000000000077941 */ /* 0x000fea0003800200 */
.L_x_9282:
        /* <DEDUP_REMOVED lines=25> */
.L_x_9319:
[----:B------:R-:W2:Y:S02]  /*1180*/  LDG.E.U8 R4, desc[UR36][R4.64] ;  /* 0x0000002404047981 */ /* 0x000ea4000c1e1100 */
[----:B--2---:R1:W2:Y:S02]  /*1190*/  I2F.F64.U16 R26, R4 ;  /* 0x00000004001a7312 */ /* 0x0042a40000101800 */
[----:B-12---:R-:W-:Y:S05]  /*11a0*/  BRA `(.L_x_9321) ;  /* 0x0000000c00647947 */ /* 0x006fea0003800000 */
.L_x_9318:
        /* <DEDUP_REMOVED lines=9> */
.L_x_9323:
[----:B------:R-:W2:Y:S02]  /*1240*/  LDG.E R4, desc[UR36][R4.64] ;  /* 0x0000002404047981 */ /* 0x000ea4000c1e1900 */
[----:B--2---:R1:W2:Y:S02]  /*1250*/  I2F.F64 R26, R4 ;  /* 0x00000004001a7312 */ /* 0x0042a40000201c00 */
[----:B-12---:R-:W-:Y:S05]  /*1260*/  BRA `(.L_x_9321) ;  /* 0x0000000c00347947 */ /* 0x006fea0003800000 */
.L_x_9322:
[----:B------:R-:W2:Y:S02]  /*1270*/  LDG.E.U16 R4, desc[UR36][R4.64] ;  /* 0x0000002404047981 */ /* 0x000ea4000c1e1500 */
[----:B--2---:R1:W2:Y:S02]  /*1280*/  I2F.F64.S16 R26, R4 ;  /* 0x00000004001a7312 */ /* 0x0042a40000101c00 */
[----:B-12---:R-:W-:Y:S05]  /*1290*/  BRA `(.L_x_9321) ;  /* 0x0000000c00287947 */ /* 0x006fea0003800000 */
.L_x_9317:
        /* <DEDUP_REMOVED lines=10> */
.L_x_9325:
[----:B------:R-:W2:Y:S02]  /*1340*/  LDG.E.U16 R0, desc[UR36][R4.64] ;  /* 0x0000002404007981 */ /* 0x000ea4000c1e1500 */
[----:B--2---:R-:W-:-:S05]  /*1350*/  HADD2.F32 R0, -RZ, R0.H0_H0 ;  /* 0x20000000ff007230 */ /* 0x004fca0000004100 */
[----:B------:R-:W-:-:S04]  /*1360*/  FMUL.FTZ R0, R0, 1 ;  /* 0x3f80000000007820 */ /* 0x000fc80000410000 */
[----:B------:R0:W1:Y:S02]  /*1370*/  F2F.F64.F32 R26, R0 ;  /* 0x00000000001a7310 */ /* 0x0000640000201800 */
[----:B01----:R-:W-:Y:S05]  /*1380*/  BRA `(.L_x_9321) ;  /* 0x0000000800ec7947 */ /* 0x003fea0003800000 */
.L_x_9324:
        /* <DEDUP_REMOVED lines=10> */
.L_x_9327:
[----:B------:R-:W2:Y:S02]  /*1430*/  LDG.E.U16 R4, desc[UR36][R4.64] ;  /* 0x0000002404047981 */ /* 0x000ea4000c1e1500 */
[----:B--2---:R-:W-:-:S05]  /*1440*/  HADD2.F32 R0, -RZ, R4.H0_H0 ;  /* 0x20000004ff007230 */ /* 0x004fca0000004100 */
[----:B------:R-:W-:-:S04]  /*1450*/  FMUL.FTZ R0, R0, 1 ;  /* 0x3f80000000007820 */ /* 0x000fc80000410000 */
[----:B------:R0:W1:Y:S02]  /*1460*/  F2F.F64.F32 R26, R0 ;  /* 0x00000000001a7310 */ /* 0x0000640000201800 */
[----:B01----:R-:W-:Y:S05]  /*1470*/  BRA `(.L_x_9321) ;  /* 0x0000000800b07947 */ /* 0x003fea0003800000 */
.L_x_9326:
[----:B------:R0:W5:Y:S01]  /*1480*/  LDG.E.64 R26, desc[UR36][R4.64] ;  /* 0x00000024041a7981 */ /* 0x000162000c1e1b00 */
[----:B------:R-:W-:Y:S05]  /*1490*/  BRA `(.L_x_9321) ;  /* 0x0000000800a87947 */ /* 0x000fea0003800000 */
.L_x_9316:
        /* <DEDUP_REMOVED lines=13> */
.L_x_9330:
[----:B------:R4:W5:Y:S01]  /*1570*/  LDG.E.64 R26, desc[UR36][R4.64] ;  /* 0x00000024041a7981 */ /* 0x000962000c1e1b00 */
[----:B------:R-:W-:Y:S05]  /*1580*/  BRA `(.L_x_9321) ;  /* 0x00000008006c7947 */ /* 0x000fea0003800000 */
.L_x_9329:
        /* <DEDUP_REMOVED lines=27> */
.L_x_9332:
        /* <DEDUP_REMOVED lines=15> */
.L_x_9331:
[----:B------:R-:W2:Y:S02]  /*1830*/  LDG.E.U16 R0, desc[UR36][R4.64] ;  /* 0x0000002404007981 */ /* 0x000ea4000c1e1500 */
[----:B--2---:R-:W-:-:S04]  /*1840*/  IMAD.U32 R0, R0, 0x10000, RZ ;  /* 0x0001000000007824 */ /* 0x004fc800078e00ff */
[----:B------:R-:W-:-:S04]  /*1850*/  FMUL.FTZ R0, R0, 1 ;  /* 0x3f80000000007820 */ /* 0x000fc80000410000 */
[----:B------:R4:W0:Y:S02]  /*1860*/  F2F.F64.F32 R26, R0 ;  /* 0x00000000001a7310 */ /* 0x0008240000201800 */
[----:B0---4-:R-:W-:Y:S05]  /*1870*/  BRA `(.L_x_9321) ;  /* 0x0000000400b07947 */ /* 0x011fea0003800000 */
.L_x_9328:
        /* <DEDUP_REMOVED lines=11> */
.L_x_9335:
        /* <DEDUP_REMOVED lines=21> */
.L_x_9337:
[----:B------:R-:W-:Y:S05]  /*1a80*/  BSYNC.RECONVERGENT B0 ;  /* 0x0000000000007941 */ /* 0x000fea0003800200 */
.L_x_9336:
[----:B------:R-:W-:Y:S01]  /*1a90*/  IMAD.SHL.U32 R0, R0, 0x100000, RZ ;  /* 0x0010000000007824 */ /* 0x000fe200078e00ff */
[----:B------:R-:W-:-:S04]  /*1aa0*/  LEA R3, R3, 0x3b800000, 0x17 ;  /* 0x3b80000003037811 */ /* 0x000fc800078eb8ff */
[----:B------:R-:W-:-:S05]  /*1ab0*/  LOP3.LUT R0, R3, R0, R7, 0xfe, !PT ;  /* 0x0000000003007212 */ /* 0x000fca00078efe07 */
[----:B------:R-:W-:-:S04]  /*1ac0*/  FMUL.FTZ R0, R0, 1 ;  /* 0x3f80000000007820 */ /* 0x000fc80000410000 */
[----:B------:R4:W0:Y:S02]  /*1ad0*/  F2F.F64.F32 R26, R0 ;  /* 0x00000000001a7310 */ /* 0x0008240000201800 */
[----:B0---4-:R-:W-:Y:S05]  /*1ae0*/  BRA `(.L_x_9321) ;  /* 0x0000000400147947 */ /* 0x011fea0003800000 */
.L_x_9334:
        /* <DEDUP_REMOVED lines=21> */
.L_x_9339:
[----:B------:R-:W-:Y:S05]  /*1c40*/  BSYNC.RECONVERGENT B0 ;  /* 0x0000000000007941 */ /* 0x000fea0003800200 */
.L_x_9338:
[----:B------:R-:W-:Y:S01]  /*1c50*/  IMAD.SHL.U32 R0, R0, 0x200000, RZ ;  /* 0x0020000000007824 */ /* 0x000fe200078e00ff */
[----:B------:R-:W-:-:S04]  /*1c60*/  LEA R3, R3, 0x37800000, 0x17 ;  /* 0x3780000003037811 */ /* 0x000fc800078eb8ff */
[----:B------:R-:W-:-:S05]  /*1c70*/  LOP3.LUT R0, R3, R0, R7, 0xfe, !PT ;  /* 0x0000000003007212 */ /* 0x000fca00078efe07 */
[----:B------:R-:W-:-:S04]  /*1c80*/  FMUL.FTZ R0, R0, 1 ;  /* 0x3f80000000007820 */ /* 0x000fc80000410000 */
[----:B------:R4:W0:Y:S02]  /*1c90*/  F2F.F64.F32 R26, R0 ;  /* 0x00000000001a7310 */ /* 0x0008240000201800 */
[----:B0---4-:R-:W-:Y:S05]  /*1ca0*/  BRA `(.L_x_9321) ;  /* 0x0000000000a47947 */ /* 0x011fea0003800000 */
.L_x_9333:
        /* <DEDUP_REMOVED lines=18> */
.L_x_9320:
        /* <DEDUP_REMOVED lines=16> */
.L_x_9342:
[----:B------:R-:W-:Y:S01]  /*1ed0*/  CS2R R26, SRZ ;  /* 0x00000000001a7805 */ /* 0x000fe2000001ff00 */
[----:B------:R-:W-:Y:S06]  /*1ee0*/  BRA `(.L_x_9321) ;  /* 0x0000000000147947 */ /* 0x000fec0003800000 */
.L_x_9341:
[----:B------:R-:W2:Y:S02]  /*1ef0*/  LDG.E.64 R26, desc[UR36][R4.64] ;  /* 0x00000024041a7981 */ /* 0x000ea4000c1e1b00 */
[----:B--2---:R-:W1:Y:S02]  /*1f00*/  I2F.F64.U64 R26, R26 ;  /* 0x0000001a001a7312 */ /* 0x004e640000301800 */
[----:B-1----:R-:W-:Y:S05]  /*1f10*/  BRA `(.L_x_9321) ;  /* 0x0000000000087947 */ /* 0x002fea0003800000 */
.L_x_9340:
[----:B------:R-:W2:Y:S02]  /*1f20*/  LDG.E R4, desc[UR36][R4.64] ;  /* 0x0000002404047981 */ /* 0x000ea4000c1e1900 */
[----:B--2---:R1:W2:Y:S02]  /*1f30*/  I2F.F64.U32 R26, R4 ;  /* 0x00000004001a7312 */ /* 0x0042a40000201800 */
.L_x_9321:
[----:B------:R-:W-:Y:S05]  /*1f40*/  BSYNC.RECONVERGENT B6 ;  /* 0x0000000000067941 */ /* 0x000fea0003800200 */
.L_x_9315:
[----:B------:R-:W-:-:S07]  /*1f50*/  VIADD R2, R2, 0x80 ;  /* 0x0000008002027836 */ /* 0x000fce0000000000 */
.L_x_9314:
[----:B------:R-:W-:Y:S05]  /*1f60*/  BSYNC.RECONVERGENT B7 ;  /* 0x0000000000077941 */ /* 0x000fea0003800200 */
.L_x_9313:
        /* <DEDUP_REMOVED lines=25> */
.L_x_9349:
[----:B------:R-:W4:Y:S02]  /*2100*/  LDG.E.U8 R4, desc[UR36][R4.64] ;  /* 0x0000002404047981 */ /* 0x000f24000c1e1100 */
[----:B----4-:R0:W1:Y:S02]  /*2110*/  I2F.F64.U16 R24, R4 ;  /* 0x0000000400187312 */ /* 0x0100640000101800 */
[----:B01----:R-:W-:Y:S05]  /*2120*/  BRA `(.L_x_9351) ;  /* 0x0000000c00647947 */ /* 0x003fea0003800000 */
.L_x_9348:
        /* <DEDUP_REMOVED lines=9> */
.L_x_9353:
[----:B------:R-:W4:Y:S02]  /*21c0*/  LDG.E R4, desc[UR36][R4.64] ;  /* 0x0000002404047981 */ /* 0x000f24000c1e1900 */
[----:B----4-:R0:W1:Y:S02]  /*21d0*/  I2F.F64 R24, R4 ;  /* 0x0000000400187312 */ /* 0x0100640000201c00 */
[----:B01----:R-:W-:Y:S05]  /*21e0*/  BRA `(.L_x_9351) ;  /* 0x0000000c00347947 */ /* 0x003fea0003800000 */
.L_x_9352:
[----:B------:R-:W4:Y:S02]  /*21f0*/  LDG.E.U16 R4, desc[UR36][R4.64] ;  /* 0x0000002404047981 */ /* 0x000f24000c1e1500 */
[----:B----4-:R0:W1:Y:S02]  /*2200*/  I2F.F64.S16 R24, R4 ;  /* 0x0000000400187312 */ /* 0x0100640000101c00 */
[----:B01----:R-:W-:Y:S05]  /*2210*/  BRA `(.L_x_9351) ;  /* 0x0000000c00287947 */ /* 0x003fea0003800000 */
.L_x_9347:
        /* <DEDUP_REMOVED lines=10> */
.L_x_9355:
[----:B------:R-:W4:Y:S02]  /*22c0*/  LDG.E.U16 R0, desc[UR36][R4.64] ;  /* 0x0000002404007981 */ /* 0x000f24000c1e1500 */
[----:B----4-:R-:W-:-:S05]  /*22d0*/  HADD2.F32 R0, -RZ, R0.H0_H0 ;  /* 0x20000000ff007230 */ /* 0x010fca0000004100 */
[----:B------:R-:W-:-:S04]  /*22e0*/  FMUL.FTZ R0, R0, 1 ;  /* 0x3f80000000007820 */ /* 0x000fc80000410000 */
[----:B------:R1:W4:Y:S02]  /*22f0*/  F2F.F64.F32 R24, R0 ;  /* 0x0000000000187310 */ /* 0x0003240000201800 */
[----:B-1--4-:R-:W-:Y:S05]  /*2300*/  BRA `(.L_x_9351) ;  /* 0x0000000800ec7947 */ /* 0x012fea0003800000 */
.L_x_9354:
        /* <DEDUP_REMOVED lines=10> */
.L_x_9357:
[----:B------:R-:W4:Y:S02]  /*23b0*/  LDG.E.U16 R4, desc[UR36][R4.64] ;  /* 0x0000002404047981 */ /* 0x000f24000c1e1500 */
[----:B----4-:R-:W-:-:S05]  /*23c0*/  HADD2.F32 R0, -RZ, R4.H0_H0 ;  /* 0x20000004ff007230 */ /* 0x010fca0000004100 */
[----:B------:R-:W-:-:S04]  /*23d0*/  FMUL.FTZ R0, R0, 1 ;  /* 0x3f80000000007820 */ /* 0x000fc80000410000 */
[----:B------:R1:W4:Y:S02]  /*23e0*/  F2F.F64.F32 R24, R0 ;  /* 0x0000000000187310 */ /* 0x0003240000201800 */
[----:B-1--4-:R-:W-:Y:S05]  /*23f0*/  BRA `(.L_x_9351) ;  /* 0x0000000800b07947 */ /* 0x012fea0003800000 */
.L_x_9356:
[----:B------:R0:W5:Y:S01]  /*2400*/  LDG.E.64 R24, desc[UR36][R4.64] ;  /* 0x0000002404187981 */ /* 0x000162000c1e1b00 */
[----:B------:R-:W-:Y:S05]  /*2410*/  BRA `(.L_x_9351) ;  /* 0x0000000800a87947 */ /* 0x000fea0003800000 */
.L_x_9346:
        /* <DEDUP_REMOVED lines=13> */
.L_x_9360:
[----:B------:R1:W5:Y:S01]  /*24f0*/  LDG.E.64 R24, desc[UR36][R4.64] ;  /* 0x0000002404187981 */ /* 0x000362000c1e1b00 */
[----:B------:R-:W-:Y:S05]  /*2500*/  BRA `(.L_x_9351) ;  /* 0x00000008006c7947 */ /* 0x000fea0003800000 */
.L_x_9359:
        /* <DEDUP_REMOVED lines=27> */
.L_x_9362:
        /* <DEDUP_REMOVED lines=15> */
.L_x_9361:
[----:B------:R-:W4:Y:S02]  /*27b0*/  LDG.E.U16 R0, desc[UR36][R4.64] ;  /* 0x0000002404007981 */ /* 0x000f24000c1e1500 */
[----:B----4-:R-:W-:-:S04]  /*27c0*/  IMAD.U32 R0, R0, 0x10000, RZ ;  /* 0x0001000000007824 */ /* 0x010fc800078e00ff */
[----:B------:R-:W-:-:S04]  /*27d0*/  FMUL.FTZ R0, R0, 1 ;  /* 0x3f80000000007820 */ /* 0x000fc80000410000 */
[----:B------:R4:W0:Y:S02]  /*27e0*/  F2F.F64.F32 R24, R0 ;  /* 0x0000000000187310 */ /* 0x0008240000201800 */
[----:B0---4-:R-:W-:Y:S05]  /*27f0*/  BRA `(.L_x_9351) ;  /* 0x0000000400b07947 */ /* 0x011fea0003800000 */
.L_x_9358:
        /* <DEDUP_REMOVED lines=11> */
.L_x_9365:
        /* <DEDUP_REMOVED lines=21> */
.L_x_9367:
[----:B------:R-:W-:Y:S05]  /*2a00*/  BSYNC.RECONVERGENT B0 ;  /* 0x0000000000007941 */ /* 0x000fea0003800200 */
.L_x_9366:
[----:B------:R-:W-:Y:S01]  /*2a10*/  IMAD.SHL.U32 R0, R0, 0x100000, RZ ;  /* 0x0010000000007824 */ /* 0x000fe200078e00ff */
[----:B------:R-:W-:-:S04]  /*2a20*/  LEA R3, R3, 0x3b800000, 0x17 ;  /* 0x3b80000003037811 */ /* 0x000fc800078eb8ff */
[----:B------:R-:W-:-:S05]  /*2a30*/  LOP3.LUT R0, R3, R0, R7, 0xfe, !PT ;  /* 0x0000000003007212 */ /* 0x000fca00078efe07 */
[----:B------:R-:W-:-:S04]  /*2a40*/  FMUL.FTZ R0, R0, 1 ;  /* 0x3f80000000007820 */ /* 0x000fc80000410000 */
[----:B------:R0:W1:Y:S02]  /*2a50*/  F2F.F64.F32 R24, R0 ;  /* 0x0000000000187310 */ /* 0x0000640000201800 */
[----:B01----:R-:W-:Y:S05]  /*2a60*/  BRA `(.L_x_9351) ;  /* 0x0000000400147947 */ /* 0x003fea0003800000 */
.L_x_9364:
        /* <DEDUP_REMOVED lines=21> */
.L_x_9369:
[----:B------:R-:W-:Y:S05]  /*2bc0*/  BSYNC.RECONVERGENT B0 ;  /* 0x0000000000007941 */ /* 0x000fea0003800200 */
.L_x_9368:
[----:B------:R-:W-:Y:S01]  /*2bd0*/  IMAD.SHL.U32 R0, R0, 0x200000, RZ ;  /* 0x0020000000007824 */ /* 0x000fe200078e00ff */
[----:B------:R-:W-:-:S04]  /*2be0*/  LEA R3, R3, 0x37800000, 0x17 ;  /* 0x3780000003037811 */ /* 0x000fc800078eb8ff */
[----:B------:R-:W-:-:S05]  /*2bf0*/  LOP3.LUT R0, R3, R0, R7, 0xfe, !PT ;  /* 0x0000000003007212 */ /* 0x000fca00078efe07 */
[----:B------:R-:W-:-:S04]  /*2c00*/  FMUL.FTZ R0, R0, 1 ;  /* 0x3f80000000007820 */ /* 0x000fc80000410000 */
[----:B------:R0:W1:Y:S02]  /*2c10*/  F2F.F64.F32 R24, R0 ;  /* 0x0000000000187310 */ /* 0x0000640000201800 */
[----:B01----:R-:W-:Y:S05]  /*2c20*/  BRA `(.L_x_9351) ;  /* 0x0000000000a47947 */ /* 0x003fea0003800000 */
.L_x_9363:
        /* <DEDUP_REMOVED lines=18> */
.L_x_9350:
        /* <DEDUP_REMOVED lines=16> */
.L_x_9372:
[----:B------:R-:W-:Y:S01]  /*2e50*/  CS2R R24, SRZ ;  /* 0x0000000000187805 */ /* 0x000fe2000001ff00 */
[----:B------:R-:W-:Y:S06]  /*2e60*/  BRA `(.L_x_9351) ;  /* 0x0000000000147947 */ /* 0x000fec0003800000 */
.L_x_9371:
[----:B------:R-:W4:Y:S02]  /*2e70*/  LDG.E.64 R24, desc[UR36][R4.64] ;  /* 0x0000002404187981 */ /* 0x000f24000c1e1b00 */
[----:B----4-:R-:W0:Y:S02]  /*2e80*/  I2F.F64.U64 R24, R24 ;  /* 0x0000001800187312 */ /* 0x010e240000301800 */
[----:B0-----:R-:W-:Y:S05]  /*2e90*/  BRA `(.L_x_9351) ;  /* 0x0000000000087947 */ /* 0x001fea0003800000 */
.L_x_9370:
[----:B------:R-:W4:Y:S02]  /*2ea0*/  LDG.E R4, desc[UR36][R4.64] ;  /* 0x0000002404047981 */ /* 0x000f24000c1e1900 */
[----:B----4-:R4:W0:Y:S02]  /*2eb0*/  I2F.F64.U32 R24, R4 ;  /* 0x0000000400187312 */ /* 0x0108240000201800 */
.L_x_9351:
[----:B------:R-:W-:Y:S05]  /*2ec0*/  BSYNC.RECONVERGENT B6 ;  /* 0x0000000000067941 */ /* 0x000fea0003800200 */
.L_x_9345:
[----:B------:R-:W-:-:S07]  /*2ed0*/  VIADD R2, R2, 0x80 ;  /* 0x0000008002027836 */ /* 0x000fce0000000000 */
.L_x_9344:
[----:B------:R-:W-:Y:S05]  /*2ee0*/  BSYNC.RECONVERGENT B7 ;  /* 0x0000000000077941 */ /* 0x000fea0003800200 */
.L_x_9343:
        /* <DEDUP_REMOVED lines=24> */
.L_x_9378:
[----:B------:R-:W4:Y:S02]  /*3070*/  LDG.E.U8 R2, desc[UR36][R2.64] ;  /* 0x0000002402027981 */ /* 0x000f24000c1e1100 */
[----:B----4-:R0:W1:Y:S02]  /*3080*/  I2F.F64.U16 R16, R2 ;  /* 0x0000000200107312 */ /* 0x0100640000101800 */
[----:B01----:R-:W-:Y:S05]  /*3090*/  BRA `(.L_x_9374) ;  /* 0x0000000c00547947 */ /* 0x003fea0003800000 */
.L_x_9377:
        /* <DEDUP_REMOVED lines=9> */
.L_x_9381:
[----:B------:R-:W4:Y:S02]  /*3130*/  LDG.E R2, desc[UR36][R2.64] ;  /* 0x0000002402027981 */ /* 0x000f24000c1e1900 */
[----:B----4-:R0:W1:Y:S02]  /*3140*/  I2F.F64 R16, R2 ;  /* 0x0000000200107312 */ /* 0x0100640000201c00 */
[----:B01----:R-:W-:Y:S05]  /*3150*/  BRA `(.L_x_9374) ;  /* 0x0000000c00247947 */ /* 0x003fea0003800000 */
.L_x_9380:
[----:B------:R-:W4:Y:S02]  /*3160*/  LDG.E.U16 R2, desc[UR36][R2.64] ;  /* 0x0000002402027981 */ /* 0x000f24000c1e1500 */
[----:B----4-:R0:W1:Y:S02]  /*3170*/  I2F.F64.S16 R16, R2 ;  /* 0x0000000200107312 */ /* 0x0100640000101c00 */
[----:B01----:R-:W-:Y:S05]  /*3180*/  BRA `(.L_x_9374) ;  /* 0x0000000c00187947 */ /* 0x003fea0003800000 */
.L_x_9376:
        /* <DEDUP_REMOVED lines=10> */
.L_x_9383:
[----:B------:R-:W4:Y:S02]  /*3230*/  LDG.E.U16 R0, desc[UR36][R2.64] ;  /* 0x0000002402007981 */ /* 0x000f24000c1e1500 */
[----:B----4-:R-:W-:-:S05]  /*3240*/  HADD2.F32 R0, -RZ, R0.H0_H0 ;  /* 0x20000000ff007230 */ /* 0x010fca0000004100 */
[----:B------:R-:W-:-:S04]  /*3250*/  FMUL.FTZ R0, R0, 1 ;  /* 0x3f80000000007820 */ /* 0x000fc80000410000 */
[----:B------:R0:W1:Y:S02]  /*3260*/  F2F.F64.F32 R16, R0 ;  /* 0x0000000000107310 */ /* 0x0000640000201800 */
[----:B01----:R-:W-:Y:S05]  /*3270*/  BRA `(.L_x_9374) ;  /* 0x0000000800dc7947 */ /* 0x003fea0003800000 */
.L_x_9382:
        /* <DEDUP_REMOVED lines=10> */
.L_x_9385:
[----:B------:R-:W4:Y:S02]  /*3320*/  LDG.E.U16 R2, desc[UR36][R2.64] ;  /* 0x0000002402027981 */ /* 0x000f24000c1e1500 */
[----:B----4-:R-:W-:-:S05]  /*3330*/  HADD2.F32 R0, -RZ, R2.H0_H0 ;  /* 0x20000002ff007230 */ /* 0x010fca0000004100 */
[----:B------:R-:W-:-:S04]  /*3340*/  FMUL.FTZ R0, R0, 1 ;  /* 0x3f80000000007820 */ /* 0x000fc80000410000 */
[----:B------:R0:W1:Y:S02]  /*3350*/  F2F.F64.F32 R16, R0 ;  /* 0x0000000000107310 */ /* 0x0000640000201800 */
[----:B01----:R-:W-:Y:S05]  /*3360*/  BRA `(.L_x_9374) ;  /* 0x0000000800a07947 */ /* 0x003fea0003800000 */
.L_x_9384:
[----:B------:R0:W5:Y:S01]  /*3370*/  LDG.E.64 R16, desc[UR36][R2.64] ;  /* 0x0000002402107981 */ /* 0x000162000c1e1b00 */
[----:B------:R-:W-:Y:S05]  /*3380*/  BRA `(.L_x_9374) ;  /* 0x0000000800987947 */ /* 0x000fea0003800000 */
.L_x_9375:
        /* <DEDUP_REMOVED lines=13> */
.L_x_9388:
[----:B------:R0:W5:Y:S01]  /*3460*/  LDG.E.64 R16, desc[UR36][R2.64] ;  /* 0x0000002402107981 */ /* 0x000162000c1e1b00 */
[----:B------:R-:W-:Y:S05]  /*3470*/  BRA `(.L_x_9374) ;  /* 0x00000008005c7947 */ /* 0x000fea0003800000 */
.L_x_9387:
        /* <DEDUP_REMOVED lines=27> */
.L_x_9390:
        /* <DEDUP_REMOVED lines=14> */
.L_x_9389:
[----:B------:R-:W4:Y:S02]  /*3710*/  LDG.E.U16 R0, desc[UR36][R2.64] ;  /* 0x0000002402007981 */ /* 0x000f24000c1e1500 */
[----:B----4-:R-:W-:-:S04]  /*3720*/  IMAD.U32 R0, R0, 0x10000, RZ ;  /* 0x0001000000007824 */ /* 0x010fc800078e00ff */
[----:B------:R-:W-:-:S04]  /*3730*/  FMUL.FTZ R0, R0, 1 ;  /* 0x3f80000000007820 */ /* 0x000fc80000410000 */
[----:B------:R0:W1:Y:S02]  /*3740*/  F2F.F64.F32 R16, R0 ;  /* 0x0000000000107310 */ /* 0x0000640000201800 */
[----:B01----:R-:W-:Y:S05]  /*3750*/  BRA `(.L_x_9374) ;  /* 0x0000000400a47947 */ /* 0x003fea0003800000 */
.L_x_9386:
        /* <DEDUP_REMOVED lines=11> */
.L_x_9393:
        /* <DEDUP_REMOVED lines=20> */
.L_x_9395:
[----:B------:R-:W-:Y:S05]  /*3950*/  BSYNC.RECONVERGENT B0 ;  /* 0x0000000000007941 */ /* 0x000fea0003800200 */
.L_x_9394:
[----:B------:R-:W-:Y:S01]  /*3960*/  IMAD.SHL.U32 R0, R0, 0x100000, RZ ;  /* 0x0010000000007824 */ /* 0x000fe200078e00ff */
[----:B------:R-:W-:-:S04]  /*3970*/  LEA R2, R2, 0x3b800000, 0x17 ;  /* 0x3b80000002027811 */ /* 0x000fc800078eb8ff */
[----:B------:R-:W-:-:S05]  /*3980*/  LOP3.LUT R0, R2, R0, R7, 0xfe, !PT ;  /* 0x0000000002007212 */ /* 0x000fca00078efe07 */
[----:B------:R-:W-:-:S04]  /*3990*/  FMUL.FTZ R0, R0, 1 ;  /* 0x3f80000000007820 */ /* 0x000fc80000410000 */
[----:B------:R0:W1:Y:S02]  /*39a0*/  F2F.F64.F32 R16, R0 ;  /* 0x0000000000107310 */ /* 0x0000640000201800 */
[----:B01----:R-:W-:Y:S05]  /*39b0*/  BRA `(.L_x_9374) ;  /* 0x00000004000c7947 */ /* 0x003fea0003800000 */
.L_x_9392:
        /* <DEDUP_REMOVED lines=20> */
.L_x_9397:
[----:B------:R-:W-:Y:S05]  /*3b00*/  BSYNC.RECONVERGENT B0 ;  /* 0x0000000000007941 */ /* 0x000fea0003800200 */
.L_x_9396:
[----:B------:R-:W-:Y:S01]  /*3b10*/  IMAD.SHL.U32 R0, R0, 0x200000, RZ ;  /* 0x0020000000007824 */ /* 0x000fe200078e00ff */
[----:B------:R-:W-:-:S04]  /*3b20*/  LEA R2, R2, 0x37800000, 0x17 ;  /* 0x3780000002027811 */ /* 0x000fc800078eb8ff */
[----:B------:R-:W-:-:S05]  /*3b30*/  LOP3.LUT R0, R2, R0, R7, 0xfe, !PT ;  /* 0x0000000002007212 */ /* 0x000fca00078efe07 */
[----:B------:R-:W-:-:S04]  /*3b40*/  FMUL.FTZ R0, R0, 1 ;  /* 0x3f80000000007820 */ /* 0x000fc80000410000 */
[----:B------:R0:W1:Y:S02]  /*3b50*/  F2F.F64.F32 R16, R0 ;  /* 0x0000000000107310 */ /* 0x0000640000201800 */
[----:B01----:R-:W-:Y:S05]  /*3b60*/  BRA `(.L_x_9374) ;  /* 0x0000000000a07947 */ /* 0x003fea0003800000 */
.L_x_9391:
        /* <DEDUP_REMOVED lines=18> */
.L_x_9379:
        /* <DEDUP_REMOVED lines=16> */
.L_x_9400:
[----:B------:R-:W-:Y:S05]  /*3d90*/  BRA `(.L_x_9374) ;  /* 0x0000000000147947 */ /* 0x000fea0003800000 */
.L_x_9399:
[----:B------:R-:W4:Y:S02]  /*3da0*/  LDG.E.64 R16, desc[UR36][R2.64] ;  /* 0x0000002402107981 */ /* 0x000f24000c1e1b00 */
[----:B----4-:R-:W0:Y:S02]  /*3db0*/  I2F.F64.U64 R16, R16 ;  /* 0x0000001000107312 */ /* 0x010e240000301800 */
[----:B0-----:R-:W-:Y:S05]  /*3dc0*/  BRA `(.L_x_9374) ;  /* 0x0000000000087947 */ /* 0x001fea0003800000 */
.L_x_9398:
[----:B------:R-:W4:Y:S02]  /*3dd0*/  LDG.E R2, desc[UR36][R2.64] ;  /* 0x0000002402027981 */ /* 0x000f24000c1e1900 */
[----:B----4-:R0:W1:Y:S02]  /*3de0*/  I2F.F64.U32 R16, R2 ;  /* 0x0000000200107312 */ /* 0x0100640000201800 */
.L_x_9374:
[----:B------:R-:W-:Y:S05]  /*3df0*/  BSYNC.RECONVERGENT B6 ;  /* 0x0000000000067941 */ /* 0x000fea0003800200 */
.L_x_9373:
        /* <DEDUP_REMOVED lines=186> */
.L_x_9404:
[----:B------:R-:W-:Y:S01]  /*49a0*/  IMAD.MOV.U32 R2, RZ, RZ, 0x0 ;  /* 0x00000000ff027424 */ /* 0x000fe200078e00ff */
[----:B------:R-:W-:Y:S01]  /*49b0*/  LOP3.LUT P1, RZ, R29, 0x7fffffff, RZ, 0xc0, !PT ;  /* 0x7fffffff1dff7812 */ /* 0x000fe2000782c0ff */
[----:B------:R-:W-:-:S06]  /*49c0*/  IMAD.MOV.U32 R3, RZ, RZ, 0x7ff00000 ;  /* 0x7ff00000ff037424 */ /* 0x000fcc00078e00ff */
[----:B------:R-:W0:Y:S02]  /*49d0*/  DFMA R28, R28, R2, +INF ;  /* 0x7ff000001c1c742b */ /* 0x000e240000000002 */
[----:B0-----:R-:W-:Y:S02]  /*49e0*/  FSEL R2, R28, RZ, P1 ;  /* 0x000000ff1c027208 */ /* 0x001fe40000800000 */
[----:B------:R-:W-:-:S07]  /*49f0*/  FSEL R3, R29, -QNAN , P1 ;  /* 0xfff000001d037808 */ /* 0x000fce0000800000 */
.L_x_9405:
[----:B------:R-:W-:Y:S05]  /*4a00*/  BSYNC.RECONVERGENT B1 ;  /* 0x0000000000017941 */ /* 0x000fea0003800200 */
.L_x_9403:
        /* <DEDUP_REMOVED lines=10> */
.L_x_9402:
[----:B------:R-:W-:Y:S05]  /*4ab0*/  BSYNC.RECONVERGENT B0 ;  /* 0x0000000000007941 */ /* 0x000fea0003800200 */
.L_x_9401:
        /* <DEDUP_REMOVED lines=194> */
.L_x_9409:
[----:B------:R-:W-:Y:S05]  /*56e0*/  BSYNC.RECONVERGENT B1 ;  /* 0x0000000000017941 */ /* 0x000fea0003800200 */
.L_x_9408:
        /* <DEDUP_REMOVED lines=10> */
.L_x_9407:
[----:B------:R-:W-:Y:S05]  /*5790*/  BSYNC.RECONVERGENT B0 ;  /* 0x0000000000007941 */ /* 0x000fea0003800200 */
.L_x_9406:
        /* <DEDUP_REMOVED lines=194> */
.L_x_9413:
[----:B------:R-:W-:Y:S05]  /*63c0*/  BSYNC.RECONVERGENT B1 ;  /* 0x0000000000017941 */ /* 0x000fea0003800200 */
.L_x_9412:
        /* <DEDUP_REMOVED lines=10> */
.L_x_9411:
[----:B------:R-:W-:Y:S05]  /*6470*/  BSYNC.RECONVERGENT B0 ;  /* 0x0000000000007941 */ /* 0x000fea0003800200 */
.L_x_9410:
        /* <DEDUP_REMOVED lines=195> */
.L_x_9417:
[----:B------:R-:W-:Y:S05]  /*70b0*/  BSYNC.RECONVERGENT B1 ;  /* 0x0000000000017941 */ /* 0x000fea0003800200 */
.L_x_9416:
        /* <DEDUP_REMOVED lines=10> */
.L_x_9415:
[----:B------:R-:W-:Y:S05]  /*7160*/  BSYNC.RECONVERGENT B0 ;  /* 0x0000000000007941 */ /* 0x000fea0003800200 */
.L_x_9414:
        /* <DEDUP_REMOVED lines=25> */
.L_x_9423:
[----:B----4-:R-:W0:Y:S01]  /*7300*/  F2I.S64.F64.TRUNC R4, R4 ;  /* 0x0000000400047311 */ /* 0x010e22000030d900 */
[----:B------:R-:W-:Y:S02]  /*7310*/  IMAD.MOV.U32 R23, RZ, RZ, R22 ;  /* 0x000000ffff177224 */ /* 0x000fe400078e0016 */
[----:B0-----:R-:W-:-:S05]  /*7320*/  IMAD.MOV.U32 R3, RZ, RZ, R4 ;  /* 0x000000ffff037224 */ /* 0x001fca00078e0004 */
[----:B------:R0:W-:Y:S01]  /*7330*/  STG.E.U8 desc[UR36][R8.64], R3 ;  /* 0x0000000308007986 */ /* 0x0001e2000c101124 */
[----:B------:R-:W-:Y:S05]  /*7340*/  BRA `(.L_x_9419) ;  /* 0x0000001000cc7947 */ /* 0x000fea0003800000 */
.L_x_9422:
        /* <DEDUP_REMOVED lines=10> */
.L_x_9426:
[----:B----4-:R-:W0:Y:S01]  /*73f0*/  F2I.F64.TRUNC R5, R4 ;  /* 0x0000000400057311 */ /* 0x010e22000030d100 */
[----:B------:R-:W-:Y:S01]  /*7400*/  IMAD.MOV.U32 R23, RZ, RZ, R22 ;  /* 0x000000ffff177224 */ /* 0x000fe200078e0016 */
[----:B0-----:R0:W-:Y:S01]  /*7410*/  STG.E desc[UR36][R8.64], R5 ;  /* 0x0000000508007986 */ /* 0x0011e2000c101924 */
[----:B------:R-:W-:Y:S05]  /*7420*/  BRA `(.L_x_9419) ;  /* 0x0000001000947947 */ /* 0x000fea0003800000 */
.L_x_9425:
[----:B----4-:R-:W0:Y:S01]  /*7430*/  F2I.F64.TRUNC R5, R4 ;  /* 0x0000000400057311 */ /* 0x010e22000030d100 */
[----:B------:R-:W-:Y:S01]  /*7440*/  IMAD.MOV.U32 R23, RZ, RZ, R22 ;  /* 0x000000ffff177224 */ /* 0x000fe200078e0016 */
[----:B0-----:R1:W-:Y:S01]  /*7450*/  STG.E.U16 desc[UR36][R8.64], R5 ;  /* 0x0000000508007986 */ /* 0x0013e2000c101524 */
[----:B------:R-:W-:Y:S05]  /*7460*/  BRA `(.L_x_9419) ;  /* 0x0000001000847947 */ /* 0x000fea0003800000 */
.L_x_9421:
        /* <DEDUP_REMOVED lines=18> */
.L_x_9428:
        /* <DEDUP_REMOVED lines=13> */
.L_x_9427:
        /* <DEDUP_REMOVED lines=19> */
.L_x_9430:
        /* <DEDUP_REMOVED lines=14> */
.L_x_9429:
[----:B------:R0:W-:Y:S01]  /*7870*/  STG.E.64 desc[UR36][R8.64], R4 ;  /* 0x0000000408007986 */ /* 0x0001e2000c101b24 */
[----:B------:R-:W-:Y:S01]  /*7880*/  IMAD.MOV.U32 R23, RZ, RZ, R22 ;  /* 0x000000ffff177224 */ /* 0x000fe200078e0016 */
[----:B------:R-:W-:Y:S06]  /*7890*/  BRA `(.L_x_9419) ;  /* 0x0000000c00787947 */ /* 0x000fec0003800000 */
.L_x_9420:
        /* <DEDUP_REMOVED lines=13> */
.L_x_9433:
[----:B------:R-:W-:Y:S01]  /*7970*/  CS2R R6, SRZ ;  /* 0x0000000000067805 */ /* 0x000fe2000001ff00 */
[----:B------:R-:W-:-:S04]  /*7980*/  IMAD.MOV.U32 R23, RZ, RZ, R22 ;  /* 0x000000ffff177224 */ /* 0x000fc800078e0016 */
[----:B------:R0:W-:Y:S01]  /*7990*/  STG.E.128 desc[UR36][R8.64], R4 ;  /* 0x0000000408007986 */ /* 0x0001e2000c101d24 */
[----:B------:R-:W-:Y:S05]  /*79a0*/  BRA `(.L_x_9419) ;  /* 0x0000000c00347947 */ /* 0x000fea0003800000 */
.L_x_9432:
        /* <DEDUP_REMOVED lines=27> */
.L_x_9437:
[----:B------:R-:W-:Y:S05]  /*7b60*/  BSYNC.RECONVERGENT B0 ;  /* 0x0000000000007941 */ /* 0x000fea0003800200 */
.L_x_9436:
[----:B------:R-:W-:Y:S01]  /*7b70*/  LOP3.LUT R7, R0, 0x80, R7, 0xf8, !PT ;  /* 0x0000008000077812 */ /* 0x000fe200078ef807 */
[----:B------:R-:W-:-:S04]  /*7b80*/  IMAD.MOV.U32 R23, RZ, RZ, R22 ;  /* 0x000000ffff177224 */ /* 0x000fc800078e0016 */
[----:B------:R0:W-:Y:S01]  /*7b90*/  STG.E.U8 desc[UR36][R8.64], R7 ;  /* 0x0000000708007986 */ /* 0x0001e2000c101124 */
[----:B------:R-:W-:Y:S05]  /*7ba0*/  BRA `(.L_x_9419) ;  /* 0x0000000800b47947 */ /* 0x000fea0003800000 */
.L_x_9435:
        /* <DEDUP_REMOVED lines=23> */
.L_x_9439:
[----:B------:R-:W-:Y:S05]  /*7d20*/  BSYNC.RECONVERGENT B0 ;  /* 0x0000000000007941 */ /* 0x000fea0003800200 */
.L_x_9438:
[----:B------:R-:W-:Y:S01]  /*7d30*/  LOP3.LUT R7, R0, 0x80, R7, 0xf8, !PT ;  /* 0x0000008000077812 */ /* 0x000fe200078ef807 */
[----:B------:R-:W-:-:S04]  /*7d40*/  IMAD.MOV.U32 R23, RZ, RZ, R22 ;  /* 0x000000ffff177224 */ /* 0x000fc800078e0016 */
[----:B------:R0:W-:Y:S01]  /*7d50*/  STG.E.U8 desc[UR36][R8.64], R7 ;  /* 0x0000000708007986 */ /* 0x0001e2000c101124 */
[----:B------:R-:W-:Y:S05]  /*7d60*/  BRA `(.L_x_9419) ;  /* 0x0000000800447947 */ /* 0x000fea0003800000 */
.L_x_9434:
        /* <DEDUP_REMOVED lines=13> */
.L_x_9431:
        /* <DEDUP_REMOVED lines=12> */
.L_x_9442:
        /* <DEDUP_REMOVED lines=21> */
.L_x_9445:
[----:B------:R-:W-:-:S04]  /*8050*/  SHF.R.U32.HI R0, RZ, 0x14, R7 ;  /* 0x00000014ff007819 */ /* 0x000fc80000011607 */
[----:B------:R-:W-:-:S04]  /*8060*/  LOP3.LUT R0, R0, 0x1, RZ, 0xc0, !PT ;  /* 0x0000000100007812 */ /* 0x000fc800078ec0ff */
[----:B------:R-:W-:-:S04]  /*8070*/  IADD3 R0, PT, PT, R7, 0x487ffff, R0 ;  /* 0x0487ffff07007810 */ /* 0x000fc80007ffe000 */
[----:B------:R-:W-:-:S04]  /*8080*/  SHF.R.U32.HI R0, RZ, 0x14, R0 ;  /* 0x00000014ff007819 */ /* 0x000fc80000011600 */
[----:B------:R-:W-:-:S07]  /*8090*/  LOP3.LUT R3, R0, 0xff, RZ, 0xc0, !PT ;  /* 0x000000ff00037812 */ /* 0x000fce00078ec0ff */
.L_x_9446:
[----:B------:R-:W-:-:S04]  /*80a0*/  SHF.R.U32.HI R0, RZ, 0x18, R7 ;  /* 0x00000018ff007819 */ /* 0x000fc80000011607 */
[----:B------:R-:W-:-:S07]  /*80b0*/  LOP3.LUT R0, R3, 0x80, R0, 0xf8, !PT ;  /* 0x0000008003007812 */ /* 0x000fce00078ef800 */
.L_x_9444:
[----:B------:R-:W-:Y:S05]  /*80c0*/  BSYNC.RECONVERGENT B0 ;  /* 0x0000000000007941 */ /* 0x000fea0003800200 */
.L_x_9443:
[----:B------:R0:W-:Y:S01]  /*80d0*/  STG.E.U8 desc[UR36][R8.64], R0 ;  /* 0x0000000008007986 */ /* 0x0001e2000c101124 */
[----:B------:R-:W-:Y:S01]  /*80e0*/  IMAD.MOV.U32 R23, RZ, RZ, R22 ;  /* 0x000000ffff177224 */ /* 0x000fe200078e0016 */
[----:B------:R-:W-:Y:S06]  /*80f0*/  BRA `(.L_x_9419) ;  /* 0x0000000400607947 */ /* 0x000fec0003800000 */
.L_x_9441:
        /* <DEDUP_REMOVED lines=21> */
.L_x_9449:
[----:B------:R-:W-:-:S04]  /*8250*/  SHF.R.U32.HI R0, RZ, 0x15, R7 ;  /* 0x00000015ff007819 */ /* 0x000fc80000011607 */
[----:B------:R-:W-:-:S04]  /*8260*/  LOP3.LUT R0, R0, 0x1, RZ, 0xc0, !PT ;  /* 0x0000000100007812 */ /* 0x000fc800078ec0ff */
[----:B------:R-:W-:-:S04]  /*8270*/  IADD3 R0, PT, PT, R7, 0x88fffff, R0 ;  /* 0x088fffff07007810 */ /* 0x000fc80007ffe000 */
[----:B------:R-:W-:-:S04]  /*8280*/  SHF.R.U32.HI R0, RZ, 0x15, R0 ;  /* 0x00000015ff007819 */ /* 0x000fc80000011600 */
[----:B------:R-:W-:-:S07]  /*8290*/  LOP3.LUT R3, R0, 0xff, RZ, 0xc0, !PT ;  /* 0x000000ff00037812 */ /* 0x000fce00078ec0ff */
.L_x_9450:
[----:B------:R-:W-:-:S04]  /*82a0*/  SHF.R.U32.HI R0, RZ, 0x18, R7 ;  /* 0x00000018ff007819 */ /* 0x000fc80000011607 */
[----:B------:R-:W-:-:S07]  /*82b0*/  LOP3.LUT R0, R3, 0x80, R0, 0xf8, !PT ;  /* 0x0000008003007812 */ /* 0x000fce00078ef800 */
.L_x_9448:
[----:B------:R-:W-:Y:S05]  /*82c0*/  BSYNC.RECONVERGENT B0 ;  /* 0x0000000000007941 */ /* 0x000fea0003800200 */
.L_x_9447:
[----:B------:R0:W-:Y:S01]  /*82d0*/  STG.E.U8 desc[UR36][R8.64], R0 ;  /* 0x0000000008007986 */ /* 0x0001e2000c101124 */
[----:B------:R-:W-:Y:S01]  /*82e0*/  IMAD.MOV.U32 R23, RZ, RZ, R22 ;  /* 0x000000ffff177224 */ /* 0x000fe200078e0016 */
[----:B------:R-:W-:Y:S06]  /*82f0*/  BRA `(.L_x_9419) ;  /* 0x0000000000e07947 */ /* 0x000fec0003800000 */
.L_x_9440:
[----:B------:R-:W-:-:S13]  /*8300*/  ISETP.NE.AND P0, PT, R0, 0x1c, PT ;  /* 0x0000001c0000780c */ /* 0x000fda0003f05270 */
[----:B------:R-:W-:Y:S05]  /*8310*/  @!P0 BRA `(.L_x_9451) ;  /* 0x0000000000cc8947 */ /* 0x000fea0003800000 */
[----:B------:R-:W-:-:S13]  /*8320*/  ISETP.NE.AND P0, PT, R0, 0x1d, PT ;  /* 0x0000001d0000780c */ /* 0x000fda0003f05270 */
[----:B------:R-:W-:Y:S05]  /*8330*/  @!P0 BRA `(.L_x_9452) ;  /* 0x0000000000b48947 */ /* 0x000fea0003800000 */
[----:B------:R-:W-:-:S13]  /*8340*/  ISETP.NE.AND P0, PT, R0, 0x2c, PT ;  /* 0x0000002c0000780c */ /* 0x000fda0003f05270 */
[----:B------:R-:W-:Y:S05]  /*8350*/  @!P0 BRA `(.L_x_9453) ;  /* 0x0000000000488947 */ /* 0x000fea0003800000 */
.L_x_9424:
        /* <DEDUP_REMOVED lines=16> */
.L_x_9454:
[----:B------:R-:W-:Y:S01]  /*8460*/  IMAD.MOV.U32 R23, RZ, RZ, R22 ;  /* 0x000000ffff177224 */ /* 0x000fe200078e0016 */
[----:B------:R-:W-:Y:S06]  /*8470*/  BRA `(.L_x_9419) ;  /* 0x0000000000807947 */ /* 0x000fec0003800000 */
.L_x_9453:
        /* <DEDUP_REMOVED lines=25> */
.L_x_9452:
[----:B----4-:R-:W0:Y:S01]  /*8610*/  F2I.U64.F64.TRUNC R4, R4 ;  /* 0x0000000400047311 */ /* 0x010e22000030d800 */
[----:B------:R-:W-:Y:S01]  /*8620*/  IMAD.MOV.U32 R23, RZ, RZ, R22 ;  /* 0x000000ffff177224 */ /* 0x000fe200078e0016 */
[----:B0-----:R0:W-:Y:S01]  /*8630*/  STG.E.64 desc[UR36][R8.64], R4 ;  /* 0x0000000408007986 */ /* 0x0011e2000c101b24 */
[----:B------:R-:W-:Y:S05]  /*8640*/  BRA `(.L_x_9419) ;  /* 0x00000000000c7947 */ /* 0x000fea0003800000 */
.L_x_9451:
[----:B----4-:R-:W0:Y:S01]  /*8650*/  F2I.U32.F64.TRUNC R5, R4 ;  /* 0x0000000400057311 */ /* 0x010e22000030d000 */
[----:B------:R-:W-:Y:S01]  /*8660*/  IMAD.MOV.U32 R23, RZ, RZ, R22 ;  /* 0x000000ffff177224 */ /* 0x000fe200078e0016 */
[----:B0-----:R0:W-:Y:S06]  /*8670*/  STG.E desc[UR36][R8.64], R5 ;  /* 0x0000000508007986 */ /* 0x0011ec000c101924 */
.L_x_9419:
[----:B------:R-:W-:Y:S05]  /*8680*/  BSYNC.RECONVERGENT B6 ;  /* 0x0000000000067941 */ /* 0x000fea0003800200 */
.L_x_9418:
        /* <DEDUP_REMOVED lines=24> */
.L_x_9460:
[----:B-----5:R-:W0:Y:S02]  /*8810*/  F2I.S64.F64.TRUNC R28, R28 ;  /* 0x0000001c001c7311 */ /* 0x020e24000030d900 */
[----:B0-----:R-:W-:-:S05]  /*8820*/  IMAD.MOV.U32 R3, RZ, RZ, R28 ;  /* 0x000000ffff037224 */ /* 0x001fca00078e001c */
[----:B------:R3:W-:Y:S01]  /*8830*/  STG.E.U8 desc[UR36][R4.64], R3 ;  /* 0x0000000304007986 */ /* 0x0007e2000c101124 */
[----:B------:R-:W-:Y:S05]  /*8840*/  BRA `(.L_x_9462) ;  /* 0x0000001000807947 */ /* 0x000fea0003800000 */
.L_x_9459:
        /* <DEDUP_REMOVED lines=9> */
.L_x_9464:
[----:B-----5:R-:W0:Y:S02]  /*88e0*/  F2I.F64.TRUNC R29, R28 ;  /* 0x0000001c001d7311 */ /* 0x020e24000030d100 */
[----:B0-----:R2:W-:Y:S01]  /*88f0*/  STG.E desc[UR36][R4.64], R29 ;  /* 0x0000001d04007986 */ /* 0x0015e2000c101924 */
[----:B------:R-:W-:Y:S05]  /*8900*/  BRA `(.L_x_9462) ;  /* 0x0000001000507947 */ /* 0x000fea0003800000 */
.L_x_9463:
[----:B-----5:R-:W0:Y:S02]  /*8910*/  F2I.F64.TRUNC R29, R28 ;  /* 0x0000001c001d7311 */ /* 0x020e24000030d100 */
[----:B0-----:R0:W-:Y:S01]  /*8920*/  STG.E.U16 desc[UR36][R4.64], R29 ;  /* 0x0000001d04007986 */ /* 0x0011e2000c101524 */
[----:B------:R-:W-:Y:S05]  /*8930*/  BRA `(.L_x_9462) ;  /* 0x0000001000447947 */ /* 0x000fea0003800000 */
.L_x_9458:
        /* <DEDUP_REMOVED lines=17> */
.L_x_9466:
        /* <DEDUP_REMOVED lines=12> */
.L_x_9465:
        /* <DEDUP_REMOVED lines=18> */
.L_x_9468:
        /* <DEDUP_REMOVED lines=13> */
.L_x_9467:
[----:B-----5:R0:W-:Y:S01]  /*8d00*/  STG.E.64 desc[UR36][R4.64], R28 ;  /* 0x0000001c04007986 */ /* 0x0201e2000c101b24 */
[----:B------:R-:W-:Y:S05]  /*8d10*/  BRA `(.L_x_9462) ;  /* 0x0000000c004c7947 */ /* 0x000fea0003800000 */
.L_x_9457:
        /* <DEDUP_REMOVED lines=13> */
.L_x_9472:
        /* <DEDUP_REMOVED lines=26> */
.L_x_9475:
[----:B------:R-:W-:-:S04]  /*8f90*/  SHF.R.U32.HI R3, RZ, 0x18, R7 ;  /* 0x00000018ff037819 */ /* 0x000fc80000011607 */
[----:B------:R-:W-:-:S07]  /*8fa0*/  LOP3.LUT R0, R0, 0x80, R3, 0xf8, !PT ;  /* 0x0000008000007812 */ /* 0x000fce00078ef803 */
.L_x_9474:
[----:B------:R-:W-:Y:S05]  /*8fb0*/  BSYNC.RECONVERGENT B0 ;  /* 0x0000000000007941 */ /* 0x000fea0003800200 */
.L_x_9473:
[----:B------:R0:W-:Y:S01]  /*8fc0*/  STG.E.U8 desc[UR36][R4.64], R0 ;  /* 0x0000000004007986 */ /* 0x0001e2000c101124 */
[----:B------:R-:W-:Y:S05]  /*8fd0*/  BRA `(.L_x_9462) ;  /* 0x00000008009c7947 */ /* 0x000fea0003800000 */
.L_x_9471:
        /* <DEDUP_REMOVED lines=26> */
.L_x_9478:
[----:B------:R-:W-:-:S04]  /*9180*/  SHF.R.U32.HI R3, RZ, 0x18, R7 ;  /* 0x00000018ff037819 */ /* 0x000fc80000011607 */
[----:B------:R-:W-:-:S07]  /*9190*/  LOP3.LUT R0, R0, 0x80, R3, 0xf8, !PT ;  /* 0x0000008000007812 */ /* 0x000fce00078ef803 */
.L_x_9477:
[----:B------:R-:W-:Y:S05]  /*91a0*/  BSYNC.RECONVERGENT B0 ;  /* 0x0000000000007941 */ /* 0x000fea0003800200 */
.L_x_9476:
[----:B------:R0:W-:Y:S01]  /*91b0*/  STG.E.U8 desc[UR36][R4.64], R0 ;  /* 0x0000000004007986 */ /* 0x0001e2000c101124 */
[----:B------:R-:W-:Y:S05]  /*91c0*/  BRA `(.L_x_9462) ;  /* 0x0000000800207947 */ /* 0x000fea0003800000 */
.L_x_9470:
        /* <DEDUP_REMOVED lines=30> */
.L_x_9480:
[----:B-----5:R-:W0:Y:S02]  /*93b0*/  F2I.U64.F64.TRUNC R28, R28 ;  /* 0x0000001c001c7311 */ /* 0x020e24000030d800 */
[----:B0-----:R0:W-:Y:S01]  /*93c0*/  STG.E.64 desc[UR36][R4.64], R28 ;  /* 0x0000001c04007986 */ /* 0x0011e2000c101b24 */
[----:B------:R-:W-:Y:S05]  /*93d0*/  BRA `(.L_x_9462) ;  /* 0x00000004009c7947 */ /* 0x000fea0003800000 */
.L_x_9479:
[----:B-----5:R-:W0:Y:S02]  /*93e0*/  F2I.U32.F64.TRUNC R29, R28 ;  /* 0x0000001c001d7311 */ /* 0x020e24000030d000 */
[----:B0-----:R0:W-:Y:S01]  /*93f0*/  STG.E desc[UR36][R4.64], R29 ;  /* 0x0000001d04007986 */ /* 0x0011e2000c101924 */
[----:B------:R-:W-:Y:S05]  /*9400*/  BRA `(.L_x_9462) ;  /* 0x0000000400907947 */ /* 0x000fea0003800000 */
.L_x_9469:
        /* <DEDUP_REMOVED lines=10> */
.L_x_9482:
[----:B------:R-:W-:-:S05]  /*94b0*/  CS2R R30, SRZ ;  /* 0x00000000001e7805 */ /* 0x000fca000001ff00 */
[----:B-----5:R0:W-:Y:S01]  /*94c0*/  STG.E.128 desc[UR36][R4.64], R28 ;  /* 0x0000001c04007986 */ /* 0x0201e2000c101d24 */
[----:B------:R-:W-:Y:S05]  /*94d0*/  BRA `(.L_x_9462) ;  /* 0x00000004005c7947 */ /* 0x000fea0003800000 */
.L_x_9481:
[----:B------:R-:W-:-:S13]  /*94e0*/  ISETP.NE.AND P0, PT, R0, 0xf, PT ;  /* 0x0000000f0000780c */ /* 0x000fda0003f05270 */
[----:B------:R-:W-:Y:S05]  /*94f0*/  @!P0 BRA `(.L_x_9483) ;  /* 0x0000000400288947 */ /* 0x000fea0003800000 */
[----:B------:R-:W-:-:S13]  /*9500*/  ISETP.NE.AND P0, PT, R0, 0x17, PT ;  /* 0x000000170000780c */ /* 0x000fda0003f05270 */
[----:B------:R-:W-:Y:S05]  /*9510*/  @!P0 BRA `(.L_x_9484) ;  /* 0x0000000000b08947 */ /* 0x000fea0003800000 */
[----:B------:R-:W-:-:S13]  /*9520*/  ISETP.NE.AND P0, PT, R0, 0x18, PT ;  /* 0x000000180000780c */ /* 0x000fda0003f05270 */
[----:B------:R-:W-:Y:S05]  /*9530*/  @!P0 BRA `(.L_x_9485) ;  /* 0x0000000000448947 */ /* 0x000fea0003800000 */
.L_x_9461:
        /* <DEDUP_REMOVED lines=16> */
.L_x_9486:
[----:B------:R-:W-:Y:S05]  /*9640*/  BRA `(.L_x_9462) ;  /* 0x0000000400007947 */ /* 0x000fea0003800000 */
.L_x_9485:
        /* <DEDUP_REMOVED lines=21> */
.L_x_9488:
[----:B------:R-:W-:Y:S05]  /*97a0*/  BSYNC.RECONVERGENT B0 ;  /* 0x0000000000007941 */ /* 0x000fea0003800200 */
.L_x_9487:
[----:B------:R-:W-:-:S05]  /*97b0*/  LOP3.LUT R3, R0, 0x80, R3, 0xf8, !PT ;  /* 0x0000008000037812 */ /* 0x000fca00078ef803 */
[----:B------:R0:W-:Y:S01]  /*97c0*/  STG.E.U8 desc[UR36][R4.64], R3 ;  /* 0x0000000304007986 */ /* 0x0001e2000c101124 */
[----:B------:R-:W-:Y:S05]  /*97d0*/  BRA `(.L_x_9462) ;  /* 0x00000000009c7947 */ /* 0x000fea0003800000 */
.L_x_9484:
        /* <DEDUP_REMOVED lines=20> */
.L_x_9490:
[----:B------:R-:W-:Y:S01]  /*9920*/  IMAD.MOV.U32 R0, RZ, RZ, 0x7f ;  /* 0x0000007fff007424 */ /* 0x000fe200078e00ff */
[----:B------:R-:W-:-:S04]  /*9930*/  ISETP.GT.U32.AND P0, PT, R3, 0x7f800000, PT ;  /* 0x7f8000000300780c */ /* 0x000fc80003f04070 */
[----:B------:R-:W-:-:S09]  /*9940*/  SEL R0, R0, 0x7c, P0 ;  /* 0x0000007c00007807 */ /* 0x000fd20000000000 */
.L_x_9491:
[----:B------:R-:W-:Y:S05]  /*9950*/  BSYNC.RECONVERGENT B0 ;  /* 0x0000000000007941 */ /* 0x000fea0003800200 */
.L_x_9489:
[----:B------:R-:W-:-:S04]  /*9960*/  SHF.R.U32.HI R3, RZ, 0x18, R7 ;  /* 0x00000018ff037819 */ /* 0x000fc80000011607 */
[----:B------:R-:W-:-:S05]  /*9970*/  LOP3.LUT R3, R0, 0x80, R3, 0xf8, !PT ;  /* 0x0000008000037812 */ /* 0x000fca00078ef803 */
[----:B------:R0:W-:Y:S01]  /*9980*/  STG.E.U8 desc[UR36][R4.64], R3 ;  /* 0x0000000304007986 */ /* 0x0001e2000c101124 */
[----:B------:R-:W-:Y:S05]  /*9990*/  BRA `(.L_x_9462) ;  /* 0x00000000002c7947 */ /* 0x000fea0003800000 */
.L_x_9483:
        /* <DEDUP_REMOVED lines=11> */
.L_x_9462:
        /* <DEDUP_REMOVED lines=24> */
.L_x_9495:
[----:B------:R-:W0:Y:S02]  /*9bd0*/  F2I.S64.F64.TRUNC R24, R24 ;  /* 0x0000001800187311 */ /* 0x000e24000030d900 */
[----:B0-----:R-:W-:-:S05]  /*9be0*/  IMAD.MOV.U32 R3, RZ, RZ, R24 ;  /* 0x000000ffff037224 */ /* 0x001fca00078e0018 */
[----:B------:R0:W-:Y:S01]  /*9bf0*/  STG.E.U8 desc[UR36][R4.64], R3 ;  /* 0x0000000304007986 */ /* 0x0001e2000c101124 */
[----:B------:R-:W-:Y:S05]  /*9c00*/  BRA `(.L_x_9497) ;  /* 0x0000001000807947 */ /* 0x000fea0003800000 */
.L_x_9494:
        /* <DEDUP_REMOVED lines=9> */
.L_x_9499:
[----:B------:R-:W0:Y:S02]  /*9ca0*/  F2I.F64.TRUNC R25, R24 ;  /* 0x0000001800197311 */ /* 0x000e24000030d100 */
[----:B0-----:R0:W-:Y:S01]  /*9cb0*/  STG.E desc[UR36][R4.64], R25 ;  /* 0x0000001904007986 */ /* 0x0011e2000c101924 */
[----:B------:R-:W-:Y:S05]  /*9cc0*/  BRA `(.L_x_9497) ;  /* 0x0000001000507947 */ /* 0x000fea0003800000 */
.L_x_9498:
[----:B------:R-:W0:Y:S02]  /*9cd0*/  F2I.F64.TRUNC R25, R24 ;  /* 0x0000001800197311 */ /* 0x000e24000030d100 */
[----:B0-----:R0:W-:Y:S01]  /*9ce0*/  STG.E.U16 desc[UR36][R4.64], R25 ;  /* 0x0000001904007986 */ /* 0x0011e2000c101524 */
[----:B------:R-:W-:Y:S05]  /*9cf0*/  BRA `(.L_x_9497) ;  /* 0x0000001000447947 */ /* 0x000fea0003800000 */
.L_x_9493:
        /* <DEDUP_REMOVED lines=17> */
.L_x_9501:
        /* <DEDUP_REMOVED lines=12> */
.L_x_9500:
        /* <DEDUP_REMOVED lines=18> */
.L_x_9503:
        /* <DEDUP_REMOVED lines=13> */
.L_x_9502:
[----:B------:R0:W-:Y:S01]  /*a0c0*/  STG.E.64 desc[UR36][R4.64], R24 ;  /* 0x0000001804007986 */ /* 0x0001e2000c101b24 */
[----:B------:R-:W-:Y:S05]  /*a0d0*/  BRA `(.L_x_9497) ;  /* 0x0000000c004c7947 */ /* 0x000fea0003800000 */
.L_x_9492:
        /* <DEDUP_REMOVED lines=13> */
.L_x_9507:
        /* <DEDUP_REMOVED lines=26> */
.L_x_9510:
[----:B------:R-:W-:-:S04]  /*a350*/  SHF.R.U32.HI R3, RZ, 0x18, R7 ;  /* 0x00000018ff037819 */ /* 0x000fc80000011607 */
[----:B------:R-:W-:-:S07]  /*a360*/  LOP3.LUT R0, R0, 0x80, R3, 0xf8, !PT ;  /* 0x0000008000007812 */ /* 0x000fce00078ef803 */
.L_x_9509:
[----:B------:R-:W-:Y:S05]  /*a370*/  BSYNC.RECONVERGENT B0 ;  /* 0x0000000000007941 */ /* 0x000fea0003800200 */
.L_x_9508:
[----:B------:R4:W-:Y:S01]  /*a380*/  STG.E.U8 desc[UR36][R4.64], R0 ;  /* 0x0000000004007986 */ /* 0x0009e2000c101124 */
[----:B------:R-:W-:Y:S05]  /*a390*/  BRA `(.L_x_9497) ;  /* 0x00000008009c7947 */ /* 0x000fea0003800000 */
.L_x_9506:
        /* <DEDUP_REMOVED lines=26> */
.L_x_9513:
[----:B------:R-:W-:-:S04]  /*a540*/  SHF.R.U32.HI R3, RZ, 0x18, R7 ;  /* 0x00000018ff037819 */ /* 0x000fc80000011607 */
[----:B------:R-:W-:-:S07]  /*a550*/  LOP3.LUT R0, R0, 0x80, R3, 0xf8, !PT ;  /* 0x0000008000007812 */ /* 0x000fce00078ef803 */
.L_x_9512:
[----:B------:R-:W-:Y:S05]  /*a560*/  BSYNC.RECONVERGENT B0 ;  /* 0x0000000000007941 */ /* 0x000fea0003800200 */
.L_x_9511:
[----:B------:R3:W-:Y:S01]  /*a570*/  STG.E.U8 desc[UR36][R4.64], R0 ;  /* 0x0000000004007986 */ /* 0x0007e2000c101124 */
[----:B------:R-:W-:Y:S05]  /*a580*/  BRA `(.L_x_9497) ;  /* 0x0000000800207947 */ /* 0x000fea0003800000 */
.L_x_9505:
        /* <DEDUP_REMOVED lines=30> */
.L_x_9515:
[----:B------:R-:W0:Y:S02]  /*a770*/  F2I.U64.F64.TRUNC R24, R24 ;  /* 0x0000001800187311 */ /* 0x000e24000030d800 */
[----:B0-----:R0:W-:Y:S01]  /*a780*/  STG.E.64 desc[UR36][R4.64], R24 ;  /* 0x0000001804007986 */ /* 0x0011e2000c101b24 */
[----:B------:R-:W-:Y:S05]  /*a790*/  BRA `(.L_x_9497) ;  /* 0x00000004009c7947 */ /* 0x000fea0003800000 */
.L_x_9514:
[----:B------:R-:W0:Y:S02]  /*a7a0*/  F2I.U32.F64.TRUNC R25, R24 ;  /* 0x0000001800197311 */ /* 0x000e24000030d000 */
[----:B0-----:R2:W-:Y:S01]  /*a7b0*/  STG.E desc[UR36][R4.64], R25 ;  /* 0x0000001904007986 */ /* 0x0015e2000c101924 */
[----:B------:R-:W-:Y:S05]  /*a7c0*/  BRA `(.L_x_9497) ;  /* 0x0000000400907947 */ /* 0x000fea0003800000 */
.L_x_9504:
        /* <DEDUP_REMOVED lines=10> */
.L_x_9517:
[----:B------:R-:W-:-:S05]  /*a870*/  CS2R R26, SRZ ;  /* 0x00000000001a7805 */ /* 0x000fca000001ff00 */
[----:B------:R0:W-:Y:S01]  /*a880*/  STG.E.128 desc[UR36][R4.64], R24 ;  /* 0x0000001804007986 */ /* 0x0001e2000c101d24 */
[----:B------:R-:W-:Y:S05]  /*a890*/  BRA `(.L_x_9497) ;  /* 0x00000004005c7947 */ /* 0x000fea0003800000 */
.L_x_9516:
[----:B------:R-:W-:-:S13]  /*a8a0*/  ISETP.NE.AND P0, PT, R0, 0xf, PT ;  /* 0x0000000f0000780c */ /* 0x000fda0003f05270 */
[----:B------:R-:W-:Y:S05]  /*a8b0*/  @!P0 BRA `(.L_x_9518) ;  /* 0x0000000400288947 */ /* 0x000fea0003800000 */
[----:B------:R-:W-:-:S13]  /*a8c0*/  ISETP.NE.AND P0, PT, R0, 0x17, PT ;  /* 0x000000170000780c */ /* 0x000fda0003f05270 */
[----:B------:R-:W-:Y:S05]  /*a8d0*/  @!P0 BRA `(.L_x_9519) ;  /* 0x0000000000b08947 */ /* 0x000fea0003800000 */
[----:B------:R-:W-:-:S13]  /*a8e0*/  ISETP.NE.AND P0, PT, R0, 0x18, PT ;  /* 0x000000180000780c */ /* 0x000fda0003f05270 */
[----:B------:R-:W-:Y:S05]  /*a8f0*/  @!P0 BRA `(.L_x_9520) ;  /* 0x0000000000448947 */ /* 0x000fea0003800000 */
.L_x_9496:
        /* <DEDUP_REMOVED lines=16> */
.L_x_9521:
[----:B------:R-:W-:Y:S05]  /*aa00*/  BRA `(.L_x_9497) ;  /* 0x0000000400007947 */ /* 0x000fea0003800000 */
.L_x_9520:
        /* <DEDUP_REMOVED lines=21> */
.L_x_9523:
[----:B------:R-:W-:Y:S05]  /*ab60*/  BSYNC.RECONVERGENT B0 ;  /* 0x0000000000007941 */ /* 0x000fea0003800200 */
.L_x_9522:
[----:B------:R-:W-:-:S05]  /*ab70*/  LOP3.LUT R3, R0, 0x80, R3, 0xf8, !PT ;  /* 0x0000008000037812 */ /* 0x000fca00078ef803 */
[----:B------:R0:W-:Y:S01]  /*ab80*/  STG.E.U8 desc[UR36][R4.64], R3 ;  /* 0x0000000304007986 */ /* 0x0001e2000c101124 */
[----:B------:R-:W-:Y:S05]  /*ab90*/  BRA `(.L_x_9497) ;  /* 0x00000000009c7947 */ /* 0x000fea0003800000 */
.L_x_9519:
        /* <DEDUP_REMOVED lines=20> */
.L_x_9525:
[----:B------:R-:W-:Y:S01]  /*ace0*/  IMAD.MOV.U32 R0, RZ, RZ, 0x7f ;  /* 0x0000007fff007424 */ /* 0x000fe200078e00ff */
[----:B------:R-:W-:-:S04]  /*acf0*/  ISETP.GT.U32.AND P0, PT, R3, 0x7f800000, PT ;  /* 0x7f8000000300780c */ /* 0x000fc80003f04070 */
[----:B------:R-:W-:-:S09]  /*ad00*/  SEL R0, R0, 0x7c, P0 ;  /* 0x0000007c00007807 */ /* 0x000fd20000000000 */
.L_x_9526:
[----:B------:R-:W-:Y:S05]  /*ad10*/  BSYNC.RECONVERGENT B0 ;  /* 0x0000000000007941 */ /* 0x000fea0003800200 */
.L_x_9524:
[----:B------:R-:W-:-:S04]  /*ad20*/  SHF.R.U32.HI R3, RZ, 0x18, R7 ;  /* 0x00000018ff037819 */ /* 0x000fc80000011607 */
[----:B------:R-:W-:-:S05]  /*ad30*/  LOP3.LUT R3, R0, 0x80, R3, 0xf8, !PT ;  /* 0x0000008000037812 */ /* 0x000fca00078ef803 */
[----:B------:R0:W-:Y:S01]  /*ad40*/  STG.E.U8 desc[UR36][R4.64], R3 ;  /* 0x0000000304007986 */ /* 0x0001e2000c101124 */
[----:B------:R-:W-:Y:S05]  /*ad50*/  BRA `(.L_x_9497) ;  /* 0x00000000002c7947 */ /* 0x000fea0003800000 */
.L_x_9518:
        /* <DEDUP_REMOVED lines=11> */
.L_x_9497:
[----:B------:R-:W-:-:S07]  /*ae10*/  VIADD R23, R23, 0x80 ;  /* 0x0000008017177836 */ /* 0x000fce0000000000 */
.L_x_9456:
[----:B------:R-:W-:Y:S05]  /*ae20*/  BSYNC.RECONVERGENT B6 ;  /* 0x0000000000067941 */ /* 0x000fea0003800200 */
.L_x_9455:
        /* <DEDUP_REMOVED lines=22> */
.L_x_9530:
[----:B-----5:R-:W0:Y:S02]  /*af90*/  F2I.S64.F64.TRUNC R16, R16 ;  /* 0x0000001000107311 */ /* 0x020e24000030d900 */
[----:B0-----:R-:W-:-:S05]  /*afa0*/  IMAD.MOV.U32 R3, RZ, RZ, R16 ;  /* 0x000000ffff037224 */ /* 0x001fca00078e0010 */
[----:B------:R-:W-:Y:S01]  /*afb0*/  STG.E.U8 desc[UR36][R4.64], R3 ;  /* 0x0000000304007986 */ /* 0x000fe2000c101124 */
[----:B------:R-:W-:Y:S05]  /*afc0*/  EXIT ;  /* 0x000000000000794d */ /* 0x000fea0003800000 */
.L_x_9529:
        /* <DEDUP_REMOVED lines=9> */
.L_x_9533:
[----:B-----5:R-:W0:Y:S02]  /*b060*/  F2I.F64.TRUNC R17, R16 ;  /* 0x0000001000117311 */ /* 0x020e24000030d100 */
[----:B0-----:R-:W-:Y:S01]  /*b070*/  STG.E desc[UR36][R4.64], R17 ;  /* 0x0000001104007986 */ /* 0x001fe2000c101924 */
[----:B------:R-:W-:Y:S05]  /*b080*/  EXIT ;  /* 0x000000000000794d */ /* 0x000fea0003800000 */
.L_x_9532:
[----:B-----5:R-:W0:Y:S02]  /*b090*/  F2I.F64.TRUNC R17, R16 ;  /* 0x0000001000117311 */ /* 0x020e24000030d100 */
[----:B0-----:R-:W-:Y:S01]  /*b0a0*/  STG.E.U16 desc[UR36][R4.64], R17 ;  /* 0x0000001104007986 */ /* 0x001fe2000c101524 */
[----:B------:R-:W-:Y:S05]  /*b0b0*/  EXIT ;  /* 0x000000000000794d */ /* 0x000fea0003800000 */
.L_x_9528:
        /* <DEDUP_REMOVED lines=17> */
.L_x_9535:
        /* <DEDUP_REMOVED lines=12> */
.L_x_9534:
        /* <DEDUP_REMOVED lines=18> */
.L_x_9537:
        /* <DEDUP_REMOVED lines=13> */
.L_x_9536:
[----:B-----5:R-:W-:Y:S01]  /*b480*/  STG.E.64 desc[UR36][R4.64], R16 ;  /* 0x0000001004007986 */ /* 0x020fe2000c101b24 */
[----:B------:R-:W-:Y:S05]  /*b490*/  EXIT ;  /* 0x000000000000794d */ /* 0x000fea0003800000 */
.L_x_9527:
        /* <DEDUP_REMOVED lines=13> */
.L_x_9541:
        /* <DEDUP_REMOVED lines=25> */
.L_x_9544:
[----:B------:R-:W-:-:S04]  /*b700*/  SHF.R.U32.HI R3, RZ, 0x18, R7 ;  /* 0x00000018ff037819 */ /* 0x000fc80000011607 */
[----:B------:R-:W-:-:S04]  /*b710*/  LOP3.LUT R0, R0, 0x80, R3, 0xf8, !PT ;  /* 0x0000008000007812 */ /* 0x000fc800078ef803 */
[----:B------:R-:W-:-:S07]  /*b720*/  PRMT R2, R0, 0x7610, R2 ;  /* 0x0000761000027816 */ /* 0x000fce0000000002 */
.L_x_9543:
[----:B------:R-:W-:Y:S05]  /*b730*/  BSYNC.RECONVERGENT B0 ;  /* 0x0000000000007941 */ /* 0x000fea0003800200 */
.L_x_9542:
[----:B------:R-:W-:Y:S01]  /*b740*/  STG.E.U8 desc[UR36][R4.64], R2 ;  /* 0x0000000204007986 */ /* 0x000fe2000c101124 */
[----:B------:R-:W-:Y:S05]  /*b750*/  EXIT ;  /* 0x000000000000794d */ /* 0x000fea0003800000 */
.L_x_9540:
        /* <DEDUP_REMOVED lines=25> */
.L_x_9547:
[----:B------:R-:W-:-:S04]  /*b8f0*/  SHF.R.U32.HI R3, RZ, 0x18, R7 ;  /* 0x00000018ff037819 */ /* 0x000fc80000011607 */
[----:B------:R-:W-:-:S04]  /*b900*/  LOP3.LUT R0, R0, 0x80, R3, 0xf8, !PT ;  /* 0x0000008000007812 */ /* 0x000fc800078ef803 */
[----:B------:R-:W-:-:S07]  /*b910*/  PRMT R2, R0, 0x7610, R2 ;  /* 0x0000761000027816 */ /* 0x000fce0000000002 */
.L_x_9546:
[----:B------:R-:W-:Y:S05]  /*b920*/  BSYNC.RECONVERGENT B0 ;  /* 0x0000000000007941 */ /* 0x000fea0003800200 */
.L_x_9545:
[----:B------:R-:W-:Y:S01]  /*b930*/  STG.E.U8 desc[UR36][R4.64], R2 ;  /* 0x0000000204007986 */ /* 0x000fe2000c101124 */
[----:B------:R-:W-:Y:S05]  /*b940*/  EXIT ;  /* 0x000000000000794d */ /* 0x000fea0003800000 */
.L_x_9539:
        /* <DEDUP_REMOVED lines=30> */
.L_x_9549:
[----:B-----5:R-:W0:Y:S02]  /*bb30*/  F2I.U64.F64.TRUNC R16, R16 ;  /* 0x0000001000107311 */ /* 0x020e24000030d800 */
[----:B0-----:R-:W-:Y:S01]  /*bb40*/  STG.E.64 desc[UR36][R4.64], R16 ;  /* 0x0000001004007986 */ /* 0x001fe2000c101b24 */
[----:B------:R-:W-:Y:S05]  /*bb50*/  EXIT ;  /* 0x000000000000794d */ /* 0x000fea0003800000 */
.L_x_9548:
[----:B-----5:R-:W0:Y:S02]  /*bb60*/  F2I.U32.F64.TRUNC R17, R16 ;  /* 0x0000001000117311 */ /* 0x020e24000030d000 */
[----:B0-----:R-:W-:Y:S01]  /*bb70*/  STG.E desc[UR36][R4.64], R17 ;  /* 0x0000001104007986 */ /* 0x001fe2000c101924 */
[----:B------:R-:W-:Y:S05]  /*bb80*/  EXIT ;  /* 0x000000000000794d */ /* 0x000fea0003800000 */
.L_x_9538:
        /* <DEDUP_REMOVED lines=10> */
.L_x_9551:
[----:B------:R-:W-:-:S05]  /*bc30*/  CS2R R18, SRZ ;  /* 0x0000000000127805 */ /* 0x000fca000001ff00 */
[----:B-----5:R-:W-:Y:S01]  /*bc40*/  STG.E.128 desc[UR36][R4.64], R16 ;  /* 0x0000001004007986 */ /* 0x020fe2000c101d24 */
[----:B------:R-:W-:Y:S05]  /*bc50*/  EXIT ;  /* 0x000000000000794d */ /* 0x000fea0003800000 */
.L_x_9550:
[----:B------:R-:W-:-:S13]  /*bc60*/  ISETP.NE.AND P0, PT, R0, 0xf, PT ;  /* 0x0000000f0000780c */ /* 0x000fda0003f05270 */
[----:B------:R-:W-:Y:S05]  /*bc70*/  @!P0 BRA `(.L_x_9552) ;  /* 0x0000000400288947 */ /* 0x000fea0003800000 */
[----:B------:R-:W-:-:S13]  /*bc80*/  ISETP.NE.AND P0, PT, R0, 0x17, PT ;  /* 0x000000170000780c */ /* 0x000fda0003f05270 */
[----:B------:R-:W-:Y:S05]  /*bc90*/  @!P0 BRA `(.L_x_9553) ;  /* 0x0000000000b08947 */ /* 0x000fea0003800000 */
[----:B------:R-:W-:-:S13]  /*bca0*/  ISETP.NE.AND P0, PT, R0, 0x18, PT ;  /* 0x000000180000780c */ /* 0x000fda0003f05270 */
[----:B------:R-:W-:Y:S05]  /*bcb0*/  @!P0 BRA `(.L_x_9554) ;  /* 0x0000000000448947 */ /* 0x000fea0003800000 */
.L_x_9531:
        /* <DEDUP_REMOVED lines=16> */
.L_x_9555:
[----:B------:R-:W-:Y:S05]  /*bdc0*/  EXIT ;  /* 0x000000000000794d */ /* 0x000fea0003800000 */
.L_x_9554:
        /* <DEDUP_REMOVED lines=21> */
.L_x_9557:
[----:B------:R-:W-:Y:S05]  /*bf20*/  BSYNC.RECONVERGENT B0 ;  /* 0x0000000000007941 */ /* 0x000fea0003800200 */
.L_x_9556:
[----:B------:R-:W-:-:S05]  /*bf30*/  LOP3.LUT R3, R0, 0x80, R3, 0xf8, !PT ;  /* 0x0000008000037812 */ /* 0x000fca00078ef803 */
[----:B------:R-:W-:Y:S01]  /*bf40*/  STG.E.U8 desc[UR36][R4.64], R3 ;  /* 0x0000000304007986 */ /* 0x000fe2000c101124 */
[----:B------:R-:W-:Y:S05]  /*bf50*/  EXIT ;  /* 0x000000000000794d */ /* 0x000fea0003800000 */
.L_x_9553:
        /* <DEDUP_REMOVED lines=20> */
.L_x_9559:
[----:B------:R-:W-:Y:S01]  /*c0a0*/  IMAD.MOV.U32 R0, RZ, RZ, 0x7f ;  /* 0x0000007fff007424 */ /* 0x000fe200078e00ff */
[----:B------:R-:W-:-:S04]  /*c0b0*/  ISETP.GT.U32.AND P0, PT, R2, 0x7f800000, PT ;  /* 0x7f8000000200780c */ /* 0x000fc80003f04070 */
[----:B------:R-:W-:-:S09]  /*c0c0*/  SEL R0, R0, 0x7c, P0 ;  /* 0x0000007c00007807 */ /* 0x000fd20000000000 */
.L_x_9560:
[----:B------:R-:W-:Y:S05]  /*c0d0*/  BSYNC.RECONVERGENT B0 ;  /* 0x0000000000007941 */ /* 0x000fea0003800200 */
.L_x_9558:
[----:B------:R-:W-:-:S04]  /*c0e0*/  SHF.R.U32.HI R3, RZ, 0x18, R3 ;  /* 0x00000018ff037819 */ /* 0x000fc80000011603 */
[----:B------:R-:W-:-:S05]  /*c0f0*/  LOP3.LUT R3, R0, 0x80, R3, 0xf8, !PT ;  /* 0x0000008000037812 */ /* 0x000fca00078ef803 */
[----:B------:R-:W-:Y:S01]  /*c100*/  STG.E.U8 desc[UR36][R4.64], R3 ;  /* 0x0000000304007986 */ /* 0x000fe2000c101124 */
[----:B------:R-:W-:Y:S05]  /*c110*/  EXIT ;  /* 0x000000000000794d */ /* 0x000fea0003800000 */
.L_x_9552:
        /* <DEDUP_REMOVED lines=12> */
.L_x_9561:
        /* <DEDUP_REMOVED lines=10> */
.L_x_12253:


//--------------------- .text._ZN2at6native18elementwise_kernelILi128ELi2EZNS0_22gpu_kernel_impl_nocastIZZZNS0_17log10_kernel_cudaERNS_18TensorIteratorBaseEENKUlvE0_clEvENKUlvE_clEvEUldE_EEvS4_RKT_EUliE_EEviT1_ --------------------------
	.section	.text._ZN2at6native18elementwise_kernelILi128ELi2EZNS0_22gpu_kernel_impl_nocastIZZZNS0_17log10_kernel_cudaERNS_18TensorIteratorBaseEENKUlvE0_clEvENKUlvE_clEvEUldE_EEvS4_RKT_EUliE_EEviT1_,"ax",@progbits
	.align	128
        .global         _ZN2at6native18elementwise_kernelILi128ELi2EZNS0_22gpu_kernel_impl_nocastIZZZNS0_17log10_kernel_cudaERNS_18TensorIteratorBaseEENKUlvE0_clEvENKUlvE_clEvEUldE_EEvS4_RKT_EUliE_EEviT1_
        .type           _ZN2at6native18elementwise_kernelILi128ELi2EZNS0_22gpu_kernel_impl_nocastIZZZNS0_17log10_kernel_cudaERNS_18TensorIteratorBaseEENKUlvE0_clEvENKUlvE_clEvEUldE_EEvS4_RKT_EUliE_EEviT1_,@function
        .size           _ZN2at6native18elementwise_kernelILi128ELi2EZNS0_22gpu_kernel_impl_nocastIZZZNS0_17log10_kernel_cudaERNS_18TensorIteratorBaseEENKUlvE0_clEvENKUlvE_clEvEUldE_EEvS4_RKT_EUliE_EEviT1_,(.L_x_12254 - _ZN2at6native18elementwise_kernelILi128ELi2EZNS0_22gpu_kernel_impl_nocastIZZZNS0_17log10_kernel_cudaERNS_18TensorIteratorBaseEENKUlvE0_clEvENKUlvE_clEvEUldE_EEvS4_RKT_EUliE_EEviT1_)
        .other          _ZN2at6native18elementwise_kernelILi128ELi2EZNS0_22gpu_kernel_impl_nocastIZZZNS0_17log10_kernel_cudaERNS_18TensorIteratorBaseEENKUlvE0_clEvENKUlvE_clEvEUldE_EEvS4_RKT_EUliE_EEviT1_,@"STO_CUDA_ENTRY STV_DEFAULT"
_ZN2at6native18elementwise_kernelILi128ELi2EZNS0_22gpu_kernel_impl_nocastIZZZNS0_17log10_kernel_cudaERNS_18TensorIteratorBaseEENKUlvE0_clEvENKUlvE_clEvEUldE_EEvS4_RKT_EUliE_EEviT1_:
.text._ZN2at6native18elementwise_kernelILi128ELi2EZNS0_22gpu_kernel_impl_nocastIZZZNS0_17log10_kernel_cudaERNS_18TensorIteratorBaseEENKUlvE0_clEvENKUlvE_clEvEUldE_EEvS4_RKT_EUliE_EEviT1_:
        /* <DEDUP_REMOVED lines=34> */
.L_x_9565:
        /* <DEDUP_REMOVED lines=171> */
.L_x_9566:
        /* <DEDUP_REMOVED lines=13> */
.L_x_9564:
[----:B------:R-:W-:Y:S05]  /*0da0*/  BSYNC.RECONVERGENT B0 ;  /* 0x0000000000007941 */ /* 0x000fea0003800200 */
.L_x_9563:
        /* <DEDUP_REMOVED lines=23> */
.L_x_9567:
        /* <DEDUP_REMOVED lines=170> */
.L_x_9568:
        /* <DEDUP_REMOVED lines=13> */
.L_x_9562:
        /* <DEDUP_REMOVED lines=305> */
.L_x_9571:
        /* <DEDUP_REMOVED lines=188> */
.L_x_9573:
[----:B------:R-:W-:Y:S01]  /*3960*/  MOV R6, 0x0 ;  /* 0x0000000000067802 */ /* 0x000fe20000000f00 */
[----:B------:R-:W-:Y:S01]  /*3970*/  IMAD.MOV.U32 R7, RZ, RZ, 0x7ff00000 ;  /* 0x7ff00000ff077424 */ /* 0x000fe200078e00ff */
[----:B------:R-:W-:-:S05]  /*3980*/  LOP3.LUT P0, RZ, R9, 0x7fffffff, RZ, 0xc0, !PT ;  /* 0x7fffffff09ff7812 */ /* 0x000fca000780c0ff */
[----:B------:R-:W0:Y:S02]  /*3990*/  DFMA R8, R8, R6, +INF ;  /* 0x7ff000000808742b */ /* 0x000e240000000006 */
[----:B0-----:R-:W-:Y:S02]  /*39a0*/  FSEL R8, R8, RZ, P0 ;  /* 0x000000ff08087208 */ /* 0x001fe40000000000 */
[----:B------:R-:W-:-:S07]  /*39b0*/  FSEL R9, R9, -QNAN , P0 ;  /* 0xfff0000009097808 */ /* 0x000fce0000000000 */
.L_x_9574:
[----:B------:R-:W-:Y:S05]  /*39c0*/  BSYNC.RECONVERGENT B1 ;  /* 0x0000000000017941 */ /* 0x000fea0003800200 */
.L_x_9572:
        /* <DEDUP_REMOVED lines=14> */
.L_x_9570:
[----:B------:R-:W-:Y:S05]  /*3ab0*/  BSYNC.RECONVERGENT B0 ;  /* 0x0000000000007941 */ /* 0x000fea0003800200 */
.L_x_9569:
        /* <DEDUP_REMOVED lines=300> */
.L_x_9575:
        /* <DEDUP_REMOVED lines=198> */
.L_x_9577:
[----:B------:R-:W-:Y:S05]  /*59e0*/  BSYNC.RECONVERGENT B0 ;  /* 0x0000000000007941 */ /* 0x000fea0003800200 */
.L_x_9576:
        /* <DEDUP_REMOVED lines=12> */
.L_x_9578:
        /* <DEDUP_REMOVED lines=13> */
.L_x_12254:


//--------------------- .text._ZN2at6native27unrolled_elementwise_kernelIZZZNS0_17log10_kernel_cudaERNS_18TensorIteratorBaseEENKUlvE0_clEvENKUlvE_clEvEUldE_St5arrayIPcLm2EELi4E23TrivialOffsetCalculatorILi1EjESB_NS0_6memory15LoadWithoutCastENSC_16StoreWithoutCastEEEviT_T0_T2_T3_T4_T5_ --------------------------
	.section	.text._ZN2at6native27unrolled_elementwise_kernelIZZZNS0_17log10_kernel_cudaERNS_18TensorIteratorBaseEENKUlvE0_clEvENKUlvE_clEvEUldE_St5arrayIPcLm2EELi4E23TrivialOffsetCalculatorILi1EjESB_NS0_6memory15LoadWithoutCastENSC_16StoreWithoutCastEEEviT_T0_T2_T3_T4_T5_,"ax",@progbits
	.align	128
        .global         _ZN2at6native27unrolled_elementwise_kernelIZZZNS0_17log10_kernel_cudaERNS_18TensorIteratorBaseEENKUlvE0_clEvENKUlvE_clEvEUldE_St5arrayIPcLm2EELi4E23TrivialOffsetCalculatorILi1EjESB_NS0_6memory15LoadWithoutCastENSC_16StoreWithoutCastEEEviT_T0_T2_T3_T4_T5_
        .type           _ZN2at6native27unrolled_elementwise_kernelIZZZNS0_17log10_kernel_cudaERNS_18TensorIteratorBaseEENKUlvE0_clEvENKUlvE_clEvEUldE_St5arrayIPcLm2EELi4E23TrivialOffsetCalculatorILi1EjESB_NS0_6memory15LoadWithoutCastENSC_16StoreWithoutCastEEEviT_T0_T2_T3_T4_T5_,@function
        .size           _ZN2at6native27unrolled_elementwise_kernelIZZZNS0_17log10_kernel_cudaERNS_18TensorIteratorBaseEENKUlvE0_clEvENKUlvE_clEvEUldE_St5arrayIPcLm2EELi4E23TrivialOffsetCalculatorILi1EjESB_NS0_6memory15LoadWithoutCastENSC_16StoreWithoutCastEEEviT_T0_T2_T3_T4_T5_,(.L_x_12255 - _ZN2at6native27unrolled_elementwise_kernelIZZZNS0_17log10_kernel_cudaERNS_18TensorIteratorBaseEENKUlvE0_clEvENKUlvE_clEvEUldE_St5arrayIPcLm2EELi4E23TrivialOffsetCalculatorILi1EjESB_NS0_6memory15LoadWithoutCastENSC_16StoreWithoutCastEEEviT_T0_T2_T3_T4_T5_)
        .other          _ZN2at6native27unrolled_elementwise_kernelIZZZNS0_17log10_kernel_cudaERNS_18TensorIteratorBaseEENKUlvE0_clEvENKUlvE_clEvEUldE_St5arrayIPcLm2EELi4E23TrivialOffsetCalculatorILi1EjESB_NS0_6memory15LoadWithoutCastENSC_16StoreWithoutCastEEEviT_T0_T2_T3_T4_T5_,@"STO_CUDA_ENTRY STV_DEFAULT"
_ZN2at6native27unrolled_elementwise_kernelIZZZNS0_17log10_kernel_cudaERNS_18TensorIteratorBaseEENKUlvE0_clEvENKUlvE_clEvEUldE_St5arrayIPcLm2EELi4E23TrivialOffsetCalculatorILi1EjESB_NS0_6memory15LoadWithoutCastENSC_16StoreWithoutCastEEEviT_T0_T2_T3_T4_T5_:
.text._ZN2at6native27unrolled_elementwise_kernelIZZZNS0_17log10_kernel_cudaERNS_18TensorIteratorBaseEENKUlvE0_clEvENKUlvE_clEvEUldE_St5arrayIPcLm2EELi4E23TrivialOffsetCalculatorILi1EjESB_NS0_6memory15LoadWithoutCastENSC_16StoreWithoutCastEEEviT_T0_T2_T3_T4_T5_:
        /* <DEDUP_REMOVED lines=220> */
.L_x_9582:
[----:B------:R-:W-:Y:S01]  /*0dc0*/  IMAD.MOV.U32 R4, RZ, RZ, 0x0 ;  /* 0x00000000ff047424 */ /* 0x000fe200078e00ff */
[----:B------:R-:W-:Y:S02]  /*0dd0*/  MOV R5, 0x7ff00000 ;  /* 0x7ff0000000057802 */ /* 0x000fe40000000f00 */
[----:B------:R-:W-:-:S04]  /*0de0*/  LOP3.LUT P1, RZ, R9, 0x7fffffff, RZ, 0xc0, !PT ;  /* 0x7fffffff09ff7812 */ /* 0x000fc8000782c0ff */
[----:B------:R-:W0:Y:S02]  /*0df0*/  DFMA R8, R8, R4, +INF ;  /* 0x7ff000000808742b */ /* 0x000e240000000004 */
[----:B0-----:R-:W-:Y:S02]  /*0e00*/  FSEL R4, R8, RZ, P1 ;  /* 0x000000ff08047208 */ /* 0x001fe40000800000 */
[----:B------:R-:W-:-:S07]  /*0e10*/  FSEL R5, R9, -QNAN , P1 ;  /* 0xfff0000009057808 */ /* 0x000fce0000800000 */
.L_x_9583:
[----:B------:R-:W-:Y:S05]  /*0e20*/  BSYNC.RECONVERGENT B1 ;  /* 0x0000000000017941 */ /* 0x000fea0003800200 */
.L_x_9581:
        /* <DEDUP_REMOVED lines=10> */
.L_x_9580:
[----:B------:R-:W-:Y:S05]  /*0ed0*/  BSYNC.RECONVERGENT B0 ;  /* 0x0000000000007941 */ /* 0x000fea0003800200 */
.L_x_9579:
        /* <DEDUP_REMOVED lines=195> */
.L_x_9587:
[----:B------:R-:W-:Y:S05]  /*1b10*/  BSYNC.RECONVERGENT B1 ;  /* 0x0000000000017941 */ /* 0x000fea0003800200 */
.L_x_9586:
        /* <DEDUP_REMOVED lines=10> */
.L_x_9585:
[----:B------:R-:W-:Y:S05]  /*1bc0*/  BSYNC.RECONVERGENT B0 ;  /* 0x0000000000007941 */ /* 0x000fea0003800200 */
.L_x_9584:
        /* <DEDUP_REMOVED lines=194> */
.L_x_9591:
[----:B------:R-:W-:Y:S05]  /*27f0*/  BSYNC.RECONVERGENT B1 ;  /* 0x0000000000017941 */ /* 0x000fea0003800200 */
.L_x_9590:
        /* <DEDUP_REMOVED lines=10> */
.L_x_9589:
[----:B------:R-:W-:Y:S05]  /*28a0*/  BSYNC.RECONVERGENT B0 ;  /* 0x0000000000007941 */ /* 0x000fea0003800200 */
.L_x_9588:
        /* <DEDUP_REMOVED lines=194> */
.L_x_9595:
[----:B------:R-:W-:Y:S05]  /*34d0*/  BSYNC.RECONVERGENT B1 ;  /* 0x0000000000017941 */ /* 0x000fea0003800200 */
.L_x_9594:
        /* <DEDUP_REMOVED lines=10> */
.L_x_9593:
[----:B------:R-:W-:Y:S05]  /*3580*/  BSYNC.RECONVERGENT B0 ;  /* 0x0000000000007941 */ /* 0x000fea0003800200 */
.L_x_9592:
        /* <DEDUP_REMOVED lines=18> */
.L_x_9597:
[----:B------:R-:W-:Y:S05]  /*36b0*/  BSYNC.RECONVERGENT B0 ;  /* 0x0000000000007941 */ /* 0x000fea0003800200 */
.L_x_9596:
[----:B------:R-:W-:-:S13]  /*36c0*/  ISETP.GE.AND P0, PT, R7, R6, PT ;  /* 0x000000060700720c */ /* 0x000fda0003f06270 */
[----:B------:R-:W-:Y:S05]  /*36d0*/  @P0 EXIT ;  /* 0x000000000000094d */ /* 0x000fea0003800000 */
[----:B01----:R-:W0:Y:S01]  /*36e0*/  LDC.64 R4, c[0x0][0x388] ;  /* 0x0000e200ff047b82 */ /* 0x003e220000000a00 */
[----:B------:R-:W-:-:S04]  /*36f0*/  IMAD R7, R0, 0x200, R7 ;  /* 0x0000020000077824 */ /* 0x000fc800078e0207 */
[----:B0-----:R-:W-:-:S05]  /*3700*/  IMAD.WIDE.U32 R4, R7, 0x8, R4 ;  /* 0x0000000807047825 */ /* 0x001fca00078e0004 */
[----:B----4-:R-:W-:Y:S01]  /*3710*/  STG.E.64 desc[UR4][R4.64], R2 ;  /* 0x0000000204007986 */ /* 0x010fe2000c101b04 */
[----:B------:R-:W-:Y:S05]  /*3720*/  EXIT ;  /* 0x000000000000794d */ /* 0x000fea0003800000 */
.L_x_9598:
        /* <DEDUP_REMOVED lines=13> */
.L_x_12255:


//--------------------- .text._ZN2at6native29vectorized_elementwise_kernelILi2EZZZNS0_17log10_kernel_cudaERNS_18TensorIteratorBaseEENKUlvE0_clEvENKUlvE_clEvEUldE_St5arrayIPcLm2EEEEviT0_T1_ --------------------------
	.section	.text._ZN2at6native29vectorized_elementwise_kernelILi2EZZZNS0_17log10_kernel_cudaERNS_18TensorIteratorBaseEENKUlvE0_clEvENKUlvE_clEvEUldE_St5arrayIPcLm2EEEEviT0_T1_,"ax",@progbits
	.align	128
        .global         _ZN2at6native29vectorized_elementwise_kernelILi2EZZZNS0_17log10_kernel_cudaERNS_18TensorIteratorBaseEENKUlvE0_clEvENKUlvE_clEvEUldE_St5arrayIPcLm2EEEEviT0_T1_
        .type           _ZN2at6native29vectorized_elementwise_kernelILi2EZZZNS0_17log10_kernel_cudaERNS_18TensorIteratorBaseEENKUlvE0_clEvENKUlvE_clEvEUldE_St5arrayIPcLm2EEEEviT0_T1_,@function
        .size           _ZN2at6native29vectorized_elementwise_kernelILi2EZZZNS0_17log10_kernel_cudaERNS_18TensorIteratorBaseEENKUlvE0_clEvENKUlvE_clEvEUldE_St5arrayIPcLm2EEEEviT0_T1_,(.L_x_12256 - _ZN2at6native29vectorized_elementwise_kernelILi2EZZZNS0_17log10_kernel_cudaERNS_18TensorIteratorBaseEENKUlvE0_clEvENKUlvE_clEvEUldE_St5arrayIPcLm2EEEEviT0_T1_)
        .other          _ZN2at6native29vectorized_elementwise_kernelILi2EZZZNS0_17log10_kernel_cudaERNS_18TensorIteratorBaseEENKUlvE0_clEvENKUlvE_clEvEUldE_St5arrayIPcLm2EEEEviT0_T1_,@"STO_CUDA_ENTRY STV_DEFAULT"
_ZN2at6native29vectorized_elementwise_kernelILi2EZZZNS0_17log10_kernel_cudaERNS_18TensorIteratorBaseEENKUlvE0_clEvENKUlvE_clEvEUldE_St5arrayIPcLm2EEEEviT0_T1_:
.text._ZN2at6native29vectorized_elementwise_kernelILi2EZZZNS0_17log10_kernel_cudaERNS_18TensorIteratorBaseEENKUlvE0_clEvENKUlvE_clEvEUldE_St5arrayIPcLm2EEEEviT0_T1_:
        /* <DEDUP_REMOVED lines=251> */
.L_x_9603:
[----:B------:R-:W-:Y:S01]  /*0fb0*/  IMAD.MOV.U32 R4, RZ, RZ, 0x0 ;  /* 0x00000000ff047424 */ /* 0x000fe200078e00ff */
[----:B------:R-:W-:Y:S01]  /*0fc0*/  LOP3.LUT P1, RZ, R21, 0x7fffffff, RZ, 0xc0, !PT ;  /* 0x7fffffff15ff7812 */ /* 0x000fe2000782c0ff */
[----:B------:R-:W-:-:S06]  /*0fd0*/  IMAD.MOV.U32 R5, RZ, RZ, 0x7ff00000 ;  /* 0x7ff00000ff057424 */ /* 0x000fcc00078e00ff */
[----:B------:R-:W0:Y:S02]  /*0fe0*/  DFMA R20, R20, R4, +INF ;  /* 0x7ff000001414742b */ /* 0x000e240000000004 */
[----:B0-----:R-:W-:Y:S02]  /*0ff0*/  FSEL R4, R20, RZ, P1 ;  /* 0x000000ff14047208 */ /* 0x001fe40000800000 */
[----:B------:R-:W-:-:S07]  /*1000*/  FSEL R5, R21, -QNAN , P1 ;  /* 0xfff0000015057808 */ /* 0x000fce0000800000 */
.L_x_9604:
[----:B------:R-:W-:Y:S05]  /*1010*/  BSYNC.RECONVERGENT B1 ;  /* 0x0000000000017941 */ /* 0x000fea0003800200 */
.L_x_9602:
        /* <DEDUP_REMOVED lines=10> */
.L_x_9601:
[----:B------:R-:W-:Y:S05]  /*10c0*/  BSYNC.RECONVERGENT B0 ;  /* 0x0000000000007941 */ /* 0x000fea0003800200 */
.L_x_9600:
        /* <DEDUP_REMOVED lines=194> */
.L_x_9608:
[----:B------:R-:W-:Y:S05]  /*1cf0*/  BSYNC.RECONVERGENT B1 ;  /* 0x0000000000017941 */ /* 0x000fea0003800200 */
.L_x_9607:
        /* <DEDUP_REMOVED lines=10> */
.L_x_9606:
[----:B------:R-:W-:Y:S05]  /*1da0*/  BSYNC.RECONVERGENT B0 ;  /* 0x0000000000007941 */ /* 0x000fea0003800200 */
.L_x_9605:
        /* <DEDUP_REMOVED lines=192> */
.L_x_9612:
[----:B------:R-:W-:Y:S05]  /*29b0*/  BSYNC.RECONVERGENT B1 ;  /* 0x0000000000017941 */ /* 0x000fea0003800200 */
.L_x_9611:
        /* <DEDUP_REMOVED lines=10> */
.L_x_9610:
[----:B------:R-:W-:Y:S05]  /*2a60*/  BSYNC.RECONVERGENT B0 ;  /* 0x0000000000007941 */ /* 0x000fea0003800200 */
.L_x_9609:
        /* <DEDUP_REMOVED lines=194> */
.L_x_9616:
[----:B------:R-:W-:Y:S05]  /*3690*/  BSYNC.RECONVERGENT B1 ;  /* 0x0000000000017941 */ /* 0x000fea0003800200 */
.L_x_9615:
        /* <DEDUP_REMOVED lines=10> */
.L_x_9614:
[----:B------:R-:W-:Y:S05]  /*3740*/  BSYNC.RECONVERGENT B0 ;  /* 0x0000000000007941 */ /* 0x000fea0003800200 */
.L_x_9613:
        /* <DEDUP_REMOVED lines=193> */
.L_x_9620:
[----:B------:R-:W-:Y:S05]  /*4360*/  BSYNC.RECONVERGENT B1 ;  /* 0x0000000000017941 */ /* 0x000fea0003800200 */
.L_x_9619:
        /* <DEDUP_REMOVED lines=10> */
.L_x_9618:
[----:B------:R-:W-:Y:S05]  /*4410*/  BSYNC.RECONVERGENT B0 ;  /* 0x0000000000007941 */ /* 0x000fea0003800200 */
.L_x_9617:
        /* <DEDUP_REMOVED lines=193> */
.L_x_9624:
[----:B------:R-:W-:Y:S05]  /*5030*/  BSYNC.RECONVERGENT B1 ;  /* 0x0000000000017941 */ /* 0x000fea0003800200 */
.L_x_9623:
        /* <DEDUP_REMOVED lines=10> */
.L_x_9622:
[----:B------:R-:W-:Y:S05]  /*50e0*/  BSYNC.RECONVERGENT B0 ;  /* 0x0000000000007941 */ /* 0x000fea0003800200 */
.L_x_9621:
        /* <DEDUP_REMOVED lines=194> */
.L_x_9628:
[----:B------:R-:W-:Y:S05]  /*5d10*/  BSYNC.RECONVERGENT B1 ;  /* 0x0000000000017941 */ /* 0x000fea0003800200 */
.L_x_9627:
        /* <DEDUP_REMOVED lines=10> */
.L_x_9626:
[----:B------:R-:W-:Y:S05]  /*5dc0*/  BSYNC.RECONVERGENT B0 ;  /* 0x0000000000007941 */ /* 0x000fea0003800200 */
.L_x_9625:
        /* <DEDUP_REMOVED lines=192> */
.L_x_9632:
[----:B------:R-:W-:Y:S05]  /*69d0*/  BSYNC.RECONVERGENT B1 ;  /* 0x0000000000017941 */ /* 0x000fea0003800200 */
.L_x_9631:
        /* <DEDUP_REMOVED lines=10> */
.L_x_9630:
[----:B------:R-:W-:Y:S05]  /*6a80*/  BSYNC.RECONVERGENT B0 ;  /* 0x0000000000007941 */ /* 0x000fea0003800200 */
.L_x_9629:
        /* <DEDUP_REMOVED lines=21> */
.L_x_9635:
[----:B------:R-:W-:-:S13]  /*6be0*/  ISETP.GE.U32.AND P0, PT, R3, R0, PT ;  /* 0x000000000300720c */ /* 0x000fda0003f06070 */
[----:B------:R-:W-:Y:S05]  /*6bf0*/  @P0 BRA `(.L_x_9637) ;  /* 0x0000000000300947 */ /* 0x000fea0003800000 */
[----:B0-----:R-:W0:Y:S01]  /*6c00*/  LDC.64 R4, c[0x0][0x388] ;  /* 0x0000e200ff047b82 */ /* 0x001e220000000a00 */
[----:B---3--:R-:W-:Y:S02]  /*6c10*/  IMAD.IADD R7, R2, 0x1, R3 ;  /* 0x0000000102077824 */ /* 0x008fe400078e0203 */
[----:B------:R-:W-:Y:S02]  /*6c20*/  VIADD R3, R3, 0x80 ;  /* 0x0000008003037836 */ /* 0x000fe40000000000 */
[----:B0-----:R-:W-:-:S05]  /*6c30*/  IMAD.WIDE.U32 R4, R7, 0x8, R4 ;  /* 0x0000000807047825 */ /* 0x001fca00078e0004 */
[----:B----4-:R1:W-:Y:S02]  /*6c40*/  STG.E.64 desc[UR4][R4.64], R10 ;  /* 0x0000000a04007986 */ /* 0x0103e4000c101b04 */
.L_x_9636:
[----:B------:R-:W-:-:S13]  /*6c50*/  ISETP.GE.U32.AND P0, PT, R3, R0, PT ;  /* 0x000000000300720c */ /* 0x000fda0003f06070 */
[----:B------:R-:W-:Y:S05]  /*6c60*/  @P0 BRA `(.L_x_9638) ;  /* 0x0000000000340947 */ /* 0x000fea0003800000 */
[----:B01----:R-:W0:Y:S01]  /*6c70*/  LDC.64 R4, c[0x0][0x388] ;  /* 0x0000e200ff047b82 */ /* 0x003e220000000a00 */
[----:B------:R-:W-:Y:S01]  /*6c80*/  IMAD.IADD R7, R2, 0x1, R3 ;  /* 0x0000000102077824 */ /* 0x000fe200078e0203 */
[----:B------:R-:W-:-:S03]  /*6c90*/  IADD3 R3, PT, PT, R3, 0x80, RZ ;  /* 0x0000008003037810 */ /* 0x000fc60007ffe0ff */
[----:B0-----:R-:W-:-:S05]  /*6ca0*/  IMAD.WIDE.U32 R4, R7, 0x8, R4 ;  /* 0x0000000807047825 */ /* 0x001fca00078e0004 */
[----:B----4-:R1:W-:Y:S02]  /*6cb0*/  STG.E.64 desc[UR4][R4.64], R12 ;  /* 0x0000000c04007986 */ /* 0x0103e4000c101b04 */
.L_x_9637:
        /* <DEDUP_REMOVED lines=8> */
.L_x_9638:
[----:B------:R-:W-:Y:S05]  /*6d40*/  BSYNC.RELIABLE B1 ;  /* 0x0000000000017941 */ /* 0x000fea0003800100 */
.L_x_9634:
[----:B------:R-:W-:-:S13]  /*6d50*/  ISETP.GE.U32.AND P0, PT, R3, R0, PT ;  /* 0x000000000300720c */ /* 0x000fda0003f06070 */
[----:B012---:R-:W0:Y:S01]  /*6d60*/  @!P0 LDC.64 R4, c[0x0][0x388] ;  /* 0x0000e200ff048b82 */ /* 0x007e220000000a00 */
[----:B------:R-:W-:Y:S01]  /*6d70*/  @!P0 IMAD.IADD R7, R2, 0x1, R3 ;  /* 0x0000000102078824 */ /* 0x000fe200078e0203 */
[----:B------:R-:W-:-:S03]  /*6d80*/  @!P0 IADD3 R3, PT, PT, R3, 0x80, RZ ;  /* 0x0000008003038810 */ /* 0x000fc60007ffe0ff */
[----:B0-----:R-:W-:-:S05]  /*6d90*/  @!P0 IMAD.WIDE.U32 R4, R7, 0x8, R4 ;  /* 0x0000000807048825 */ /* 0x001fca00078e0004 */
[----:B----4-:R2:W-:Y:S02]  /*6da0*/  @!P0 STG.E.64 desc[UR4][R4.64], R16 ;  /* 0x0000001004008986 */ /* 0x0105e4000c101b04 */
.L_x_9639:
[----:B------:R-:W-:Y:S05]  /*6db0*/  BSYNC.RECONVERGENT B0 ;  /* 0x0000000000007941 */ /* 0x000fea0003800200 */
.L_x_9633:
        /* <DEDUP_REMOVED lines=8> */
.L_x_9599:
        /* <DEDUP_REMOVED lines=190> */
.L_x_9641:
[----:B------:R-:W-:Y:S01]  /*7a20*/  IMAD.MOV.U32 R16, RZ, RZ, 0x0 ;  /* 0x00000000ff107424 */ /* 0x000fe200078e00ff */
[----:B------:R-:W-:Y:S01]  /*7a30*/  LOP3.LUT P0, RZ, R21, 0x7fffffff, RZ, 0xc0, !PT ;  /* 0x7fffffff15ff7812 */ /* 0x000fe2000780c0ff */
[----:B------:R-:W-:-:S06]  /*7a40*/  IMAD.MOV.U32 R17, RZ, RZ, 0x7ff00000 ;  /* 0x7ff00000ff117424 */ /* 0x000fcc00078e00ff */
[----:B------:R-:W0:Y:S02]  /*7a50*/  DFMA R20, R20, R16, +INF ;  /* 0x7ff000001414742b */ /* 0x000e240000000010 */
[----:B0-----:R-:W-:Y:S02]  /*7a60*/  FSEL R26, R20, RZ, P0 ;  /* 0x000000ff141a7208 */ /* 0x001fe40000000000 */
[----:B------:R-:W-:-:S07]  /*7a70*/  FSEL R27, R21, -QNAN , P0 ;  /* 0xfff00000151b7808 */ /* 0x000fce0000000000 */
.L_x_9642:
[----:B------:R-:W-:Y:S05]  /*7a80*/  BSYNC.RECONVERGENT B0 ;  /* 0x0000000000007941 */ /* 0x000fea0003800200 */
.L_x_9640:
        /* <DEDUP_REMOVED lines=190> */
.L_x_9644:
[----:B------:R-:W-:Y:S05]  /*8670*/  BSYNC.RECONVERGENT B0 ;  /* 0x0000000000007941 */ /* 0x000fea0003800200 */
.L_x_9643:
        /* <DEDUP_REMOVED lines=189> */
.L_x_9646:
[----:B------:R-:W-:Y:S05]  /*9250*/  BSYNC.RECONVERGENT B0 ;  /* 0x0000000000007941 */ /* 0x000fea0003800200 */
.L_x_9645:
        /* <DEDUP_REMOVED lines=189> */
.L_x_9648:
[----:B------:R-:W-:Y:S05]  /*9e30*/  BSYNC.RECONVERGENT B0 ;  /* 0x0000000000007941 */ /* 0x000fea0003800200 */
.L_x_9647:
        /* <DEDUP_REMOVED lines=189> */
.L_x_9650:
[----:B------:R-:W-:Y:S05]  /*aa10*/  BSYNC.RECONVERGENT B0 ;  /* 0x0000000000007941 */ /* 0x000fea0003800200 */
.L_x_9649:
        /* <DEDUP_REMOVED lines=189> */
.L_x_9652:
[----:B------:R-:W-:Y:S05]  /*b5f0*/  BSYNC.RECONVERGENT B0 ;  /* 0x0000000000007941 */ /* 0x000fea0003800200 */
.L_x_9651:
        /* <DEDUP_REMOVED lines=189> */
.L_x_9654:
[----:B------:R-:W-:Y:S05]  /*c1d0*/  BSYNC.RECONVERGENT B0 ;  /* 0x0000000000007941 */ /* 0x000fea0003800200 */
.L_x_9653:
        /* <DEDUP_REMOVED lines=188> */
.L_x_9656:
[----:B------:R-:W-:Y:S05]  /*cda0*/  BSYNC.RECONVERGENT B0 ;  /* 0x0000000000007941 */ /* 0x000fea0003800200 */
.L_x_9655:
        /* <DEDUP_REMOVED lines=87> */
.L_x_9657:
        /* <DEDUP_REMOVED lines=14> */
.L_x_12256:


//--------------------- .text._ZN2at6native29vectorized_elementwise_kernelILi4EZZZNS0_17log10_kernel_cudaERNS_18TensorIteratorBaseEENKUlvE0_clEvENKUlvE_clEvEUldE_St5arrayIPcLm2EEEEviT0_T1_ --------------------------
	.section	.text._ZN2at6native29vectorized_elementwise_kernelILi4EZZZNS0_17log10_kernel_cudaERNS_18TensorIteratorBaseEENKUlvE0_clEvENKUlvE_clEvEUldE_St5arrayIPcLm2EEEEviT0_T1_,"ax",@progbits
	.align	128
        .global         _ZN2at6native29vectorized_elementwise_kernelILi4EZZZNS0_17log10_kernel_cudaERNS_18TensorIteratorBaseEENKUlvE0_clEvENKUlvE_clEvEUldE_St5arrayIPcLm2EEEEviT0_T1_
        .type           _ZN2at6native29vectorized_elementwise_kernelILi4EZZZNS0_17log10_kernel_cudaERNS_18TensorIteratorBaseEENKUlvE0_clEvENKUlvE_clEvEUldE_St5arrayIPcLm2EEEEviT0_T1_,@function
        .size           _ZN2at6native29vectorized_elementwise_kernelILi4EZZZNS0_17log10_kernel_cudaERNS_18TensorIteratorBaseEENKUlvE0_clEvENKUlvE_clEvEUldE_St5arrayIPcLm2EEEEviT0_T1_,(.L_x_12257 - _ZN2at6native29vectorized_elementwise_kernelILi4EZZZNS0_17log10_kernel_cudaERNS_18TensorIteratorBaseEENKUlvE0_clEvENKUlvE_clEvEUldE_St5arrayIPcLm2EEEEviT0_T1_)
        .other          _ZN2at6native29vectorized_elementwise_kernelILi4EZZZNS0_17log10_kernel_cudaERNS_18TensorIteratorBaseEENKUlvE0_clEvENKUlvE_clEvEUldE_St5arrayIPcLm2EEEEviT0_T1_,@"STO_CUDA_ENTRY STV_DEFAULT"
_ZN2at6native29vectorized_elementwise_kernelILi4EZZZNS0_17log10_kernel_cudaERNS_18TensorIteratorBaseEENKUlvE0_clEvENKUlvE_clEvEUldE_St5arrayIPcLm2EEEEviT0_T1_:
.text._ZN2at6native29vectorized_elementwise_kernelILi4EZZZNS0_17log10_kernel_cudaERNS_18TensorIteratorBaseEENKUlvE0_clEvENKUlvE_clEvEUldE_St5arrayIPcLm2EEEEviT0_T1_:
        /* <DEDUP_REMOVED lines=251> */
.L_x_9662:
[----:B------:R-:W-:Y:S01]  /*0fb0*/  IMAD.MOV.U32 R4, RZ, RZ, 0x0 ;  /* 0x00000000ff047424 */ /* 0x000fe200078e00ff */
[----:B------:R-:W-:Y:S01]  /*0fc0*/  LOP3.LUT P1, RZ, R21, 0x7fffffff, RZ, 0xc0, !PT ;  /* 0x7fffffff15ff7812 */ /* 0x000fe2000782c0ff */
[----:B------:R-:W-:-:S06]  /*0fd0*/  IMAD.MOV.U32 R5, RZ, RZ, 0x7ff00000 ;  /* 0x7ff00000ff057424 */ /* 0x000fcc00078e00ff */
[----:B------:R-:W0:Y:S02]  /*0fe0*/  DFMA R20, R20, R4, +INF ;  /* 0x7ff000001414742b */ /* 0x000e240000000004 */
[----:B0-----:R-:W-:Y:S02]  /*0ff0*/  FSEL R4, R20, RZ, P1 ;  /* 0x000000ff14047208 */ /* 0x001fe40000800000 */
[----:B------:R-:W-:-:S07]  /*1000*/  FSEL R5, R21, -QNAN , P1 ;  /* 0xfff0000015057808 */ /* 0x000fce0000800000 */
.L_x_9663:
[----:B------:R-:W-:Y:S05]  /*1010*/  BSYNC.RECONVERGENT B1 ;  /* 0x0000000000017941 */ /* 0x000fea0003800200 */
.L_x_9661:
        /* <DEDUP_REMOVED lines=10> */
.L_x_9660:
[----:B------:R-:W-:Y:S05]  /*10c0*/  BSYNC.RECONVERGENT B0 ;  /* 0x0000000000007941 */ /* 0x000fea0003800200 */
.L_x_9659:
        /* <DEDUP_REMOVED lines=194> */
.L_x_9667:
[----:B------:R-:W-:Y:S05]  /*1cf0*/  BSYNC.RECONVERGENT B1 ;  /* 0x0000000000017941 */ /* 0x000fea0003800200 */
.L_x_9666:
        /* <DEDUP_REMOVED lines=10> */
.L_x_9665:
[----:B------:R-:W-:Y:S05]  /*1da0*/  BSYNC.RECONVERGENT B0 ;  /* 0x0000000000007941 */ /* 0x000fea0003800200 */
.L_x_9664:
        /* <DEDUP_REMOVED lines=192> */
.L_x_9671:
[----:B------:R-:W-:Y:S05]  /*29b0*/  BSYNC.RECONVERGENT B1 ;  /* 0x0000000000017941 */ /* 0x000fea0003800200 */
.L_x_9670:
        /* <DEDUP_REMOVED lines=10> */
.L_x_9669:
[----:B------:R-:W-:Y:S05]  /*2a60*/  BSYNC.RECONVERGENT B0 ;  /* 0x0000000000007941 */ /* 0x000fea0003800200 */
.L_x_9668:
        /* <DEDUP_REMOVED lines=194> */
.L_x_9675:
[----:B------:R-:W-:Y:S05]  /*3690*/  BSYNC.RECONVERGENT B1 ;  /* 0x0000000000017941 */ /* 0x000fea0003800200 */
.L_x_9674:
        /* <DEDUP_REMOVED lines=10> */
.L_x_9673:
[----:B------:R-:W-:Y:S05]  /*3740*/  BSYNC.RECONVERGENT B0 ;  /* 0x0000000000007941 */ /* 0x000fea0003800200 */
.L_x_9672:
        /* <DEDUP_REMOVED lines=193> */
.L_x_9679:
[----:B------:R-:W-:Y:S05]  /*4360*/  BSYNC.RECONVERGENT B1 ;  /* 0x0000000000017941 */ /* 0x000fea0003800200 */
.L_x_9678:
        /* <DEDUP_REMOVED lines=10> */
.L_x_9677:
[----:B------:R-:W-:Y:S05]  /*4410*/  BSYNC.RECONVERGENT B0 ;  /* 0x0000000000007941 */ /* 0x000fea0003800200 */
.L_x_9676:
        /* <DEDUP_REMOVED lines=193> */
.L_x_9683:
[----:B------:R-:W-:Y:S05]  /*5030*/  BSYNC.RECONVERGENT B1 ;  /* 0x0000000000017941 */ /* 0x000fea0003800200 */
.L_x_9682:
        /* <DEDUP_REMOVED lines=10> */
.L_x_9681:
[----:B------:R-:W-:Y:S05]  /*50e0*/  BSYNC.RECONVERGENT B0 ;  /* 0x0000000000007941 */ /* 0x000fea0003800200 */
.L_x_9680:
        /* <DEDUP_REMOVED lines=194> */
.L_x_9687:
[----:B------:R-:W-:Y:S05]  /*5d10*/  BSYNC.RECONVERGENT B1 ;  /* 0x0000000000017941 */ /* 0x000fea0003800200 */
.L_x_9686:
        /* <DEDUP_REMOVED lines=10> */
.L_x_9685:
[----:B------:R-:W-:Y:S05]  /*5dc0*/  BSYNC.RECONVERGENT B0 ;  /* 0x0000000000007941 */ /* 0x000fea0003800200 */
.L_x_9684:
        /* <DEDUP_REMOVED lines=192> */
.L_x_9691:
[----:B------:R-:W-:Y:S05]  /*69d0*/  BSYNC.RECONVERGENT B1 ;  /* 0x0000000000017941 */ /* 0x000fea0003800200 */
.L_x_9690:
        /* <DEDUP_REMOVED lines=10> */
.L_x_9689:
[----:B------:R-:W-:Y:S05]  /*6a80*/  BSYNC.RECONVERGENT B0 ;  /* 0x0000000000007941 */ /* 0x000fea0003800200 */
.L_x_9688:
        /* <DEDUP_REMOVED lines=21> */
.L_x_9694:
[----:B------:R-:W-:-:S13]  /*6be0*/  ISETP.GE.U32.AND P0, PT, R3, R0, PT ;  /* 0x000000000300720c */ /* 0x000fda0003f06070 */
[----:B------:R-:W-:Y:S05]  /*6bf0*/  @P0 BRA `(.L_x_9696) ;  /* 0x0000000000300947 */ /* 0x000fea0003800000 */
[----:B0-----:R-:W0:Y:S01]  /*6c00*/  LDC.64 R4, c[0x0][0x388] ;  /* 0x0000e200ff047b82 */ /* 0x001e220000000a00 */
[----:B---3--:R-:W-:Y:S02]  /*6c10*/  IMAD.IADD R7, R2, 0x1, R3 ;  /* 0x0000000102077824 */ /* 0x008fe400078e0203 */
[----:B------:R-:W-:Y:S02]  /*6c20*/  VIADD R3, R3, 0x80 ;  /* 0x0000008003037836 */ /* 0x000fe40000000000 */
[----:B0-----:R-:W-:-:S05]  /*6c30*/  IMAD.WIDE.U32 R4, R7, 0x8, R4 ;  /* 0x0000000807047825 */ /* 0x001fca00078e0004 */
[----:B----4-:R1:W-:Y:S02]  /*6c40*/  STG.E.64 desc[UR4][R4.64], R10 ;  /* 0x0000000a04007986 */ /* 0x0103e4000c101b04 */
.L_x_9695:
[----:B------:R-:W-:-:S13]  /*6c50*/  ISETP.GE.U32.AND P0, PT, R3, R0, PT ;  /* 0x000000000300720c */ /* 0x000fda0003f06070 */
[----:B------:R-:W-:Y:S05]  /*6c60*/  @P0 BRA `(.L_x_9697) ;  /* 0x0000000000340947 */ /* 0x000fea0003800000 */
[----:B01----:R-:W0:Y:S01]  /*6c70*/  LDC.64 R4, c[0x0][0x388] ;  /* 0x0000e200ff047b82 */ /* 0x003e220000000a00 */
[----:B------:R-:W-:Y:S01]  /*6c80*/  IMAD.IADD R7, R2, 0x1, R3 ;  /* 0x0000000102077824 */ /* 0x000fe200078e0203 */
[----:B------:R-:W-:-:S03]  /*6c90*/  IADD3 R3, PT, PT, R3, 0x80, RZ ;  /* 0x0000008003037810 */ /* 0x000fc60007ffe0ff */
[----:B0-----:R-:W-:-:S05]  /*6ca0*/  IMAD.WIDE.U32 R4, R7, 0x8, R4 ;  /* 0x0000000807047825 */ /* 0x001fca00078e0004 */
[----:B----4-:R1:W-:Y:S02]  /*6cb0*/  STG.E.64 desc[UR4][R4.64], R12 ;  /* 0x0000000c04007986 */ /* 0x0103e4000c101b04 */
.L_x_9696:
        /* <DEDUP_REMOVED lines=8> */
.L_x_9697:
[----:B------:R-:W-:Y:S05]  /*6d40*/  BSYNC.RELIABLE B1 ;  /* 0x0000000000017941 */ /* 0x000fea0003800100 */
.L_x_9693:
[----:B------:R-:W-:-:S13]  /*6d50*/  ISETP.GE.U32.AND P0, PT, R3, R0, PT ;  /* 0x000000000300720c */ /* 0x000fda0003f06070 */
[----:B012---:R-:W0:Y:S01]  /*6d60*/  @!P0 LDC.64 R4, c[0x0][0x388] ;  /* 0x0000e200ff048b82 */ /* 0x007e220000000a00 */
[----:B------:R-:W-:Y:S01]  /*6d70*/  @!P0 IMAD.IADD R7, R2, 0x1, R3 ;  /* 0x0000000102078824 */ /* 0x000fe200078e0203 */
[----:B------:R-:W-:-:S03]  /*6d80*/  @!P0 IADD3 R3, PT, PT, R3, 0x80, RZ ;  /* 0x0000008003038810 */ /* 0x000fc60007ffe0ff */
[----:B0-----:R-:W-:-:S05]  /*6d90*/  @!P0 IMAD.WIDE.U32 R4, R7, 0x8, R4 ;  /* 0x0000000807048825 */ /* 0x001fca00078e0004 */
[----:B----4-:R2:W-:Y:S02]  /*6da0*/  @!P0 STG.E.64 desc[UR4][R4.64], R16 ;  /* 0x0000001004008986 */ /* 0x0105e4000c101b04 */
.L_x_9698:
[----:B------:R-:W-:Y:S05]  /*6db0*/  BSYNC.RECONVERGENT B0 ;  /* 0x0000000000007941 */ /* 0x000fea0003800200 */
.L_x_9692:
        /* <DEDUP_REMOVED lines=8> */
.L_x_9658:
        /* <DEDUP_REMOVED lines=188> */
.L_x_9700:
[----:B------:R-:W-:Y:S01]  /*7a00*/  IMAD.MOV.U32 R12, RZ, RZ, 0x0 ;  /* 0x00000000ff0c7424 */ /* 0x000fe200078e00ff */
[----:B------:R-:W-:Y:S01]  /*7a10*/  LOP3.LUT P0, RZ, R21, 0x7fffffff, RZ, 0xc0, !PT ;  /* 0x7fffffff15ff7812 */ /* 0x000fe2000780c0ff */
[----:B------:R-:W-:-:S06]  /*7a20*/  IMAD.MOV.U32 R13, RZ, RZ, 0x7ff00000 ;  /* 0x7ff00000ff0d7424 */ /* 0x000fcc00078e00ff */
[----:B------:R-:W0:Y:S02]  /*7a30*/  DFMA R20, R20, R12, +INF ;  /* 0x7ff000001414742b */ /* 0x000e24000000000c */
[----:B0-----:R-:W-:Y:S02]  /*7a40*/  FSEL R24, R20, RZ, P0 ;  /* 0x000000ff14187208 */ /* 0x001fe40000000000 */
[----:B------:R-:W-:-:S07]  /*7a50*/  FSEL R25, R21, -QNAN , P0 ;  /* 0xfff0000015197808 */ /* 0x000fce0000000000 */
.L_x_9701:
[----:B------:R-:W-:Y:S05]  /*7a60*/  BSYNC.RECONVERGENT B0 ;  /* 0x0000000000007941 */ /* 0x000fea0003800200 */
.L_x_9699:
        /* <DEDUP_REMOVED lines=190> */
.L_x_9703:
[----:B------:R-:W-:Y:S05]  /*8650*/  BSYNC.RECONVERGENT B0 ;  /* 0x0000000000007941 */ /* 0x000fea0003800200 */
.L_x_9702:
        /* <DEDUP_REMOVED lines=189> */
.L_x_9705:
[----:B------:R-:W-:Y:S05]  /*9230*/  BSYNC.RECONVERGENT B0 ;  /* 0x0000000000007941 */ /* 0x000fea0003800200 */
.L_x_9704:
        /* <DEDUP_REMOVED lines=189> */
.L_x_9707:
[----:B------:R-:W-:Y:S05]  /*9e10*/  BSYNC.RECONVERGENT B0 ;  /* 0x0000000000007941 */ /* 0x000fea0003800200 */
.L_x_9706:
        /* <DEDUP_REMOVED lines=189> */
.L_x_9709:
[----:B------:R-:W-:Y:S05]  /*a9f0*/  BSYNC.RECONVERGENT B0 ;  /* 0x0000000000007941 */ /* 0x000fea0003800200 */
.L_x_9708:
        /* <DEDUP_REMOVED lines=189> */
.L_x_9711:
[----:B------:R-:W-:Y:S05]  /*b5d0*/  BSYNC.RECONVERGENT B0 ;  /* 0x0000000000007941 */ /* 0x000fea0003800200 */
.L_x_9710:
        /* <DEDUP_REMOVED lines=189> */
.L_x_9713:
[----:B------:R-:W-:Y:S05]  /*c1b0*/  BSYNC.RECONVERGENT B0 ;  /* 0x0000000000007941 */ /* 0x000fea0003800200 */
.L_x_9712:
        /* <DEDUP_REMOVED lines=188> */
.L_x_9715:
[----:B------:R-:W-:Y:S05]  /*cd80*/  BSYNC.RECONVERGENT B0 ;  /* 0x0000000000007941 */ /* 0x000fea0003800200 */
.L_x_9714:
        /* <DEDUP_REMOVED lines=85> */
.L_x_9716:
        /* <DEDUP_REMOVED lines=10> */
.L_x_12257:


//--------------------- .text._ZN2at6native29vectorized_elementwise_kernelILi8EZZZNS0_17log10_kernel_cudaERNS_18TensorIteratorBaseEENKUlvE0_clEvENKUlvE_clEvEUldE_St5arrayIPcLm2EEEEviT0_T1_ --------------------------
	.section	.text._ZN2at6native29vectorized_elementwise_kernelILi8EZZZNS0_17log10_kernel_cudaERNS_18TensorIteratorBaseEENKUlvE0_clEvENKUlvE_clEvEUldE_St5arrayIPcLm2EEEEviT0_T1_,"ax",@progbits
	.align	128
        .global         _ZN2at6native29vectorized_elementwise_kernelILi8EZZZNS0_17log10_kernel_cudaERNS_18TensorIteratorBaseEENKUlvE0_clEvENKUlvE_clEvEUldE_St5arrayIPcLm2EEEEviT0_T1_
        .type           _ZN2at6native29vectorized_elementwise_kernelILi8EZZZNS0_17log10_kernel_cudaERNS_18TensorIteratorBaseEENKUlvE0_clEvENKUlvE_clEvEUldE_St5arrayIPcLm2EEEEviT0_T1_,@function
        .size           _ZN2at6native29vectorized_elementwise_kernelILi8EZZZNS0_17log10_kernel_cudaERNS_18TensorIteratorBaseEENKUlvE0_clEvENKUlvE_clEvEUldE_St5arrayIPcLm2EEEEviT0_T1_,(.L_x_12258 - _ZN2at6native29vectorized_elementwise_kernelILi8EZZZNS0_17log10_kernel_cudaERNS_18TensorIteratorBaseEENKUlvE0_clEvENKUlvE_clEvEUldE_St5arrayIPcLm2EEEEviT0_T1_)
        .other          _ZN2at6native29vectorized_elementwise_kernelILi8EZZZNS0_17log10_kernel_cudaERNS_18TensorIteratorBaseEENKUlvE0_clEvENKUlvE_clEvEUldE_St5arrayIPcLm2EEEEviT0_T1_,@"STO_CUDA_ENTRY STV_DEFAULT"
_ZN2at6native29vectorized_elementwise_kernelILi8EZZZNS0_17log10_kernel_cudaERNS_18TensorIteratorBaseEENKUlvE0_clEvENKUlvE_clEvEUldE_St5arrayIPcLm2EEEEviT0_T1_:
.text._ZN2at6native29vectorized_elementwise_kernelILi8EZZZNS0_17log10_kernel_cudaERNS_18TensorIteratorBaseEENKUlvE0_clEvENKUlvE_clEvEUldE_St5arrayIPcLm2EEEEviT0_T1_:
[----:B------:R-:W-:Y:S01]  /*0000*/  LDC R1, c[0x0][0x37c] ;  /* 0x0000df00ff017b82 */ /* 0x000fe20000000800 */
[----:B------:R-:W-:Y:S05]  /*0010*/  EXIT ;  /* 0x000000000000794d */ /* 0x000fea0003800000 */
.L_x_9717:
        /* <DEDUP_REMOVED lines=14> */
.L_x_12258:


//--------------------- .text._ZN2at6native18elementwise_kernelILi128ELi4EZNS0_15gpu_kernel_implIZZZNS0_15log_kernel_cudaERNS_18TensorIteratorBaseEENKUlvE0_clEvENKUlvE2_clEvEUlN3c108BFloat16EE_EEvS4_RKT_EUliE_EEviT1_ --------------------------
	.section	.text._ZN2at6native18elementwise_kernelILi128ELi4EZNS0_15gpu_kernel_implIZZZNS0_15log_kernel_cudaERNS_18TensorIteratorBaseEENKUlvE0_clEvENKUlvE2_clEvEUlN3c108BFloat16EE_EEvS4_RKT_EUliE_EEviT1_,"ax",@progbits
	.align	128
        .global         _ZN2at6native18elementwise_kernelILi128ELi4EZNS0_15gpu_kernel_implIZZZNS0_15log_kernel_cudaERNS_18TensorIteratorBaseEENKUlvE0_clEvENKUlvE2_clEvEUlN3c108BFloat16EE_EEvS4_RKT_EUliE_EEviT1_
        .type           _ZN2at6native18elementwise_kernelILi128ELi4EZNS0_15gpu_kernel_implIZZZNS0_15log_kernel_cudaERNS_18TensorIteratorBaseEENKUlvE0_clEvENKUlvE2_clEvEUlN3c108BFloat16EE_EEvS4_RKT_EUliE_EEviT1_,@function
        .size           _ZN2at6native18elementwise_kernelILi128ELi4EZNS0_15gpu_kernel_implIZZZNS0_15log_kernel_cudaERNS_18TensorIteratorBaseEENKUlvE0_clEvENKUlvE2_clEvEUlN3c108BFloat16EE_EEvS4_RKT_EUliE_EEviT1_,(.L_x_12259 - _ZN2at6native18elementwise_kernelILi128ELi4EZNS0_15gpu_kernel_implIZZZNS0_15log_kernel_cudaERNS_18TensorIteratorBaseEENKUlvE0_clEvENKUlvE2_clEvEUlN3c108BFloat16EE_EEvS4_RKT_EUliE_EEviT1_)
        .other          _ZN2at6native18elementwise_kernelILi128ELi4EZNS0_15gpu_kernel_implIZZZNS0_15log_kernel_cudaERNS_18TensorIteratorBaseEENKUlvE0_clEvENKUlvE2_clEvEUlN3c108BFloat16EE_EEvS4_RKT_EUliE_EEviT1_,@"STO_CUDA_ENTRY STV_DEFAULT"
_ZN2at6native18elementwise_kernelILi128ELi4EZNS0_15gpu_kernel_implIZZZNS0_15log_kernel_cudaERNS_18TensorIteratorBaseEENKUlvE0_clEvENKUlvE2_clEvEUlN3c108BFloat16EE_EEvS4_RKT_EUliE_EEviT1_:
.text._ZN2at6native18elementwise_kernelILi128ELi4EZNS0_15gpu_kernel_implIZZZNS0_15log_kernel_cudaERNS_18TensorIteratorBaseEENKUlvE0_clEvENKUlvE2_clEvEUlN3c108BFloat16EE_EEvS4_RKT_EUliE_EEviT1_:
        /* <DEDUP_REMOVED lines=319> */
.L_x_9720:
        /* <DEDUP_REMOVED lines=18> */
.L_x_9724:
[----:B------:R-:W2:Y:S02]  /*1510*/  LDG.E.U8 R2, desc[UR36][R2.64] ;  /* 0x0000002402027981 */ /* 0x000ea4000c1e1100 */
[----:B--2---:R-:W-:-:S04]  /*1520*/  I2FP.F32.U32 R0, R2 ;  /* 0x0000000200007245 */ /* 0x004fc80000201000 */
[----:B------:R-:W-:Y:S01]  /*1530*/  F2FP.BF16.F32.PACK_AB R0, RZ, R0 ;  /* 0x00000000ff00723e */ /* 0x000fe200000010ff */
[----:B------:R-:W-:Y:S06]  /*1540*/  BRA `(.L_x_9726) ;  /* 0x0000000c00a47947 */ /* 0x000fec0003800000 */
.L_x_9723:
        /* <DEDUP_REMOVED lines=10> */
.L_x_9728:
[----:B------:R-:W2:Y:S02]  /*15f0*/  LDG.E R2, desc[UR36][R2.64] ;  /* 0x0000002402027981 */ /* 0x000ea4000c1e1900 */
[----:B--2---:R-:W-:-:S04]  /*1600*/  I2FP.F32.S32 R0, R2 ;  /* 0x0000000200007245 */ /* 0x004fc80000201400 */
[----:B------:R-:W-:Y:S01]  /*1610*/  F2FP.BF16.F32.PACK_AB R0, RZ, R0 ;  /* 0x00000000ff00723e */ /* 0x000fe200000010ff */
[----:B------:R-:W-:Y:S06]  /*1620*/  BRA `(.L_x_9726) ;  /* 0x0000000c006c7947 */ /* 0x000fec0003800000 */
.L_x_9727:
[----:B------:R-:W2:Y:S02]  /*1630*/  LDG.E.U16 R2, desc[UR36][R2.64] ;  /* 0x0000002402027981 */ /* 0x000ea4000c1e1500 */
[----:B--2---:R-:W0:Y:S02]  /*1640*/  I2F.S16 R0, R2 ;  /* 0x0000000200007306 */ /* 0x004e240000101400 */
[----:B0-----:R-:W-:Y:S01]  /*1650*/  F2FP.BF16.F32.PACK_AB R0, RZ, R0 ;  /* 0x00000000ff00723e */ /* 0x001fe200000010ff */
[----:B------:R-:W-:Y:S06]  /*1660*/  BRA `(.L_x_9726) ;  /* 0x0000000c005c7947 */ /* 0x000fec0003800000 */
.L_x_9722:
        /* <DEDUP_REMOVED lines=9> */
.L_x_9730:
[----:B------:R-:W2:Y:S02]  /*1700*/  LDG.E.U16 R0, desc[UR36][R2.64] ;  /* 0x0000002402007981 */ /* 0x000ea4000c1e1500 */
[----:B--2---:R-:W-:-:S05]  /*1710*/  HADD2.F32 R0, -RZ, R0.H0_H0 ;  /* 0x20000000ff007230 */ /* 0x004fca0000004100 */
[----:B------:R-:W-:Y:S01]  /*1720*/  F2FP.BF16.F32.PACK_AB R0, RZ, R0 ;  /* 0x00000000ff00723e */ /* 0x000fe200000010ff */
[----:B------:R-:W-:Y:S06]  /*1730*/  BRA `(.L_x_9726) ;  /* 0x0000000c00287947 */ /* 0x000fec0003800000 */
.L_x_9729:
        /* <DEDUP_REMOVED lines=9> */
.L_x_9732:
[----:B------:R-:W2:Y:S02]  /*17d0*/  LDG.E.U16 R2, desc[UR36][R2.64] ;  /* 0x0000002402027981 */ /* 0x000ea4000c1e1500 */
[----:B--2---:R-:W-:-:S05]  /*17e0*/  HADD2.F32 R0, -RZ, R2.H0_H0 ;  /* 0x20000002ff007230 */ /* 0x004fca0000004100 */
[----:B------:R-:W-:Y:S01]  /*17f0*/  F2FP.BF16.F32.PACK_AB R0, RZ, R0 ;  /* 0x00000000ff00723e */ /* 0x000fe200000010ff */
[----:B------:R-:W-:Y:S06]  /*1800*/  BRA `(.L_x_9726) ;  /* 0x0000000800f47947 */ /* 0x000fec0003800000 */
.L_x_9731:
        /* <DEDUP_REMOVED lines=12> */
.L_x_9721:
        /* <DEDUP_REMOVED lines=13> */
.L_x_9735:
        /* <DEDUP_REMOVED lines=12> */
.L_x_9734:
        /* <DEDUP_REMOVED lines=27> */
.L_x_9737:
        /* <DEDUP_REMOVED lines=13> */
.L_x_9736:
[----:B------:R0:W5:Y:S01]  /*1ce0*/  LDG.E.U16 R0, desc[UR36][R2.64] ;  /* 0x0000002402007981 */ /* 0x000162000c1e1500 */
[----:B------:R-:W-:Y:S05]  /*1cf0*/  BRA `(.L_x_9726) ;  /* 0x0000000400b87947 */ /* 0x000fea0003800000 */
.L_x_9733:
        /* <DEDUP_REMOVED lines=12> */
.L_x_9740:
        /* <DEDUP_REMOVED lines=21> */
.L_x_9744:
[----:B------:R-:W-:Y:S05]  /*1f10*/  BSYNC.RECONVERGENT B1 ;  /* 0x0000000000017941 */ /* 0x000fea0003800200 */
.L_x_9743:
[----:B------:R-:W-:Y:S01]  /*1f20*/  IMAD.SHL.U32 R0, R0, 0x100000, RZ ;  /* 0x0010000000007824 */ /* 0x000fe200078e00ff */
[----:B------:R-:W-:-:S04]  /*1f30*/  LEA R2, R2, 0x3b800000, 0x17 ;  /* 0x3b80000002027811 */ /* 0x000fc800078eb8ff */
[----:B------:R-:W-:-:S07]  /*1f40*/  LOP3.LUT R0, R2, R0, R7, 0xfe, !PT ;  /* 0x0000000002007212 */ /* 0x000fce00078efe07 */
.L_x_9742:
[----:B------:R-:W-:Y:S05]  /*1f50*/  BSYNC.RECONVERGENT B0 ;  /* 0x0000000000007941 */ /* 0x000fea0003800200 */
.L_x_9741:
[----:B------:R-:W-:Y:S01]  /*1f60*/  F2FP.BF16.F32.PACK_AB R0, RZ, R0 ;  /* 0x00000000ff00723e */ /* 0x000fe200000010ff */
[----:B------:R-:W-:Y:S06]  /*1f70*/  BRA `(.L_x_9726) ;  /* 0x0000000400187947 */ /* 0x000fec0003800000 */
.L_x_9739:
        /* <DEDUP_REMOVED lines=21> */
.L_x_9748:
[----:B------:R-:W-:Y:S05]  /*20d0*/  BSYNC.RECONVERGENT B1 ;  /* 0x0000000000017941 */ /* 0x000fea0003800200 */
.L_x_9747:
[----:B------:R-:W-:Y:S02]  /*20e0*/  SHF.L.U32 R0, R0, 0x15, RZ ;  /* 0x0000001500007819 */ /* 0x000fe400000006ff */
[----:B------:R-:W-:-:S04]  /*20f0*/  LEA R2, R2, 0x37800000, 0x17 ;  /* 0x3780000002027811 */ /* 0x000fc800078eb8ff */
[----:B------:R-:W-:-:S07]  /*2100*/  LOP3.LUT R0, R2, R0, R7, 0xfe, !PT ;  /* 0x0000000002007212 */ /* 0x000fce00078efe07 */
.L_x_9746:
[----:B------:R-:W-:Y:S05]  /*2110*/  BSYNC.RECONVERGENT B0 ;  /* 0x0000000000007941 */ /* 0x000fea0003800200 */
.L_x_9745:
[----:B------:R-:W-:Y:S01]  /*2120*/  F2FP.BF16.F32.PACK_AB R0, RZ, R0 ;  /* 0x00000000ff00723e */ /* 0x000fe200000010ff */
[----:B------:R-:W-:Y:S06]  /*2130*/  BRA `(.L_x_9726) ;  /* 0x0000000000a87947 */ /* 0x000fec0003800000 */
.L_x_9738:
[----:B------:R-:W-:-:S09]  /*2140*/  UISETP.NE.AND UP0, UPT, UR4, 0x1c, UPT ;  /* 0x0000001c0400788c */ /* 0x000fd2000bf05270 */
[----:B------:R-:W-:Y:S05]  /*2150*/  BRA.U !UP0, `(.L_x_9749) ;  /* 0x0000000108947547 */ /* 0x000fea000b800000 */
[----:B------:R-:W-:-:S09]  /*2160*/  UISETP.NE.AND UP0, UPT, UR4, 0x1d, UPT ;  /* 0x0000001d0400788c */ /* 0x000fd2000bf05270 */
[----:B------:R-:W-:Y:S05]  /*2170*/  BRA.U !UP0, `(.L_x_9750) ;  /* 0x00000001087c7547 */ /* 0x000fea000b800000 */
[----:B------:R-:W-:-:S09]  /*2180*/  UISETP.NE.AND UP0, UPT, UR4, 0x2c, UPT ;  /* 0x0000002c0400788c */ /* 0x000fd2000bf05270 */
[----:B------:R-:W-:Y:S05]  /*2190*/  BRA.U !UP0, `(.L_x_9751) ;  /* 0x0000000108487547 */ /* 0x000fea000b800000 */
.L_x_9725:
        /* <DEDUP_REMOVED lines=16> */
.L_x_9752:
[----:B------:R-:W-:Y:S01]  /*22a0*/  PRMT R0, RZ, 0x7610, R0 ;  /* 0x00007610ff007816 */ /* 0x000fe20000000000 */
[----:B------:R-:W-:Y:S06]  /*22b0*/  BRA `(.L_x_9726) ;  /* 0x0000000000487947 */ /* 0x000fec0003800000 */
.L_x_9751:
        /* <DEDUP_REMOVED lines=8> */
.L_x_9754:
[----:B------:R-:W-:Y:S05]  /*2340*/  BSYNC.RECONVERGENT B0 ;  /* 0x0000000000007941 */ /* 0x000fea0003800200 */
.L_x_9753:
[----:B------:R-:W-:Y:S01]  /*2350*/  F2FP.BF16.F32.PACK_AB R0, RZ, R0 ;  /* 0x00000000ff00723e */ /* 0x000fe200000010ff */
[----:B------:R-:W-:Y:S06]  /*2360*/  BRA `(.L_x_9726) ;  /* 0x00000000001c7947 */ /* 0x000fec0003800000 */
.L_x_9750:
[----:B------:R-:W2:Y:S02]  /*2370*/  LDG.E.64 R2, desc[UR36][R2.64] ;  /* 0x0000002402027981 */ /* 0x000ea4000c1e1b00 */
[----:B--2---:R-:W0:Y:S02]  /*2380*/  I2F.U64 R0, R2 ;  /* 0x0000000200007312 */ /* 0x004e240000301000 */
[----:B0-----:R-:W-:Y:S01]  /*2390*/  F2FP.BF16.F32.PACK_AB R0, RZ, R0 ;  /* 0x00000000ff00723e */ /* 0x001fe200000010ff */
[----:B------:R-:W-:Y:S06]  /*23a0*/  BRA `(.L_x_9726) ;  /* 0x00000000000c7947 */ /* 0x000fec0003800000 */
.L_x_9749:
[----:B------:R-:W2:Y:S02]  /*23b0*/  LDG.E R2, desc[UR36][R2.64] ;  /* 0x0000002402027981 */ /* 0x000ea4000c1e1900 */
[----:B--2---:R-:W-:-:S04]  /*23c0*/  I2FP.F32.U32 R0, R2 ;  /* 0x0000000200007245 */ /* 0x004fc80000201000 */
[----:B------:R-:W-:-:S07]  /*23d0*/  F2FP.BF16.F32.PACK_AB R0, RZ, R0 ;  /* 0x00000000ff00723e */ /* 0x000fce00000010ff */
.L_x_9726:
[----:B-----5:R-:W-:Y:S01]  /*23e0*/  IMAD.U32 R0, R0, 0x10000, RZ ;  /* 0x0001000000007824 */ /* 0x020fe200078e00ff */
[----:B------:R-:W0:Y:S01]  /*23f0*/  LDCU.64 UR6, c[0x0][0x580] ;  /* 0x0000b000ff0677ac */ /* 0x000e220008000a00 */
[----:B------:R-:W-:-:S04]  /*2400*/  UPRMT UR4, UR42, 0x9910, URZ ;  /* 0x000099102a047896 */ /* 0x000fc800080000ff */
[----:B------:R-:W1:Y:S01]  /*2410*/  MUFU.LG2 R0, R0 ;  /* 0x0000000000007308 */ /* 0x000e620000000c00 */
[----:B------:R-:W-:Y:S01]  /*2420*/  UISETP.GT.AND UP0, UPT, UR4, 0x9, UPT ;  /* 0x000000090400788c */ /* 0x000fe2000bf04270 */
[----:B0-----:R-:W-:Y:S01]  /*2430*/  IADD3 R2, P0, PT, R16, UR6, RZ ;  /* 0x0000000610027c10 */ /* 0x001fe2000ff1e0ff */
[----:B-1----:R-:W-:-:S04]  /*2440*/  FMUL.FTZ R4, R0, 0.69314718246459960938 ;  /* 0x3f31721800047820 */ /* 0x002fc80000410000 */
        /* <DEDUP_REMOVED lines=15> */
.L_x_9758:
[----:B-1----:R-:W-:-:S06]  /*2540*/  SHF.L.U32 R5, R5, 0x10, RZ ;  /* 0x0000001005057819 */ /* 0x002fcc00000006ff */
[----:B0-----:R-:W0:Y:S02]  /*2550*/  F2I.S64.TRUNC R4, R5 ;  /* 0x0000000500047311 */ /* 0x001e24000020d900 */
[----:B0-----:R3:W-:Y:S01]  /*2560*/  STG.E.U8 desc[UR36][R2.64], R4 ;  /* 0x0000000402007986 */ /* 0x0017e2000c101124 */
[----:B------:R-:W-:Y:S05]  /*2570*/  BRA `(.L_x_9760) ;  /* 0x0000000c00707947 */ /* 0x000fea0003800000 */
.L_x_9757:
        /* <DEDUP_REMOVED lines=10> */
.L_x_9762:
[----:B-1----:R-:W-:-:S06]  /*2620*/  IMAD.U32 R5, R5, 0x10000, RZ ;  /* 0x0001000005057824 */ /* 0x002fcc00078e00ff */
[----:B------:R-:W1:Y:S02]  /*2630*/  F2I.FTZ.TRUNC.NTZ R5, R5 ;  /* 0x0000000500057305 */ /* 0x000e64000021f100 */
[----:B-1----:R1:W-:Y:S01]  /*2640*/  STG.E desc[UR36][R2.64], R5 ;  /* 0x0000000502007986 */ /* 0x0023e2000c101924 */
[----:B------:R-:W-:Y:S05]  /*2650*/  BRA `(.L_x_9760) ;  /* 0x0000000c00387947 */ /* 0x000fea0003800000 */
.L_x_9761:
[----:B-1----:R-:W-:-:S06]  /*2660*/  IMAD.U32 R5, R5, 0x10000, RZ ;  /* 0x0001000005057824 */ /* 0x002fcc00078e00ff */
[----:B------:R-:W1:Y:S02]  /*2670*/  F2I.FTZ.TRUNC.NTZ R5, R5 ;  /* 0x0000000500057305 */ /* 0x000e64000021f100 */
[----:B-1----:R2:W-:Y:S01]  /*2680*/  STG.E.U16 desc[UR36][R2.64], R5 ;  /* 0x0000000502007986 */ /* 0x0025e2000c101524 */
[----:B------:R-:W-:Y:S05]  /*2690*/  BRA `(.L_x_9760) ;  /* 0x0000000c00287947 */ /* 0x000fea0003800000 */
.L_x_9756:
        /* <DEDUP_REMOVED lines=9> */
.L_x_9764:
[----:B-1----:R-:W-:-:S05]  /*2730*/  IMAD.U32 R0, R5, 0x10000, RZ ;  /* 0x0001000005007824 */ /* 0x002fca00078e00ff */
[----:B------:R-:W-:-:S05]  /*2740*/  F2FP.F16.F32.PACK_AB R0, RZ, R0 ;  /* 0x00000000ff00723e */ /* 0x000fca00000000ff */
[----:B------:R1:W-:Y:S01]  /*2750*/  STG.E.U16 desc[UR36][R2.64], R0 ;  /* 0x0000000002007986 */ /* 0x0003e2000c101524 */
[----:B------:R-:W-:Y:S05]  /*2760*/  BRA `(.L_x_9760) ;  /* 0x0000000800f47947 */ /* 0x000fea0003800000 */
.L_x_9763:
        /* <DEDUP_REMOVED lines=10> */
.L_x_9766:
[----:B-1----:R-:W-:-:S04]  /*2810*/  SHF.L.U32 R5, R5, 0x10, RZ ;  /* 0x0000001005057819 */ /* 0x002fc800000006ff */
[----:B------:R-:W-:-:S04]  /*2820*/  F2FP.F16.F32.PACK_AB R5, RZ, R5 ;  /* 0x00000005ff05723e */ /* 0x000fc800000000ff */
[----:B------:R-:W-:-:S05]  /*2830*/  PRMT R5, R5, 0x5410, RZ ;  /* 0x0000541005057816 */ /* 0x000fca00000000ff */
[----:B------:R1:W-:Y:S01]  /*2840*/  STG.E desc[UR36][R2.64], R5 ;  /* 0x0000000502007986 */ /* 0x0003e2000c101924 */
[----:B------:R-:W-:Y:S05]  /*2850*/  BRA `(.L_x_9760) ;  /* 0x0000000800b87947 */ /* 0x000fea0003800000 */
.L_x_9765:
[----:B01----:R-:W-:-:S04]  /*2860*/  IMAD.U32 R4, R5, 0x10000, RZ ;  /* 0x0001000005047824 */ /* 0x003fc800078e00ff */
[----:B------:R-:W-:-:S06]  /*2870*/  FMUL.FTZ R4, R4, 1 ;  /* 0x3f80000004047820 */ /* 0x000fcc0000410000 */
[----:B------:R-:W0:Y:S02]  /*2880*/  F2F.F64.F32 R4, R4 ;  /* 0x0000000400047310 */ /* 0x000e240000201800 */
[----:B0-----:R0:W-:Y:S01]  /*2890*/  STG.E.64 desc[UR36][R2.64], R4 ;  /* 0x0000000402007986 */ /* 0x0011e2000c101b24 */
[----:B------:R-:W-:Y:S05]  /*28a0*/  BRA `(.L_x_9760) ;  /* 0x0000000800a47947 */ /* 0x000fea0003800000 */
.L_x_9755:
        /* <DEDUP_REMOVED lines=13> */
.L_x_9769:
[----:B-1----:R-:W-:Y:S01]  /*2980*/  IMAD.U32 R5, R5, 0x10000, RZ ;  /* 0x0001000005057824 */ /* 0x002fe200078e00ff */
[----:B------:R-:W-:-:S03]  /*2990*/  CS2R R6, SRZ ;  /* 0x0000000000067805 */ /* 0x000fc6000001ff00 */
[----:B------:R-:W-:-:S06]  /*29a0*/  FMUL.FTZ R5, R5, 1 ;  /* 0x3f80000005057820 */ /* 0x000fcc0000410000 */
[----:B0-----:R-:W0:Y:S02]  /*29b0*/  F2F.F64.F32 R4, R5 ;  /* 0x0000000500047310 */ /* 0x001e240000201800 */
[----:B0-----:R0:W-:Y:S01]  /*29c0*/  STG.E.128 desc[UR36][R2.64], R4 ;  /* 0x0000000402007986 */ /* 0x0011e2000c101d24 */
[----:B------:R-:W-:Y:S05]  /*29d0*/  BRA `(.L_x_9760) ;  /* 0x0000000800587947 */ /* 0x000fea0003800000 */
.L_x_9768:
        /* <DEDUP_REMOVED lines=19> */
.L_x_9773:
[----:B------:R-:W-:Y:S05]  /*2b10*/  BSYNC.RECONVERGENT B0 ;  /* 0x0000000000007941 */ /* 0x000fea0003800200 */
.L_x_9772:
[----:B------:R-:W-:-:S05]  /*2b20*/  LOP3.LUT R5, R0, 0x80, R5, 0xf8, !PT ;  /* 0x0000008000057812 */ /* 0x000fca00078ef805 */
[----:B------:R1:W-:Y:S01]  /*2b30*/  STG.E.U8 desc[UR36][R2.64], R5 ;  /* 0x0000000502007986 */ /* 0x0003e2000c101124 */
[----:B------:R-:W-:Y:S05]  /*2b40*/  BRA `(.L_x_9760) ;  /* 0x0000000400fc7947 */ /* 0x000fea0003800000 */
.L_x_9771:
        /* <DEDUP_REMOVED lines=15> */
.L_x_9775:
[----:B------:R-:W-:Y:S05]  /*2c40*/  BSYNC.RECONVERGENT B0 ;  /* 0x0000000000007941 */ /* 0x000fea0003800200 */
.L_x_9774:
[----:B------:R-:W-:-:S05]  /*2c50*/  LOP3.LUT R5, R0, 0x80, R5, 0xf8, !PT ;  /* 0x0000008000057812 */ /* 0x000fca00078ef805 */
[----:B------:R1:W-:Y:S01]  /*2c60*/  STG.E.U8 desc[UR36][R2.64], R5 ;  /* 0x0000000502007986 */ /* 0x0003e2000c101124 */
[----:B------:R-:W-:Y:S05]  /*2c70*/  BRA `(.L_x_9760) ;  /* 0x0000000400b07947 */ /* 0x000fea0003800000 */
.L_x_9770:
[----:B-1----:R1:W-:Y:S01]  /*2c80*/  STG.E.U16 desc[UR36][R2.64], R5 ;  /* 0x0000000502007986 */ /* 0x0023e2000c101524 */
[----:B------:R-:W-:Y:S05]  /*2c90*/  BRA `(.L_x_9760) ;  /* 0x0000000400a87947 */ /* 0x000fea0003800000 */
.L_x_9767:
        /* <DEDUP_REMOVED lines=12> */
.L_x_9778:
        /* <DEDUP_REMOVED lines=13> */
.L_x_9781:
[----:B------:R-:W-:-:S04]  /*2e30*/  SHF.R.U32.HI R0, RZ, 0x14, R5 ;  /* 0x00000014ff007819 */ /* 0x000fc80000011605 */
[----:B------:R-:W-:-:S04]  /*2e40*/  LOP3.LUT R0, R0, 0x1, RZ, 0xc0, !PT ;  /* 0x0000000100007812 */ /* 0x000fc800078ec0ff */
[----:B------:R-:W-:-:S04]  /*2e50*/  IADD3 R0, PT, PT, R5, 0x487ffff, R0 ;  /* 0x0487ffff05007810 */ /* 0x000fc80007ffe000 */
[----:B------:R-:W-:-:S04]  /*2e60*/  SHF.R.U32.HI R0, RZ, 0x14, R0 ;  /* 0x00000014ff007819 */ /* 0x000fc80000011600 */
[----:B------:R-:W-:-:S07]  /*2e70*/  LOP3.LUT R4, R0, 0xff, RZ, 0xc0, !PT ;  /* 0x000000ff00047812 */ /* 0x000fce00078ec0ff */
.L_x_9782:
[----:B------:R-:W-:-:S04]  /*2e80*/  SHF.R.U32.HI R5, RZ, 0x18, R5 ;  /* 0x00000018ff057819 */ /* 0x000fc80000011605 */
[----:B------:R-:W-:-:S04]  /*2e90*/  LOP3.LUT R4, R4, 0x80, R5, 0xf8, !PT ;  /* 0x0000008004047812 */ /* 0x000fc800078ef805 */
[----:B------:R-:W-:-:S07]  /*2ea0*/  PRMT R0, R4, 0x7610, R0 ;  /* 0x0000761004007816 */ /* 0x000fce0000000000 */
.L_x_9780:
[----:B------:R-:W-:Y:S05]  /*2eb0*/  BSYNC.RECONVERGENT B0 ;  /* 0x0000000000007941 */ /* 0x000fea0003800200 */
.L_x_9779:
[----:B------:R0:W-:Y:S01]  /*2ec0*/  STG.E.U8 desc[UR36][R2.64], R0 ;  /* 0x0000000002007986 */ /* 0x0001e2000c101124 */
[----:B------:R-:W-:Y:S05]  /*2ed0*/  BRA `(.L_x_9760) ;  /* 0x0000000400187947 */ /* 0x000fea0003800000 */
.L_x_9777:
        /* <DEDUP_REMOVED lines=13> */
.L_x_9785:
[----:B------:R-:W-:-:S04]  /*2fb0*/  SHF.R.U32.HI R0, RZ, 0x15, R5 ;  /* 0x00000015ff007819 */ /* 0x000fc80000011605 */
[----:B------:R-:W-:-:S04]  /*2fc0*/  LOP3.LUT R0, R0, 0x1, RZ, 0xc0, !PT ;  /* 0x0000000100007812 */ /* 0x000fc800078ec0ff */
[----:B------:R-:W-:-:S04]  /*2fd0*/  IADD3 R0, PT, PT, R5, 0x88fffff, R0 ;  /* 0x088fffff05007810 */ /* 0x000fc80007ffe000 */
[----:B------:R-:W-:-:S04]  /*2fe0*/  SHF.R.U32.HI R0, RZ, 0x15, R0 ;  /* 0x00000015ff007819 */ /* 0x000fc80000011600 */
[----:B------:R-:W-:-:S07]  /*2ff0*/  LOP3.LUT R4, R0, 0xff, RZ, 0xc0, !PT ;  /* 0x000000ff00047812 */ /* 0x000fce00078ec0ff */
.L_x_9786:
[----:B------:R-:W-:-:S04]  /*3000*/  SHF.R.U32.HI R5, RZ, 0x18, R5 ;  /* 0x00000018ff057819 */ /* 0x000fc80000011605 */
[----:B------:R-:W-:-:S04]  /*3010*/  LOP3.LUT R4, R4, 0x80, R5, 0xf8, !PT ;  /* 0x0000008004047812 */ /* 0x000fc800078ef805 */
[----:B------:R-:W-:-:S07]  /*3020*/  PRMT R0, R4, 0x7610, R0 ;  /* 0x0000761004007816 */ /* 0x000fce0000000000 */
.L_x_9784:
[----:B------:R-:W-:Y:S05]  /*3030*/  BSYNC.RECONVERGENT B0 ;  /* 0x0000000000007941 */ /* 0x000fea0003800200 */
.L_x_9783:
[----:B------:R0:W-:Y:S01]  /*3040*/  STG.E.U8 desc[UR36][R2.64], R0 ;  /* 0x0000000002007986 */ /* 0x0001e2000c101124 */
[----:B------:R-:W-:Y:S05]  /*3050*/  BRA `(.L_x_9760) ;  /* 0x0000000000b87947 */ /* 0x000fea0003800000 */
.L_x_9776:
[----:B------:R-:W-:-:S09]  /*3060*/  UISETP.NE.AND UP0, UPT, UR4, 0x1c, UPT ;  /* 0x0000001c0400788c */ /* 0x000fd2000bf05270 */
[----:B------:R-:W-:Y:S05]  /*3070*/  BRA.U !UP0, `(.L_x_9787) ;  /* 0x0000000108a47547 */ /* 0x000fea000b800000 */
[----:B------:R-:W-:-:S09]  /*3080*/  UISETP.NE.AND UP0, UPT, UR4, 0x1d, UPT ;  /* 0x0000001d0400788c */ /* 0x000fd2000bf05270 */
[----:B------:R-:W-:Y:S05]  /*3090*/  BRA.U !UP0, `(.L_x_9788) ;  /* 0x00000001088c7547 */ /* 0x000fea000b800000 */
[----:B------:R-:W-:-:S09]  /*30a0*/  UISETP.NE.AND UP0, UPT, UR4, 0x2c, UPT ;  /* 0x0000002c0400788c */ /* 0x000fd2000bf05270 */
[----:B------:R-:W-:Y:S05]  /*30b0*/  BRA.U !UP0, `(.L_x_9789) ;  /* 0x0000000108447547 */ /* 0x000fea000b800000 */
.L_x_9759:
        /* <DEDUP_REMOVED lines=16> */
.L_x_9790:
[----:B------:R-:W-:Y:S05]  /*31c0*/  BRA `(.L_x_9760) ;  /* 0x00000000005c7947 */ /* 0x000fea0003800000 */
.L_x_9789:
        /* <DEDUP_REMOVED lines=16> */
.L_x_9788:
[----:B-1----:R-:W-:-:S06]  /*32d0*/  IMAD.U32 R5, R5, 0x10000, RZ ;  /* 0x0001000005057824 */ /* 0x002fcc00078e00ff */
[----:B0-----:R-:W0:Y:S02]  /*32e0*/  F2I.U64.TRUNC R4, R5 ;  /* 0x0000000500047311 */ /* 0x001e24000020d800 */
[----:B0-----:R0:W-:Y:S01]  /*32f0*/  STG.E.64 desc[UR36][R2.64], R4 ;  /* 0x0000000402007986 */ /* 0x0011e2000c101b24 */
[----:B------:R-:W-:Y:S05]  /*3300*/  BRA `(.L_x_9760) ;  /* 0x00000000000c7947 */ /* 0x000fea0003800000 */
.L_x_9787:
[----:B-1----:R-:W-:-:S06]  /*3310*/  SHF.L.U32 R5, R5, 0x10, RZ ;  /* 0x0000001005057819 */ /* 0x002fcc00000006ff */
[----:B------:R-:W1:Y:S02]  /*3320*/  F2I.FTZ.U32.TRUNC.NTZ R5, R5 ;  /* 0x0000000500057305 */ /* 0x000e64000021f000 */
[----:B-1----:R1:W-:Y:S02]  /*3330*/  STG.E desc[UR36][R2.64], R5 ;  /* 0x0000000502007986 */ /* 0x0023e4000c101924 */
.L_x_9760:
[----:B------:R-:W-:-:S07]  /*3340*/  VIADD R17, R17, 0x80 ;  /* 0x0000008011117836 */ /* 0x000fce0000000000 */
.L_x_9719:
[----:B------:R-:W-:Y:S05]  /*3350*/  BSYNC.RECONVERGENT B6 ;  /* 0x0000000000067941 */ /* 0x000fea0003800200 */
.L_x_9718:
        /* <DEDUP_REMOVED lines=307> */
.L_x_9793:
        /* <DEDUP_REMOVED lines=18> */
.L_x_9797:
[----:B------:R-:W2:Y:S02]  /*47b0*/  LDG.E.U8 R2, desc[UR36][R2.64] ;  /* 0x0000002402027981 */ /* 0x000ea4000c1e1100 */
[----:B--2---:R-:W-:-:S04]  /*47c0*/  I2FP.F32.U32 R0, R2 ;  /* 0x0000000200007245 */ /* 0x004fc80000201000 */
[----:B------:R-:W-:Y:S01]  /*47d0*/  F2FP.BF16.F32.PACK_AB R0, RZ, R0 ;  /* 0x00000000ff00723e */ /* 0x000fe200000010ff */
[----:B------:R-:W-:Y:S06]  /*47e0*/  BRA `(.L_x_9799) ;  /* 0x0000000c00a47947 */ /* 0x000fec0003800000 */
.L_x_9796:
        /* <DEDUP_REMOVED lines=10> */
.L_x_9801:
[----:B------:R-:W2:Y:S02]  /*4890*/  LDG.E R2, desc[UR36][R2.64] ;  /* 0x0000002402027981 */ /* 0x000ea4000c1e1900 */
[----:B--2---:R-:W-:-:S04]  /*48a0*/  I2FP.F32.S32 R0, R2 ;  /* 0x0000000200007245 */ /* 0x004fc80000201400 */
[----:B------:R-:W-:Y:S01]  /*48b0*/  F2FP.BF16.F32.PACK_AB R0, RZ, R0 ;  /* 0x00000000ff00723e */ /* 0x000fe200000010ff */
[----:B------:R-:W-:Y:S06]  /*48c0*/  BRA `(.L_x_9799) ;  /* 0x0000000c006c7947 */ /* 0x000fec0003800000 */
.L_x_9800:
[----:B------:R-:W2:Y:S02]  /*48d0*/  LDG.E.U16 R2, desc[UR36][R2.64] ;  /* 0x0000002402027981 */ /* 0x000ea4000c1e1500 */
[----:B--2---:R-:W0:Y:S02]  /*48e0*/  I2F.S16 R0, R2 ;  /* 0x0000000200007306 */ /* 0x004e240000101400 */
[----:B0-----:R-:W-:Y:S01]  /*48f0*/  F2FP.BF16.F32.PACK_AB R0, RZ, R0 ;  /* 0x00000000ff00723e */ /* 0x001fe200000010ff */
[----:B------:R-:W-:Y:S06]  /*4900*/  BRA `(.L_x_9799) ;  /* 0x0000000c005c7947 */ /* 0x000fec0003800000 */
.L_x_9795:
        /* <DEDUP_REMOVED lines=9> */
.L_x_9803:
[----:B------:R-:W2:Y:S02]  /*49a0*/  LDG.E.U16 R0, desc[UR36][R2.64] ;  /* 0x0000002402007981 */ /* 0x000ea4000c1e1500 */
[----:B--2---:R-:W-:-:S05]  /*49b0*/  HADD2.F32 R0, -RZ, R0.H0_H0 ;  /* 0x20000000ff007230 */ /* 0x004fca0000004100 */
[----:B------:R-:W-:Y:S01]  /*49c0*/  F2FP.BF16.F32.PACK_AB R0, RZ, R0 ;  /* 0x00000000ff00723e */ /* 0x000fe200000010ff */
[----:B------:R-:W-:Y:S06]  /*49d0*/  BRA `(.L_x_9799) ;  /* 0x0000000c00287947 */ /* 0x000fec0003800000 */
.L_x_9802:
        /* <DEDUP_REMOVED lines=9> */
.L_x_9805:
[----:B------:R-:W2:Y:S02]  /*4a70*/  LDG.E.U16 R2, desc[UR36][R2.64] ;  /* 0x0000002402027981 */ /* 0x000ea4000c1e1500 */
[----:B--2---:R-:W-:-:S05]  /*4a80*/  HADD2.F32 R0, -RZ, R2.H0_H0 ;  /* 0x20000002ff007230 */ /* 0x004fca0000004100 */
[----:B------:R-:W-:Y:S01]  /*4a90*/  F2FP.BF16.F32.PACK_AB R0, RZ, R0 ;  /* 0x00000000ff00723e */ /* 0x000fe200000010ff */
[----:B------:R-:W-:Y:S06]  /*4aa0*/  BRA `(.L_x_9799) ;  /* 0x0000000800f47947 */ /* 0x000fec0003800000 */
.L_x_9804:
        /* <DEDUP_REMOVED lines=12> */
.L_x_9794:
        /* <DEDUP_REMOVED lines=13> */
.L_x_9808:
        /* <DEDUP_REMOVED lines=12> */
.L_x_9807:
        /* <DEDUP_REMOVED lines=27> */
.L_x_9810:
        /* <DEDUP_REMOVED lines=13> */
.L_x_9809:
[----:B------:R0:W5:Y:S01]  /*4f80*/  LDG.E.U16 R0, desc[UR36][R2.64] ;  /* 0x0000002402007981 */ /* 0x000162000c1e1500 */
[----:B------:R-:W-:Y:S05]  /*4f90*/  BRA `(.L_x_9799) ;  /* 0x0000000400b87947 */ /* 0x000fea0003800000 */
.L_x_9806:
        /* <DEDUP_REMOVED lines=12> */
.L_x_9813:
        /* <DEDUP_REMOVED lines=21> */
.L_x_9817:
[----:B------:R-:W-:Y:S05]  /*51b0*/  BSYNC.RECONVERGENT B1 ;  /* 0x0000000000017941 */ /* 0x000fea0003800200 */
.L_x_9816:
[----:B------:R-:W-:Y:S01]  /*51c0*/  IMAD.SHL.U32 R0, R0, 0x100000, RZ ;  /* 0x0010000000007824 */ /* 0x000fe200078e00ff */
[----:B------:R-:W-:-:S04]  /*51d0*/  LEA R2, R2, 0x3b800000, 0x17 ;  /* 0x3b80000002027811 */ /* 0x000fc800078eb8ff */
[----:B------:R-:W-:-:S07]  /*51e0*/  LOP3.LUT R0, R2, R0, R7, 0xfe, !PT ;  /* 0x0000000002007212 */ /* 0x000fce00078efe07 */
.L_x_9815:
[----:B------:R-:W-:Y:S05]  /*51f0*/  BSYNC.RECONVERGENT B0 ;  /* 0x0000000000007941 */ /* 0x000fea0003800200 */
.L_x_9814:
[----:B------:R-:W-:Y:S01]  /*5200*/  F2FP.BF16.F32.PACK_AB R0, RZ, R0 ;  /* 0x00000000ff00723e */ /* 0x000fe200000010ff */
[----:B------:R-:W-:Y:S06]  /*5210*/  BRA `(.L_x_9799) ;  /* 0x0000000400187947 */ /* 0x000fec0003800000 */
.L_x_9812:
        /* <DEDUP_REMOVED lines=21> */
.L_x_9821:
[----:B------:R-:W-:Y:S05]  /*5370*/  BSYNC.RECONVERGENT B1 ;  /* 0x0000000000017941 */ /* 0x000fea0003800200 */
.L_x_9820:
[----:B------:R-:W-:Y:S01]  /*5380*/  IMAD.SHL.U32 R0, R0, 0x200000, RZ ;  /* 0x0020000000007824 */ /* 0x000fe200078e00ff */
[----:B------:R-:W-:-:S04]  /*5390*/  LEA R2, R2, 0x37800000, 0x17 ;  /* 0x3780000002027811 */ /* 0x000fc800078eb8ff */
[----:B------:R-:W-:-:S07]  /*53a0*/  LOP3.LUT R0, R2, R0, R7, 0xfe, !PT ;  /* 0x0000000002007212 */ /* 0x000fce00078efe07 */
.L_x_9819:
[----:B------:R-:W-:Y:S05]  /*53b0*/  BSYNC.RECONVERGENT B0 ;  /* 0x0000000000007941 */ /* 0x000fea0003800200 */
.L_x_9818:
[----:B------:R-:W-:Y:S01]  /*53c0*/  F2FP.BF16.F32.PACK_AB R0, RZ, R0 ;  /* 0x00000000ff00723e */ /* 0x000fe200000010ff */
[----:B------:R-:W-:Y:S06]  /*53d0*/  BRA `(.L_x_9799) ;  /* 0x0000000000a87947 */ /* 0x000fec0003800000 */
.L_x_9811:
        /* <DEDUP_REMOVED lines=14> */
.L_x_9825:
[----:B------:R-:W-:Y:S05]  /*54c0*/  BSYNC.RECONVERGENT B0 ;  /* 0x0000000000007941 */ /* 0x000fea0003800200 */
.L_x_9824:
[----:B------:R-:W-:Y:S01]  /*54d0*/  F2FP.BF16.F32.PACK_AB R0, RZ, R0 ;  /* 0x00000000ff00723e */ /* 0x000fe200000010ff */
[----:B------:R-:W-:Y:S06]  /*54e0*/  BRA `(.L_x_9799) ;  /* 0x0000000000647947 */ /* 0x000fec0003800000 */
.L_x_9798:
        /* <DEDUP_REMOVED lines=16> */
.L_x_9826:
[----:B------:R-:W-:Y:S01]  /*55f0*/  PRMT R0, RZ, 0x7610, R0 ;  /* 0x00007610ff007816 */ /* 0x000fe20000000000 */
[----:B------:R-:W-:Y:S06]  /*5600*/  BRA `(.L_x_9799) ;  /* 0x00000000001c7947 */ /* 0x000fec0003800000 */
.L_x_9823:
[----:B------:R-:W2:Y:S02]  /*5610*/  LDG.E.64 R2, desc[UR36][R2.64] ;  /* 0x0000002402027981 */ /* 0x000ea4000c1e1b00 */
[----:B--2---:R-:W0:Y:S02]  /*5620*/  I2F.U64 R0, R2 ;  /* 0x0000000200007312 */ /* 0x004e240000301000 */
[----:B0-----:R-:W-:Y:S01]  /*5630*/  F2FP.BF16.F32.PACK_AB R0, RZ, R0 ;  /* 0x00000000ff00723e */ /* 0x001fe200000010ff */
[----:B------:R-:W-:Y:S06]  /*5640*/  BRA `(.L_x_9799) ;  /* 0x00000000000c7947 */ /* 0x000fec0003800000 */
.L_x_9822:
[----:B------:R-:W2:Y:S02]  /*5650*/  LDG.E R2, desc[UR36][R2.64] ;  /* 0x0000002402027981 */ /* 0x000ea4000c1e1900 */
[----:B--2---:R-:W-:-:S04]  /*5660*/  I2FP.F32.U32 R0, R2 ;  /* 0x0000000200007245 */ /* 0x004fc80000201000 */
[----:B------:R-:W-:-:S07]  /*5670*/  F2FP.BF16.F32.PACK_AB R0, RZ, R0 ;  /* 0x00000000ff00723e */ /* 0x000fce00000010ff */
.L_x_9799:
[----:B-----5:R-:W-:Y:S01]  /*5680*/  IMAD.U32 R0, R0, 0x10000, RZ ;  /* 0x0001000000007824 */ /* 0x020fe200078e00ff */
[----:B------:R-:W0:Y:S01]  /*5690*/  LDCU.64 UR6, c[0x0][0x580] ;  /* 0x0000b000ff0677ac */ /* 0x000e220008000a00 */
[----:B------:R-:W-:-:S04]  /*56a0*/  UPRMT UR4, UR42, 0x9910, URZ ;  /* 0x000099102a047896 */ /* 0x000fc800080000ff */
[----:B------:R-:W1:Y:S01]  /*56b0*/  MUFU.LG2 R0, R0 ;  /* 0x0000000000007308 */ /* 0x000e620000000c00 */
[----:B------:R-:W-:Y:S01]  /*56c0*/  UISETP.GT.AND UP0, UPT, UR4, 0x9, UPT ;  /* 0x000000090400788c */ /* 0x000fe2000bf04270 */
[----:B0-----:R-:W-:-:S04]  /*56d0*/  IADD3 R2, P0, PT, R16, UR6, RZ ;  /* 0x0000000610027c10 */ /* 0x001fc8000ff1e0ff */
[----:B------:R-:W-:Y:S01]  /*56e0*/  IADD3.X R3, PT, PT, RZ, UR7, RZ, P0, !PT ;  /* 0x00000007ff037c10 */ /* 0x000fe200087fe4ff */
[----:B-1----:R-:W-:-:S04]  /*56f0*/  FMUL.FTZ R4, R0, 0.69314718246459960938 ;  /* 0x3f31721800047820 */ /* 0x002fc80000410000 */
        /* <DEDUP_REMOVED lines=14> */
.L_x_9830:
[----:B-1----:R-:W-:-:S06]  /*57e0*/  IMAD.U32 R5, R5, 0x10000, RZ ;  /* 0x0001000005057824 */ /* 0x002fcc00078e00ff */
[----:B0-----:R-:W0:Y:S02]  /*57f0*/  F2I.S64.TRUNC R4, R5 ;  /* 0x0000000500047311 */ /* 0x001e24000020d900 */
[----:B0-----:R0:W-:Y:S01]  /*5800*/  STG.E.U8 desc[UR36][R2.64], R4 ;  /* 0x0000000402007986 */ /* 0x0011e2000c101124 */
[----:B------:R-:W-:Y:S05]  /*5810*/  BRA `(.L_x_9832) ;  /* 0x0000000c006c7947 */ /* 0x000fea0003800000 */
.L_x_9829:
        /* <DEDUP_REMOVED lines=10> */
.L_x_9834:
[----:B-1----:R-:W-:-:S06]  /*58c0*/  IMAD.U32 R5, R5, 0x10000, RZ ;  /* 0x0001000005057824 */ /* 0x002fcc00078e00ff */
[----:B------:R-:W1:Y:S02]  /*58d0*/  F2I.FTZ.TRUNC.NTZ R5, R5 ;  /* 0x0000000500057305 */ /* 0x000e64000021f100 */
[----:B-1----:R1:W-:Y:S01]  /*58e0*/  STG.E desc[UR36][R2.64], R5 ;  /* 0x0000000502007986 */ /* 0x0023e2000c101924 */
[----:B------:R-:W-:Y:S05]  /*58f0*/  BRA `(.L_x_9832) ;  /* 0x0000000c00347947 */ /* 0x000fea0003800000 */
.L_x_9833:
[----:B-1----:R-:W-:-:S06]  /*5900*/  IMAD.U32 R5, R5, 0x10000, RZ ;  /* 0x0001000005057824 */ /* 0x002fcc00078e00ff */
[----:B------:R-:W1:Y:S02]  /*5910*/  F2I.FTZ.TRUNC.NTZ R5, R5 ;  /* 0x0000000500057305 */ /* 0x000e64000021f100 */
[----:B-1----:R1:W-:Y:S01]  /*5920*/  STG.E.U16 desc[UR36][R2.64], R5 ;  /* 0x0000000502007986 */ /* 0x0023e2000c101524 */
[----:B------:R-:W-:Y:S05]  /*5930*/  BRA `(.L_x_9832) ;  /* 0x0000000c00247947 */ /* 0x000fea0003800000 */
.L_x_9828:
        /* <DEDUP_REMOVED lines=9> */
.L_x_9836:
[----:B-1----:R-:W-:-:S05]  /*59d0*/  IMAD.U32 R0, R5, 0x10000, RZ ;  /* 0x0001000005007824 */ /* 0x002fca00078e00ff */
[----:B------:R-:W-:-:S05]  /*59e0*/  F2FP.F16.F32.PACK_AB R0, RZ, R0 ;  /* 0x00000000ff00723e */ /* 0x000fca00000000ff */
[----:B------:R1:W-:Y:S01]  /*59f0*/  STG.E.U16 desc[UR36][R2.64], R0 ;  /* 0x0000000002007986 */ /* 0x0003e2000c101524 */
[----:B------:R-:W-:Y:S05]  /*5a00*/  BRA `(.L_x_9832) ;  /* 0x0000000800f07947 */ /* 0x000fea0003800000 */
.L_x_9835:
        /* <DEDUP_REMOVED lines=10> */
.L_x_9838:
[----:B-1----:R-:W-:-:S05]  /*5ab0*/  IMAD.U32 R5, R5, 0x10000, RZ ;  /* 0x0001000005057824 */ /* 0x002fca00078e00ff */
[----:B------:R-:W-:-:S04]  /*5ac0*/  F2FP.F16.F32.PACK_AB R5, RZ, R5 ;  /* 0x00000005ff05723e */ /* 0x000fc800000000ff */
[----:B------:R-:W-:-:S05]  /*5ad0*/  PRMT R5, R5, 0x5410, RZ ;  /* 0x0000541005057816 */ /* 0x000fca00000000ff */
[----:B------:R1:W-:Y:S01]  /*5ae0*/  STG.E desc[UR36][R2.64], R5 ;  /* 0x0000000502007986 */ /* 0x0003e2000c101924 */
[----:B------:R-:W-:Y:S05]  /*5af0*/  BRA `(.L_x_9832) ;  /* 0x0000000800b47947 */ /* 0x000fea0003800000 */
.L_x_9837:
[----:B01----:R-:W-:-:S04]  /*5b00*/  IMAD.U32 R4, R5, 0x10000, RZ ;  /* 0x0001000005047824 */ /* 0x003fc800078e00ff */
[----:B------:R-:W-:-:S06]  /*5b10*/  FMUL.FTZ R4, R4, 1 ;  /* 0x3f80000004047820 */ /* 0x000fcc0000410000 */
[----:B------:R-:W0:Y:S02]  /*5b20*/  F2F.F64.F32 R4, R4 ;  /* 0x0000000400047310 */ /* 0x000e240000201800 */
[----:B0-----:R0:W-:Y:S01]  /*5b30*/  STG.E.64 desc[UR36][R2.64], R4 ;  /* 0x0000000402007986 */ /* 0x0011e2000c101b24 */
[----:B------:R-:W-:Y:S05]  /*5b40*/  BRA `(.L_x_9832) ;  /* 0x0000000800a07947 */ /* 0x000fea0003800000 */
.L_x_9827:
        /* <DEDUP_REMOVED lines=14> */
.L_x_9842:
        /* <DEDUP_REMOVED lines=18> */
.L_x_9845:
[----:B------:R-:W-:-:S04]  /*5d50*/  SHF.R.U32.HI R5, RZ, 0x18, R5 ;  /* 0x00000018ff057819 */ /* 0x000fc80000011605 */
[----:B------:R-:W-:-:S07]  /*5d60*/  LOP3.LUT R0, R0, 0x80, R5, 0xf8, !PT ;  /* 0x0000008000007812 */ /* 0x000fce00078ef805 */
.L_x_9844:
[----:B------:R-:W-:Y:S05]  /*5d70*/  BSYNC.RECONVERGENT B0 ;  /* 0x0000000000007941 */ /* 0x000fea0003800200 */
.L_x_9843:
[----:B------:R0:W-:Y:S01]  /*5d80*/  STG.E.U8 desc[UR36][R2.64], R0 ;  /* 0x0000000002007986 */ /* 0x0001e2000c101124 */
[----:B------:R-:W-:Y:S05]  /*5d90*/  BRA `(.L_x_9832) ;  /* 0x00000008000c7947 */ /* 0x000fea0003800000 */
.L_x_9841:
        /* <DEDUP_REMOVED lines=18> */
.L_x_9848:
[----:B------:R-:W-:-:S04]  /*5ec0*/  SHF.R.U32.HI R5, RZ, 0x18, R5 ;  /* 0x00000018ff057819 */ /* 0x000fc80000011605 */
[----:B------:R-:W-:-:S07]  /*5ed0*/  LOP3.LUT R0, R0, 0x80, R5, 0xf8, !PT ;  /* 0x0000008000007812 */ /* 0x000fce00078ef805 */
.L_x_9847:
[----:B------:R-:W-:Y:S05]  /*5ee0*/  BSYNC.RECONVERGENT B0 ;  /* 0x0000000000007941 */ /* 0x000fea0003800200 */
.L_x_9846:
[----:B------:R0:W-:Y:S01]  /*5ef0*/  STG.E.U8 desc[UR36][R2.64], R0 ;  /* 0x0000000002007986 */ /* 0x0001e2000c101124 */
[----:B------:R-:W-:Y:S05]  /*5f00*/  BRA `(.L_x_9832) ;  /* 0x0000000400b07947 */ /* 0x000fea0003800000 */
.L_x_9840:
        /* <DEDUP_REMOVED lines=22> */
.L_x_9850:
[----:B-1----:R-:W-:-:S06]  /*6070*/  SHF.L.U32 R5, R5, 0x10, RZ ;  /* 0x0000001005057819 */ /* 0x002fcc00000006ff */
[----:B0-----:R-:W0:Y:S02]  /*6080*/  F2I.U64.TRUNC R4, R5 ;  /* 0x0000000500047311 */ /* 0x001e24000020d800 */
[----:B0-----:R0:W-:Y:S01]  /*6090*/  STG.E.64 desc[UR36][R2.64], R4 ;  /* 0x0000000402007986 */ /* 0x0011e2000c101b24 */
[----:B------:R-:W-:Y:S05]  /*60a0*/  BRA `(.L_x_9832) ;  /* 0x0000000400487947 */ /* 0x000fea0003800000 */
.L_x_9849:
[----:B-1----:R-:W-:-:S06]  /*60b0*/  IMAD.U32 R5, R5, 0x10000, RZ ;  /* 0x0001000005057824 */ /* 0x002fcc00078e00ff */
[----:B------:R-:W1:Y:S02]  /*60c0*/  F2I.FTZ.U32.TRUNC.NTZ R5, R5 ;  /* 0x0000000500057305 */ /* 0x000e64000021f000 */
[----:B-1----:R1:W-:Y:S01]  /*60d0*/  STG.E desc[UR36][R2.64], R5 ;  /* 0x0000000502007986 */ /* 0x0023e2000c101924 */
[----:B------:R-:W-:Y:S05]  /*60e0*/  BRA `(.L_x_9832) ;  /* 0x0000000400387947 */ /* 0x000fea0003800000 */
.L_x_9839:
        /* <DEDUP_REMOVED lines=11> */
.L_x_9852:
[----:B-1----:R-:W-:Y:S02]  /*61a0*/  SHF.L.U32 R5, R5, 0x10, RZ ;  /* 0x0000001005057819 */ /* 0x002fe400000006ff */
[----:B------:R-:W-:-:S03]  /*61b0*/  CS2R R6, SRZ ;  /* 0x0000000000067805 */ /* 0x000fc6000001ff00 */
[----:B------:R-:W-:-:S06]  /*61c0*/  FMUL.FTZ R5, R5, 1 ;  /* 0x3f80000005057820 */ /* 0x000fcc0000410000 */
[----:B0-----:R-:W0:Y:S02]  /*61d0*/  F2F.F64.F32 R4, R5 ;  /* 0x0000000500047310 */ /* 0x001e240000201800 */
[----:B0-----:R0:W-:Y:S01]  /*61e0*/  STG.E.128 desc[UR36][R2.64], R4 ;  /* 0x0000000402007986 */ /* 0x0011e2000c101d24 */
[----:B------:R-:W-:Y:S05]  /*61f0*/  BRA `(.L_x_9832) ;  /* 0x0000000000f47947 */ /* 0x000fea0003800000 */
.L_x_9851:
[----:B------:R-:W-:-:S09]  /*6200*/  UISETP.NE.AND UP0, UPT, UR4, 0xf, UPT ;  /* 0x0000000f0400788c */ /* 0x000fd2000bf05270 */
[----:B------:R-:W-:Y:S05]  /*6210*/  BRA.U !UP0, `(.L_x_9853) ;  /* 0x0000000108e87547 */ /* 0x000fea000b800000 */
[----:B------:R-:W-:-:S09]  /*6220*/  UISETP.NE.AND UP0, UPT, UR4, 0x17, UPT ;  /* 0x000000170400788c */ /* 0x000fd2000bf05270 */
[----:B------:R-:W-:Y:S05]  /*6230*/  BRA.U !UP0, `(.L_x_9854) ;  /* 0x0000000108907547 */ /* 0x000fea000b800000 */
[----:B------:R-:W-:-:S09]  /*6240*/  UISETP.NE.AND UP0, UPT, UR4, 0x18, UPT ;  /* 0x000000180400788c */ /* 0x000fd2000bf05270 */
[----:B------:R-:W-:Y:S05]  /*6250*/  BRA.U !UP0, `(.L_x_9855) ;  /* 0x0000000108447547 */ /* 0x000fea000b800000 */
.L_x_9831:
        /* <DEDUP_REMOVED lines=16> */
.L_x_9856:
[----:B------:R-:W-:Y:S05]  /*6360*/  BRA `(.L_x_9832) ;  /* 0x0000000000987947 */ /* 0x000fea0003800000 */
.L_x_9855:
        /* <DEDUP_REMOVED lines=13> */
.L_x_9858:
[----:B------:R-:W-:Y:S05]  /*6440*/  BSYNC.RECONVERGENT B0 ;  /* 0x0000000000007941 */ /* 0x000fea0003800200 */
.L_x_9857:
[----:B------:R-:W-:-:S05]  /*6450*/  LOP3.LUT R5, R0, 0x80, R5, 0xf8, !PT ;  /* 0x0000008000057812 */ /* 0x000fca00078ef805 */
[----:B------:R3:W-:Y:S01]  /*6460*/  STG.E.U8 desc[UR36][R2.64], R5 ;  /* 0x0000000502007986 */ /* 0x0007e2000c101124 */
[----:B------:R-:W-:Y:S05]  /*6470*/  BRA `(.L_x_9832) ;  /* 0x0000000000547947 */ /* 0x000fea0003800000 */
.L_x_9854:
        /* <DEDUP_REMOVED lines=12> */
.L_x_9860:
[----:B------:R-:W-:Y:S01]  /*6540*/  IMAD.MOV.U32 R0, RZ, RZ, 0x7f ;  /* 0x0000007fff007424 */ /* 0x000fe200078e00ff */
[----:B------:R-:W-:-:S04]  /*6550*/  ISETP.GT.U32.AND P0, PT, R4, 0x7f800000, PT ;  /* 0x7f8000000400780c */ /* 0x000fc80003f04070 */
[----:B------:R-:W-:-:S09]  /*6560*/  SEL R0, R0, 0x7c, P0 ;  /* 0x0000007c00007807 */ /* 0x000fd20000000000 */
.L_x_9861:
[----:B------:R-:W-:Y:S05]  /*6570*/  BSYNC.RECONVERGENT B0 ;  /* 0x0000000000007941 */ /* 0x000fea0003800200 */
.L_x_9859:
[----:B------:R-:W-:-:S04]  /*6580*/  SHF.R.U32.HI R5, RZ, 0x18, R5 ;  /* 0x00000018ff057819 */ /* 0x000fc80000011605 */
[----:B------:R-:W-:-:S05]  /*6590*/  LOP3.LUT R5, R0, 0x80, R5, 0xf8, !PT ;  /* 0x0000008000057812 */ /* 0x000fca00078ef805 */
[----:B------:R2:W-:Y:S01]  /*65a0*/  STG.E.U8 desc[UR36][R2.64], R5 ;  /* 0x0000000502007986 */ /* 0x0005e2000c101124 */
[----:B------:R-:W-:Y:S05]  /*65b0*/  BRA `(.L_x_9832) ;  /* 0x0000000000047947 */ /* 0x000fea0003800000 */
.L_x_9853:
[----:B-1----:R1:W-:Y:S02]  /*65c0*/  STG.E.U16 desc[UR36][R2.64], R5 ;  /* 0x0000000502007986 */ /* 0x0023e4000c101524 */
.L_x_9832:
[----:B------:R-:W-:-:S07]  /*65d0*/  VIADD R17, R17, 0x80 ;  /* 0x0000008011117836 */ /* 0x000fce0000000000 */
.L_x_9792:
[----:B------:R-:W-:Y:S05]  /*65e0*/  BSYNC.RECONVERGENT B6 ;  /* 0x0000000000067941 */ /* 0x000fea0003800200 */
.L_x_9791:
        /* <DEDUP_REMOVED lines=307> */
.L_x_9864:
        /* <DEDUP_REMOVED lines=18> */
.L_x_9868:
[----:B------:R-:W2:Y:S02]  /*7a40*/  LDG.E.U8 R2, desc[UR36][R2.64] ;  /* 0x0000002402027981 */ /* 0x000ea4000c1e1100 */
[----:B--2---:R-:W-:-:S04]  /*7a50*/  I2FP.F32.U32 R0, R2 ;  /* 0x0000000200007245 */ /* 0x004fc80000201000 */
[----:B------:R-:W-:Y:S01]  /*7a60*/  F2FP.BF16.F32.PACK_AB R0, RZ, R0 ;  /* 0x00000000ff00723e */ /* 0x000fe200000010ff */
[----:B------:R-:W-:Y:S06]  /*7a70*/  BRA `(.L_x_9870) ;  /* 0x0000000c00a47947 */ /* 0x000fec0003800000 */
.L_x_9867:
        /* <DEDUP_REMOVED lines=10> */
.L_x_9872:
[----:B------:R-:W2:Y:S02]  /*7b20*/  LDG.E R2, desc[UR36][R2.64] ;  /* 0x0000002402027981 */ /* 0x000ea4000c1e1900 */
[----:B--2---:R-:W-:-:S04]  /*7b30*/  I2FP.F32.S32 R0, R2 ;  /* 0x0000000200007245 */ /* 0x004fc80000201400 */
[----:B------:R-:W-:Y:S01]  /*7b40*/  F2FP.BF16.F32.PACK_AB R0, RZ, R0 ;  /* 0x00000000ff00723e */ /* 0x000fe200000010ff */
[----:B------:R-:W-:Y:S06]  /*7b50*/  BRA `(.L_x_9870) ;  /* 0x0000000c006c7947 */ /* 0x000fec0003800000 */
.L_x_9871:
[----:B------:R-:W2:Y:S02]  /*7b60*/  LDG.E.U16 R2, desc[UR36][R2.64] ;  /* 0x0000002402027981 */ /* 0x000ea4000c1e1500 */
[----:B--2---:R-:W0:Y:S02]  /*7b70*/  I2F.S16 R0, R2 ;  /* 0x0000000200007306 */ /* 0x004e240000101400 */
[----:B0-----:R-:W-:Y:S01]  /*7b80*/  F2FP.BF16.F32.PACK_AB R0, RZ, R0 ;  /* 0x00000000ff00723e */ /* 0x001fe200000010ff */
[----:B------:R-:W-:Y:S06]  /*7b90*/  BRA `(.L_x_9870) ;  /* 0x0000000c005c7947 */ /* 0x000fec0003800000 */
.L_x_9866:
        /* <DEDUP_REMOVED lines=9> */
.L_x_9874:
[----:B------:R-:W2:Y:S02]  /*7c30*/  LDG.E.U16 R0, desc[UR36][R2.64] ;  /* 0x0000002402007981 */ /* 0x000ea4000c1e1500 */
[----:B--2---:R-:W-:-:S05]  /*7c40*/  HADD2.F32 R0, -RZ, R0.H0_H0 ;  /* 0x20000000ff007230 */ /* 0x004fca0000004100 */
[----:B------:R-:W-:Y:S01]  /*7c50*/  F2FP.BF16.F32.PACK_AB R0, RZ, R0 ;  /* 0x00000000ff00723e */ /* 0x000fe200000010ff */
[----:B------:R-:W-:Y:S06]  /*7c60*/  BRA `(.L_x_9870) ;  /* 0x0000000c00287947 */ /* 0x000fec0003800000 */
.L_x_9873:
        /* <DEDUP_REMOVED lines=9> */
.L_x_9876:
[----:B------:R-:W2:Y:S02]  /*7d00*/  LDG.E.U16 R2, desc[UR36][R2.64] ;  /* 0x0000002402027981 */ /* 0x000ea4000c1e1500 */
[----:B--2---:R-:W-:-:S05]  /*7d10*/  HADD2.F32 R0, -RZ, R2.H0_H0 ;  /* 0x20000002ff007230 */ /* 0x004fca0000004100 */
[----:B------:R-:W-:Y:S01]  /*7d20*/  F2FP.BF16.F32.PACK_AB R0, RZ, R0 ;  /* 0x00000000ff00723e */ /* 0x000fe200000010ff */
[----:B------:R-:W-:Y:S06]  /*7d30*/  BRA `(.L_x_9870) ;  /* 0x0000000800f47947 */ /* 0x000fec0003800000 */
.L_x_9875:
        /* <DEDUP_REMOVED lines=12> */
.L_x_9865:
        /* <DEDUP_REMOVED lines=13> */
.L_x_9879:
        /* <DEDUP_REMOVED lines=12> */
.L_x_9878:
        /* <DEDUP_REMOVED lines=27> */
.L_x_9881:
        /* <DEDUP_REMOVED lines=13> */
.L_x_9880:
[----:B------:R0:W5:Y:S01]  /*8210*/  LDG.E.U16 R0, desc[UR36][R2.64] ;  /* 0x0000002402007981 */ /* 0x000162000c1e1500 */
[----:B------:R-:W-:Y:S05]  /*8220*/  BRA `(.L_x_9870) ;  /* 0x0000000400b87947 */ /* 0x000fea0003800000 */
.L_x_9877:
        /* <DEDUP_REMOVED lines=12> */
.L_x_9884:
        /* <DEDUP_REMOVED lines=21> */
.L_x_9888:
[----:B------:R-:W-:Y:S05]  /*8440*/  BSYNC.RECONVERGENT B1 ;  /* 0x0000000000017941 */ /* 0x000fea0003800200 */
.L_x_9887:
[----:B------:R-:W-:Y:S02]  /*8450*/  SHF.L.U32 R0, R0, 0x14, RZ ;  /* 0x0000001400007819 */ /* 0x000fe400000006ff */
[----:B------:R-:W-:-:S04]  /*8460*/  LEA R2, R2, 0x3b800000, 0x17 ;  /* 0x3b80000002027811 */ /* 0x000fc800078eb8ff */
[----:B------:R-:W-:-:S07]  /*8470*/  LOP3.LUT R0, R2, R0, R7, 0xfe, !PT ;  /* 0x0000000002007212 */ /* 0x000fce00078efe07 */
.L_x_9886:
[----:B------:R-:W-:Y:S05]  /*8480*/  BSYNC.RECONVERGENT B0 ;  /* 0x0000000000007941 */ /* 0x000fea0003800200 */
.L_x_9885:
[----:B------:R-:W-:Y:S01]  /*8490*/  F2FP.BF16.F32.PACK_AB R0, RZ, R0 ;  /* 0x00000000ff00723e */ /* 0x000fe200000010ff */
[----:B------:R-:W-:Y:S06]  /*84a0*/  BRA `(.L_x_9870) ;  /* 0x0000000400187947 */ /* 0x000fec0003800000 */
.L_x_9883:
        /* <DEDUP_REMOVED lines=21> */
.L_x_9892:
[----:B------:R-:W-:Y:S05]  /*8600*/  BSYNC.RECONVERGENT B1 ;  /* 0x0000000000017941 */ /* 0x000fea0003800200 */
.L_x_9891:
[----:B------:R-:W-:Y:S01]  /*8610*/  IMAD.SHL.U32 R0, R0, 0x200000, RZ ;  /* 0x0020000000007824 */ /* 0x000fe200078e00ff */
[----:B------:R-:W-:-:S04]  /*8620*/  LEA R2, R2, 0x37800000, 0x17 ;  /* 0x3780000002027811 */ /* 0x000fc800078eb8ff */
[----:B------:R-:W-:-:S07]  /*8630*/  LOP3.LUT R0, R2, R0, R7, 0xfe, !PT ;  /* 0x0000000002007212 */ /* 0x000fce00078efe07 */
.L_x_9890:
[----:B------:R-:W-:Y:S05]  /*8640*/  BSYNC.RECONVERGENT B0 ;  /* 0x0000000000007941 */ /* 0x000fea0003800200 */
.L_x_9889:
[----:B------:R-:W-:Y:S01]  /*8650*/  F2FP.BF16.F32.PACK_AB R0, RZ, R0 ;  /* 0x00000000ff00723e */ /* 0x000fe200000010ff */
[----:B------:R-:W-:Y:S06]  /*8660*/  BRA `(.L_x_9870) ;  /* 0x0000000000a87947 */ /* 0x000fec0003800000 */
.L_x_9882:
        /* <DEDUP_REMOVED lines=14> */
.L_x_9896:
[----:B------:R-:W-:Y:S05]  /*8750*/  BSYNC.RECONVERGENT B0 ;  /* 0x0000000000007941 */ /* 0x000fea0003800200 */
.L_x_9895:
[----:B------:R-:W-:Y:S01]  /*8760*/  F2FP.BF16.F32.PACK_AB R0, RZ, R0 ;  /* 0x00000000ff00723e */ /* 0x000fe200000010ff */
[----:B------:R-:W-:Y:S06]  /*8770*/  BRA `(.L_x_9870) ;  /* 0x0000000000647947 */ /* 0x000fec0003800000 */
.L_x_9869:
        /* <DEDUP_REMOVED lines=16> */
.L_x_9897:
[----:B------:R-:W-:Y:S01]  /*8880*/  PRMT R0, RZ, 0x7610, R0 ;  /* 0x00007610ff007816 */ /* 0x000fe20000000000 */
[----:B------:R-:W-:Y:S06]  /*8890*/  BRA `(.L_x_9870) ;  /* 0x00000000001c7947 */ /* 0x000fec0003800000 */
.L_x_9894:
[----:B------:R-:W2:Y:S02]  /*88a0*/  LDG.E.64 R2, desc[UR36][R2.64] ;  /* 0x0000002402027981 */ /* 0x000ea4000c1e1b00 */
[----:B--2---:R-:W0:Y:S02]  /*88b0*/  I2F.U64 R0, R2 ;  /* 0x0000000200007312 */ /* 0x004e240000301000 */
[----:B0-----:R-:W-:Y:S01]  /*88c0*/  F2FP.BF16.F32.PACK_AB R0, RZ, R0 ;  /* 0x00000000ff00723e */ /* 0x001fe200000010ff */
[----:B------:R-:W-:Y:S06]  /*88d0*/  BRA `(.L_x_9870) ;  /* 0x00000000000c7947 */ /* 0x000fec0003800000 */
.L_x_9893:
[----:B------:R-:W2:Y:S02]  /*88e0*/  LDG.E R2, desc[UR36][R2.64] ;  /* 0x0000002402027981 */ /* 0x000ea4000c1e1900 */
[----:B--2---:R-:W-:-:S04]  /*88f0*/  I2FP.F32.U32 R0, R2 ;  /* 0x0000000200007245 */ /* 0x004fc80000201000 */
[----:B------:R-:W-:-:S07]  /*8900*/  F2FP.BF16.F32.PACK_AB R0, RZ, R0 ;  /* 0x00000000ff00723e */ /* 0x000fce00000010ff */
.L_x_9870:
[----:B-----5:R-:W-:Y:S01]  /*8910*/  SHF.L.U32 R0, R0, 0x10, RZ ;  /* 0x0000001000007819 */ /* 0x020fe200000006ff */
        /* <DEDUP_REMOVED lines=21> */
.L_x_9901:
[----:B-1----:R-:W-:-:S06]  /*8a70*/  SHF.L.U32 R5, R5, 0x10, RZ ;  /* 0x0000001005057819 */ /* 0x002fcc00000006ff */
[----:B0-----:R-:W0:Y:S02]  /*8a80*/  F2I.S64.TRUNC R4, R5 ;  /* 0x0000000500047311 */ /* 0x001e24000020d900 */
[----:B0-----:R0:W-:Y:S01]  /*8a90*/  STG.E.U8 desc[UR36][R2.64], R4 ;  /* 0x0000000402007986 */ /* 0x0011e2000c101124 */
[----:B------:R-:W-:Y:S05]  /*8aa0*/  BRA `(.L_x_9903) ;  /* 0x0000000c006c7947 */ /* 0x000fea0003800000 */
.L_x_9900:
        /* <DEDUP_REMOVED lines=10> */
.L_x_9905:
[----:B-1----:R-:W-:-:S06]  /*8b50*/  IMAD.U32 R5, R5, 0x10000, RZ ;  /* 0x0001000005057824 */ /* 0x002fcc00078e00ff */
[----:B------:R-:W1:Y:S02]  /*8b60*/  F2I.FTZ.TRUNC.NTZ R5, R5 ;  /* 0x0000000500057305 */ /* 0x000e64000021f100 */
[----:B-1----:R3:W-:Y:S01]  /*8b70*/  STG.E desc[UR36][R2.64], R5 ;  /* 0x0000000502007986 */ /* 0x0027e2000c101924 */
[----:B------:R-:W-:Y:S05]  /*8b80*/  BRA `(.L_x_9903) ;  /* 0x0000000c00347947 */ /* 0x000fea0003800000 */
.L_x_9904:
[----:B-1----:R-:W-:-:S06]  /*8b90*/  SHF.L.U32 R5, R5, 0x10, RZ ;  /* 0x0000001005057819 */ /* 0x002fcc00000006ff */
[----:B------:R-:W1:Y:S02]  /*8ba0*/  F2I.FTZ.TRUNC.NTZ R5, R5 ;  /* 0x0000000500057305 */ /* 0x000e64000021f100 */
[----:B-1----:R1:W-:Y:S01]  /*8bb0*/  STG.E.U16 desc[UR36][R2.64], R5 ;  /* 0x0000000502007986 */ /* 0x0023e2000c101524 */
[----:B------:R-:W-:Y:S05]  /*8bc0*/  BRA `(.L_x_9903) ;  /* 0x0000000c00247947 */ /* 0x000fea0003800000 */
.L_x_9899:
        /* <DEDUP_REMOVED lines=9> */
.L_x_9907:
[----:B-1----:R-:W-:-:S05]  /*8c60*/  IMAD.U32 R0, R5, 0x10000, RZ ;  /* 0x0001000005007824 */ /* 0x002fca00078e00ff */
[----:B------:R-:W-:-:S05]  /*8c70*/  F2FP.F16.F32.PACK_AB R0, RZ, R0 ;  /* 0x00000000ff00723e */ /* 0x000fca00000000ff */
[----:B------:R1:W-:Y:S01]  /*8c80*/  STG.E.U16 desc[UR36][R2.64], R0 ;  /* 0x0000000002007986 */ /* 0x0003e2000c101524 */
[----:B------:R-:W-:Y:S05]  /*8c90*/  BRA `(.L_x_9903) ;  /* 0x0000000800f07947 */ /* 0x000fea0003800000 */
.L_x_9906:
        /* <DEDUP_REMOVED lines=10> */
.L_x_9909:
[----:B-1----:R-:W-:-:S05]  /*8d40*/  IMAD.U32 R5, R5, 0x10000, RZ ;  /* 0x0001000005057824 */ /* 0x002fca00078e00ff */
[----:B------:R-:W-:-:S04]  /*8d50*/  F2FP.F16.F32.PACK_AB R5, RZ, R5 ;  /* 0x00000005ff05723e */ /* 0x000fc800000000ff */
[----:B------:R-:W-:-:S05]  /*8d60*/  PRMT R5, R5, 0x5410, RZ ;  /* 0x0000541005057816 */ /* 0x000fca00000000ff */
[----:B------:R1:W-:Y:S01]  /*8d70*/  STG.E desc[UR36][R2.64], R5 ;  /* 0x0000000502007986 */ /* 0x0003e2000c101924 */
[----:B------:R-:W-:Y:S05]  /*8d80*/  BRA `(.L_x_9903) ;  /* 0x0000000800b47947 */ /* 0x000fea0003800000 */
.L_x_9908:
[----:B01----:R-:W-:-:S05]  /*8d90*/  SHF.L.U32 R4, R5, 0x10, RZ ;  /* 0x0000001005047819 */ /* 0x003fca00000006ff */
[----:B------:R-:W-:-:S06]  /*8da0*/  FMUL.FTZ R4, R4, 1 ;  /* 0x3f80000004047820 */ /* 0x000fcc0000410000 */
[----:B------:R-:W0:Y:S02]  /*8db0*/  F2F.F64.F32 R4, R4 ;  /* 0x0000000400047310 */ /* 0x000e240000201800 */
[----:B0-----:R0:W-:Y:S01]  /*8dc0*/  STG.E.64 desc[UR36][R2.64], R4 ;  /* 0x0000000402007986 */ /* 0x0011e2000c101b24 */
[----:B------:R-:W-:Y:S05]  /*8dd0*/  BRA `(.L_x_9903) ;  /* 0x0000000800a07947 */ /* 0x000fea0003800000 */
.L_x_9898:
        /* <DEDUP_REMOVED lines=14> */
.L_x_9913:
        /* <DEDUP_REMOVED lines=18> */
.L_x_9916:
[----:B------:R-:W-:-:S04]  /*8fe0*/  SHF.R.U32.HI R5, RZ, 0x18, R5 ;  /* 0x00000018ff057819 */ /* 0x000fc80000011605 */
[----:B------:R-:W-:-:S07]  /*8ff0*/  LOP3.LUT R0, R0, 0x80, R5, 0xf8, !PT ;  /* 0x0000008000007812 */ /* 0x000fce00078ef805 */
.L_x_9915:
[----:B------:R-:W-:Y:S05]  /*9000*/  BSYNC.RECONVERGENT B0 ;  /* 0x0000000000007941 */ /* 0x000fea0003800200 */
.L_x_9914:
[----:B------:R0:W-:Y:S01]  /*9010*/  STG.E.U8 desc[UR36][R2.64], R0 ;  /* 0x0000000002007986 */ /* 0x0001e2000c101124 */
[----:B------:R-:W-:Y:S05]  /*9020*/  BRA `(.L_x_9903) ;  /* 0x00000008000c7947 */ /* 0x000fea0003800000 */
.L_x_9912:
        /* <DEDUP_REMOVED lines=18> */
.L_x_9919:
[----:B------:R-:W-:-:S04]  /*9150*/  SHF.R.U32.HI R5, RZ, 0x18, R5 ;  /* 0x00000018ff057819 */ /* 0x000fc80000011605 */
[----:B------:R-:W-:-:S07]  /*9160*/  LOP3.LUT R0, R0, 0x80, R5, 0xf8, !PT ;  /* 0x0000008000007812 */ /* 0x000fce00078ef805 */
.L_x_9918:
[----:B------:R-:W-:Y:S05]  /*9170*/  BSYNC.RECONVERGENT B0 ;  /* 0x0000000000007941 */ /* 0x000fea0003800200 */
.L_x_9917:
[----:B------:R0:W-:Y:S01]  /*9180*/  STG.E.U8 desc[UR36][R2.64], R0 ;  /* 0x0000000002007986 */ /* 0x0001e2000c101124 */
[----:B------:R-:W-:Y:S05]  /*9190*/  BRA `(.L_x_9903) ;  /* 0x0000000400b07947 */ /* 0x000fea0003800000 */
.L_x_9911:
        /* <DEDUP_REMOVED lines=22> */
.L_x_9921:
[----:B-1----:R-:W-:-:S06]  /*9300*/  IMAD.U32 R5, R5, 0x10000, RZ ;  /* 0x0001000005057824 */ /* 0x002fcc00078e00ff */
[----:B0-----:R-:W0:Y:S02]  /*9310*/  F2I.U64.TRUNC R4, R5 ;  /* 0x0000000500047311 */ /* 0x001e24000020d800 */
[----:B0-----:R0:W-:Y:S01]  /*9320*/  STG.E.64 desc[UR36][R2.64], R4 ;  /* 0x0000000402007986 */ /* 0x0011e2000c101b24 */
[----:B------:R-:W-:Y:S05]  /*9330*/  BRA `(.L_x_9903) ;  /* 0x0000000400487947 */ /* 0x000fea0003800000 */
.L_x_9920:
[----:B-1----:R-:W-:-:S06]  /*9340*/  IMAD.U32 R5, R5, 0x10000, RZ ;  /* 0x0001000005057824 */ /* 0x002fcc00078e00ff */
[----:B------:R-:W1:Y:S02]  /*9350*/  F2I.FTZ.U32.TRUNC.NTZ R5, R5 ;  /* 0x0000000500057305 */ /* 0x000e64000021f000 */
[----:B-1----:R1:W-:Y:S01]  /*9360*/  STG.E desc[UR36][R2.64], R5 ;  /* 0x0000000502007986 */ /* 0x0023e2000c101924 */
[----:B------:R-:W-:Y:S05]  /*9370*/  BRA `(.L_x_9903) ;  /* 0x0000000400387947 */ /* 0x000fea0003800000 */
.L_x_9910:
        /* <DEDUP_REMOVED lines=11> */
.L_x_9923:
[----:B-1----:R-:W-:Y:S01]  /*9430*/  IMAD.U32 R5, R5, 0x10000, RZ ;  /* 0x0001000005057824 */ /* 0x002fe200078e00ff */
[----:B------:R-:W-:-:S03]  /*9440*/  CS2R R6, SRZ ;  /* 0x0000000000067805 */ /* 0x000fc6000001ff00 */
[----:B------:R-:W-:-:S06]  /*9450*/  FMUL.FTZ R5, R5, 1 ;  /* 0x3f80000005057820 */ /* 0x000fcc0000410000 */
[----:B0-----:R-:W0:Y:S02]  /*9460*/  F2F.F64.F32 R4, R5 ;  /* 0x0000000500047310 */ /* 0x001e240000201800 */
[----:B0-----:R0:W-:Y:S01]  /*9470*/  STG.E.128 desc[UR36][R2.64], R4 ;  /* 0x0000000402007986 */ /* 0x0011e2000c101d24 */
[----:B------:R-:W-:Y:S05]  /*9480*/  BRA `(.L_x_9903) ;  /* 0x0000000000f47947 */ /* 0x000fea0003800000 */
.L_x_9922:
[----:B------:R-:W-:-:S09]  /*9490*/  UISETP.NE.AND UP0, UPT, UR4, 0xf, UPT ;  /* 0x0000000f0400788c */ /* 0x000fd2000bf05270 */
[----:B------:R-:W-:Y:S05]  /*94a0*/  BRA.U !UP0, `(.L_x_9924) ;  /* 0x0000000108e87547 */ /* 0x000fea000b800000 */
[----:B------:R-:W-:-:S09]  /*94b0*/  UISETP.NE.AND UP0, UPT, UR4, 0x17, UPT ;  /* 0x000000170400788c */ /* 0x000fd2000bf05270 */
[----:B------:R-:W-:Y:S05]  /*94c0*/  BRA.U !UP0, `(.L_x_9925) ;  /* 0x0000000108907547 */ /* 0x000fea000b800000 */
[----:B------:R-:W-:-:S09]  /*94d0*/  UISETP.NE.AND UP0, UPT, UR4, 0x18, UPT ;  /* 0x000000180400788c */ /* 0x000fd2000bf05270 */
[----:B------:R-:W-:Y:S05]  /*94e0*/  BRA.U !UP0, `(.L_x_9926) ;  /* 0x0000000108447547 */ /* 0x000fea000b800000 */
.L_x_9902:
        /* <DEDUP_REMOVED lines=16> */
.L_x_9927:
[----:B------:R-:W-:Y:S05]  /*95f0*/  BRA `(.L_x_9903) ;  /* 0x0000000000987947 */ /* 0x000fea0003800000 */
.L_x_9926:
        /* <DEDUP_REMOVED lines=13> */
.L_x_9929:
[----:B------:R-:W-:Y:S05]  /*96d0*/  BSYNC.RECONVERGENT B0 ;  /* 0x0000000000007941 */ /* 0x000fea0003800200 */
.L_x_9928:
[----:B------:R-:W-:-:S05]  /*96e0*/  LOP3.LUT R5, R0, 0x80, R5, 0xf8, !PT ;  /* 0x0000008000057812 */ /* 0x000fca00078ef805 */
[----:B------:R0:W-:Y:S01]  /*96f0*/  STG.E.U8 desc[UR36][R2.64], R5 ;  /* 0x0000000502007986 */ /* 0x0001e2000c101124 */
[----:B------:R-:W-:Y:S05]  /*9700*/  BRA `(.L_x_9903) ;  /* 0x0000000000547947 */ /* 0x000fea0003800000 */
.L_x_9925:
        /* <DEDUP_REMOVED lines=12> */
.L_x_9931:
[----:B------:R-:W-:Y:S01]  /*97d0*/  IMAD.MOV.U32 R0, RZ, RZ, 0x7f ;  /* 0x0000007fff007424 */ /* 0x000fe200078e00ff */
[----:B------:R-:W-:-:S04]  /*97e0*/  ISETP.GT.U32.AND P0, PT, R4, 0x7f800000, PT ;  /* 0x7f8000000400780c */ /* 0x000fc80003f04070 */
[----:B------:R-:W-:-:S09]  /*97f0*/  SEL R0, R0, 0x7c, P0 ;  /* 0x0000007c00007807 */ /* 0x000fd20000000000 */
.L_x_9932:
[----:B------:R-:W-:Y:S05]  /*9800*/  BSYNC.RECONVERGENT B0 ;  /* 0x0000000000007941 */ /* 0x000fea0003800200 */
.L_x_9930:
[----:B------:R-:W-:-:S04]  /*9810*/  SHF.R.U32.HI R5, RZ, 0x18, R5 ;  /* 0x00000018ff057819 */ /* 0x000fc80000011605 */
[----:B------:R-:W-:-:S05]  /*9820*/  LOP3.LUT R5, R0, 0x80, R5, 0xf8, !PT ;  /* 0x0000008000057812 */ /* 0x000fca00078ef805 */
[----:B------:R0:W-:Y:S01]  /*9830*/  STG.E.U8 desc[UR36][R2.64], R5 ;  /* 0x0000000502007986 */ /* 0x0001e2000c101124 */
[----:B------:R-:W-:Y:S05]  /*9840*/  BRA `(.L_x_9903) ;  /* 0x0000000000047947 */ /* 0x000fea0003800000 */
.L_x_9924:
[----:B-1----:R1:W-:Y:S02]  /*9850*/  STG.E.U16 desc[UR36][R2.64], R5 ;  /* 0x0000000502007986 */ /* 0x0023e4000c101524 */
.L_x_9903:
[----:B------:R-:W-:-:S07]  /*9860*/  IADD3 R17, PT, PT, R17, 0x80, RZ ;  /* 0x0000008011117810 */ /* 0x000fce0007ffe0ff */
.L_x_9863:
[----:B------:R-:W-:Y:S05]  /*9870*/  BSYNC.RECONVERGENT B6 ;  /* 0x0000000000067941 */ /* 0x000fea0003800200 */
.L_x_9862:
        /* <DEDUP_REMOVED lines=306> */
.L_x_9933:
        /* <DEDUP_REMOVED lines=20> */
.L_x_9937:
[----:B------:R-:W2:Y:S02]  /*ace0*/  LDG.E.U8 R2, desc[UR36][R2.64] ;  /* 0x0000002402027981 */ /* 0x000ea4000c1e1100 */
[----:B--2---:R-:W-:-:S04]  /*acf0*/  I2FP.F32.U32 R0, R2 ;  /* 0x0000000200007245 */ /* 0x004fc80000201000 */
[----:B------:R-:W-:Y:S01]  /*ad00*/  F2FP.BF16.F32.PACK_AB R0, RZ, R0 ;  /* 0x00000000ff00723e */ /* 0x000fe200000010ff */
[----:B------:R-:W-:Y:S06]  /*ad10*/  BRA `(.L_x_9939) ;  /* 0x0000000c00a47947 */ /* 0x000fec0003800000 */
.L_x_9936:
        /* <DEDUP_REMOVED lines=10> */
.L_x_9941:
[----:B------:R-:W2:Y:S02]  /*adc0*/  LDG.E R2, desc[UR36][R2.64] ;  /* 0x0000002402027981 */ /* 0x000ea4000c1e1900 */
[----:B--2---:R-:W-:-:S04]  /*add0*/  I2FP.F32.S32 R0, R2 ;  /* 0x0000000200007245 */ /* 0x004fc80000201400 */
[----:B------:R-:W-:Y:S01]  /*ade0*/  F2FP.BF16.F32.PACK_AB R0, RZ, R0 ;  /* 0x00000000ff00723e */ /* 0x000fe200000010ff */
[----:B------:R-:W-:Y:S06]  /*adf0*/  BRA `(.L_x_9939) ;  /* 0x0000000c006c7947 */ /* 0x000fec0003800000 */
.L_x_9940:
[----:B------:R-:W2:Y:S02]  /*ae00*/  LDG.E.U16 R2, desc[UR36][R2.64] ;  /* 0x0000002402027981 */ /* 0x000ea4000c1e1500 */
[----:B--2---:R-:W0:Y:S02]  /*ae10*/  I2F.S16 R0, R2 ;  /* 0x0000000200007306 */ /* 0x004e240000101400 */
[----:B0-----:R-:W-:Y:S01]  /*ae20*/  F2FP.BF16.F32.PACK_AB R0, RZ, R0 ;  /* 0x00000000ff00723e */ /* 0x001fe200000010ff */
[----:B------:R-:W-:Y:S06]  /*ae30*/  BRA `(.L_x_9939) ;  /* 0x0000000c005c7947 */ /* 0x000fec0003800000 */
.L_x_9935:
        /* <DEDUP_REMOVED lines=9> */
.L_x_9943:
[----:B------:R-:W2:Y:S02]  /*aed0*/  LDG.E.U16 R0, desc[UR36][R2.64] ;  /* 0x0000002402007981 */ /* 0x000ea4000c1e1500 */
[----:B--2---:R-:W-:-:S05]  /*aee0*/  HADD2.F32 R0, -RZ, R0.H0_H0 ;  /* 0x20000000ff007230 */ /* 0x004fca0000004100 */
[----:B------:R-:W-:Y:S01]  /*aef0*/  F2FP.BF16.F32.PACK_AB R0, RZ, R0 ;  /* 0x00000000ff00723e */ /* 0x000fe200000010ff */
[----:B------:R-:W-:Y:S06]  /*af00*/  BRA `(.L_x_9939) ;  /* 0x0000000c00287947 */ /* 0x000fec0003800000 */
.L_x_9942:
        /* <DEDUP_REMOVED lines=9> */
.L_x_9945:
[----:B------:R-:W2:Y:S02]  /*afa0*/  LDG.E.U16 R2, desc[UR36][R2.64] ;  /* 0x0000002402027981 */ /* 0x000ea4000c1e1500 */
[----:B--2---:R-:W-:-:S05]  /*afb0*/  HADD2.F32 R0, -RZ, R2.H0_H0 ;  /* 0x20000002ff007230 */ /* 0x004fca0000004100 */
[----:B------:R-:W-:Y:S01]  /*afc0*/  F2FP.BF16.F32.PACK_AB R0, RZ, R0 ;  /* 0x00000000ff00723e */ /* 0x000fe200000010ff */
[----:B------:R-:W-:Y:S06]  /*afd0*/  BRA `(.L_x_9939) ;  /* 0x0000000800f47947 */ /* 0x000fec0003800000 */
.L_x_9944:
        /* <DEDUP_REMOVED lines=12> */
.L_x_9934:
        /* <DEDUP_REMOVED lines=13> */
.L_x_9948:
        /* <DEDUP_REMOVED lines=12> */
.L_x_9947:
        /* <DEDUP_REMOVED lines=27> */
.L_x_9950:
        /* <DEDUP_REMOVED lines=13> */
.L_x_9949:
[----:B------:R0:W5:Y:S01]  /*b4b0*/  LDG.E.U16 R0, desc[UR36][R2.64] ;  /* 0x0000002402007981 */ /* 0x000162000c1e1500 */
[----:B------:R-:W-:Y:S05]  /*b4c0*/  BRA `(.L_x_9939) ;  /* 0x0000000400b87947 */ /* 0x000fea0003800000 */
.L_x_9946:
        /* <DEDUP_REMOVED lines=12> */
.L_x_9953:
        /* <DEDUP_REMOVED lines=21> */
.L_x_9957:
[----:B------:R-:W-:Y:S05]  /*b6e0*/  BSYNC.RECONVERGENT B1 ;  /* 0x0000000000017941 */ /* 0x000fea0003800200 */
.L_x_9956:
[----:B------:R-:W-:Y:S01]  /*b6f0*/  IMAD.SHL.U32 R0, R0, 0x100000, RZ ;  /* 0x0010000000007824 */ /* 0x000fe200078e00ff */
[----:B------:R-:W-:-:S04]  /*b700*/  LEA R2, R2, 0x3b800000, 0x17 ;  /* 0x3b80000002027811 */ /* 0x000fc800078eb8ff */
[----:B------:R-:W-:-:S07]  /*b710*/  LOP3.LUT R0, R2, R0, R7, 0xfe, !PT ;  /* 0x0000000002007212 */ /* 0x000fce00078efe07 */
.L_x_9955:
[----:B------:R-:W-:Y:S05]  /*b720*/  BSYNC.RECONVERGENT B0 ;  /* 0x0000000000007941 */ /* 0x000fea0003800200 */
.L_x_9954:
[----:B------:R-:W-:Y:S01]  /*b730*/  F2FP.BF16.F32.PACK_AB R0, RZ, R0 ;  /* 0x00000000ff00723e */ /* 0x000fe200000010ff */
[----:B------:R-:W-:Y:S06]  /*b740*/  BRA `(.L_x_9939) ;  /* 0x0000000400187947 */ /* 0x000fec0003800000 */
.L_x_9952:
        /* <DEDUP_REMOVED lines=21> */
.L_x_9961:
[----:B------:R-:W-:Y:S05]  /*b8a0*/  BSYNC.RECONVERGENT B1 ;  /* 0x0000000000017941 */ /* 0x000fea0003800200 */
.L_x_9960:
[----:B------:R-:W-:Y:S01]  /*b8b0*/  IMAD.SHL.U32 R0, R0, 0x200000, RZ ;  /* 0x0020000000007824 */ /* 0x000fe200078e00ff */
[----:B------:R-:W-:-:S04]  /*b8c0*/  LEA R2, R2, 0x37800000, 0x17 ;  /* 0x3780000002027811 */ /* 0x000fc800078eb8ff */
[----:B------:R-:W-:-:S07]  /*b8d0*/  LOP3.LUT R0, R2, R0, R7, 0xfe, !PT ;  /* 0x0000000002007212 */ /* 0x000fce00078efe07 */
.L_x_9959:
[----:B------:R-:W-:Y:S05]  /*b8e0*/  BSYNC.RECONVERGENT B0 ;  /* 0x0000000000007941 */ /* 0x000fea0003800200 */
.L_x_9958:
[----:B------:R-:W-:Y:S01]  /*b8f0*/  F2FP.BF16.F32.PACK_AB R0, RZ, R0 ;  /* 0x00000000ff00723e */ /* 0x000fe200000010ff */
[----:B------:R-:W-:Y:S06]  /*b900*/  BRA `(.L_x_9939) ;  /* 0x0000000000a87947 */ /* 0x000fec0003800000 */
.L_x_9951:
        /* <DEDUP_REMOVED lines=14> */
.L_x_9965:
[----:B------:R-:W-:Y:S05]  /*b9f0*/  BSYNC.RECONVERGENT B0 ;  /* 0x0000000000007941 */ /* 0x000fea0003800200 */
.L_x_9964:
[----:B------:R-:W-:Y:S01]  /*ba00*/  F2FP.BF16.F32.PACK_AB R0, RZ, R0 ;  /* 0x00000000ff00723e */ /* 0x000fe200000010ff */
[----:B------:R-:W-:Y:S06]  /*ba10*/  BRA `(.L_x_9939) ;  /* 0x0000000000647947 */ /* 0x000fec0003800000 */
.L_x_9938:
        /* <DEDUP_REMOVED lines=16> */
.L_x_9966:
[----:B------:R-:W-:Y:S01]  /*bb20*/  PRMT R0, RZ, 0x7610, R0 ;  /* 0x00007610ff007816 */ /* 0x000fe20000000000 */
[----:B------:R-:W-:Y:S06]  /*bb30*/  BRA `(.L_x_9939) ;  /* 0x00000000001c7947 */ /* 0x000fec0003800000 */
.L_x_9963:
[----:B------:R-:W2:Y:S02]  /*bb40*/  LDG.E.64 R2, desc[UR36][R2.64] ;  /* 0x0000002402027981 */ /* 0x000ea4000c1e1b00 */
[----:B--2---:R-:W0:Y:S02]  /*bb50*/  I2F.U64 R0, R2 ;  /* 0x0000000200007312 */ /* 0x004e240000301000 */
[----:B0-----:R-:W-:Y:S01]  /*bb60*/  F2FP.BF16.F32.PACK_AB R0, RZ, R0 ;  /* 0x00000000ff00723e */ /* 0x001fe200000010ff */
[----:B------:R-:W-:Y:S06]  /*bb70*/  BRA `(.L_x_9939) ;  /* 0x00000000000c7947 */ /* 0x000fec0003800000 */
.L_x_9962:
[----:B------:R-:W2:Y:S02]  /*bb80*/  LDG.E R2, desc[UR36][R2.64] ;  /* 0x0000002402027981 */ /* 0x000ea4000c1e1900 */
[----:B--2---:R-:W-:-:S04]  /*bb90*/  I2FP.F32.U32 R0, R2 ;  /* 0x0000000200007245 */ /* 0x004fc80000201000 */
[----:B------:R-:W-:-:S07]  /*bba0*/  F2FP.BF16.F32.PACK_AB R0, RZ, R0 ;  /* 0x00000000ff00723e */ /* 0x000fce00000010ff */
.L_x_9939:
[----:B-----5:R-:W-:Y:S01]  /*bbb0*/  IMAD.U32 R0, R0, 0x10000, RZ ;  /* 0x0001000000007824 */ /* 0x020fe200078e00ff */
[----:B------:R-:W-:-:S04]  /*bbc0*/  UPRMT UR4, UR42, 0x9910, URZ ;  /* 0x000099102a047896 */ /* 0x000fc800080000ff */
[----:B------:R-:W-:Y:S01]  /*bbd0*/  UISETP.GT.AND UP0, UPT, UR4, 0x9, UPT ;  /* 0x000000090400788c */ /* 0x000fe2000bf04270 */
[----:B------:R-:W0:Y:S02]  /*bbe0*/  MUFU.LG2 R0, R0 ;  /* 0x0000000000007308 */ /* 0x000e240000000c00 */
[----:B0-----:R-:W-:-:S06]  /*bbf0*/  FMUL.FTZ R2, R0, 0.69314718246459960938 ;  /* 0x3f31721800027820 */ /* 0x001fcc0000410000 */
        /* <DEDUP_REMOVED lines=14> */
.L_x_9970:
[----:B-1----:R-:W-:-:S06]  /*bce0*/  IMAD.U32 R3, R3, 0x10000, RZ ;  /* 0x0001000003037824 */ /* 0x002fcc00078e00ff */
[----:B0-----:R-:W0:Y:S02]  /*bcf0*/  F2I.S64.TRUNC R2, R3 ;  /* 0x0000000300027311 */ /* 0x001e24000020d900 */
[----:B0-----:R-:W-:Y:S01]  /*bd00*/  STG.E.U8 desc[UR36][R16.64], R2 ;  /* 0x0000000210007986 */ /* 0x001fe2000c101124 */
[----:B------:R-:W-:Y:S05]  /*bd10*/  EXIT ;  /* 0x000000000000794d */ /* 0x000fea0003800000 */
.L_x_9969:
        /* <DEDUP_REMOVED lines=10> */
.L_x_9973:
[----:B-1----:R-:W-:-:S06]  /*bdc0*/  SHF.L.U32 R3, R3, 0x10, RZ ;  /* 0x0000001003037819 */ /* 0x002fcc00000006ff */
[----:B------:R-:W1:Y:S02]  /*bdd0*/  F2I.FTZ.TRUNC.NTZ R3, R3 ;  /* 0x0000000300037305 */ /* 0x000e64000021f100 */
[----:B-1----:R-:W-:Y:S01]  /*bde0*/  STG.E desc[UR36][R16.64], R3 ;  /* 0x0000000310007986 */ /* 0x002fe2000c101924 */
[----:B------:R-:W-:Y:S05]  /*bdf0*/  EXIT ;  /* 0x000000000000794d */ /* 0x000fea0003800000 */
.L_x_9972:
[----:B-1----:R-:W-:-:S06]  /*be00*/  IMAD.U32 R3, R3, 0x10000, RZ ;  /* 0x0001000003037824 */ /* 0x002fcc00078e00ff */
[----:B------:R-:W1:Y:S02]  /*be10*/  F2I.FTZ.TRUNC.NTZ R3, R3 ;  /* 0x0000000300037305 */ /* 0x000e64000021f100 */
[----:B-1----:R-:W-:Y:S01]  /*be20*/  STG.E.U16 desc[UR36][R16.64], R3 ;  /* 0x0000000310007986 */ /* 0x002fe2000c101524 */
[----:B------:R-:W-:Y:S05]  /*be30*/  EXIT ;  /* 0x000000000000794d */ /* 0x000fea0003800000 */
.L_x_9968:
        /* <DEDUP_REMOVED lines=9> */
.L_x_9975:
[----:B-1----:R-:W-:-:S04]  /*bed0*/  SHF.L.U32 R0, R3, 0x10, RZ ;  /* 0x0000001003007819 */ /* 0x002fc800000006ff */
[----:B------:R-:W-:-:S05]  /*bee0*/  F2FP.F16.F32.PACK_AB R0, RZ, R0 ;  /* 0x00000000ff00723e */ /* 0x000fca00000000ff */
[----:B------:R-:W-:Y:S01]  /*bef0*/  STG.E.U16 desc[UR36][R16.64], R0 ;  /* 0x0000000010007986 */ /* 0x000fe2000c101524 */
[----:B------:R-:W-:Y:S05]  /*bf00*/  EXIT ;  /* 0x000000000000794d */ /* 0x000fea0003800000 */
.L_x_9974:
        /* <DEDUP_REMOVED lines=10> */
.L_x_9977:
[----:B-1----:R-:W-:-:S04]  /*bfb0*/  SHF.L.U32 R3, R3, 0x10, RZ ;  /* 0x0000001003037819 */ /* 0x002fc800000006ff */
[----:B------:R-:W-:-:S04]  /*bfc0*/  F2FP.F16.F32.PACK_AB R3, RZ, R3 ;  /* 0x00000003ff03723e */ /* 0x000fc800000000ff */
[----:B------:R-:W-:-:S05]  /*bfd0*/  PRMT R3, R3, 0x5410, RZ ;  /* 0x0000541003037816 */ /* 0x000fca00000000ff */
[----:B------:R-:W-:Y:S01]  /*bfe0*/  STG.E desc[UR36][R16.64], R3 ;  /* 0x0000000310007986 */ /* 0x000fe2000c101924 */
[----:B------:R-:W-:Y:S05]  /*bff0*/  EXIT ;  /* 0x000000000000794d */ /* 0x000fea0003800000 */
.L_x_9976:
[----:B01----:R-:W-:-:S04]  /*c000*/  IMAD.U32 R2, R3, 0x10000, RZ ;  /* 0x0001000003027824 */ /* 0x003fc800078e00ff */
[----:B------:R-:W-:-:S06]  /*c010*/  FMUL.FTZ R2, R2, 1 ;  /* 0x3f80000002027820 */ /* 0x000fcc0000410000 */
[----:B------:R-:W0:Y:S02]  /*c020*/  F2F.F64.F32 R2, R2 ;  /* 0x0000000200027310 */ /* 0x000e240000201800 */
[----:B0-----:R-:W-:Y:S01]  /*c030*/  STG.E.64 desc[UR36][R16.64], R2 ;  /* 0x0000000210007986 */ /* 0x001fe2000c101b24 */
[----:B------:R-:W-:Y:S05]  /*c040*/  EXIT ;  /* 0x000000000000794d */ /* 0x000fea0003800000 */
.L_x_9967:
        /* <DEDUP_REMOVED lines=14> */
.L_x_9981:
        /* <DEDUP_REMOVED lines=17> */
.L_x_9984:
[----:B------:R-:W-:-:S04]  /*c240*/  SHF.R.U32.HI R3, RZ, 0x18, R3 ;  /* 0x00000018ff037819 */ /* 0x000fc80000011603 */
[----:B------:R-:W-:-:S04]  /*c250*/  LOP3.LUT R0, R0, 0x80, R3, 0xf8, !PT ;  /* 0x0000008000007812 */ /* 0x000fc800078ef803 */
[----:B------:R-:W-:-:S07]  /*c260*/  PRMT R8, R0, 0x7610, R8 ;  /* 0x0000761000087816 */ /* 0x000fce0000000008 */
.L_x_9983:
[----:B------:R-:W-:Y:S05]  /*c270*/  BSYNC.RECONVERGENT B0 ;  /* 0x0000000000007941 */ /* 0x000fea0003800200 */
.L_x_9982:
[----:B------:R-:W-:Y:S01]  /*c280*/  STG.E.U8 desc[UR36][R16.64], R8 ;  /* 0x0000000810007986 */ /* 0x000fe2000c101124 */
[----:B------:R-:W-:Y:S05]  /*c290*/  EXIT ;  /* 0x000000000000794d */ /* 0x000fea0003800000 */
.L_x_9980:
        /* <DEDUP_REMOVED lines=17> */
.L_x_9987:
[----:B------:R-:W-:-:S04]  /*c3b0*/  SHF.R.U32.HI R3, RZ, 0x18, R3 ;  /* 0x00000018ff037819 */ /* 0x000fc80000011603 */
[----:B------:R-:W-:-:S04]  /*c3c0*/  LOP3.LUT R0, R0, 0x80, R3, 0xf8, !PT ;  /* 0x0000008000007812 */ /* 0x000fc800078ef803 */
[----:B------:R-:W-:-:S07]  /*c3d0*/  PRMT R8, R0, 0x7610, R8 ;  /* 0x0000761000087816 */ /* 0x000fce0000000008 */
.L_x_9986:
[----:B------:R-:W-:Y:S05]  /*c3e0*/  BSYNC.RECONVERGENT B0 ;  /* 0x0000000000007941 */ /* 0x000fea0003800200 */
.L_x_9985:
[----:B------:R-:W-:Y:S01]  /*c3f0*/  STG.E.U8 desc[UR36][R16.64], R8 ;  /* 0x0000000810007986 */ /* 0x000fe2000c101124 */
[----:B------:R-:W-:Y:S05]  /*c400*/  EXIT ;  /* 0x000000000000794d */ /* 0x000fea0003800000 */
.L_x_9979:
        /* <DEDUP_REMOVED lines=22> */
.L_x_9989:
[----:B-1----:R-:W-:-:S06]  /*c570*/  SHF.L.U32 R3, R3, 0x10, RZ ;  /* 0x0000001003037819 */ /* 0x002fcc00000006ff */
[----:B0-----:R-:W0:Y:S02]  /*c580*/  F2I.U64.TRUNC R2, R3 ;  /* 0x0000000300027311 */ /* 0x001e24000020d800 */
[----:B0-----:R-:W-:Y:S01]  /*c590*/  STG.E.64 desc[UR36][R16.64], R2 ;  /* 0x0000000210007986 */ /* 0x001fe2000c101b24 */
[----:B------:R-:W-:Y:S05]  /*c5a0*/  EXIT ;  /* 0x000000000000794d */ /* 0x000fea0003800000 */
.L_x_9988:
[----:B-1----:R-:W-:-:S06]  /*c5b0*/  IMAD.U32 R3, R3, 0x10000, RZ ;  /* 0x0001000003037824 */ /* 0x002fcc00078e00ff */
[----:B------:R-:W1:Y:S02]  /*c5c0*/  F2I.FTZ.U32.TRUNC.NTZ R3, R3 ;  /* 0x0000000300037305 */ /* 0x000e64000021f000 */
[----:B-1----:R-:W-:Y:S01]  /*c5d0*/  STG.E desc[UR36][R16.64], R3 ;  /* 0x0000000310007986 */ /* 0x002fe2000c101924 */
[----:B------:R-:W-:Y:S05]  /*c5e0*/  EXIT ;  /* 0x000000000000794d */ /* 0x000fea0003800000 */
.L_x_9978:
        /* <DEDUP_REMOVED lines=11> */
.L_x_9991:
[----:B-1----:R-:W-:Y:S02]  /*c6a0*/  SHF.L.U32 R3, R3, 0x10, RZ ;  /* 0x0000001003037819 */ /* 0x002fe400000006ff */
[----:B------:R-:W-:-:S03]  /*c6b0*/  CS2R R6, SRZ ;  /* 0x0000000000067805 */ /* 0x000fc6000001ff00 */
[----:B------:R-:W-:-:S04]  /*c6c0*/  FMUL.FTZ R3, R3, 1 ;  /* 0x3f80000003037820 */ /* 0x000fc80000410000 */
[----:B------:R-:W1:Y:S02]  /*c6d0*/  F2F.F64.F32 R4, R3 ;  /* 0x0000000300047310 */ /* 0x000e640000201800 */
[----:B-1----:R-:W-:Y:S01]  /*c6e0*/  STG.E.128 desc[UR36][R16.64], R4 ;  /* 0x0000000410007986 */ /* 0x002fe2000c101d24 */
[----:B------:R-:W-:Y:S05]  /*c6f0*/  EXIT ;  /* 0x000000000000794d */ /* 0x000fea0003800000 */
.L_x_9990:
[----:B------:R-:W-:-:S09]  /*c700*/  UISETP.NE.AND UP0, UPT, UR4, 0xf, UPT ;  /* 0x0000000f0400788c */ /* 0x000fd2000bf05270 */
[----:B------:R-:W-:Y:S05]  /*c710*/  BRA.U !UP0, `(.L_x_9992) ;  /* 0x0000000108e87547 */ /* 0x000fea000b800000 */
[----:B------:R-:W-:-:S09]  /*c720*/  UISETP.NE.AND UP0, UPT, UR4, 0x17, UPT ;  /* 0x000000170400788c */ /* 0x000fd2000bf05270 */
[----:B------:R-:W-:Y:S05]  /*c730*/  BRA.U !UP0, `(.L_x_9993) ;  /* 0x0000000108907547 */ /* 0x000fea000b800000 */
[----:B------:R-:W-:-:S09]  /*c740*/  UISETP.NE.AND UP0, UPT, UR4, 0x18, UPT ;  /* 0x000000180400788c */ /* 0x000fd2000bf05270 */
[----:B------:R-:W-:Y:S05]  /*c750*/  BRA.U !UP0, `(.L_x_9994) ;  /* 0x0000000108447547 */ /* 0x000fea000b800000 */
.L_x_9971:
        /* <DEDUP_REMOVED lines=16> */
.L_x_9995:
[----:B------:R-:W-:Y:S05]  /*c860*/  EXIT ;  /* 0x000000000000794d */ /* 0x000fea0003800000 */
.L_x_9994:
        /* <DEDUP_REMOVED lines=13> */
.L_x_9997:
[----:B------:R-:W-:Y:S05]  /*c940*/  BSYNC.RECONVERGENT B0 ;  /* 0x0000000000007941 */ /* 0x000fea0003800200 */
.L_x_9996:
[----:B------:R-:W-:-:S05]  /*c950*/  LOP3.LUT R3, R0, 0x80, R3, 0xf8, !PT ;  /* 0x0000008000037812 */ /* 0x000fca00078ef803 */
[----:B------:R-:W-:Y:S01]  /*c960*/  STG.E.U8 desc[UR36][R16.64], R3 ;  /* 0x0000000310007986 */ /* 0x000fe2000c101124 */
[----:B------:R-:W-:Y:S05]  /*c970*/  EXIT ;  /* 0x000000000000794d */ /* 0x000fea0003800000 */
.L_x_9993:
        /* <DEDUP_REMOVED lines=12> */
.L_x_9999:
[----:B------:R-:W-:Y:S01]  /*ca40*/  IMAD.MOV.U32 R0, RZ, RZ, 0x7f ;  /* 0x0000007fff007424 */ /* 0x000fe200078e00ff */
[----:B------:R-:W-:-:S04]  /*ca50*/  ISETP.GT.U32.AND P0, PT, R2, 0x7f800000, PT ;  /* 0x7f8000000200780c */ /* 0x000fc80003f04070 */
[----:B------:R-:W-:-:S09]  /*ca60*/  SEL R0, R0, 0x7c, P0 ;  /* 0x0000007c00007807 */ /* 0x000fd20000000000 */
.L_x_10000:
[----:B------:R-:W-:Y:S05]  /*ca70*/  BSYNC.RECONVERGENT B0 ;  /* 0x0000000000007941 */ /* 0x000fea0003800200 */
.L_x_9998:
[----:B------:R-:W-:-:S04]  /*ca80*/  SHF.R.U32.HI R3, RZ, 0x18, R3 ;  /* 0x00000018ff037819 */ /* 0x000fc80000011603 */
[----:B------:R-:W-:-:S05]  /*ca90*/  LOP3.LUT R3, R0, 0x80, R3, 0xf8, !PT ;  /* 0x0000008000037812 */ /* 0x000fca00078ef803 */
[----:B------:R-:W-:Y:S01]  /*caa0*/  STG.E.U8 desc[UR36][R16.64], R3 ;  /* 0x0000000310007986 */ /* 0x000fe2000c101124 */
[----:B------:R-:W-:Y:S05]  /*cab0*/  EXIT ;  /* 0x000000000000794d */ /* 0x000fea0003800000 */
.L_x_9992:
[----:B-1----:R-:W-:Y:S01]  /*cac0*/  STG.E.U16 desc[UR36][R16.64], R3 ;  /* 0x0000000310007986 */ /* 0x002fe2000c101524 */
[----:B------:R-:W-:Y:S05]  /*cad0*/  EXIT ;  /* 0x000000000000794d */ /* 0x000fea0003800000 */
.L_x_10001:
        /* <DEDUP_REMOVED lines=10> */
.L_x_12259:


//--------------------- .text._ZN2at6native27unrolled_elementwise_kernelIZZZNS0_15log_kernel_cudaERNS_18TensorIteratorBaseEENKUlvE0_clEvENKUlvE2_clEvEUlN3c108BFloat16EE_St5arrayIPcLm2EELi4E23TrivialOffsetCalculatorILi1EjESD_NS0_6memory12LoadWithCastILi1EEENSE_13StoreWithCastILi1EEEEEviT_T0_T2_T3_T4_T5_ --------------------------
	.section	.text._ZN2at6native27unrolled_elementwise_kernelIZZZNS0_15log_kernel_cudaERNS_18TensorIteratorBaseEENKUlvE0_clEvENKUlvE2_clEvEUlN3c108BFloat16EE_St5arrayIPcLm2EELi4E23TrivialOffsetCalculatorILi1EjESD_NS0_6memory12LoadWithCastILi1EEENSE_13StoreWithCastILi1EEEEEviT_T0_T2_T3_T4_T5_,"ax",@progbits
	.align	128
        .global         _ZN2at6native27unrolled_elementwise_kernelIZZZNS0_15log_kernel_cudaERNS_18TensorIteratorBaseEENKUlvE0_clEvENKUlvE2_clEvEUlN3c108BFloat16EE_St5arrayIPcLm2EELi4E23TrivialOffsetCalculatorILi1EjESD_NS0_6memory12LoadWithCastILi1EEENSE_13StoreWithCastILi1EEEEEviT_T0_T2_T3_T4_T5_
        .type           _ZN2at6native27unrolled_elementwise_kernelIZZZNS0_15log_kernel_cudaERNS_18TensorIteratorBaseEENKUlvE0_clEvENKUlvE2_clEvEUlN3c108BFloat16EE_St5arrayIPcLm2EELi4E23TrivialOffsetCalculatorILi1EjESD_NS0_6memory12LoadWithCastILi1EEENSE_13StoreWithCastILi1EEEEEviT_T0_T2_T3_T4_T5_,@function
        .size           _ZN2at6native27unrolled_elementwise_kernelIZZZNS0_15log_kernel_cudaERNS_18TensorIteratorBaseEENKUlvE0_clEvENKUlvE2_clEvEUlN3c108BFloat16EE_St5arrayIPcLm2EELi4E23TrivialOffsetCalculatorILi1EjESD_NS0_6memory12LoadWithCastILi1EEENSE_13StoreWithCastILi1EEEEEviT_T0_T2_T3_T4_T5_,(.L_x_12260 - _ZN2at6native27unrolled_elementwise_kernelIZZZNS0_15log_kernel_cudaERNS_18TensorIteratorBaseEENKUlvE0_clEvENKUlvE2_clEvEUlN3c108BFloat16EE_St5arrayIPcLm2EELi4E23TrivialOffsetCalculatorILi1EjESD_NS0_6memory12LoadWithCastILi1EEENSE_13StoreWithCastILi1EEEEEviT_T0_T2_T3_T4_T5_)
        .other          _ZN2at6native27unrolled_elementwise_kernelIZZZNS0_15log_kernel_cudaERNS_18TensorIteratorBaseEENKUlvE0_clEvENKUlvE2_clEvEUlN3c108BFloat16EE_St5arrayIPcLm2EELi4E23TrivialOffsetCalculatorILi1EjESD_NS0_6memory12LoadWithCastILi1EEENSE_13StoreWithCastILi1EEEEEviT_T0_T2_T3_T4_T5_,@"STO_CUDA_ENTRY STV_DEFAULT"
_ZN2at6native27unrolled_elementwise_kernelIZZZNS0_15log_kernel_cudaERNS_18TensorIteratorBaseEENKUlvE0_clEvENKUlvE2_clEvEUlN3c108BFloat16EE_St5arrayIPcLm2EELi4E23TrivialOffsetCalculatorILi1EjESD_NS0_6memory12LoadWithCastILi1EEENSE_13StoreWithCastILi1EEEEEviT_T0_T2_T3_T4_T5_:
.text._ZN2at6native27unrolled_elementwise_kernelIZZZNS0_15log_kernel_cudaERNS_18TensorIteratorBaseEENKUlvE0_clEvENKUlvE2_clEvEUlN3c108BFloat16EE_St5arrayIPcLm2EELi4E23TrivialOffsetCalculatorILi1EjESD_NS0_6memory12LoadWithCastILi1EEENSE_13StoreWithCastILi1EEEEEviT_T0_T2_T3_T4_T5_:
        /* <DEDUP_REMOVED lines=34> */
.L_x_10007:
[----:B------:R-:W2:Y:S02]  /*0220*/  LDG.E.U8 R4, desc[UR36][R4.64] ;  /* 0x0000002404047981 */ /* 0x000ea4000c1e1100 */
[----:B--2---:R-:W-:-:S04]  /*0230*/  I2FP.F32.U32 R0, R4 ;  /* 0x0000000400007245 */ /* 0x004fc80000201000 */
[----:B------:R-:W-:-:S04]  /*0240*/  F2FP.BF16.F32.PACK_AB R0, RZ, R0 ;  /* 0x00000000ff00723e */ /* 0x000fc800000010ff */
[----:B------:R-:W-:Y:S01]  /*0250*/  PRMT R17, R0, 0x7610, R17 ;  /* 0x0000761000117816 */ /* 0x000fe20000000011 */
[----:B------:R-:W-:Y:S06]  /*0260*/  BRA `(.L_x_10009) ;  /* 0x0000000c00e47947 */ /* 0x000fec0003800000 */
.L_x_10006:
        /* <DEDUP_REMOVED lines=11> */
.L_x_10011:
[----:B------:R-:W2:Y:S02]  /*0320*/  LDG.E R4, desc[UR36][R4.64] ;  /* 0x0000002404047981 */ /* 0x000ea4000c1e1900 */
[----:B--2---:R-:W-:-:S04]  /*0330*/  I2FP.F32.S32 R0, R4 ;  /* 0x0000000400007245 */ /* 0x004fc80000201400 */
[----:B------:R-:W-:-:S04]  /*0340*/  F2FP.BF16.F32.PACK_AB R0, RZ, R0 ;  /* 0x00000000ff00723e */ /* 0x000fc800000010ff */
[----:B------:R-:W-:Y:S01]  /*0350*/  PRMT R17, R0, 0x7610, R17 ;  /* 0x0000761000117816 */ /* 0x000fe20000000011 */
[----:B------:R-:W-:Y:S06]  /*0360*/  BRA `(.L_x_10009) ;  /* 0x0000000c00a47947 */ /* 0x000fec0003800000 */
.L_x_10010:
[----:B------:R-:W2:Y:S02]  /*0370*/  LDG.E.U16 R4, desc[UR36][R4.64] ;  /* 0x0000002404047981 */ /* 0x000ea4000c1e1500 */
[----:B--2---:R-:W0:Y:S02]  /*0380*/  I2F.S16 R0, R4 ;  /* 0x0000000400007306 */ /* 0x004e240000101400 */
[----:B0-----:R-:W-:-:S04]  /*0390*/  F2FP.BF16.F32.PACK_AB R0, RZ, R0 ;  /* 0x00000000ff00723e */ /* 0x001fc800000010ff */
[----:B------:R-:W-:Y:S01]  /*03a0*/  PRMT R17, R0, 0x7610, R17 ;  /* 0x0000761000117816 */ /* 0x000fe20000000011 */
[----:B------:R-:W-:Y:S06]  /*03b0*/  BRA `(.L_x_10009) ;  /* 0x0000000c00907947 */ /* 0x000fec0003800000 */
.L_x_10005:
        /* <DEDUP_REMOVED lines=9> */
.L_x_10013:
[----:B------:R-:W2:Y:S02]  /*0450*/  LDG.E.U16 R0, desc[UR36][R4.64] ;  /* 0x0000002404007981 */ /* 0x000ea4000c1e1500 */
[----:B--2---:R-:W-:-:S05]  /*0460*/  HADD2.F32 R0, -RZ, R0.H0_H0 ;  /* 0x20000000ff007230 */ /* 0x004fca0000004100 */
[----:B------:R-:W-:-:S04]  /*0470*/  F2FP.BF16.F32.PACK_AB R0, RZ, R0 ;  /* 0x00000000ff00723e */ /* 0x000fc800000010ff */
[----:B------:R-:W-:Y:S01]  /*0480*/  PRMT R17, R0, 0x7610, R17 ;  /* 0x0000761000117816 */ /* 0x000fe20000000011 */
[----:B------:R-:W-:Y:S06]  /*0490*/  BRA `(.L_x_10009) ;  /* 0x0000000c00587947 */ /* 0x000fec0003800000 */
.L_x_10012:
        /* <DEDUP_REMOVED lines=9> */
.L_x_10015:
[----:B------:R-:W2:Y:S02]  /*0530*/  LDG.E.U16 R4, desc[UR36][R4.64] ;  /* 0x0000002404047981 */ /* 0x000ea4000c1e1500 */
[----:B--2---:R-:W-:-:S05]  /*0540*/  HADD2.F32 R0, -RZ, R4.H0_H0 ;  /* 0x20000004ff007230 */ /* 0x004fca0000004100 */
[----:B------:R-:W-:-:S04]  /*0550*/  F2FP.BF16.F32.PACK_AB R0, RZ, R0 ;  /* 0x00000000ff00723e */ /* 0x000fc800000010ff */
[----:B------:R-:W-:Y:S01]  /*0560*/  PRMT R17, R0, 0x7610, R17 ;  /* 0x0000761000117816 */ /* 0x000fe20000000011 */
[----:B------:R-:W-:Y:S06]  /*0570*/  BRA `(.L_x_10009) ;  /* 0x0000000c00207947 */ /* 0x000fec0003800000 */
.L_x_10014:
        /* <DEDUP_REMOVED lines=13> */
.L_x_10004:
        /* <DEDUP_REMOVED lines=14> */
.L_x_10018:
        /* <DEDUP_REMOVED lines=13> */
.L_x_10017:
        /* <DEDUP_REMOVED lines=27> */
.L_x_10020:
        /* <DEDUP_REMOVED lines=15> */
.L_x_10019:
[----:B------:R0:W5:Y:S01]  /*0aa0*/  LDG.E.U16 R17, desc[UR36][R4.64] ;  /* 0x0000002404117981 */ /* 0x000162000c1e1500 */
[----:B------:R-:W-:Y:S05]  /*0ab0*/  BRA `(.L_x_10009) ;  /* 0x0000000400d07947 */ /* 0x000fea0003800000 */
.L_x_10016:
        /* <DEDUP_REMOVED lines=13> */
.L_x_10023:
        /* <DEDUP_REMOVED lines=21> */
.L_x_10027:
[----:B------:R-:W-:Y:S05]  /*0ce0*/  BSYNC.RECONVERGENT B1 ;  /* 0x0000000000017941 */ /* 0x000fea0003800200 */
.L_x_10026:
[----:B------:R-:W-:Y:S01]  /*0cf0*/  IMAD.SHL.U32 R0, R0, 0x100000, RZ ;  /* 0x0010000000007824 */ /* 0x000fe200078e00ff */
[----:B------:R-:W-:-:S04]  /*0d00*/  LEA R3, R3, 0x3b800000, 0x17 ;  /* 0x3b80000003037811 */ /* 0x000fc800078eb8ff */
[----:B------:R-:W-:-:S07]  /*0d10*/  LOP3.LUT R0, R3, R0, R7, 0xfe, !PT ;  /* 0x0000000003007212 */ /* 0x000fce00078efe07 */
.L_x_10025:
[----:B------:R-:W-:Y:S05]  /*0d20*/  BSYNC.RECONVERGENT B0 ;  /* 0x0000000000007941 */ /* 0x000fea0003800200 */
.L_x_10024:
[----:B------:R-:W-:-:S04]  /*0d30*/  F2FP.BF16.F32.PACK_AB R0, RZ, R0 ;  /* 0x00000000ff00723e */ /* 0x000fc800000010ff */
[----:B------:R-:W-:Y:S01]  /*0d40*/  PRMT R17, R0, 0x7610, R17 ;  /* 0x0000761000117816 */ /* 0x000fe20000000011 */
[----:B------:R-:W-:Y:S06]  /*0d50*/  BRA `(.L_x_10009) ;  /* 0x0000000400287947 */ /* 0x000fec0003800000 */
.L_x_10022:
        /* <DEDUP_REMOVED lines=21> */
.L_x_10031:
[----:B------:R-:W-:Y:S05]  /*0eb0*/  BSYNC.RECONVERGENT B1 ;  /* 0x0000000000017941 */ /* 0x000fea0003800200 */
.L_x_10030:
[----:B------:R-:W-:Y:S01]  /*0ec0*/  IMAD.SHL.U32 R0, R0, 0x200000, RZ ;  /* 0x0020000000007824 */ /* 0x000fe200078e00ff */
[----:B------:R-:W-:-:S04]  /*0ed0*/  LEA R3, R3, 0x37800000, 0x17 ;  /* 0x3780000003037811 */ /* 0x000fc800078eb8ff */
[----:B------:R-:W-:-:S07]  /*0ee0*/  LOP3.LUT R0, R3, R0, R7, 0xfe, !PT ;  /* 0x0000000003007212 */ /* 0x000fce00078efe07 */
.L_x_10029:
[----:B------:R-:W-:Y:S05]  /*0ef0*/  BSYNC.RECONVERGENT B0 ;  /* 0x0000000000007941 */ /* 0x000fea0003800200 */
.L_x_10028:
[----:B------:R-:W-:-:S04]  /*0f00*/  F2FP.BF16.F32.PACK_AB R0, RZ, R0 ;  /* 0x00000000ff00723e */ /* 0x000fc800000010ff */
[----:B------:R-:W-:Y:S01]  /*0f10*/  PRMT R17, R0, 0x7610, R17 ;  /* 0x0000761000117816 */ /* 0x000fe20000000011 */
[----:B------:R-:W-:Y:S06]  /*0f20*/  BRA `(.L_x_10009) ;  /* 0x0000000000b47947 */ /* 0x000fec0003800000 */
.L_x_10021:
[----:B------:R-:W-:-:S09]  /*0f30*/  UISETP.NE.AND UP0, UPT, UR4, 0x1c, UPT ;  /* 0x0000001c0400788c */ /* 0x000fd2000bf05270 */
[----:B------:R-:W-:Y:S05]  /*0f40*/  BRA.U !UP0, `(.L_x_10032) ;  /* 0x00000001089c7547 */ /* 0x000fea000b800000 */
[----:B------:R-:W-:-:S09]  /*0f50*/  UISETP.NE.AND UP0, UPT, UR4, 0x1d, UPT ;  /* 0x0000001d0400788c */ /* 0x000fd2000bf05270 */
[----:B------:R-:W-:Y:S05]  /*0f60*/  BRA.U !UP0, `(.L_x_10033) ;  /* 0x0000000108807547 */ /* 0x000fea000b800000 */
[----:B------:R-:W-:-:S09]  /*0f70*/  UISETP.NE.AND UP0, UPT, UR4, 0x2c, UPT ;  /* 0x0000002c0400788c */ /* 0x000fd2000bf05270 */
[----:B------:R-:W-:Y:S05]  /*0f80*/  BRA.U !UP0, `(.L_x_10034) ;  /* 0x0000000108487547 */ /* 0x000fea000b800000 */
.L_x_10008:
        /* <DEDUP_REMOVED lines=16> */
.L_x_10035:
[----:B------:R-:W-:Y:S01]  /*1090*/  PRMT R17, RZ, 0x7610, R17 ;  /* 0x00007610ff117816 */ /* 0x000fe20000000011 */
[----:B------:R-:W-:Y:S06]  /*10a0*/  BRA `(.L_x_10009) ;  /* 0x0000000000547947 */ /* 0x000fec0003800000 */
.L_x_10034:
        /* <DEDUP_REMOVED lines=8> */
.L_x_10037:
[----:B------:R-:W-:Y:S05]  /*1130*/  BSYNC.RECONVERGENT B0 ;  /* 0x0000000000007941 */ /* 0x000fea0003800200 */
.L_x_10036:
[----:B------:R-:W-:-:S04]  /*1140*/  F2FP.BF16.F32.PACK_AB R0, RZ, R0 ;  /* 0x00000000ff00723e */ /* 0x000fc800000010ff */
[----:B------:R-:W-:Y:S01]  /*1150*/  PRMT R17, R0, 0x7610, R17 ;  /* 0x0000761000117816 */ /* 0x000fe20000000011 */
[----:B------:R-:W-:Y:S06]  /*1160*/  BRA `(.L_x_10009) ;  /* 0x0000000000247947 */ /* 0x000fec0003800000 */
.L_x_10033:
[----:B------:R-:W2:Y:S02]  /*1170*/  LDG.E.64 R4, desc[UR36][R4.64] ;  /* 0x0000002404047981 */ /* 0x000ea4000c1e1b00 */
[----:B--2---:R-:W0:Y:S02]  /*1180*/  I2F.U64 R0, R4 ;  /* 0x0000000400007312 */ /* 0x004e240000301000 */
[----:B0-----:R-:W-:-:S04]  /*1190*/  F2FP.BF16.F32.PACK_AB R0, RZ, R0 ;  /* 0x00000000ff00723e */ /* 0x001fc800000010ff */
[----:B------:R-:W-:Y:S01]  /*11a0*/  PRMT R17, R0, 0x7610, R17 ;  /* 0x0000761000117816 */ /* 0x000fe20000000011 */
[----:B------:R-:W-:Y:S06]  /*11b0*/  BRA `(.L_x_10009) ;  /* 0x0000000000107947 */ /* 0x000fec0003800000 */
.L_x_10032:
[----:B------:R-:W2:Y:S02]  /*11c0*/  LDG.E R4, desc[UR36][R4.64] ;  /* 0x0000002404047981 */ /* 0x000ea4000c1e1900 */
[----:B--2---:R-:W-:-:S04]  /*11d0*/  I2FP.F32.U32 R0, R4 ;  /* 0x0000000400007245 */ /* 0x004fc80000201000 */
[----:B------:R-:W-:-:S04]  /*11e0*/  F2FP.BF16.F32.PACK_AB R0, RZ, R0 ;  /* 0x00000000ff00723e */ /* 0x000fc800000010ff */
[----:B------:R-:W-:-:S07]  /*11f0*/  PRMT R17, R0, 0x7610, R17 ;  /* 0x0000761000117816 */ /* 0x000fce0000000011 */
.L_x_10009:
[----:B------:R-:W-:-:S07]  /*1200*/  VIADD R23, R25, 0x80 ;  /* 0x0000008019177836 */ /* 0x000fce0000000000 */
.L_x_10003:
[----:B------:R-:W-:Y:S05]  /*1210*/  BSYNC.RECONVERGENT B6 ;  /* 0x0000000000067941 */ /* 0x000fea0003800200 */
.L_x_10002:
        /* <DEDUP_REMOVED lines=26> */
.L_x_10043:
[----:B------:R-:W2:Y:S02]  /*13c0*/  LDG.E.U8 R4, desc[UR36][R4.64] ;  /* 0x0000002404047981 */ /* 0x000ea4000c1e1100 */
[----:B--2---:R-:W-:-:S04]  /*13d0*/  I2FP.F32.U32 R0, R4 ;  /* 0x0000000400007245 */ /* 0x004fc80000201000 */
[----:B------:R-:W-:-:S04]  /*13e0*/  F2FP.BF16.F32.PACK_AB R0, RZ, R0 ;  /* 0x00000000ff00723e */ /* 0x000fc800000010ff */
[----:B------:R-:W-:Y:S01]  /*13f0*/  PRMT R18, R0, 0x7610, R18 ;  /* 0x0000761000127816 */ /* 0x000fe20000000012 */
[----:B------:R-:W-:Y:S06]  /*1400*/  BRA `(.L_x_10045) ;  /* 0x0000000c00e47947 */ /* 0x000fec0003800000 */
.L_x_10042:
        /* <DEDUP_REMOVED lines=11> */
.L_x_10047:
[----:B------:R-:W2:Y:S02]  /*14c0*/  LDG.E R4, desc[UR36][R4.64] ;  /* 0x0000002404047981 */ /* 0x000ea4000c1e1900 */
[----:B--2---:R-:W-:-:S04]  /*14d0*/  I2FP.F32.S32 R0, R4 ;  /* 0x0000000400007245 */ /* 0x004fc80000201400 */
[----:B------:R-:W-:-:S04]  /*14e0*/  F2FP.BF16.F32.PACK_AB R0, RZ, R0 ;  /* 0x00000000ff00723e */ /* 0x000fc800000010ff */
[----:B------:R-:W-:Y:S01]  /*14f0*/  PRMT R18, R0, 0x7610, R18 ;  /* 0x0000761000127816 */ /* 0x000fe20000000012 */
[----:B------:R-:W-:Y:S06]  /*1500*/  BRA `(.L_x_10045) ;  /* 0x0000000c00a47947 */ /* 0x000fec0003800000 */
.L_x_10046:
[----:B------:R-:W2:Y:S02]  /*1510*/  LDG.E.U16 R4, desc[UR36][R4.64] ;  /* 0x0000002404047981 */ /* 0x000ea4000c1e1500 */
[----:B--2---:R-:W0:Y:S02]  /*1520*/  I2F.S16 R0, R4 ;  /* 0x0000000400007306 */ /* 0x004e240000101400 */
[----:B0-----:R-:W-:-:S04]  /*1530*/  F2FP.BF16.F32.PACK_AB R0, RZ, R0 ;  /* 0x00000000ff00723e */ /* 0x001fc800000010ff */
[----:B------:R-:W-:Y:S01]  /*1540*/  PRMT R18, R0, 0x7610, R18 ;  /* 0x0000761000127816 */ /* 0x000fe20000000012 */
[----:B------:R-:W-:Y:S06]  /*1550*/  BRA `(.L_x_10045) ;  /* 0x0000000c00907947 */ /* 0x000fec0003800000 */
.L_x_10041:
        /* <DEDUP_REMOVED lines=9> */
.L_x_10049:
[----:B------:R-:W2:Y:S02]  /*15f0*/  LDG.E.U16 R0, desc[UR36][R4.64] ;  /* 0x0000002404007981 */ /* 0x000ea4000c1e1500 */
[----:B--2---:R-:W-:-:S05]  /*1600*/  HADD2.F32 R0, -RZ, R0.H0_H0 ;  /* 0x20000000ff007230 */ /* 0x004fca0000004100 */
[----:B------:R-:W-:-:S04]  /*1610*/  F2FP.BF16.F32.PACK_AB R0, RZ, R0 ;  /* 0x00000000ff00723e */ /* 0x000fc800000010ff */
[----:B------:R-:W-:Y:S01]  /*1620*/  PRMT R18, R0, 0x7610, R18 ;  /* 0x0000761000127816 */ /* 0x000fe20000000012 */
[----:B------:R-:W-:Y:S06]  /*1630*/  BRA `(.L_x_10045) ;  /* 0x0000000c00587947 */ /* 0x000fec0003800000 */
.L_x_10048:
        /* <DEDUP_REMOVED lines=9> */
.L_x_10051:
[----:B------:R-:W2:Y:S02]  /*16d0*/  LDG.E.U16 R4, desc[UR36][R4.64] ;  /* 0x0000002404047981 */ /* 0x000ea4000c1e1500 */
[----:B--2---:R-:W-:-:S05]  /*16e0*/  HADD2.F32 R0, -RZ, R4.H0_H0 ;  /* 0x20000004ff007230 */ /* 0x004fca0000004100 */
[----:B------:R-:W-:-:S04]  /*16f0*/  F2FP.BF16.F32.PACK_AB R0, RZ, R0 ;  /* 0x00000000ff00723e */ /* 0x000fc800000010ff */
[----:B------:R-:W-:Y:S01]  /*1700*/  PRMT R18, R0, 0x7610, R18 ;  /* 0x0000761000127816 */ /* 0x000fe20000000012 */
[----:B------:R-:W-:Y:S06]  /*1710*/  BRA `(.L_x_10045) ;  /* 0x0000000c00207947 */ /* 0x000fec0003800000 */
.L_x_10050:
        /* <DEDUP_REMOVED lines=13> */
.L_x_10040:
        /* <DEDUP_REMOVED lines=14> */
.L_x_10054:
        /* <DEDUP_REMOVED lines=13> */
.L_x_10053:
        /* <DEDUP_REMOVED lines=27> */
.L_x_10056:
        /* <DEDUP_REMOVED lines=15> */
.L_x_10055:
[----:B------:R0:W5:Y:S01]  /*1c40*/  LDG.E.U16 R18, desc[UR36][R4.64] ;  /* 0x0000002404127981 */ /* 0x000162000c1e1500 */
[----:B------:R-:W-:Y:S05]  /*1c50*/  BRA `(.L_x_10045) ;  /* 0x0000000400d07947 */ /* 0x000fea0003800000 */
.L_x_10052:
        /* <DEDUP_REMOVED lines=13> */
.L_x_10059:
        /* <DEDUP_REMOVED lines=21> */
.L_x_10063:
[----:B------:R-:W-:Y:S05]  /*1e80*/  BSYNC.RECONVERGENT B1 ;  /* 0x0000000000017941 */ /* 0x000fea0003800200 */
.L_x_10062:
[----:B------:R-:W-:Y:S01]  /*1e90*/  IMAD.SHL.U32 R0, R0, 0x100000, RZ ;  /* 0x0010000000007824 */ /* 0x000fe200078e00ff */
[----:B------:R-:W-:-:S04]  /*1ea0*/  LEA R3, R3, 0x3b800000, 0x17 ;  /* 0x3b80000003037811 */ /* 0x000fc800078eb8ff */
[----:B------:R-:W-:-:S07]  /*1eb0*/  LOP3.LUT R0, R3, R0, R7, 0xfe, !PT ;  /* 0x0000000003007212 */ /* 0x000fce00078efe07 */
.L_x_10061:
[----:B------:R-:W-:Y:S05]  /*1ec0*/  BSYNC.RECONVERGENT B0 ;  /* 0x0000000000007941 */ /* 0x000fea0003800200 */
.L_x_10060:
[----:B------:R-:W-:-:S04]  /*1ed0*/  F2FP.BF16.F32.PACK_AB R0, RZ, R0 ;  /* 0x00000000ff00723e */ /* 0x000fc800000010ff */
[----:B------:R-:W-:Y:S01]  /*1ee0*/  PRMT R18, R0, 0x7610, R18 ;  /* 0x0000761000127816 */ /* 0x000fe20000000012 */
[----:B------:R-:W-:Y:S06]  /*1ef0*/  BRA `(.L_x_10045) ;  /* 0x0000000400287947 */ /* 0x000fec0003800000 */
.L_x_10058:
        /* <DEDUP_REMOVED lines=21> */
.L_x_10067:
[----:B------:R-:W-:Y:S05]  /*2050*/  BSYNC.RECONVERGENT B1 ;  /* 0x0000000000017941 */ /* 0x000fea0003800200 */
.L_x_10066:
[----:B------:R-:W-:Y:S01]  /*2060*/  IMAD.SHL.U32 R0, R0, 0x200000, RZ ;  /* 0x0020000000007824 */ /* 0x000fe200078e00ff */
[----:B------:R-:W-:-:S04]  /*2070*/  LEA R3, R3, 0x37800000, 0x17 ;  /* 0x3780000003037811 */ /* 0x000fc800078eb8ff */
[----:B------:R-:W-:-:S07]  /*2080*/  LOP3.LUT R0, R3, R0, R7, 0xfe, !PT ;  /* 0x0000000003007212 */ /* 0x000fce00078efe07 */
.L_x_10065:
[----:B------:R-:W-:Y:S05]  /*2090*/  BSYNC.RECONVERGENT B0 ;  /* 0x0000000000007941 */ /* 0x000fea0003800200 */
.L_x_10064:
[----:B------:R-:W-:-:S04]  /*20a0*/  F2FP.BF16.F32.PACK_AB R0, RZ, R0 ;  /* 0x00000000ff00723e */ /* 0x000fc800000010ff */
[----:B------:R-:W-:Y:S01]  /*20b0*/  PRMT R18, R0, 0x7610, R18 ;  /* 0x0000761000127816 */ /* 0x000fe20000000012 */
[----:B------:R-:W-:Y:S06]  /*20c0*/  BRA `(.L_x_10045) ;  /* 0x0000000000b47947 */ /* 0x000fec0003800000 */
.L_x_10057:
        /* <DEDUP_REMOVED lines=14> */
.L_x_10071:
[----:B------:R-:W-:Y:S05]  /*21b0*/  BSYNC.RECONVERGENT B0 ;  /* 0x0000000000007941 */ /* 0x000fea0003800200 */
.L_x_10070:
[----:B------:R-:W-:-:S04]  /*21c0*/  F2FP.BF16.F32.PACK_AB R0, RZ, R0 ;  /* 0x00000000ff00723e */ /* 0x000fc800000010ff */
[----:B------:R-:W-:Y:S01]  /*21d0*/  PRMT R18, R0, 0x7610, R18 ;  /* 0x0000761000127816 */ /* 0x000fe20000000012 */
[----:B------:R-:W-:Y:S06]  /*21e0*/  BRA `(.L_x_10045) ;  /* 0x00000000006c7947 */ /* 0x000fec0003800000 */
.L_x_10044:
        /* <DEDUP_REMOVED lines=16> */
.L_x_10072:
[----:B------:R-:W-:Y:S01]  /*22f0*/  PRMT R18, RZ, 0x7610, R18 ;  /* 0x00007610ff127816 */ /* 0x000fe20000000012 */
[----:B------:R-:W-:Y:S06]  /*2300*/  BRA `(.L_x_10045) ;  /* 0x0000000000247947 */ /* 0x000fec0003800000 */
.L_x_10069:
[----:B------:R-:W2:Y:S02]  /*2310*/  LDG.E.64 R4, desc[UR36][R4.64] ;  /* 0x0000002404047981 */ /* 0x000ea4000c1e1b00 */
[----:B--2---:R-:W0:Y:S02]  /*2320*/  I2F.U64 R0, R4 ;  /* 0x0000000400007312 */ /* 0x004e240000301000 */
[----:B0-----:R-:W-:-:S04]  /*2330*/  F2FP.BF16.F32.PACK_AB R0, RZ, R0 ;  /* 0x00000000ff00723e */ /* 0x001fc800000010ff */
[----:B------:R-:W-:Y:S01]  /*2340*/  PRMT R18, R0, 0x7610, R18 ;  /* 0x0000761000127816 */ /* 0x000fe20000000012 */
[----:B------:R-:W-:Y:S06]  /*2350*/  BRA `(.L_x_10045) ;  /* 0x0000000000107947 */ /* 0x000fec0003800000 */
.L_x_10068:
[----:B------:R-:W2:Y:S02]  /*2360*/  LDG.E R4, desc[UR36][R4.64] ;  /* 0x0000002404047981 */ /* 0x000ea4000c1e1900 */
[----:B--2---:R-:W-:-:S04]  /*2370*/  I2FP.F32.U32 R0, R4 ;  /* 0x0000000400007245 */ /* 0x004fc80000201000 */
[----:B------:R-:W-:-:S04]  /*2380*/  F2FP.BF16.F32.PACK_AB R0, RZ, R0 ;  /* 0x00000000ff00723e */ /* 0x000fc800000010ff */
[----:B------:R-:W-:-:S07]  /*2390*/  PRMT R18, R0, 0x7610, R18 ;  /* 0x0000761000127816 */ /* 0x000fce0000000012 */
.L_x_10045:
[----:B------:R-:W-:-:S07]  /*23a0*/  VIADD R23, R23, 0x80 ;  /* 0x0000008017177836 */ /* 0x000fce0000000000 */
.L_x_10039:
[----:B------:R-:W-:Y:S05]  /*23b0*/  BSYNC.RECONVERGENT B6 ;  /* 0x0000000000067941 */ /* 0x000fea0003800200 */
.L_x_10038:
        /* <DEDUP_REMOVED lines=26> */
.L_x_10078:
[----:B------:R-:W2:Y:S02]  /*2560*/  LDG.E.U8 R4, desc[UR36][R4.64] ;  /* 0x0000002404047981 */ /* 0x000ea4000c1e1100 */
[----:B--2---:R-:W-:-:S04]  /*2570*/  I2FP.F32.U32 R0, R4 ;  /* 0x0000000400007245 */ /* 0x004fc80000201000 */
[----:B------:R-:W-:-:S04]  /*2580*/  F2FP.BF16.F32.PACK_AB R0, RZ, R0 ;  /* 0x00000000ff00723e */ /* 0x000fc800000010ff */
[----:B------:R-:W-:Y:S01]  /*2590*/  PRMT R19, R0, 0x7610, R19 ;  /* 0x0000761000137816 */ /* 0x000fe20000000013 */
[----:B------:R-:W-:Y:S06]  /*25a0*/  BRA `(.L_x_10080) ;  /* 0x0000000c00e47947 */ /* 0x000fec0003800000 */
.L_x_10077:
        /* <DEDUP_REMOVED lines=11> */
.L_x_10082:
[----:B------:R-:W2:Y:S02]  /*2660*/  LDG.E R4, desc[UR36][R4.64] ;  /* 0x0000002404047981 */ /* 0x000ea4000c1e1900 */
[----:B--2---:R-:W-:-:S04]  /*2670*/  I2FP.F32.S32 R0, R4 ;  /* 0x0000000400007245 */ /* 0x004fc80000201400 */
[----:B------:R-:W-:-:S04]  /*2680*/  F2FP.BF16.F32.PACK_AB R0, RZ, R0 ;  /* 0x00000000ff00723e */ /* 0x000fc800000010ff */
[----:B------:R-:W-:Y:S01]  /*2690*/  PRMT R19, R0, 0x7610, R19 ;  /* 0x0000761000137816 */ /* 0x000fe20000000013 */
[----:B------:R-:W-:Y:S06]  /*26a0*/  BRA `(.L_x_10080) ;  /* 0x0000000c00a47947 */ /* 0x000fec0003800000 */
.L_x_10081:
[----:B------:R-:W2:Y:S02]  /*26b0*/  LDG.E.U16 R4, desc[UR36][R4.64] ;  /* 0x0000002404047981 */ /* 0x000ea4000c1e1500 */
[----:B--2---:R-:W0:Y:S02]  /*26c0*/  I2F.S16 R0, R4 ;  /* 0x0000000400007306 */ /* 0x004e240000101400 */
[----:B0-----:R-:W-:-:S04]  /*26d0*/  F2FP.BF16.F32.PACK_AB R0, RZ, R0 ;  /* 0x00000000ff00723e */ /* 0x001fc800000010ff */
[----:B------:R-:W-:Y:S01]  /*26e0*/  PRMT R19, R0, 0x7610, R19 ;  /* 0x0000761000137816 */ /* 0x000fe20000000013 */
[----:B------:R-:W-:Y:S06]  /*26f0*/  BRA `(.L_x_10080) ;  /* 0x0000000c00907947 */ /* 0x000fec0003800000 */
.L_x_10076:
        /* <DEDUP_REMOVED lines=9> */
.L_x_10084:
[----:B------:R-:W2:Y:S02]  /*2790*/  LDG.E.U16 R0, desc[UR36][R4.64] ;  /* 0x0000002404007981 */ /* 0x000ea4000c1e1500 */
[----:B--2---:R-:W-:-:S05]  /*27a0*/  HADD2.F32 R0, -RZ, R0.H0_H0 ;  /* 0x20000000ff007230 */ /* 0x004fca0000004100 */
[----:B------:R-:W-:-:S04]  /*27b0*/  F2FP.BF16.F32.PACK_AB R0, RZ, R0 ;  /* 0x00000000ff00723e */ /* 0x000fc800000010ff */
[----:B------:R-:W-:Y:S01]  /*27c0*/  PRMT R19, R0, 0x7610, R19 ;  /* 0x0000761000137816 */ /* 0x000fe20000000013 */
[----:B------:R-:W-:Y:S06]  /*27d0*/  BRA `(.L_x_10080) ;  /* 0x0000000c00587947 */ /* 0x000fec0003800000 */
.L_x_10083:
        /* <DEDUP_REMOVED lines=9> */
.L_x_10086:
[----:B------:R-:W2:Y:S02]  /*2870*/  LDG.E.U16 R4, desc[UR36][R4.64] ;  /* 0x0000002404047981 */ /* 0x000ea4000c1e1500 */
[----:B--2---:R-:W-:-:S05]  /*2880*/  HADD2.F32 R0, -RZ, R4.H0_H0 ;  /* 0x20000004ff007230 */ /* 0x004fca0000004100 */
[----:B------:R-:W-:-:S04]  /*2890*/  F2FP.BF16.F32.PACK_AB R0, RZ, R0 ;  /* 0x00000000ff00723e */ /* 0x000fc800000010ff */
[----:B------:R-:W-:Y:S01]  /*28a0*/  PRMT R19, R0, 0x7610, R19 ;  /* 0x0000761000137816 */ /* 0x000fe20000000013 */
[----:B------:R-:W-:Y:S06]  /*28b0*/  BRA `(.L_x_10080) ;  /* 0x0000000c00207947 */ /* 0x000fec0003800000 */
.L_x_10085:
        /* <DEDUP_REMOVED lines=13> */
.L_x_10075:
        /* <DEDUP_REMOVED lines=14> */
.L_x_10089:
        /* <DEDUP_REMOVED lines=13> */
.L_x_10088:
        /* <DEDUP_REMOVED lines=27> */
.L_x_10091:
        /* <DEDUP_REMOVED lines=15> */
.L_x_10090:
[----:B------:R0:W5:Y:S01]  /*2de0*/  LDG.E.U16 R19, desc[UR36][R4.64] ;  /* 0x0000002404137981 */ /* 0x000162000c1e1500 */
[----:B------:R-:W-:Y:S05]  /*2df0*/  BRA `(.L_x_10080) ;  /* 0x0000000400d07947 */ /* 0x000fea0003800000 */
.L_x_10087:
        /* <DEDUP_REMOVED lines=13> */
.L_x_10094:
        /* <DEDUP_REMOVED lines=21> */
.L_x_10098:
[----:B------:R-:W-:Y:S05]  /*3020*/  BSYNC.RECONVERGENT B1 ;  /* 0x0000000000017941 */ /* 0x000fea0003800200 */
.L_x_10097:
[----:B------:R-:W-:Y:S01]  /*3030*/  IMAD.SHL.U32 R0, R0, 0x100000, RZ ;  /* 0x0010000000007824 */ /* 0x000fe200078e00ff */
[----:B------:R-:W-:-:S04]  /*3040*/  LEA R3, R3, 0x3b800000, 0x17 ;  /* 0x3b80000003037811 */ /* 0x000fc800078eb8ff */
[----:B------:R-:W-:-:S07]  /*3050*/  LOP3.LUT R0, R3, R0, R7, 0xfe, !PT ;  /* 0x0000000003007212 */ /* 0x000fce00078efe07 */
.L_x_10096:
[----:B------:R-:W-:Y:S05]  /*3060*/  BSYNC.RECONVERGENT B0 ;  /* 0x0000000000007941 */ /* 0x000fea0003800200 */
.L_x_10095:
[----:B------:R-:W-:-:S04]  /*3070*/  F2FP.BF16.F32.PACK_AB R0, RZ, R0 ;  /* 0x00000000ff00723e */ /* 0x000fc800000010ff */
[----:B------:R-:W-:Y:S01]  /*3080*/  PRMT R19, R0, 0x7610, R19 ;  /* 0x0000761000137816 */ /* 0x000fe20000000013 */
[----:B------:R-:W-:Y:S06]  /*3090*/  BRA `(.L_x_10080) ;  /* 0x0000000400287947 */ /* 0x000fec0003800000 */
.L_x_10093:
        /* <DEDUP_REMOVED lines=21> */
.L_x_10102:
[----:B------:R-:W-:Y:S05]  /*31f0*/  BSYNC.RECONVERGENT B1 ;  /* 0x0000000000017941 */ /* 0x000fea0003800200 */
.L_x_10101:
[----:B------:R-:W-:Y:S01]  /*3200*/  IMAD.SHL.U32 R0, R0, 0x200000, RZ ;  /* 0x0020000000007824 */ /* 0x000fe200078e00ff */
[----:B------:R-:W-:-:S04]  /*3210*/  LEA R3, R3, 0x37800000, 0x17 ;  /* 0x3780000003037811 */ /* 0x000fc800078eb8ff */
[----:B------:R-:W-:-:S07]  /*3220*/  LOP3.LUT R0, R3, R0, R7, 0xfe, !PT ;  /* 0x0000000003007212 */ /* 0x000fce00078efe07 */
.L_x_10100:
[----:B------:R-:W-:Y:S05]  /*3230*/  BSYNC.RECONVERGENT B0 ;  /* 0x0000000000007941 */ /* 0x000fea0003800200 */
.L_x_10099:
[----:B------:R-:W-:-:S04]  /*3240*/  F2FP.BF16.F32.PACK_AB R0, RZ, R0 ;  /* 0x00000000ff00723e */ /* 0x000fc800000010ff */
[----:B------:R-:W-:Y:S01]  /*3250*/  PRMT R19, R0, 0x7610, R19 ;  /* 0x0000761000137816 */ /* 0x000fe20000000013 */
[----:B------:R-:W-:Y:S06]  /*3260*/  BRA `(.L_x_10080) ;  /* 0x0000000000b47947 */ /* 0x000fec0003800000 */
.L_x_10092:
        /* <DEDUP_REMOVED lines=14> */
.L_x_10106:
[----:B------:R-:W-:Y:S05]  /*3350*/  BSYNC.RECONVERGENT B0 ;  /* 0x0000000000007941 */ /* 0x000fea0003800200 */
.L_x_10105:
[----:B------:R-:W-:-:S04]  /*3360*/  F2FP.BF16.F32.PACK_AB R0, RZ, R0 ;  /* 0x00000000ff00723e */ /* 0x000fc800000010ff */
[----:B------:R-:W-:Y:S01]  /*3370*/  PRMT R19, R0, 0x7610, R19 ;  /* 0x0000761000137816 */ /* 0x000fe20000000013 */
[----:B------:R-:W-:Y:S06]  /*3380*/  BRA `(.L_x_10080) ;  /* 0x00000000006c7947 */ /* 0x000fec0003800000 */
.L_x_10079:
        /* <DEDUP_REMOVED lines=16> */
.L_x_10107:
[----:B------:R-:W-:Y:S01]  /*3490*/  PRMT R19, RZ, 0x7610, R19 ;  /* 0x00007610ff137816 */ /* 0x000fe20000000013 */
[----:B------:R-:W-:Y:S06]  /*34a0*/  BRA `(.L_x_10080) ;  /* 0x0000000000247947 */ /* 0x000fec0003800000 */
.L_x_10104:
[----:B------:R-:W2:Y:S02]  /*34b0*/  LDG.E.64 R4, desc[UR36][R4.64] ;  /* 0x0000002404047981 */ /* 0x000ea4000c1e1b00 */
[----:B--2---:R-:W0:Y:S02]  /*34c0*/  I2F.U64 R0, R4 ;  /* 0x0000000400007312 */ /* 0x004e240000301000 */
[----:B0-----:R-:W-:-:S04]  /*34d0*/  F2FP.BF16.F32.PACK_AB R0, RZ, R0 ;  /* 0x00000000ff00723e */ /* 0x001fc800000010ff */
[----:B------:R-:W-:Y:S01]  /*34e0*/  PRMT R19, R0, 0x7610, R19 ;  /* 0x0000761000137816 */ /* 0x000fe20000000013 */
[----:B------:R-:W-:Y:S06]  /*34f0*/  BRA `(.L_x_10080) ;  /* 0x0000000000107947 */ /* 0x000fec0003800000 */
.L_x_10103:
[----:B------:R-:W2:Y:S02]  /*3500*/  LDG.E R4, desc[UR36][R4.64] ;  /* 0x0000002404047981 */ /* 0x000ea4000c1e1900 */
[----:B--2---:R-:W-:-:S04]  /*3510*/  I2FP.F32.U32 R0, R4 ;  /* 0x0000000400007245 */ /* 0x004fc80000201000 */
[----:B------:R-:W-:-:S04]  /*3520*/  F2FP.BF16.F32.PACK_AB R0, RZ, R0 ;  /* 0x00000000ff00723e */ /* 0x000fc800000010ff */
[----:B------:R-:W-:-:S07]  /*3530*/  PRMT R19, R0, 0x7610, R19 ;  /* 0x0000761000137816 */ /* 0x000fce0000000013 */
.L_x_10080:
[----:B------:R-:W-:-:S07]  /*3540*/  VIADD R23, R23, 0x80 ;  /* 0x0000008017177836 */ /* 0x000fce0000000000 */
.L_x_10074:
[----:B------:R-:W-:Y:S05]  /*3550*/  BSYNC.RECONVERGENT B6 ;  /* 0x0000000000067941 */ /* 0x000fea0003800200 */
.L_x_10073:
        /* <DEDUP_REMOVED lines=25> */
.L_x_10113:
[----:B------:R-:W2:Y:S02]  /*36f0*/  LDG.E.U8 R4, desc[UR36][R4.64] ;  /* 0x0000002404047981 */ /* 0x000ea4000c1e1100 */
[----:B--2---:R-:W-:-:S04]  /*3700*/  I2FP.F32.U32 R0, R4 ;  /* 0x0000000400007245 */ /* 0x004fc80000201000 */
[----:B------:R-:W-:Y:S01]  /*3710*/  F2FP.BF16.F32.PACK_AB R0, RZ, R0 ;  /* 0x00000000ff00723e */ /* 0x000fe200000010ff */
[----:B------:R-:W-:Y:S06]  /*3720*/  BRA `(.L_x_10109) ;  /* 0x0000000c00a87947 */ /* 0x000fec0003800000 */
.L_x_10112:
        /* <DEDUP_REMOVED lines=10> */
.L_x_10116:
[----:B------:R-:W2:Y:S02]  /*37d0*/  LDG.E R4, desc[UR36][R4.64] ;  /* 0x0000002404047981 */ /* 0x000ea4000c1e1900 */
[----:B--2---:R-:W-:-:S04]  /*37e0*/  I2FP.F32.S32 R0, R4 ;  /* 0x0000000400007245 */ /* 0x004fc80000201400 */
[----:B------:R-:W-:Y:S01]  /*37f0*/  F2FP.BF16.F32.PACK_AB R0, RZ, R0 ;  /* 0x00000000ff00723e */ /* 0x000fe200000010ff */
[----:B------:R-:W-:Y:S06]  /*3800*/  BRA `(.L_x_10109) ;  /* 0x0000000c00707947 */ /* 0x000fec0003800000 */
.L_x_10115:
[----:B------:R-:W2:Y:S02]  /*3810*/  LDG.E.U16 R4, desc[UR36][R4.64] ;  /* 0x0000002404047981 */ /* 0x000ea4000c1e1500 */
[----:B--2---:R-:W0:Y:S02]  /*3820*/  I2F.S16 R0, R4 ;  /* 0x0000000400007306 */ /* 0x004e240000101400 */
[----:B0-----:R-:W-:Y:S01]  /*3830*/  F2FP.BF16.F32.PACK_AB R0, RZ, R0 ;  /* 0x00000000ff00723e */ /* 0x001fe200000010ff */
[----:B------:R-:W-:Y:S06]  /*3840*/  BRA `(.L_x_10109) ;  /* 0x0000000c00607947 */ /* 0x000fec0003800000 */
.L_x_10111:
        /* <DEDUP_REMOVED lines=9> */
.L_x_10118:
[----:B------:R-:W2:Y:S02]  /*38e0*/  LDG.E.U16 R0, desc[UR36][R4.64] ;  /* 0x0000002404007981 */ /* 0x000ea4000c1e1500 */
[----:B--2---:R-:W-:-:S05]  /*38f0*/  HADD2.F32 R0, -RZ, R0.H0_H0 ;  /* 0x20000000ff007230 */ /* 0x004fca0000004100 */
[----:B------:R-:W-:Y:S01]  /*3900*/  F2FP.BF16.F32.PACK_AB R0, RZ, R0 ;  /* 0x00000000ff00723e */ /* 0x000fe200000010ff */
[----:B------:R-:W-:Y:S06]  /*3910*/  BRA `(.L_x_10109) ;  /* 0x0000000c002c7947 */ /* 0x000fec0003800000 */
.L_x_10117:
        /* <DEDUP_REMOVED lines=9> */
.L_x_10120:
[----:B------:R-:W2:Y:S02]  /*39b0*/  LDG.E.U16 R4, desc[UR36][R4.64] ;  /* 0x0000002404047981 */ /* 0x000ea4000c1e1500 */
[----:B--2---:R-:W-:-:S05]  /*39c0*/  HADD2.F32 R0, -RZ, R4.H0_H0 ;  /* 0x20000004ff007230 */ /* 0x004fca0000004100 */
[----:B------:R-:W-:Y:S01]  /*39d0*/  F2FP.BF16.F32.PACK_AB R0, RZ, R0 ;  /* 0x00000000ff00723e */ /* 0x000fe200000010ff */
[----:B------:R-:W-:Y:S06]  /*39e0*/  BRA `(.L_x_10109) ;  /* 0x0000000800f87947 */ /* 0x000fec0003800000 */
.L_x_10119:
        /* <DEDUP_REMOVED lines=12> */
.L_x_10110:
        /* <DEDUP_REMOVED lines=13> */
.L_x_10123:
        /* <DEDUP_REMOVED lines=12> */
.L_x_10122:
        /* <DEDUP_REMOVED lines=27> */
.L_x_10125:
        /* <DEDUP_REMOVED lines=14> */
.L_x_10124:
[----:B------:R1:W5:Y:S01]  /*3ed0*/  LDG.E.U16 R0, desc[UR36][R4.64] ;  /* 0x0000002404007981 */ /* 0x000362000c1e1500 */
[----:B------:R-:W-:Y:S05]  /*3ee0*/  BRA `(.L_x_10109) ;  /* 0x0000000400b87947 */ /* 0x000fea0003800000 */
.L_x_10121:
        /* <DEDUP_REMOVED lines=12> */
.L_x_10128:
        /* <DEDUP_REMOVED lines=21> */
.L_x_10132:
[----:B------:R-:W-:Y:S05]  /*4100*/  BSYNC.RECONVERGENT B1 ;  /* 0x0000000000017941 */ /* 0x000fea0003800200 */
.L_x_10131:
[----:B------:R-:W-:Y:S01]  /*4110*/  IMAD.SHL.U32 R0, R0, 0x100000, RZ ;  /* 0x0010000000007824 */ /* 0x000fe200078e00ff */
[----:B------:R-:W-:-:S04]  /*4120*/  LEA R3, R3, 0x3b800000, 0x17 ;  /* 0x3b80000003037811 */ /* 0x000fc800078eb8ff */
[----:B------:R-:W-:-:S07]  /*4130*/  LOP3.LUT R0, R3, R0, R7, 0xfe, !PT ;  /* 0x0000000003007212 */ /* 0x000fce00078efe07 */
.L_x_10130:
[----:B------:R-:W-:Y:S05]  /*4140*/  BSYNC.RECONVERGENT B0 ;  /* 0x0000000000007941 */ /* 0x000fea0003800200 */
.L_x_10129:
[----:B------:R-:W-:Y:S01]  /*4150*/  F2FP.BF16.F32.PACK_AB R0, RZ, R0 ;  /* 0x00000000ff00723e */ /* 0x000fe200000010ff */
[----:B------:R-:W-:Y:S06]  /*4160*/  BRA `(.L_x_10109) ;  /* 0x0000000400187947 */ /* 0x000fec0003800000 */
.L_x_10127:
        /* <DEDUP_REMOVED lines=21> */
.L_x_10136:
[----:B------:R-:W-:Y:S05]  /*42c0*/  BSYNC.RECONVERGENT B1 ;  /* 0x0000000000017941 */ /* 0x000fea0003800200 */
.L_x_10135:
[----:B------:R-:W-:Y:S01]  /*42d0*/  IMAD.SHL.U32 R0, R0, 0x200000, RZ ;  /* 0x0020000000007824 */ /* 0x000fe200078e00ff */
[----:B------:R-:W-:-:S04]  /*42e0*/  LEA R3, R3, 0x37800000, 0x17 ;  /* 0x3780000003037811 */ /* 0x000fc800078eb8ff */
[----:B------:R-:W-:-:S07]  /*42f0*/  LOP3.LUT R0, R3, R0, R7, 0xfe, !PT ;  /* 0x0000000003007212 */ /* 0x000fce00078efe07 */
.L_x_10134:
[----:B------:R-:W-:Y:S05]  /*4300*/  BSYNC.RECONVERGENT B0 ;  /* 0x0000000000007941 */ /* 0x000fea0003800200 */
.L_x_10133:
[----:B------:R-:W-:Y:S01]  /*4310*/  F2FP.BF16.F32.PACK_AB R0, RZ, R0 ;  /* 0x00000000ff00723e */ /* 0x000fe200000010ff */
[----:B------:R-:W-:Y:S06]  /*4320*/  BRA `(.L_x_10109) ;  /* 0x0000000000a87947 */ /* 0x000fec0003800000 */
.L_x_10126:
        /* <DEDUP_REMOVED lines=14> */
.L_x_10140:
[----:B------:R-:W-:Y:S05]  /*4410*/  BSYNC.RECONVERGENT B0 ;  /* 0x0000000000007941 */ /* 0x000fea0003800200 */
.L_x_10139:
[----:B------:R-:W-:Y:S01]  /*4420*/  F2FP.BF16.F32.PACK_AB R0, RZ, R0 ;  /* 0x00000000ff00723e */ /* 0x000fe200000010ff */
[----:B------:R-:W-:Y:S06]  /*4430*/  BRA `(.L_x_10109) ;  /* 0x0000000000647947 */ /* 0x000fec0003800000 */
.L_x_10114:
        /* <DEDUP_REMOVED lines=16> */
.L_x_10141:
[----:B------:R-:W-:Y:S01]  /*4540*/  PRMT R0, RZ, 0x7610, R0 ;  /* 0x00007610ff007816 */ /* 0x000fe20000000000 */
[----:B------:R-:W-:Y:S06]  /*4550*/  BRA `(.L_x_10109) ;  /* 0x00000000001c7947 */ /* 0x000fec0003800000 */
.L_x_10138:
[----:B------:R-:W2:Y:S02]  /*4560*/  LDG.E.64 R4, desc[UR36][R4.64] ;  /* 0x0000002404047981 */ /* 0x000ea4000c1e1b00 */
[----:B--2---:R-:W0:Y:S02]  /*4570*/  I2F.U64 R0, R4 ;  /* 0x0000000400007312 */ /* 0x004e240000301000 */
[----:B0-----:R-:W-:Y:S01]  /*4580*/  F2FP.BF16.F32.PACK_AB R0, RZ, R0 ;  /* 0x00000000ff00723e */ /* 0x001fe200000010ff */
[----:B------:R-:W-:Y:S06]  /*4590*/  BRA `(.L_x_10109) ;  /* 0x00000000000c7947 */ /* 0x000fec0003800000 */
.L_x_10137:
[----:B------:R-:W2:Y:S02]  /*45a0*/  LDG.E R4, desc[UR36][R4.64] ;  /* 0x0000002404047981 */ /* 0x000ea4000c1e1900 */
[----:B--2---:R-:W-:-:S04]  /*45b0*/  I2FP.F32.U32 R0, R4 ;  /* 0x0000000400007245 */ /* 0x004fc80000201000 */
[----:B------:R-:W-:-:S07]  /*45c0*/  F2FP.BF16.F32.PACK_AB R0, RZ, R0 ;  /* 0x00000000ff00723e */ /* 0x000fce00000010ff */
.L_x_10109:
[----:B------:R-:W-:Y:S05]  /*45d0*/  BSYNC.RECONVERGENT B6 ;  /* 0x0000000000067941 */ /* 0x000fea0003800200 */
.L_x_10108:
        /* <DEDUP_REMOVED lines=16> */
[----:B0-----:R-:W-:-:S07]  /*46e0*/  @!P0 FMUL.FTZ R0, R4, 0.69314718246459960938 ;  /* 0x3f31721804008820 */ /* 0x001fce0000410000 */
[----:B------:R-:W0:Y:S01]  /*46f0*/  @!P1 MUFU.LG2 R5, R5 ;  /* 0x0000000500059308 */ /* 0x000e220000000c00 */
[----:B--2---:R-:W-:-:S07]  /*4700*/  @!P2 FMUL.FTZ R7, R6, 0.69314718246459960938 ;  /* 0x3f3172180607a820 */ /* 0x004fce0000410000 */
[----:B------:R2:W4:Y:S01]  /*4710*/  @!P0 F2F.BF16.F32 R3, R0 ;  /* 0x0000000000038304 */ /* 0x0005220000202000 */
[----:B---3--:R-:W-:-:S07]  /*4720*/  @!P3 FMUL.FTZ R9, R8, 0.69314718246459960938 ;  /* 0x3f3172180809b820 */ /* 0x008fce0000410000 */
[----:B------:R2:W3:Y:S01]  /*4730*/  @!P2 F2F.BF16.F32 R17, R7 ;  /* 0x000000070011a304 */ /* 0x0004e20000202000 */
[----:B0-----:R-:W-:-:S07]  /*4740*/  @!P1 FMUL.FTZ R4, R5, 0.69314718246459960938 ;  /* 0x3f31721805049820 */ /* 0x001fce0000410000 */
        /* <DEDUP_REMOVED lines=26> */
.L_x_10147:
[----:B------:R-:W-:Y:S02]  /*48f0*/  IMAD.U32 R5, R3, 0x10000, RZ ;  /* 0x0001000003057824 */ /* 0x000fe400078e00ff */
[----:B------:R-:W-:-:S04]  /*4900*/  IMAD.MOV.U32 R25, RZ, RZ, R23 ;  /* 0x000000ffff197224 */ /* 0x000fc800078e0017 */
[----:B------:R-:W1:Y:S02]  /*4910*/  F2I.S64.TRUNC R4, R5 ;  /* 0x0000000500047311 */ /* 0x000e64000020d900 */
[----:B-1----:R1:W-:Y:S01]  /*4920*/  STG.E.U8 desc[UR36][R8.64], R4 ;  /* 0x0000000408007986 */ /* 0x0023e2000c101124 */
[----:B------:R-:W-:Y:S05]  /*4930*/  BRA `(.L_x_10143) ;  /* 0x0000000c00c07947 */ /* 0x000fea0003800000 */
.L_x_10146:
        /* <DEDUP_REMOVED lines=11> */
.L_x_10150:
[----:B------:R-:W-:Y:S02]  /*49f0*/  IMAD.U32 R3, R3, 0x10000, RZ ;  /* 0x0001000003037824 */ /* 0x000fe400078e00ff */
[----:B------:R-:W-:-:S04]  /*4a00*/  IMAD.MOV.U32 R25, RZ, RZ, R23 ;  /* 0x000000ffff197224 */ /* 0x000fc800078e0017 */
[----:B------:R-:W1:Y:S02]  /*4a10*/  F2I.FTZ.TRUNC.NTZ R3, R3 ;  /* 0x0000000300037305 */ /* 0x000e64000021f100 */
[----:B-1----:R1:W-:Y:S01]  /*4a20*/  STG.E desc[UR36][R8.64], R3 ;  /* 0x0000000308007986 */ /* 0x0023e2000c101924 */
[----:B------:R-:W-:Y:S05]  /*4a30*/  BRA `(.L_x_10143) ;  /* 0x0000000c00807947 */ /* 0x000fea0003800000 */
.L_x_10149:
[----:B------:R-:W-:Y:S02]  /*4a40*/  IMAD.U32 R3, R3, 0x10000, RZ ;  /* 0x0001000003037824 */ /* 0x000fe400078e00ff */
[----:B------:R-:W-:-:S04]  /*4a50*/  IMAD.MOV.U32 R25, RZ, RZ, R23 ;  /* 0x000000ffff197224 */ /* 0x000fc800078e0017 */
[----:B------:R-:W1:Y:S02]  /*4a60*/  F2I.FTZ.TRUNC.NTZ R3, R3 ;  /* 0x0000000300037305 */ /* 0x000e64000021f100 */
[----:B-1----:R1:W-:Y:S01]  /*4a70*/  STG.E.U16 desc[UR36][R8.64], R3 ;  /* 0x0000000308007986 */ /* 0x0023e2000c101524 */
[----:B------:R-:W-:Y:S05]  /*4a80*/  BRA `(.L_x_10143) ;  /* 0x0000000c006c7947 */ /* 0x000fea0003800000 */
.L_x_10145:
        /* <DEDUP_REMOVED lines=10> */
.L_x_10152:
[----:B------:R-:W-:Y:S02]  /*4b30*/  IMAD.U32 R0, R3, 0x10000, RZ ;  /* 0x0001000003007824 */ /* 0x000fe400078e00ff */
[----:B------:R-:W-:-:S03]  /*4b40*/  IMAD.MOV.U32 R25, RZ, RZ, R23 ;  /* 0x000000ffff197224 */ /* 0x000fc600078e0017 */
[----:B------:R-:W-:-:S05]  /*4b50*/  F2FP.F16.F32.PACK_AB R0, RZ, R0 ;  /* 0x00000000ff00723e */ /* 0x000fca00000000ff */
[----:B------:R1:W-:Y:S01]  /*4b60*/  STG.E.U16 desc[UR36][R8.64], R0 ;  /* 0x0000000008007986 */ /* 0x0003e2000c101524 */
[----:B------:R-:W-:Y:S05]  /*4b70*/  BRA `(.L_x_10143) ;  /* 0x0000000c00307947 */ /* 0x000fea0003800000 */
.L_x_10151:
        /* <DEDUP_REMOVED lines=11> */
.L_x_10154:
[----:B------:R-:W-:Y:S02]  /*4c30*/  IMAD.U32 R3, R3, 0x10000, RZ ;  /* 0x0001000003037824 */ /* 0x000fe400078e00ff */
[----:B------:R-:W-:-:S03]  /*4c40*/  IMAD.MOV.U32 R25, RZ, RZ, R23 ;  /* 0x000000ffff197224 */ /* 0x000fc600078e0017 */
[----:B------:R-:W-:-:S04]  /*4c50*/  F2FP.F16.F32.PACK_AB R3, RZ, R3 ;  /* 0x00000003ff03723e */ /* 0x000fc800000000ff */
[----:B------:R-:W-:-:S05]  /*4c60*/  PRMT R3, R3, 0x5410, RZ ;  /* 0x0000541003037816 */ /* 0x000fca00000000ff */
[----:B------:R1:W-:Y:S01]  /*4c70*/  STG.E desc[UR36][R8.64], R3 ;  /* 0x0000000308007986 */ /* 0x0003e2000c101924 */
[----:B------:R-:W-:Y:S05]  /*4c80*/  BRA `(.L_x_10143) ;  /* 0x0000000800ec7947 */ /* 0x000fea0003800000 */
.L_x_10153:
[----:B------:R-:W-:Y:S02]  /*4c90*/  IMAD.U32 R4, R3, 0x10000, RZ ;  /* 0x0001000003047824 */ /* 0x000fe400078e00ff */
[----:B------:R-:W-:Y:S02]  /*4ca0*/  IMAD.MOV.U32 R25, RZ, RZ, R23 ;  /* 0x000000ffff197224 */ /* 0x000fe400078e0017 */
[----:B------:R-:W-:-:S06]  /*4cb0*/  FMUL.FTZ R4, R4, 1 ;  /* 0x3f80000004047820 */ /* 0x000fcc0000410000 */
[----:B------:R-:W1:Y:S02]  /*4cc0*/  F2F.F64.F32 R4, R4 ;  /* 0x0000000400047310 */ /* 0x000e640000201800 */
[----:B-1----:R1:W-:Y:S01]  /*4cd0*/  STG.E.64 desc[UR36][R8.64], R4 ;  /* 0x0000000408007986 */ /* 0x0023e2000c101b24 */
[----:B------:R-:W-:Y:S05]  /*4ce0*/  BRA `(.L_x_10143) ;  /* 0x0000000800d47947 */ /* 0x000fea0003800000 */
.L_x_10144:
        /* <DEDUP_REMOVED lines=14> */
.L_x_10157:
[----:B------:R-:W-:Y:S01]  /*4dd0*/  IMAD.U32 R3, R3, 0x10000, RZ ;  /* 0x0001000003037824 */ /* 0x000fe200078e00ff */
[----:B------:R-:W-:Y:S01]  /*4de0*/  CS2R R6, SRZ ;  /* 0x0000000000067805 */ /* 0x000fe2000001ff00 */
[----:B------:R-:W-:Y:S02]  /*4df0*/  IMAD.MOV.U32 R25, RZ, RZ, R23 ;  /* 0x000000ffff197224 */ /* 0x000fe400078e0017 */
[----:B------:R-:W-:-:S04]  /*4e00*/  FMUL.FTZ R3, R3, 1 ;  /* 0x3f80000003037820 */ /* 0x000fc80000410000 */
[----:B------:R-:W1:Y:S02]  /*4e10*/  F2F.F64.F32 R4, R3 ;  /* 0x0000000300047310 */ /* 0x000e640000201800 */
[----:B-1----:R1:W-:Y:S01]  /*4e20*/  STG.E.128 desc[UR36][R8.64], R4 ;  /* 0x0000000408007986 */ /* 0x0023e2000c101d24 */
[----:B------:R-:W-:Y:S05]  /*4e30*/  BRA `(.L_x_10143) ;  /* 0x0000000800807947 */ /* 0x000fea0003800000 */
.L_x_10156:
        /* <DEDUP_REMOVED lines=19> */
.L_x_10161:
[----:B------:R-:W-:Y:S05]  /*4f70*/  BSYNC.RECONVERGENT B0 ;  /* 0x0000000000007941 */ /* 0x000fea0003800200 */
.L_x_10160:
[----:B------:R-:W-:Y:S01]  /*4f80*/  LOP3.LUT R5, R0, 0x80, R5, 0xf8, !PT ;  /* 0x0000008000057812 */ /* 0x000fe200078ef805 */
[----:B------:R-:W-:-:S04]  /*4f90*/  IMAD.MOV.U32 R25, RZ, RZ, R23 ;  /* 0x000000ffff197224 */ /* 0x000fc800078e0017 */
[----:B------:R4:W-:Y:S01]  /*4fa0*/  STG.E.U8 desc[UR36][R8.64], R5 ;  /* 0x0000000508007986 */ /* 0x0009e2000c101124 */
[----:B------:R-:W-:Y:S05]  /*4fb0*/  BRA `(.L_x_10143) ;  /* 0x0000000800207947 */ /* 0x000fea0003800000 */
.L_x_10159:
        /* <DEDUP_REMOVED lines=15> */
.L_x_10163:
[----:B------:R-:W-:Y:S05]  /*50b0*/  BSYNC.RECONVERGENT B0 ;  /* 0x0000000000007941 */ /* 0x000fea0003800200 */
.L_x_10162:
[----:B------:R-:W-:Y:S01]  /*50c0*/  LOP3.LUT R5, R0, 0x80, R5, 0xf8, !PT ;  /* 0x0000008000057812 */ /* 0x000fe200078ef805 */
[----:B------:R-:W-:-:S04]  /*50d0*/  IMAD.MOV.U32 R25, RZ, RZ, R23 ;  /* 0x000000ffff197224 */ /* 0x000fc800078e0017 */
[----:B------:R3:W-:Y:S01]  /*50e0*/  STG.E.U8 desc[UR36][R8.64], R5 ;  /* 0x0000000508007986 */ /* 0x0007e2000c101124 */
[----:B------:R-:W-:Y:S05]  /*50f0*/  BRA `(.L_x_10143) ;  /* 0x0000000400d07947 */ /* 0x000fea0003800000 */
.L_x_10158:
[----:B------:R1:W-:Y:S01]  /*5100*/  STG.E.U16 desc[UR36][R8.64], R3 ;  /* 0x0000000308007986 */ /* 0x0003e2000c101524 */
[----:B------:R-:W-:Y:S01]  /*5110*/  IMAD.MOV.U32 R25, RZ, RZ, R23 ;  /* 0x000000ffff197224 */ /* 0x000fe200078e0017 */
[----:B------:R-:W-:Y:S06]  /*5120*/  BRA `(.L_x_10143) ;  /* 0x0000000400c47947 */ /* 0x000fec0003800000 */
.L_x_10155:
        /* <DEDUP_REMOVED lines=13> */
.L_x_10166:
        /* <DEDUP_REMOVED lines=13> */
.L_x_10169:
[----:B------:R-:W-:-:S04]  /*52d0*/  SHF.R.U32.HI R0, RZ, 0x14, R3 ;  /* 0x00000014ff007819 */ /* 0x000fc80000011603 */
[----:B------:R-:W-:-:S04]  /*52e0*/  LOP3.LUT R0, R0, 0x1, RZ, 0xc0, !PT ;  /* 0x0000000100007812 */ /* 0x000fc800078ec0ff */
[----:B------:R-:W-:-:S04]  /*52f0*/  IADD3 R0, PT, PT, R3, 0x487ffff, R0 ;  /* 0x0487ffff03007810 */ /* 0x000fc80007ffe000 */
[----:B------:R-:W-:-:S04]  /*5300*/  SHF.R.U32.HI R0, RZ, 0x14, R0 ;  /* 0x00000014ff007819 */ /* 0x000fc80000011600 */
[----:B------:R-:W-:-:S07]  /*5310*/  LOP3.LUT R0, R0, 0xff, RZ, 0xc0, !PT ;  /* 0x000000ff00007812 */ /* 0x000fce00078ec0ff */
.L_x_10170:
[----:B------:R-:W-:-:S04]  /*5320*/  SHF.R.U32.HI R3, RZ, 0x18, R3 ;  /* 0x00000018ff037819 */ /* 0x000fc80000011603 */
[----:B------:R-:W-:-:S04]  /*5330*/  LOP3.LUT R0, R0, 0x80, R3, 0xf8, !PT ;  /* 0x0000008000007812 */ /* 0x000fc800078ef803 */
[----:B------:R-:W-:-:S07]  /*5340*/  PRMT R4, R0, 0x7610, R4 ;  /* 0x0000761000047816 */ /* 0x000fce0000000004 */
.L_x_10168:
[----:B------:R-:W-:Y:S05]  /*5350*/  BSYNC.RECONVERGENT B0 ;  /* 0x0000000000007941 */ /* 0x000fea0003800200 */
.L_x_10167:
[----:B------:R1:W-:Y:S01]  /*5360*/  STG.E.U8 desc[UR36][R8.64], R4 ;  /* 0x0000000408007986 */ /* 0x0003e2000c101124 */
[----:B------:R-:W-:Y:S01]  /*5370*/  IMAD.MOV.U32 R25, RZ, RZ, R23 ;  /* 0x000000ffff197224 */ /* 0x000fe200078e0017 */
[----:B------:R-:W-:Y:S06]  /*5380*/  BRA `(.L_x_10143) ;  /* 0x00000004002c7947 */ /* 0x000fec0003800000 */
.L_x_10165:
        /* <DEDUP_REMOVED lines=13> */
.L_x_10173:
[----:B------:R-:W-:-:S04]  /*5460*/  SHF.R.U32.HI R0, RZ, 0x15, R3 ;  /* 0x00000015ff007819 */ /* 0x000fc80000011603 */
[----:B------:R-:W-:-:S04]  /*5470*/  LOP3.LUT R0, R0, 0x1, RZ, 0xc0, !PT ;  /* 0x0000000100007812 */ /* 0x000fc800078ec0ff */
[----:B------:R-:W-:-:S04]  /*5480*/  IADD3 R0, PT, PT, R3, 0x88fffff, R0 ;  /* 0x088fffff03007810 */ /* 0x000fc80007ffe000 */
[----:B------:R-:W-:-:S04]  /*5490*/  SHF.R.U32.HI R0, RZ, 0x15, R0 ;  /* 0x00000015ff007819 */ /* 0x000fc80000011600 */
[----:B------:R-:W-:-:S07]  /*54a0*/  LOP3.LUT R0, R0, 0xff, RZ, 0xc0, !PT ;  /* 0x000000ff00007812 */ /* 0x000fce00078ec0ff */
.L_x_10174:
[----:B------:R-:W-:-:S04]  /*54b0*/  SHF.R.U32.HI R3, RZ, 0x18, R3 ;  /* 0x00000018ff037819 */ /* 0x000fc80000011603 */
[----:B------:R-:W-:-:S04]  /*54c0*/  LOP3.LUT R0, R0, 0x80, R3, 0xf8, !PT ;  /* 0x0000008000007812 */ /* 0x000fc800078ef803 */
[----:B------:R-:W-:-:S07]  /*54d0*/  PRMT R4, R0, 0x7610, R4 ;  /* 0x0000761000047816 */ /* 0x000fce0000000004 */
.L_x_10172:
[----:B------:R-:W-:Y:S05]  /*54e0*/  BSYNC.RECONVERGENT B0 ;  /* 0x0000000000007941 */ /* 0x000fea0003800200 */
.L_x_10171:
[----:B------:R1:W-:Y:S01]  /*54f0*/  STG.E.U8 desc[UR36][R8.64], R4 ;  /* 0x0000000408007986 */ /* 0x0003e2000c101124 */
[----:B------:R-:W-:Y:S01]  /*5500*/  IMAD.MOV.U32 R25, RZ, RZ, R23 ;  /* 0x000000ffff197224 */ /* 0x000fe200078e0017 */
[----:B------:R-:W-:Y:S06]  /*5510*/  BRA `(.L_x_10143) ;  /* 0x0000000000c87947 */ /* 0x000fec0003800000 */
.L_x_10164:
[----:B------:R-:W-:-:S13]  /*5520*/  ISETP.NE.AND P0, PT, R0, 0x1c, PT ;  /* 0x0000001c0000780c */ /* 0x000fda0003f05270 */
[----:B------:R-:W-:Y:S05]  /*5530*/  @!P0 BRA `(.L_x_10175) ;  /* 0x0000000000b08947 */ /* 0x000fea0003800000 */
[----:B------:R-:W-:-:S13]  /*5540*/  ISETP.NE.AND P0, PT, R0, 0x1d, PT ;  /* 0x0000001d0000780c */ /* 0x000fda0003f05270 */
[----:B------:R-:W-:Y:S05]  /*5550*/  @!P0 BRA `(.L_x_10176) ;  /* 0x0000000000948947 */ /* 0x000fea0003800000 */
[----:B------:R-:W-:-:S13]  /*5560*/  ISETP.NE.AND P0, PT, R0, 0x2c, PT ;  /* 0x0000002c0000780c */ /* 0x000fda0003f05270 */
[----:B------:R-:W-:Y:S05]  /*5570*/  @!P0 BRA `(.L_x_10177) ;  /* 0x0000000000488947 */ /* 0x000fea0003800000 */
.L_x_10148:
        /* <DEDUP_REMOVED lines=16> */
.L_x_10178:
[----:B------:R-:W-:Y:S01]  /*5680*/  IMAD.MOV.U32 R25, RZ, RZ, R23 ;  /* 0x000000ffff197224 */ /* 0x000fe200078e0017 */
[----:B------:R-:W-:Y:S06]  /*5690*/  BRA `(.L_x_10143) ;  /* 0x0000000000687947 */ /* 0x000fec0003800000 */
.L_x_10177:
        /* <DEDUP_REMOVED lines=17> */
.L_x_10176:
[----:B------:R-:W-:Y:S02]  /*57b0*/  IMAD.U32 R4, R3, 0x10000, RZ ;  /* 0x0001000003047824 */ /* 0x000fe400078e00ff */
[----:B------:R-:W-:-:S04]  /*57c0*/  IMAD.MOV.U32 R25, RZ, RZ, R23 ;  /* 0x000000ffff197224 */ /* 0x000fc800078e0017 */
[----:B------:R-:W1:Y:S02]  /*57d0*/  F2I.U64.TRUNC R4, R4 ;  /* 0x0000000400047311 */ /* 0x000e64000020d800 */
[----:B-1----:R1:W-:Y:S01]  /*57e0*/  STG.E.64 desc[UR36][R8.64], R4 ;  /* 0x0000000408007986 */ /* 0x0023e2000c101b24 */
[----:B------:R-:W-:Y:S05]  /*57f0*/  BRA `(.L_x_10143) ;  /* 0x0000000000107947 */ /* 0x000fea0003800000 */
.L_x_10175:
[----:B------:R-:W-:Y:S02]  /*5800*/  IMAD.U32 R3, R3, 0x10000, RZ ;  /* 0x0001000003037824 */ /* 0x000fe400078e00ff */
[----:B------:R-:W-:-:S04]  /*5810*/  IMAD.MOV.U32 R25, RZ, RZ, R23 ;  /* 0x000000ffff197224 */ /* 0x000fc800078e0017 */
[----:B------:R-:W1:Y:S02]  /*5820*/  F2I.FTZ.U32.TRUNC.NTZ R3, R3 ;  /* 0x0000000300037305 */ /* 0x000e64000021f000 */
[----:B-1----:R1:W-:Y:S02]  /*5830*/  STG.E desc[UR36][R8.64], R3 ;  /* 0x0000000308007986 */ /* 0x0023e4000c101924 */
.L_x_10143:
[----:B------:R-:W-:Y:S05]  /*5840*/  BSYNC.RECONVERGENT B6 ;  /* 0x0000000000067941 */ /* 0x000fea0003800200 */
.L_x_10142:
        /* <DEDUP_REMOVED lines=25> */
.L_x_10184:
[----:B0-----:R-:W-:-:S06]  /*59e0*/  IMAD.U32 R5, R22, 0x10000, RZ ;  /* 0x0001000016057824 */ /* 0x001fcc00078e00ff */
[----:B------:R-:W0:Y:S02]  /*59f0*/  F2I.S64.TRUNC R4, R5 ;  /* 0x0000000500047311 */ /* 0x000e24000020d900 */
[----:B0-----:R0:W-:Y:S01]  /*5a00*/  STG.E.U8 desc[UR36][R8.64], R4 ;  /* 0x0000000408007986 */ /* 0x0011e2000c101124 */
[----:B------:R-:W-:Y:S05]  /*5a10*/  BRA `(.L_x_10186) ;  /* 0x0000000c006c7947 */ /* 0x000fea0003800000 */
.L_x_10183:
        /* <DEDUP_REMOVED lines=10> */
.L_x_10188:
[----:B0-----:R-:W-:-:S04]  /*5ac0*/  IMAD.U32 R22, R22, 0x10000, RZ ;  /* 0x0001000016167824 */ /* 0x001fc800078e00ff */
[----:B------:R-:W0:Y:S02]  /*5ad0*/  F2I.FTZ.TRUNC.NTZ R3, R22 ;  /* 0x0000001600037305 */ /* 0x000e24000021f100 */
[----:B0-----:R0:W-:Y:S01]  /*5ae0*/  STG.E desc[UR36][R8.64], R3 ;  /* 0x0000000308007986 */ /* 0x0011e2000c101924 */
[----:B------:R-:W-:Y:S05]  /*5af0*/  BRA `(.L_x_10186) ;  /* 0x0000000c00347947 */ /* 0x000fea0003800000 */
.L_x_10187:
[----:B0-----:R-:W-:-:S04]  /*5b00*/  IMAD.U32 R22, R22, 0x10000, RZ ;  /* 0x0001000016167824 */ /* 0x001fc800078e00ff */
[----:B------:R-:W0:Y:S02]  /*5b10*/  F2I.FTZ.TRUNC.NTZ R3, R22 ;  /* 0x0000001600037305 */ /* 0x000e24000021f100 */
[----:B0-----:R0:W-:Y:S01]  /*5b20*/  STG.E.U16 desc[UR36][R8.64], R3 ;  /* 0x0000000308007986 */ /* 0x0011e2000c101524 */
[----:B------:R-:W-:Y:S05]  /*5b30*/  BRA `(.L_x_10186) ;  /* 0x0000000c00247947 */ /* 0x000fea0003800000 */
.L_x_10182:
        /* <DEDUP_REMOVED lines=9> */
.L_x_10190:
[----:B0-----:R-:W-:-:S05]  /*5bd0*/  IMAD.U32 R0, R22, 0x10000, RZ ;  /* 0x0001000016007824 */ /* 0x001fca00078e00ff */
[----:B------:R-:W-:-:S05]  /*5be0*/  F2FP.F16.F32.PACK_AB R0, RZ, R0 ;  /* 0x00000000ff00723e */ /* 0x000fca00000000ff */
[----:B------:R0:W-:Y:S01]  /*5bf0*/  STG.E.U16 desc[UR36][R8.64], R0 ;  /* 0x0000000008007986 */ /* 0x0001e2000c101524 */
[----:B------:R-:W-:Y:S05]  /*5c00*/  BRA `(.L_x_10186) ;  /* 0x0000000800f07947 */ /* 0x000fea0003800000 */
.L_x_10189:
        /* <DEDUP_REMOVED lines=10> */
.L_x_10192:
[----:B0-----:R-:W-:-:S05]  /*5cb0*/  IMAD.U32 R22, R22, 0x10000, RZ ;  /* 0x0001000016167824 */ /* 0x001fca00078e00ff */
[----:B------:R-:W-:-:S04]  /*5cc0*/  F2FP.F16.F32.PACK_AB R3, RZ, R22 ;  /* 0x00000016ff03723e */ /* 0x000fc800000000ff */
[----:B------:R-:W-:-:S05]  /*5cd0*/  PRMT R3, R3, 0x5410, RZ ;  /* 0x0000541003037816 */ /* 0x000fca00000000ff */
[----:B------:R0:W-:Y:S01]  /*5ce0*/  STG.E desc[UR36][R8.64], R3 ;  /* 0x0000000308007986 */ /* 0x0001e2000c101924 */
[----:B------:R-:W-:Y:S05]  /*5cf0*/  BRA `(.L_x_10186) ;  /* 0x0000000800b47947 */ /* 0x000fea0003800000 */
.L_x_10191:
[----:B0-----:R-:W-:-:S04]  /*5d00*/  IMAD.U32 R4, R22, 0x10000, RZ ;  /* 0x0001000016047824 */ /* 0x001fc800078e00ff */
[----:B------:R-:W-:-:S06]  /*5d10*/  FMUL.FTZ R4, R4, 1 ;  /* 0x3f80000004047820 */ /* 0x000fcc0000410000 */
[----:B------:R-:W0:Y:S02]  /*5d20*/  F2F.F64.F32 R4, R4 ;  /* 0x0000000400047310 */ /* 0x000e240000201800 */
[----:B0-----:R0:W-:Y:S01]  /*5d30*/  STG.E.64 desc[UR36][R8.64], R4 ;  /* 0x0000000408007986 */ /* 0x0011e2000c101b24 */
[----:B------:R-:W-:Y:S05]  /*5d40*/  BRA `(.L_x_10186) ;  /* 0x0000000800a07947 */ /* 0x000fea0003800000 */
.L_x_10181:
        /* <DEDUP_REMOVED lines=14> */
.L_x_10196:
        /* <DEDUP_REMOVED lines=17> */
.L_x_10199:
[----:B------:R-:W-:-:S04]  /*5f40*/  SHF.R.U32.HI R3, RZ, 0x18, R5 ;  /* 0x00000018ff037819 */ /* 0x000fc80000011605 */
[----:B------:R-:W-:-:S04]  /*5f50*/  LOP3.LUT R0, R0, 0x80, R3, 0xf8, !PT ;  /* 0x0000008000007812 */ /* 0x000fc800078ef803 */
[----:B------:R-:W-:-:S07]  /*5f60*/  PRMT R4, R0, 0x7610, R4 ;  /* 0x0000761000047816 */ /* 0x000fce0000000004 */
.L_x_10198:
[----:B------:R-:W-:Y:S05]  /*5f70*/  BSYNC.RECONVERGENT B0 ;  /* 0x0000000000007941 */ /* 0x000fea0003800200 */
.L_x_10197:
[----:B------:R0:W-:Y:S01]  /*5f80*/  STG.E.U8 desc[UR36][R8.64], R4 ;  /* 0x0000000408007986 */ /* 0x0001e2000c101124 */
[----:B------:R-:W-:Y:S05]  /*5f90*/  BRA `(.L_x_10186) ;  /* 0x00000008000c7947 */ /* 0x000fea0003800000 */
.L_x_10195:
        /* <DEDUP_REMOVED lines=17> */
.L_x_10202:
[----:B------:R-:W-:-:S04]  /*60b0*/  SHF.R.U32.HI R3, RZ, 0x18, R5 ;  /* 0x00000018ff037819 */ /* 0x000fc80000011605 */
[----:B------:R-:W-:-:S04]  /*60c0*/  LOP3.LUT R0, R0, 0x80, R3, 0xf8, !PT ;  /* 0x0000008000007812 */ /* 0x000fc800078ef803 */
[----:B------:R-:W-:-:S07]  /*60d0*/  PRMT R4, R0, 0x7610, R4 ;  /* 0x0000761000047816 */ /* 0x000fce0000000004 */
.L_x_10201:
[----:B------:R-:W-:Y:S05]  /*60e0*/  BSYNC.RECONVERGENT B0 ;  /* 0x0000000000007941 */ /* 0x000fea0003800200 */
.L_x_10200:
[----:B------:R0:W-:Y:S01]  /*60f0*/  STG.E.U8 desc[UR36][R8.64], R4 ;  /* 0x0000000408007986 */ /* 0x0001e2000c101124 */
[----:B------:R-:W-:Y:S05]  /*6100*/  BRA `(.L_x_10186) ;  /* 0x0000000400b07947 */ /* 0x000fea0003800000 */
.L_x_10194:
        /* <DEDUP_REMOVED lines=22> */
.L_x_10204:
[----:B0-----:R-:W-:-:S06]  /*6270*/  IMAD.U32 R4, R22, 0x10000, RZ ;  /* 0x0001000016047824 */ /* 0x001fcc00078e00ff */
[----:B------:R-:W0:Y:S02]  /*6280*/  F2I.U64.TRUNC R4, R4 ;  /* 0x0000000400047311 */ /* 0x000e24000020d800 */
[----:B0-----:R0:W-:Y:S01]  /*6290*/  STG.E.64 desc[UR36][R8.64], R4 ;  /* 0x0000000408007986 */ /* 0x0011e2000c101b24 */
[----:B------:R-:W-:Y:S05]  /*62a0*/  BRA `(.L_x_10186) ;  /* 0x0000000400487947 */ /* 0x000fea0003800000 */
.L_x_10203:
[----:B0-----:R-:W-:-:S04]  /*62b0*/  IMAD.U32 R22, R22, 0x10000, RZ ;  /* 0x0001000016167824 */ /* 0x001fc800078e00ff */
[----:B------:R-:W0:Y:S02]  /*62c0*/  F2I.FTZ.U32.TRUNC.NTZ R3, R22 ;  /* 0x0000001600037305 */ /* 0x000e24000021f000 */
[----:B0-----:R0:W-:Y:S01]  /*62d0*/  STG.E desc[UR36][R8.64], R3 ;  /* 0x0000000308007986 */ /* 0x0011e2000c101924 */
[----:B------:R-:W-:Y:S05]  /*62e0*/  BRA `(.L_x_10186) ;  /* 0x0000000400387947 */ /* 0x000fea0003800000 */
.L_x_10193:
        /* <DEDUP_REMOVED lines=11> */
.L_x_10206:
[----:B0-----:R-:W-:Y:S01]  /*63a0*/  IMAD.U32 R22, R22, 0x10000, RZ ;  /* 0x0001000016167824 */ /* 0x001fe200078e00ff */
[----:B------:R-:W-:-:S03]  /*63b0*/  CS2R R6, SRZ ;  /* 0x0000000000067805 */ /* 0x000fc6000001ff00 */
[----:B------:R-:W-:-:S06]  /*63c0*/  FMUL.FTZ R4, R22, 1 ;  /* 0x3f80000016047820 */ /* 0x000fcc0000410000 */
[----:B------:R-:W0:Y:S02]  /*63d0*/  F2F.F64.F32 R4, R4 ;  /* 0x0000000400047310 */ /* 0x000e240000201800 */
[----:B0-----:R4:W-:Y:S01]  /*63e0*/  STG.E.128 desc[UR36][R8.64], R4 ;  /* 0x0000000408007986 */ /* 0x0019e2000c101d24 */
[----:B------:R-:W-:Y:S05]  /*63f0*/  BRA `(.L_x_10186) ;  /* 0x0000000000f47947 */ /* 0x000fea0003800000 */
.L_x_10205:
[----:B------:R-:W-:-:S13]  /*6400*/  ISETP.NE.AND P0, PT, R0, 0xf, PT ;  /* 0x0000000f0000780c */ /* 0x000fda0003f05270 */
[----:B------:R-:W-:Y:S05]  /*6410*/  @!P0 BRA `(.L_x_10207) ;  /* 0x0000000000e88947 */ /* 0x000fea0003800000 */
[----:B------:R-:W-:-:S13]  /*6420*/  ISETP.NE.AND P0, PT, R0, 0x17, PT ;  /* 0x000000170000780c */ /* 0x000fda0003f05270 */
[----:B------:R-:W-:Y:S05]  /*6430*/  @!P0 BRA `(.L_x_10208) ;  /* 0x0000000000908947 */ /* 0x000fea0003800000 */
[----:B------:R-:W-:-:S13]  /*6440*/  ISETP.NE.AND P0, PT, R0, 0x18, PT ;  /* 0x000000180000780c */ /* 0x000fda0003f05270 */
[----:B------:R-:W-:Y:S05]  /*6450*/  @!P0 BRA `(.L_x_10209) ;  /* 0x0000000000448947 */ /* 0x000fea0003800000 */
.L_x_10185:
        /* <DEDUP_REMOVED lines=16> */
.L_x_10210:
[----:B------:R-:W-:Y:S05]  /*6560*/  BRA `(.L_x_10186) ;  /* 0x0000000000987947 */ /* 0x000fea0003800000 */
.L_x_10209:
        /* <DEDUP_REMOVED lines=13> */
.L_x_10212:
[----:B------:R-:W-:Y:S05]  /*6640*/  BSYNC.RECONVERGENT B0 ;  /* 0x0000000000007941 */ /* 0x000fea0003800200 */
.L_x_10211:
[----:B------:R-:W-:-:S05]  /*6650*/  LOP3.LUT R3, R0, 0x80, R3, 0xf8, !PT ;  /* 0x0000008000037812 */ /* 0x000fca00078ef803 */
[----:B------:R2:W-:Y:S01]  /*6660*/  STG.E.U8 desc[UR36][R8.64], R3 ;  /* 0x0000000308007986 */ /* 0x0005e2000c101124 */
[----:B------:R-:W-:Y:S05]  /*6670*/  BRA `(.L_x_10186) ;  /* 0x0000000000547947 */ /* 0x000fea0003800000 */
.L_x_10208:
        /* <DEDUP_REMOVED lines=12> */
.L_x_10214:
[----:B------:R-:W-:Y:S01]  /*6740*/  IMAD.MOV.U32 R0, RZ, RZ, 0x7f ;  /* 0x0000007fff007424 */ /* 0x000fe200078e00ff */
[----:B------:R-:W-:-:S04]  /*6750*/  ISETP.GT.U32.AND P0, PT, R4, 0x7f800000, PT ;  /* 0x7f8000000400780c */ /* 0x000fc80003f04070 */
[----:B------:R-:W-:-:S09]  /*6760*/  SEL R0, R0, 0x7c, P0 ;  /* 0x0000007c00007807 */ /* 0x000fd20000000000 */
.L_x_10215:
[----:B------:R-:W-:Y:S05]  /*6770*/  BSYNC.RECONVERGENT B0 ;  /* 0x0000000000007941 */ /* 0x000fea0003800200 */
.L_x_10213:
[----:B------:R-:W-:-:S04]  /*6780*/  SHF.R.U32.HI R3, RZ, 0x18, R3 ;  /* 0x00000018ff037819 */ /* 0x000fc80000011603 */
[----:B------:R-:W-:-:S05]  /*6790*/  LOP3.LUT R3, R0, 0x80, R3, 0xf8, !PT ;  /* 0x0000008000037812 */ /* 0x000fca00078ef803 */
[----:B------:R1:W-:Y:S01]  /*67a0*/  STG.E.U8 desc[UR36][R8.64], R3 ;  /* 0x0000000308007986 */ /* 0x0003e2000c101124 */
[----:B------:R-:W-:Y:S05]  /*67b0*/  BRA `(.L_x_10186) ;  /* 0x0000000000047947 */ /* 0x000fea0003800000 */
.L_x_10207:
[----:B0-----:R0:W-:Y:S02]  /*67c0*/  STG.E.U16 desc[UR36][R8.64], R22 ;  /* 0x0000001608007986 */ /* 0x0011e4000c101524 */
.L_x_10186:
        /* <DEDUP_REMOVED lines=25> */
.L_x_10219:
[----:B------:R-:W-:-:S06]  /*6960*/  IMAD.U32 R5, R17, 0x10000, RZ ;  /* 0x0001000011057824 */ /* 0x000fcc00078e00ff */
[----:B------:R-:W0:Y:S02]  /*6970*/  F2I.S64.TRUNC R4, R5 ;  /* 0x0000000500047311 */ /* 0x000e24000020d900 */
[----:B0-----:R0:W-:Y:S01]  /*6980*/  STG.E.U8 desc[UR36][R8.64], R4 ;  /* 0x0000000408007986 */ /* 0x0011e2000c101124 */
[----:B------:R-:W-:Y:S05]  /*6990*/  BRA `(.L_x_10221) ;  /* 0x0000000c006c7947 */ /* 0x000fea0003800000 */
.L_x_10218:
        /* <DEDUP_REMOVED lines=10> */
.L_x_10223:
[----:B------:R-:W-:-:S06]  /*6a40*/  IMAD.U32 R17, R17, 0x10000, RZ ;  /* 0x0001000011117824 */ /* 0x000fcc00078e00ff */
[----:B------:R-:W0:Y:S02]  /*6a50*/  F2I.FTZ.TRUNC.NTZ R17, R17 ;  /* 0x0000001100117305 */ /* 0x000e24000021f100 */
[----:B0-----:R3:W-:Y:S01]  /*6a60*/  STG.E desc[UR36][R8.64], R17 ;  /* 0x0000001108007986 */ /* 0x0017e2000c101924 */
[----:B------:R-:W-:Y:S05]  /*6a70*/  BRA `(.L_x_10221) ;  /* 0x0000000c00347947 */ /* 0x000fea0003800000 */
.L_x_10222:
[----:B------:R-:W-:-:S06]  /*6a80*/  IMAD.U32 R17, R17, 0x10000, RZ ;  /* 0x0001000011117824 */ /* 0x000fcc00078e00ff */
[----:B------:R-:W0:Y:S02]  /*6a90*/  F2I.FTZ.TRUNC.NTZ R17, R17 ;  /* 0x0000001100117305 */ /* 0x000e24000021f100 */
[----:B0-----:R2:W-:Y:S01]  /*6aa0*/  STG.E.U16 desc[UR36][R8.64], R17 ;  /* 0x0000001108007986 */ /* 0x0015e2000c101524 */
[----:B------:R-:W-:Y:S05]  /*6ab0*/  BRA `(.L_x_10221) ;  /* 0x0000000c00247947 */ /* 0x000fea0003800000 */
.L_x_10217:
        /* <DEDUP_REMOVED lines=9> */
.L_x_10225:
[----:B------:R-:W-:-:S05]  /*6b50*/  IMAD.U32 R0, R17, 0x10000, RZ ;  /* 0x0001000011007824 */ /* 0x000fca00078e00ff */
[----:B------:R-:W-:-:S05]  /*6b60*/  F2FP.F16.F32.PACK_AB R0, RZ, R0 ;  /* 0x00000000ff00723e */ /* 0x000fca00000000ff */
[----:B------:R0:W-:Y:S01]  /*6b70*/  STG.E.U16 desc[UR36][R8.64], R0 ;  /* 0x0000000008007986 */ /* 0x0001e2000c101524 */
[----:B------:R-:W-:Y:S05]  /*6b80*/  BRA `(.L_x_10221) ;  /* 0x0000000800f07947 */ /* 0x000fea0003800000 */
.L_x_10224:
        /* <DEDUP_REMOVED lines=10> */
.L_x_10227:
[----:B------:R-:W-:-:S05]  /*6c30*/  IMAD.U32 R17, R17, 0x10000, RZ ;  /* 0x0001000011117824 */ /* 0x000fca00078e00ff */
[----:B------:R-:W-:-:S04]  /*6c40*/  F2FP.F16.F32.PACK_AB R3, RZ, R17 ;  /* 0x00000011ff03723e */ /* 0x000fc800000000ff */
[----:B------:R-:W-:-:S05]  /*6c50*/  PRMT R3, R3, 0x5410, RZ ;  /* 0x0000541003037816 */ /* 0x000fca00000000ff */
[----:B------:R0:W-:Y:S01]  /*6c60*/  STG.E desc[UR36][R8.64], R3 ;  /* 0x0000000308007986 */ /* 0x0001e2000c101924 */
[----:B------:R-:W-:Y:S05]  /*6c70*/  BRA `(.L_x_10221) ;  /* 0x0000000800b47947 */ /* 0x000fea0003800000 */
.L_x_10226:
[----:B------:R-:W-:-:S04]  /*6c80*/  IMAD.U32 R4, R17, 0x10000, RZ ;  /* 0x0001000011047824 */ /* 0x000fc800078e00ff */
[----:B------:R-:W-:-:S06]  /*6c90*/  FMUL.FTZ R4, R4, 1 ;  /* 0x3f80000004047820 */ /* 0x000fcc0000410000 */
[----:B------:R-:W0:Y:S02]  /*6ca0*/  F2F.F64.F32 R4, R4 ;  /* 0x0000000400047310 */ /* 0x000e240000201800 */
[----:B0-----:R0:W-:Y:S01]  /*6cb0*/  STG.E.64 desc[UR36][R8.64], R4 ;  /* 0x0000000408007986 */ /* 0x0011e2000c101b24 */
[----:B------:R-:W-:Y:S05]  /*6cc0*/  BRA `(.L_x_10221) ;  /* 0x0000000800a07947 */ /* 0x000fea0003800000 */
.L_x_10216:
        /* <DEDUP_REMOVED lines=14> */
.L_x_10231:
        /* <DEDUP_REMOVED lines=17> */
.L_x_10234:
[----:B------:R-:W-:-:S04]  /*6ec0*/  SHF.R.U32.HI R3, RZ, 0x18, R17 ;  /* 0x00000018ff037819 */ /* 0x000fc80000011611 */
[----:B------:R-:W-:-:S04]  /*6ed0*/  LOP3.LUT R0, R0, 0x80, R3, 0xf8, !PT ;  /* 0x0000008000007812 */ /* 0x000fc800078ef803 */
[----:B------:R-:W-:-:S07]  /*6ee0*/  PRMT R4, R0, 0x7610, R4 ;  /* 0x0000761000047816 */ /* 0x000fce0000000004 */
.L_x_10233:
[----:B------:R-:W-:Y:S05]  /*6ef0*/  BSYNC.RECONVERGENT B0 ;  /* 0x0000000000007941 */ /* 0x000fea0003800200 */
.L_x_10232:
[----:B------:R0:W-:Y:S01]  /*6f00*/  STG.E.U8 desc[UR36][R8.64], R4 ;  /* 0x0000000408007986 */ /* 0x0001e2000c101124 */
[----:B------:R-:W-:Y:S05]  /*6f10*/  BRA `(.L_x_10221) ;  /* 0x00000008000c7947 */ /* 0x000fea0003800000 */
.L_x_10230:
        /* <DEDUP_REMOVED lines=17> */
.L_x_10237:
[----:B------:R-:W-:-:S04]  /*7030*/  SHF.R.U32.HI R3, RZ, 0x18, R17 ;  /* 0x00000018ff037819 */ /* 0x000fc80000011611 */
[----:B------:R-:W-:-:S04]  /*7040*/  LOP3.LUT R0, R0, 0x80, R3, 0xf8, !PT ;  /* 0x0000008000007812 */ /* 0x000fc800078ef803 */
[----:B------:R-:W-:-:S07]  /*7050*/  PRMT R4, R0, 0x7610, R4 ;  /* 0x0000761000047816 */ /* 0x000fce0000000004 */
.L_x_10236:
[----:B------:R-:W-:Y:S05]  /*7060*/  BSYNC.RECONVERGENT B0 ;  /* 0x0000000000007941 */ /* 0x000fea0003800200 */
.L_x_10235:
[----:B------:R0:W-:Y:S01]  /*7070*/  STG.E.U8 desc[UR36][R8.64], R4 ;  /* 0x0000000408007986 */ /* 0x0001e2000c101124 */
[----:B------:R-:W-:Y:S05]  /*7080*/  BRA `(.L_x_10221) ;  /* 0x0000000400b07947 */ /* 0x000fea0003800000 */
.L_x_10229:
        /* <DEDUP_REMOVED lines=22> */
.L_x_10239:
[----:B------:R-:W-:-:S06]  /*71f0*/  IMAD.U32 R4, R17, 0x10000, RZ ;  /* 0x0001000011047824 */ /* 0x000fcc00078e00ff */
[----:B------:R-:W0:Y:S02]  /*7200*/  F2I.U64.TRUNC R4, R4 ;  /* 0x0000000400047311 */ /* 0x000e24000020d800 */
[----:B0-----:R0:W-:Y:S01]  /*7210*/  STG.E.64 desc[UR36][R8.64], R4 ;  /* 0x0000000408007986 */ /* 0x0011e2000c101b24 */
[----:B------:R-:W-:Y:S05]  /*7220*/  BRA `(.L_x_10221) ;  /* 0x0000000400487947 */ /* 0x000fea0003800000 */
.L_x_10238:
[----:B------:R-:W-:-:S06]  /*7230*/  IMAD.U32 R17, R17, 0x10000, RZ ;  /* 0x0001000011117824 */ /* 0x000fcc00078e00ff */
[----:B------:R-:W0:Y:S02]  /*7240*/  F2I.FTZ.U32.TRUNC.NTZ R17, R17 ;  /* 0x0000001100117305 */ /* 0x000e24000021f000 */
[----:B0-----:R0:W-:Y:S01]  /*7250*/  STG.E desc[UR36][R8.64], R17 ;  /* 0x0000001108007986 */ /* 0x0011e2000c101924 */
[----:B------:R-:W-:Y:S05]  /*7260*/  BRA `(.L_x_10221) ;  /* 0x0000000400387947 */ /* 0x000fea0003800000 */
.L_x_10228:
        /* <DEDUP_REMOVED lines=11> */
.L_x_10241:
[----:B------:R-:W-:Y:S01]  /*7320*/  IMAD.U32 R17, R17, 0x10000, RZ ;  /* 0x0001000011117824 */ /* 0x000fe200078e00ff */
[----:B------:R-:W-:-:S03]  /*7330*/  CS2R R6, SRZ ;  /* 0x0000000000067805 */ /* 0x000fc6000001ff00 */
[----:B------:R-:W-:-:S06]  /*7340*/  FMUL.FTZ R4, R17, 1 ;  /* 0x3f80000011047820 */ /* 0x000fcc0000410000 */
[----:B------:R-:W0:Y:S02]  /*7350*/  F2F.F64.F32 R4, R4 ;  /* 0x0000000400047310 */ /* 0x000e240000201800 */
[----:B0-----:R0:W-:Y:S01]  /*7360*/  STG.E.128 desc[UR36][R8.64], R4 ;  /* 0x0000000408007986 */ /* 0x0011e2000c101d24 */
[----:B------:R-:W-:Y:S05]  /*7370*/  BRA `(.L_x_10221) ;  /* 0x0000000000f47947 */ /* 0x000fea0003800000 */
.L_x_10240:
[----:B------:R-:W-:-:S13]  /*7380*/  ISETP.NE.AND P0, PT, R0, 0xf, PT ;  /* 0x0000000f0000780c */ /* 0x000fda0003f05270 */
[----:B------:R-:W-:Y:S05]  /*7390*/  @!P0 BRA `(.L_x_10242) ;  /* 0x0000000000e88947 */ /* 0x000fea0003800000 */
[----:B------:R-:W-:-:S13]  /*73a0*/  ISETP.NE.AND P0, PT, R0, 0x17, PT ;  /* 0x000000170000780c */ /* 0x000fda0003f05270 */
[----:B------:R-:W-:Y:S05]  /*73b0*/  @!P0 BRA `(.L_x_10243) ;  /* 0x0000000000908947 */ /* 0x000fea0003800000 */
[----:B------:R-:W-:-:S13]  /*73c0*/  ISETP.NE.AND P0, PT, R0, 0x18, PT ;  /* 0x000000180000780c */ /* 0x000fda0003f05270 */
[----:B------:R-:W-:Y:S05]  /*73d0*/  @!P0 BRA `(.L_x_10244) ;  /* 0x0000000000448947 */ /* 0x000fea0003800000 */
.L_x_10220:
        /* <DEDUP_REMOVED lines=16> */
.L_x_10245:
[----:B------:R-:W-:Y:S05]  /*74e0*/  BRA `(.L_x_10221) ;  /* 0x0000000000987947 */ /* 0x000fea0003800000 */
.L_x_10244:
        /* <DEDUP_REMOVED lines=13> */
.L_x_10247:
[----:B------:R-:W-:Y:S05]  /*75c0*/  BSYNC.RECONVERGENT B0 ;  /* 0x0000000000007941 */ /* 0x000fea0003800200 */
.L_x_10246:
[----:B------:R-:W-:-:S05]  /*75d0*/  LOP3.LUT R3, R0, 0x80, R3, 0xf8, !PT ;  /* 0x0000008000037812 */ /* 0x000fca00078ef803 */
[----:B------:R0:W-:Y:S01]  /*75e0*/  STG.E.U8 desc[UR36][R8.64], R3 ;  /* 0x0000000308007986 */ /* 0x0001e2000c101124 */
[----:B------:R-:W-:Y:S05]  /*75f0*/  BRA `(.L_x_10221) ;  /* 0x0000000000547947 */ /* 0x000fea0003800000 */
.L_x_10243:
        /* <DEDUP_REMOVED lines=12> */
.L_x_10249:
[----:B------:R-:W-:Y:S01]  /*76c0*/  IMAD.MOV.U32 R0, RZ, RZ, 0x7f ;  /* 0x0000007fff007424 */ /* 0x000fe200078e00ff */
[----:B------:R-:W-:-:S04]  /*76d0*/  ISETP.GT.U32.AND P0, PT, R4, 0x7f800000, PT ;  /* 0x7f8000000400780c */ /* 0x000fc80003f04070 */
[----:B------:R-:W-:-:S09]  /*76e0*/  SEL R0, R0, 0x7c, P0 ;  /* 0x0000007c00007807 */ /* 0x000fd20000000000 */
.L_x_10250:
[----:B------:R-:W-:Y:S05]  /*76f0*/  BSYNC.RECONVERGENT B0 ;  /* 0x0000000000007941 */ /* 0x000fea0003800200 */
.L_x_10248:
[----:B------:R-:W-:-:S04]  /*7700*/  SHF.R.U32.HI R3, RZ, 0x18, R3 ;  /* 0x00000018ff037819 */ /* 0x000fc80000011603 */
[----:B------:R-:W-:-:S05]  /*7710*/  LOP3.LUT R3, R0, 0x80, R3, 0xf8, !PT ;  /* 0x0000008000037812 */ /* 0x000fca00078ef803 */
[----:B------:R0:W-:Y:S01]  /*7720*/  STG.E.U8 desc[UR36][R8.64], R3 ;  /* 0x0000000308007986 */ /* 0x0001e2000c101124 */
[----:B------:R-:W-:Y:S05]  /*7730*/  BRA `(.L_x_10221) ;  /* 0x0000000000047947 */ /* 0x000fea0003800000 */
.L_x_10242:
[----:B------:R0:W-:Y:S02]  /*7740*/  STG.E.U16 desc[UR36][R8.64], R17 ;  /* 0x0000001108007986 */ /* 0x0001e4000c101524 */
.L_x_10221:
[----:B------:R-:W-:-:S07]  /*7750*/  VIADD R25, R25, 0x80 ;  /* 0x0000008019197836 */ /* 0x000fce0000000000 */
.L_x_10180:
[----:B------:R-:W-:Y:S05]  /*7760*/  BSYNC.RECONVERGENT B6 ;  /* 0x0000000000067941 */ /* 0x000fea0003800200 */
.L_x_10179:
        /* <DEDUP_REMOVED lines=23> */
.L_x_10254:
[----:B------:R-:W-:-:S06]  /*78e0*/  IMAD.U32 R5, R19, 0x10000, RZ ;  /* 0x0001000013057824 */ /* 0x000fcc00078e00ff */
[----:B------:R-:W0:Y:S02]  /*78f0*/  F2I.S64.TRUNC R4, R5 ;  /* 0x0000000500047311 */ /* 0x000e24000020d900 */
[----:B0-----:R-:W-:Y:S01]  /*7900*/  STG.E.U8 desc[UR36][R2.64], R4 ;  /* 0x0000000402007986 */ /* 0x001fe2000c101124 */
[----:B------:R-:W-:Y:S05]  /*7910*/  EXIT ;  /* 0x000000000000794d */ /* 0x000fea0003800000 */
.L_x_10253:
        /* <DEDUP_REMOVED lines=10> */
.L_x_10257:
[----:B------:R-:W-:-:S06]  /*79c0*/  IMAD.U32 R19, R19, 0x10000, RZ ;  /* 0x0001000013137824 */ /* 0x000fcc00078e00ff */
[----:B------:R-:W0:Y:S02]  /*79d0*/  F2I.FTZ.TRUNC.NTZ R19, R19 ;  /* 0x0000001300137305 */ /* 0x000e24000021f100 */
[----:B0-----:R-:W-:Y:S01]  /*79e0*/  STG.E desc[UR36][R2.64], R19 ;  /* 0x0000001302007986 */ /* 0x001fe2000c101924 */
[----:B------:R-:W-:Y:S05]  /*79f0*/  EXIT ;  /* 0x000000000000794d */ /* 0x000fea0003800000 */
.L_x_10256:
[----:B------:R-:W-:-:S06]  /*7a00*/  IMAD.U32 R19, R19, 0x10000, RZ ;  /* 0x0001000013137824 */ /* 0x000fcc00078e00ff */
[----:B------:R-:W0:Y:S02]  /*7a10*/  F2I.FTZ.TRUNC.NTZ R19, R19 ;  /* 0x0000001300137305 */ /* 0x000e24000021f100 */
[----:B0-----:R-:W-:Y:S01]  /*7a20*/  STG.E.U16 desc[UR36][R2.64], R19 ;  /* 0x0000001302007986 */ /* 0x001fe2000c101524 */
[----:B------:R-:W-:Y:S05]  /*7a30*/  EXIT ;  /* 0x000000000000794d */ /* 0x000fea0003800000 */
.L_x_10252:
        /* <DEDUP_REMOVED lines=9> */
.L_x_10259:
[----:B------:R-:W-:-:S05]  /*7ad0*/  IMAD.U32 R0, R19, 0x10000, RZ ;  /* 0x0001000013007824 */ /* 0x000fca00078e00ff */
[----:B------:R-:W-:-:S05]  /*7ae0*/  F2FP.F16.F32.PACK_AB R0, RZ, R0 ;  /* 0x00000000ff00723e */ /* 0x000fca00000000ff */
[----:B------:R-:W-:Y:S01]  /*7af0*/  STG.E.U16 desc[UR36][R2.64], R0 ;  /* 0x0000000002007986 */ /* 0x000fe2000c101524 */
[----:B------:R-:W-:Y:S05]  /*7b00*/  EXIT ;  /* 0x000000000000794d */ /* 0x000fea0003800000 */
.L_x_10258:
        /* <DEDUP_REMOVED lines=10> */
.L_x_10261:
[----:B------:R-:W-:-:S05]  /*7bb0*/  IMAD.U32 R19, R19, 0x10000, RZ ;  /* 0x0001000013137824 */ /* 0x000fca00078e00ff */
[----:B------:R-:W-:-:S04]  /*7bc0*/  F2FP.F16.F32.PACK_AB R5, RZ, R19 ;  /* 0x00000013ff05723e */ /* 0x000fc800000000ff */
[----:B------:R-:W-:-:S05]  /*7bd0*/  PRMT R5, R5, 0x5410, RZ ;  /* 0x0000541005057816 */ /* 0x000fca00000000ff */
[----:B------:R-:W-:Y:S01]  /*7be0*/  STG.E desc[UR36][R2.64], R5 ;  /* 0x0000000502007986 */ /* 0x000fe2000c101924 */
[----:B------:R-:W-:Y:S05]  /*7bf0*/  EXIT ;  /* 0x000000000000794d */ /* 0x000fea0003800000 */
.L_x_10260:
[----:B------:R-:W-:-:S04]  /*7c00*/  IMAD.U32 R4, R19, 0x10000, RZ ;  /* 0x0001000013047824 */ /* 0x000fc800078e00ff */
[----:B------:R-:W-:-:S06]  /*7c10*/  FMUL.FTZ R4, R4, 1 ;  /* 0x3f80000004047820 */ /* 0x000fcc0000410000 */
[----:B------:R-:W0:Y:S02]  /*7c20*/  F2F.F64.F32 R4, R4 ;  /* 0x0000000400047310 */ /* 0x000e240000201800 */
[----:B0-----:R-:W-:Y:S01]  /*7c30*/  STG.E.64 desc[UR36][R2.64], R4 ;  /* 0x0000000402007986 */ /* 0x001fe2000c101b24 */
[----:B------:R-:W-:Y:S05]  /*7c40*/  EXIT ;  /* 0x000000000000794d */ /* 0x000fea0003800000 */
.L_x_10251:
        /* <DEDUP_REMOVED lines=14> */
.L_x_10265:
        /* <DEDUP_REMOVED lines=18> */
.L_x_10268:
[----:B------:R-:W-:-:S04]  /*7e50*/  SHF.R.U32.HI R5, RZ, 0x18, R5 ;  /* 0x00000018ff057819 */ /* 0x000fc80000011605 */
[----:B------:R-:W-:-:S07]  /*7e60*/  LOP3.LUT R0, R0, 0x80, R5, 0xf8, !PT ;  /* 0x0000008000007812 */ /* 0x000fce00078ef805 */
.L_x_10267:
[----:B------:R-:W-:Y:S05]  /*7e70*/  BSYNC.RECONVERGENT B0 ;  /* 0x0000000000007941 */ /* 0x000fea0003800200 */
.L_x_10266:
[----:B------:R-:W-:Y:S01]  /*7e80*/  STG.E.U8 desc[UR36][R2.64], R0 ;  /* 0x0000000002007986 */ /* 0x000fe2000c101124 */
[----:B------:R-:W-:Y:S05]  /*7e90*/  EXIT ;  /* 0x000000000000794d */ /* 0x000fea0003800000 */
.L_x_10264:
        /* <DEDUP_REMOVED lines=18> */
.L_x_10271:
[----:B------:R-:W-:-:S04]  /*7fc0*/  SHF.R.U32.HI R5, RZ, 0x18, R5 ;  /* 0x00000018ff057819 */ /* 0x000fc80000011605 */
[----:B------:R-:W-:-:S07]  /*7fd0*/  LOP3.LUT R0, R0, 0x80, R5, 0xf8, !PT ;  /* 0x0000008000007812 */ /* 0x000fce00078ef805 */
.L_x_10270:
[----:B------:R-:W-:Y:S05]  /*7fe0*/  BSYNC.RECONVERGENT B0 ;  /* 0x0000000000007941 */ /* 0x000fea0003800200 */
.L_x_10269:
[----:B------:R-:W-:Y:S01]  /*7ff0*/  STG.E.U8 desc[UR36][R2.64], R0 ;  /* 0x0000000002007986 */ /* 0x000fe2000c101124 */
[----:B------:R-:W-:Y:S05]  /*8000*/  EXIT ;  /* 0x000000000000794d */ /* 0x000fea0003800000 */
.L_x_10263:
        /* <DEDUP_REMOVED lines=22> */
.L_x_10273:
[----:B------:R-:W-:-:S06]  /*8170*/  IMAD.U32 R4, R19, 0x10000, RZ ;  /* 0x0001000013047824 */ /* 0x000fcc00078e00ff */
[----:B------:R-:W0:Y:S02]  /*8180*/  F2I.U64.TRUNC R4, R4 ;  /* 0x0000000400047311 */ /* 0x000e24000020d800 */
[----:B0-----:R-:W-:Y:S01]  /*8190*/  STG.E.64 desc[UR36][R2.64], R4 ;  /* 0x0000000402007986 */ /* 0x001fe2000c101b24 */
[----:B------:R-:W-:Y:S05]  /*81a0*/  EXIT ;  /* 0x000000000000794d */ /* 0x000fea0003800000 */
.L_x_10272:
[----:B------:R-:W-:-:S06]  /*81b0*/  IMAD.U32 R19, R19, 0x10000, RZ ;  /* 0x0001000013137824 */ /* 0x000fcc00078e00ff */
[----:B------:R-:W0:Y:S02]  /*81c0*/  F2I.FTZ.U32.TRUNC.NTZ R19, R19 ;  /* 0x0000001300137305 */ /* 0x000e24000021f000 */
[----:B0-----:R-:W-:Y:S01]  /*81d0*/  STG.E desc[UR36][R2.64], R19 ;  /* 0x0000001302007986 */ /* 0x001fe2000c101924 */
[----:B------:R-:W-:Y:S05]  /*81e0*/  EXIT ;  /* 0x000000000000794d */ /* 0x000fea0003800000 */
.L_x_10262:
        /* <DEDUP_REMOVED lines=11> */
.L_x_10275:
[----:B------:R-:W-:Y:S01]  /*82a0*/  IMAD.U32 R19, R19, 0x10000, RZ ;  /* 0x0001000013137824 */ /* 0x000fe200078e00ff */
[----:B------:R-:W-:-:S03]  /*82b0*/  CS2R R6, SRZ ;  /* 0x0000000000067805 */ /* 0x000fc6000001ff00 */
[----:B------:R-:W-:-:S06]  /*82c0*/  FMUL.FTZ R4, R19, 1 ;  /* 0x3f80000013047820 */ /* 0x000fcc0000410000 */
[----:B------:R-:W0:Y:S02]  /*82d0*/  F2F.F64.F32 R4, R4 ;  /* 0x0000000400047310 */ /* 0x000e240000201800 */
[----:B0-----:R-:W-:Y:S01]  /*82e0*/  STG.E.128 desc[UR36][R2.64], R4 ;  /* 0x0000000402007986 */ /* 0x001fe2000c101d24 */
[----:B------:R-:W-:Y:S05]  /*82f0*/  EXIT ;  /* 0x000000000000794d */ /* 0x000fea0003800000 */
.L_x_10274:
[----:B------:R-:W-:-:S13]  /*8300*/  ISETP.NE.AND P0, PT, R0, 0xf, PT ;  /* 0x0000000f0000780c */ /* 0x000fda0003f05270 */
[----:B------:R-:W-:Y:S05]  /*8310*/  @!P0 BRA `(.L_x_10276) ;  /* 0x0000000000e88947 */ /* 0x000fea0003800000 */
[----:B------:R-:W-:-:S13]  /*8320*/  ISETP.NE.AND P0, PT, R0, 0x17, PT ;  /* 0x000000170000780c */ /* 0x000fda0003f05270 */
[----:B------:R-:W-:Y:S05]  /*8330*/  @!P0 BRA `(.L_x_10277) ;  /* 0x0000000000908947 */ /* 0x000fea0003800000 */
[----:B------:R-:W-:-:S13]  /*8340*/  ISETP.NE.AND P0, PT, R0, 0x18, PT ;  /* 0x000000180000780c */ /* 0x000fda0003f05270 */
[----:B------:R-:W-:Y:S05]  /*8350*/  @!P0 BRA `(.L_x_10278) ;  /* 0x0000000000448947 */ /* 0x000fea0003800000 */
.L_x_10255:
        /* <DEDUP_REMOVED lines=16> */
.L_x_10279:
[----:B------:R-:W-:Y:S05]  /*8460*/  EXIT ;  /* 0x000000000000794d */ /* 0x000fea0003800000 */
.L_x_10278:
        /* <DEDUP_REMOVED lines=13> */
.L_x_10281:
[----:B------:R-:W-:Y:S05]  /*8540*/  BSYNC.RECONVERGENT B0 ;  /* 0x0000000000007941 */ /* 0x000fea0003800200 */
.L_x_10280:
[----:B------:R-:W-:-:S05]  /*8550*/  LOP3.LUT R5, R0, 0x80, R5, 0xf8, !PT ;  /* 0x0000008000057812 */ /* 0x000fca00078ef805 */
[----:B------:R-:W-:Y:S01]  /*8560*/  STG.E.U8 desc[UR36][R2.64], R5 ;  /* 0x0000000502007986 */ /* 0x000fe2000c101124 */
[----:B------:R-:W-:Y:S05]  /*8570*/  EXIT ;  /* 0x000000000000794d */ /* 0x000fea0003800000 */
.L_x_10277:
        /* <DEDUP_REMOVED lines=12> */
.L_x_10283:
[----:B------:R-:W-:Y:S01]  /*8640*/  IMAD.MOV.U32 R0, RZ, RZ, 0x7f ;  /* 0x0000007fff007424 */ /* 0x000fe200078e00ff */
[----:B------:R-:W-:-:S04]  /*8650*/  ISETP.GT.U32.AND P0, PT, R4, 0x7f800000, PT ;  /* 0x7f8000000400780c */ /* 0x000fc80003f04070 */
[----:B------:R-:W-:-:S09]  /*8660*/  SEL R0, R0, 0x7c, P0 ;  /* 0x0000007c00007807 */ /* 0x000fd20000000000 */
.L_x_10284:
[----:B------:R-:W-:Y:S05]  /*8670*/  BSYNC.RECONVERGENT B0 ;  /* 0x0000000000007941 */ /* 0x000fea0003800200 */
.L_x_10282:
[----:B------:R-:W-:-:S04]  /*8680*/  SHF.R.U32.HI R5, RZ, 0x18, R5 ;  /* 0x00000018ff057819 */ /* 0x000fc80000011605 */
[----:B------:R-:W-:-:S05]  /*8690*/  LOP3.LUT R5, R0, 0x80, R5, 0xf8, !PT ;  /* 0x0000008000057812 */ /* 0x000fca00078ef805 */
[----:B------:R-:W-:Y:S01]  /*86a0*/  STG.E.U8 desc[UR36][R2.64], R5 ;  /* 0x0000000502007986 */ /* 0x000fe2000c101124 */
[----:B------:R-:W-:Y:S05]  /*86b0*/  EXIT ;  /* 0x000000000000794d */ /* 0x000fea0003800000 */
.L_x_10276:
[----:B------:R-:W-:Y:S01]  /*86c0*/  STG.E.U16 desc[UR36][R2.64], R19 ;  /* 0x0000001302007986 */ /* 0x000fe2000c101524 */
[----:B------:R-:W-:Y:S05]  /*86d0*/  EXIT ;  /* 0x000000000000794d */ /* 0x000fea0003800000 */
.L_x_10285:
        /* <DEDUP_REMOVED lines=10> */
.L_x_12260:


//--------------------- .text._ZN2at6native18elementwise_kernelILi128ELi4EZNS0_22gpu_kernel_impl_nocastIZZZNS0_15log_kernel_cudaERNS_18TensorIteratorBaseEENKUlvE0_clEvENKUlvE2_clEvEUlN3c108BFloat16EE_EEvS4_RKT_EUliE_EEviT1_ --------------------------
	.section	.text._ZN2at6native18elementwise_kernelILi128ELi4EZNS0_22gpu_kernel_impl_nocastIZZZNS0_15log_kernel_cudaERNS_18TensorIteratorBaseEENKUlvE0_clEvENKUlvE2_clEvEUlN3c108BFloat16EE_EEvS4_RKT_EUliE_EEviT1_,"ax",@progbits
	.align	128
        .global         _ZN2at6native18elementwise_kernelILi128ELi4EZNS0_22gpu_kernel_impl_nocastIZZZNS0_15log_kernel_cudaERNS_18TensorIteratorBaseEENKUlvE0_clEvENKUlvE2_clEvEUlN3c108BFloat16EE_EEvS4_RKT_EUliE_EEviT1_
        .type           _ZN2at6native18elementwise_kernelILi128ELi4EZNS0_22gpu_kernel_impl_nocastIZZZNS0_15log_kernel_cudaERNS_18TensorIteratorBaseEENKUlvE0_clEvENKUlvE2_clEvEUlN3c108BFloat16EE_EEvS4_RKT_EUliE_EEviT1_,@function
        .size           _ZN2at6native18elementwise_kernelILi128ELi4EZNS0_22gpu_kernel_impl_nocastIZZZNS0_15log_kernel_cudaERNS_18TensorIteratorBaseEENKUlvE0_clEvENKUlvE2_clEvEUlN3c108BFloat16EE_EEvS4_RKT_EUliE_EEviT1_,(.L_x_12261 - _ZN2at6native18elementwise_kernelILi128ELi4EZNS0_22gpu_kernel_impl_nocastIZZZNS0_15log_kernel_cudaERNS_18TensorIteratorBaseEENKUlvE0_clEvENKUlvE2_clEvEUlN3c108BFloat16EE_EEvS4_RKT_EUliE_EEviT1_)
        .other          _ZN2at6native18elementwise_kernelILi128ELi4EZNS0_22gpu_kernel_impl_nocastIZZZNS0_15log_kernel_cudaERNS_18TensorIteratorBaseEENKUlvE0_clEvENKUlvE2_clEvEUlN3c108BFloat16EE_EEvS4_RKT_EUliE_EEviT1_,@"STO_CUDA_ENTRY STV_DEFAULT"
_ZN2at6native18elementwise_kernelILi128ELi4EZNS0_22gpu_kernel_impl_nocastIZZZNS0_15log_kernel_cudaERNS_18TensorIteratorBaseEENKUlvE0_clEvENKUlvE2_clEvEUlN3c108BFloat16EE_EEvS4_RKT_EUliE_EEviT1_:
.text._ZN2at6native18elementwise_kernelILi128ELi4EZNS0_22gpu_kernel_impl_nocastIZZZNS0_15log_kernel_cudaERNS_18TensorIteratorBaseEENKUlvE0_clEvENKUlvE2_clEvEUlN3c108BFloat16EE_EEvS4_RKT_EUliE_EEviT1_:
        /* <DEDUP_REMOVED lines=22> */
[----:B-1----:R-:W-:-:S05]  /*0160*/  FMUL.FTZ R2, R0, 0.69314718246459960938 ;  /* 0x3f31721800027820 */ /* 0x002fca0000410000 */
        /* <DEDUP_REMOVED lines=9> */
[----:B-1----:R-:W-:-:S05]  /*0200*/  FMUL.FTZ R2, R0, 0.69314718246459960938 ;  /* 0x3f31721800027820 */ /* 0x002fca0000410000 */
[----:B------:R-:W-:-:S05]  /*0210*/  F2FP.BF16.F32.PACK_AB R2, RZ, R2 ;  /* 0x00000002ff02723e */ /* 0x000fca00000010ff */
[----:B0-----:R0:W-:Y:S02]  /*0220*/  STG.E.U16 desc[UR6][R6.64], R2 ;  /* 0x0000000206007986 */ /* 0x0011e4000c101506 */
.L_x_10289:
[----:B------:R-:W-:-:S13]  /*0230*/  ISETP.GE.AND P0, PT, R3, UR4, PT ;  /* 0x0000000403007c0c */ /* 0x000fda000bf06270 */
[----:B------:R-:W-:Y:S05]  /*0240*/  @P0 BREAK.RELIABLE B1 ;  /* 0x0000000000010942 */ /* 0x000fea0003800100 */
[----:B------:R-:W-:Y:S05]  /*0250*/  @P0 BRA `(.L_x_10290) ;  /* 0x0000000000280947 */ /* 0x000fea0003800000 */
[----:B------:R-:W-:Y:S05]  /*0260*/  BSYNC.RELIABLE B1 ;  /* 0x0000000000017941 */ /* 0x000fea0003800100 */
.L_x_10288:
        /* <DEDUP_REMOVED lines=9> */
.L_x_10290:
[----:B------:R-:W-:Y:S05]  /*0300*/  BSYNC.RECONVERGENT B0 ;  /* 0x0000000000007941 */ /* 0x000fea0003800200 */
.L_x_10287:
        /* <DEDUP_REMOVED lines=8> */
[----:B-1----:R-:W-:-:S05]  /*0390*/  FMUL.FTZ R6, R0, 0.69314718246459960938 ;  /* 0x3f31721800067820 */ /* 0x002fca0000410000 */
[----:B------:R-:W-:-:S05]  /*03a0*/  F2FP.BF16.F32.PACK_AB R6, RZ, R6 ;  /* 0x00000006ff06723e */ /* 0x000fca00000010ff */
[----:B0-----:R-:W-:Y:S01]  /*03b0*/  STG.E.U16 desc[UR6][R4.64], R6 ;  /* 0x0000000604007986 */ /* 0x001fe2000c101506 */
[----:B------:R-:W-:Y:S05]  /*03c0*/  EXIT ;  /* 0x000000000000794d */ /* 0x000fea0003800000 */
.L_x_10286:
        /* <DEDUP_REMOVED lines=306> */
.L_x_10294:
        /* <DEDUP_REMOVED lines=11> */
[----:B0-----:R-:W-:-:S05]  /*17a0*/  FMUL.FTZ R9, R8, 0.69314718246459960938 ;  /* 0x3f31721808097820 */ /* 0x001fca0000410000 */
        /* <DEDUP_REMOVED lines=301> */
.L_x_10296:
        /* <DEDUP_REMOVED lines=9> */
[----:B0-----:R-:W-:-:S05]  /*2b10*/  FMUL.FTZ R9, R8, 0.69314718246459960938 ;  /* 0x3f31721808097820 */ /* 0x001fca0000410000 */
[----:B------:R-:W-:-:S05]  /*2b20*/  F2FP.BF16.F32.PACK_AB R9, RZ, R9 ;  /* 0x00000009ff09723e */ /* 0x000fca00000010ff */
[----:B------:R0:W-:Y:S02]  /*2b30*/  STG.E.U16 desc[UR6][R4.64], R9 ;  /* 0x0000000904007986 */ /* 0x0001e4000c101506 */
.L_x_10293:
[----:B------:R-:W-:-:S13]  /*2b40*/  ISETP.GE.AND P0, PT, R3, UR4, PT ;  /* 0x0000000403007c0c */ /* 0x000fda000bf06270 */
[----:B------:R-:W-:Y:S05]  /*2b50*/  @P0 BREAK.RELIABLE B1 ;  /* 0x0000000000010942 */ /* 0x000fea0003800100 */
[----:B------:R-:W-:Y:S05]  /*2b60*/  @P0 BRA `(.L_x_10295) ;  /* 0x0000001000dc0947 */ /* 0x000fea0003800000 */
[----:B------:R-:W-:Y:S05]  /*2b70*/  BSYNC.RELIABLE B1 ;  /* 0x0000000000017941 */ /* 0x000fea0003800100 */
.L_x_10292:
        /* <DEDUP_REMOVED lines=298> */
.L_x_10297:
        /* <DEDUP_REMOVED lines=9> */
[----:B0-----:R-:W-:-:S05]  /*3eb0*/  FMUL.FTZ R9, R8, 0.69314718246459960938 ;  /* 0x3f31721808097820 */ /* 0x001fca0000410000 */
[----:B------:R-:W-:-:S05]  /*3ec0*/  F2FP.BF16.F32.PACK_AB R9, RZ, R9 ;  /* 0x00000009ff09723e */ /* 0x000fca00000010ff */
[----:B------:R1:W-:Y:S02]  /*3ed0*/  STG.E.U16 desc[UR6][R4.64], R9 ;  /* 0x0000000904007986 */ /* 0x0003e4000c101506 */
.L_x_10295:
[----:B------:R-:W-:Y:S05]  /*3ee0*/  BSYNC.RECONVERGENT B0 ;  /* 0x0000000000007941 */ /* 0x000fea0003800200 */
.L_x_10291:
        /* <DEDUP_REMOVED lines=301> */
.L_x_10298:
        /* <DEDUP_REMOVED lines=8> */
[----:B0-----:R-:W-:-:S05]  /*5240*/  FMUL.FTZ R6, R0, 0.69314718246459960938 ;  /* 0x3f31721800067820 */ /* 0x001fca0000410000 */
[----:B------:R-:W-:-:S05]  /*5250*/  F2FP.BF16.F32.PACK_AB R6, RZ, R6 ;  /* 0x00000006ff06723e */ /* 0x000fca00000010ff */
[----:B------:R-:W-:Y:S01]  /*5260*/  STG.E.U16 desc[UR6][R2.64], R6 ;  /* 0x0000000602007986 */ /* 0x000fe2000c101506 */
[----:B------:R-:W-:Y:S05]  /*5270*/  EXIT ;  /* 0x000000000000794d */ /* 0x000fea0003800000 */
.L_x_10299:
        /* <DEDUP_REMOVED lines=16> */
.L_x_12261:


//--------------------- .text._ZN2at6native27unrolled_elementwise_kernelIZZZNS0_15log_kernel_cudaERNS_18TensorIteratorBaseEENKUlvE0_clEvENKUlvE2_clEvEUlN3c108BFloat16EE_St5arrayIPcLm2EELi4E23TrivialOffsetCalculatorILi1EjESD_NS0_6memory15LoadWithoutCastENSE_16StoreWithoutCastEEEviT_T0_T2_T3_T4_T5_ --------------------------
	.section	.text._ZN2at6native27unrolled_elementwise_kernelIZZZNS0_15log_kernel_cudaERNS_18TensorIteratorBaseEENKUlvE0_clEvENKUlvE2_clEvEUlN3c108BFloat16EE_St5arrayIPcLm2EELi4E23TrivialOffsetCalculatorILi1EjESD_NS0_6memory15LoadWithoutCastENSE_16StoreWithoutCastEEEviT_T0_T2_T3_T4_T5_,"ax",@progbits
	.align	128
        .global         _ZN2at6native27unrolled_elementwise_kernelIZZZNS0_15log_kernel_cudaERNS_18TensorIteratorBaseEENKUlvE0_clEvENKUlvE2_clEvEUlN3c108BFloat16EE_St5arrayIPcLm2EELi4E23TrivialOffsetCalculatorILi1EjESD_NS0_6memory15LoadWithoutCastENSE_16StoreWithoutCastEEEviT_T0_T2_T3_T4_T5_
        .type           _ZN2at6native27unrolled_elementwise_kernelIZZZNS0_15log_kernel_cudaERNS_18TensorIteratorBaseEENKUlvE0_clEvENKUlvE2_clEvEUlN3c108BFloat16EE_St5arrayIPcLm2EELi4E23TrivialOffsetCalculatorILi1EjESD_NS0_6memory15LoadWithoutCastENSE_16StoreWithoutCastEEEviT_T0_T2_T3_T4_T5_,@function
        .size           _ZN2at6native27unrolled_elementwise_kernelIZZZNS0_15log_kernel_cudaERNS_18TensorIteratorBaseEENKUlvE0_clEvENKUlvE2_clEvEUlN3c108BFloat16EE_St5arrayIPcLm2EELi4E23TrivialOffsetCalculatorILi1EjESD_NS0_6memory15LoadWithoutCastENSE_16StoreWithoutCastEEEviT_T0_T2_T3_T4_T5_,(.L_x_12262 - _ZN2at6native27unrolled_elementwise_kernelIZZZNS0_15log_kernel_cudaERNS_18TensorIteratorBaseEENKUlvE0_clEvENKUlvE2_clEvEUlN3c108BFloat16EE_St5arrayIPcLm2EELi4E23TrivialOffsetCalculatorILi1EjESD_NS0_6memory15LoadWithoutCastENSE_16StoreWithoutCastEEEviT_T0_T2_T3_T4_T5_)
        .other          _ZN2at6native27unrolled_elementwise_kernelIZZZNS0_15log_kernel_cudaERNS_18TensorIteratorBaseEENKUlvE0_clEvENKUlvE2_clEvEUlN3c108BFloat16EE_St5arrayIPcLm2EELi4E23TrivialOffsetCalculatorILi1EjESD_NS0_6memory15LoadWithoutCastENSE_16StoreWithoutCastEEEviT_T0_T2_T3_T4_T5_,@"STO_CUDA_ENTRY STV_DEFAULT"
_ZN2at6native27unrolled_elementwise_kernelIZZZNS0_15log_kernel_cudaERNS_18TensorIteratorBaseEENKUlvE0_clEvENKUlvE2_clEvEUlN3c108BFloat16EE_St5arrayIPcLm2EELi4E23TrivialOffsetCalculatorILi1EjESD_NS0_6memory15LoadWithoutCastENSE_16StoreWithoutCastEEEviT_T0_T2_T3_T4_T5_:
.text._ZN2at6native27unrolled_elementwise_kernelIZZZNS0_15log_kernel_cudaERNS_18TensorIteratorBaseEENKUlvE0_clEvENKUlvE2_clEvEUlN3c108BFloat16EE_St5arrayIPcLm2EELi4E23TrivialOffsetCalculatorILi1EjESD_NS0_6memory15LoadWithoutCastENSE_16StoreWithoutCastEEEviT_T0_T2_T3_T4_T5_:
        /* <DEDUP_REMOVED lines=50> */
[----:B-1----:R-:W-:-:S06]  /*0320*/  @!P1 FMUL.FTZ R10, R11, 0.69314718246459960938 ;  /* 0x3f3172180b0a9820 */ /* 0x002fcc0000410000 */
[----:B------:R-:W1:Y:S01]  /*0330*/  @!P2 MUFU.LG2 R12, R12 ;  /* 0x0000000c000ca308 */ /* 0x000e620000000c00 */
[----:B------:R-:W-:Y:S01]  /*0340*/  @!P1 F2FP.BF16.F32.PACK_AB R6, RZ, R10 ;  /* 0x0000000aff06923e */ /* 0x000fe200000010ff */
[----:B----4-:R-:W-:-:S04]  /*0350*/  @!P3 IMAD.U32 R19, R19, 0x10000, RZ ;  /* 0x000100001313b824 */ /* 0x010fc800078e00ff */
[----:B------:R0:W-:Y:S02]  /*0360*/  @!P1 STG.E.U16 desc[UR4][R8.64], R6 ;  /* 0x0000000608009986 */ /* 0x0001e4000c101504 */
[----:B------:R-:W2:Y:S01]  /*0370*/  @!P3 MUFU.LG2 R19, R19 ;  /* 0x000000130013b308 */ /* 0x000ea20000000c00 */
[----:B-1----:R-:W-:-:S05]  /*0380*/  @!P2 FMUL.FTZ R12, R12, 0.69314718246459960938 ;  /* 0x3f3172180c0ca820 */ /* 0x002fca0000410000 */
[----:B------:R-:W-:Y:S01]  /*0390*/  @!P2 F2FP.BF16.F32.PACK_AB R2, RZ, R12 ;  /* 0x0000000cff02a23e */ /* 0x000fe200000010ff */
[----:B--2---:R-:W-:-:S05]  /*03a0*/  @!P3 FMUL.FTZ R19, R19, 0.69314718246459960938 ;  /* 0x3f3172181313b820 */ /* 0x004fca0000410000 */
        /* <DEDUP_REMOVED lines=12> */
.L_x_10301:
[----:B------:R-:W-:Y:S05]  /*0470*/  BSYNC.RECONVERGENT B0 ;  /* 0x0000000000007941 */ /* 0x000fea0003800200 */
.L_x_10300:
[----:B-----5:R-:W-:Y:S01]  /*0480*/  @!P0 IMAD.U32 R7, R7, 0x10000, RZ ;  /* 0x0001000007078824 */ /* 0x020fe200078e00ff */
[----:B------:R-:W-:-:S05]  /*0490*/  ISETP.GE.AND P1, PT, R0, R5, PT ;  /* 0x000000050000720c */ /* 0x000fca0003f26270 */
[----:B------:R-:W1:Y:S08]  /*04a0*/  @!P0 MUFU.LG2 R7, R7 ;  /* 0x0000000700078308 */ /* 0x000e700000000c00 */
[----:B------:R-:W-:Y:S05]  /*04b0*/  @P1 EXIT ;  /* 0x000000000000194d */ /* 0x000fea0003800000 */
[----:B0-----:R-:W0:Y:S01]  /*04c0*/  LDC.64 R4, c[0x0][0x388] ;  /* 0x0000e200ff047b82 */ /* 0x001e220000000a00 */
[----:B-1----:R-:W-:Y:S01]  /*04d0*/  @!P0 FMUL.FTZ R7, R7, 0.69314718246459960938 ;  /* 0x3f31721807078820 */ /* 0x002fe20000410000 */
[----:B------:R-:W-:-:S04]  /*04e0*/  LEA R3, R3, R0, 0x9 ;  /* 0x0000000003037211 */ /* 0x000fc800078e48ff */
[----:B------:R-:W-:-:S04]  /*04f0*/  @!P0 F2FP.BF16.F32.PACK_AB R2, RZ, R7 ;  /* 0x00000007ff02823e */ /* 0x000fc800000010ff */
[----:B------:R-:W-:Y:S01]  /*0500*/  PRMT R0, R2, 0x7610, R0 ;  /* 0x0000761002007816 */ /* 0x000fe20000000000 */
[----:B0-----:R-:W-:-:S05]  /*0510*/  IMAD.WIDE.U32 R2, R3, 0x2, R4 ;  /* 0x0000000203027825 */ /* 0x001fca00078e0004 */
[----:B------:R-:W-:Y:S01]  /*0520*/  STG.E.U16 desc[UR4][R2.64], R0 ;  /* 0x0000000002007986 */ /* 0x000fe2000c101504 */
[----:B------:R-:W-:Y:S05]  /*0530*/  EXIT ;  /* 0x000000000000794d */ /* 0x000fea0003800000 */
.L_x_10302:
        /* <DEDUP_REMOVED lines=12> */
.L_x_12262:


//--------------------- .text._ZN2at6native29vectorized_elementwise_kernelILi2EZZZNS0_15log_kernel_cudaERNS_18TensorIteratorBaseEENKUlvE0_clEvENKUlvE2_clEvEUlN3c108BFloat16EE_St5arrayIPcLm2EEEEviT0_T1_ --------------------------
	.section	.text._ZN2at6native29vectorized_elementwise_kernelILi2EZZZNS0_15log_kernel_cudaERNS_18TensorIteratorBaseEENKUlvE0_clEvENKUlvE2_clEvEUlN3c108BFloat16EE_St5arrayIPcLm2EEEEviT0_T1_,"ax",@progbits
	.align	128
        .global         _ZN2at6native29vectorized_elementwise_kernelILi2EZZZNS0_15log_kernel_cudaERNS_18TensorIteratorBaseEENKUlvE0_clEvENKUlvE2_clEvEUlN3c108BFloat16EE_St5arrayIPcLm2EEEEviT0_T1_
        .type           _ZN2at6native29vectorized_elementwise_kernelILi2EZZZNS0_15log_kernel_cudaERNS_18TensorIteratorBaseEENKUlvE0_clEvENKUlvE2_clEvEUlN3c108BFloat16EE_St5arrayIPcLm2EEEEviT0_T1_,@function
        .size           _ZN2at6native29vectorized_elementwise_kernelILi2EZZZNS0_15log_kernel_cudaERNS_18TensorIteratorBaseEENKUlvE0_clEvENKUlvE2_clEvEUlN3c108BFloat16EE_St5arrayIPcLm2EEEEviT0_T1_,(.L_x_12263 - _ZN2at6native29vectorized_elementwise_kernelILi2EZZZNS0_15log_kernel_cudaERNS_18TensorIteratorBaseEENKUlvE0_clEvENKUlvE2_clEvEUlN3c108BFloat16EE_St5arrayIPcLm2EEEEviT0_T1_)
        .other          _ZN2at6native29vectorized_elementwise_kernelILi2EZZZNS0_15log_kernel_cudaERNS_18TensorIteratorBaseEENKUlvE0_clEvENKUlvE2_clEvEUlN3c108BFloat16EE_St5arrayIPcLm2EEEEviT0_T1_,@"STO_CUDA_ENTRY STV_DEFAULT"
_ZN2at6native29vectorized_elementwise_kernelILi2EZZZNS0_15log_kernel_cudaERNS_18TensorIteratorBaseEENKUlvE0_clEvENKUlvE2_clEvEUlN3c108BFloat16EE_St5arrayIPcLm2EEEEviT0_T1_:
.text._ZN2at6native29vectorized_elementwise_kernelILi2EZZZNS0_15log_kernel_cudaERNS_18TensorIteratorBaseEENKUlvE0_clEvENKUlvE2_clEvEUlN3c108BFloat16EE_St5arrayIPcLm2EEEEviT0_T1_:
        /* <DEDUP_REMOVED lines=89> */
[----:B0-----:R-:W-:-:S05]  /*0590*/  @!P6 FMUL.FTZ R26, R26, 0.69314718246459960938 ;  /* 0x3f3172181a1ae820 */ /* 0x001fca0000410000 */
[----:B------:R-:W-:Y:S02]  /*05a0*/  @!P6 F2FP.BF16.F32.PACK_AB R4, RZ, R26 ;  /* 0x0000001aff04e23e */ /* 0x000fe400000010ff */
[----:B------:R-:W-:Y:S01]  /*05b0*/  ISETP.GE.U32.AND P6, PT, R18, R5, PT ;  /* 0x000000051200720c */ /* 0x000fe20003fc6070 */
[----:B-1----:R-:W-:-:S05]  /*05c0*/  @!P0 FMUL.FTZ R18, R13, 0.69314718246459960938 ;  /* 0x3f3172180d128820 */ /* 0x002fca0000410000 */
        /* <DEDUP_REMOVED lines=15> */
[----:B-1----:R-:W-:Y:S01]  /*06c0*/  @!P1 FMUL.FTZ R12, R12, 0.69314718246459960938 ;  /* 0x3f3172180c0c9820 */ /* 0x002fe20000410000 */
[----:B--2---:R-:W-:Y:S01]  /*06d0*/  @!P2 FMUL.FTZ R14, R14, 0.69314718246459960938 ;  /* 0x3f3172180e0ea820 */ /* 0x004fe20000410000 */
[----:B---3--:R-:W-:Y:S01]  /*06e0*/  @!P3 FMUL.FTZ R15, R15, 0.69314718246459960938 ;  /* 0x3f3172180f0fb820 */ /* 0x008fe20000410000 */
[----:B----4-:R-:W-:Y:S01]  /*06f0*/  @!P4 FMUL.FTZ R17, R17, 0.69314718246459960938 ;  /* 0x3f3172181111c820 */ /* 0x010fe20000410000 */
[----:B-----5:R-:W-:Y:S01]  /*0700*/  @!P5 FMUL.FTZ R13, R13, 0.69314718246459960938 ;  /* 0x3f3172180d0dd820 */ /* 0x020fe20000410000 */
[----:B------:R-:W-:-:S02]  /*0710*/  @!P1 F2FP.BF16.F32.PACK_AB R6, RZ, R12 ;  /* 0x0000000cff06923e */ /* 0x000fc400000010ff */
[----:B------:R-:W-:Y:S01]  /*0720*/  @!P2 F2FP.BF16.F32.PACK_AB R7, RZ, R14 ;  /* 0x0000000eff07a23e */ /* 0x000fe200000010ff */
[----:B0-----:R-:W-:Y:S01]  /*0730*/  @!P6 FMUL.FTZ R16, R16, 0.69314718246459960938 ;  /* 0x3f3172181010e820 */ /* 0x001fe20000410000 */
        /* <DEDUP_REMOVED lines=17> */
.L_x_10306:
[----:B------:R-:W-:-:S13]  /*0850*/  ISETP.GE.U32.AND P0, PT, R2, R5, PT ;  /* 0x000000050200720c */ /* 0x000fda0003f06070 */
[----:B------:R-:W-:Y:S05]  /*0860*/  @P0 BRA `(.L_x_10308) ;  /* 0x0000000000300947 */ /* 0x000fea0003800000 */
[----:B0-----:R-:W0:Y:S01]  /*0870*/  LDC.64 R10, c[0x0][0x388] ;  /* 0x0000e200ff0a7b82 */ /* 0x001e220000000a00 */
[----:B------:R-:W-:Y:S01]  /*0880*/  IADD3 R13, PT, PT, R3, R2, RZ ;  /* 0x00000002030d7210 */ /* 0x000fe20007ffe0ff */
[----:B------:R-:W-:-:S04]  /*0890*/  VIADD R2, R2, 0x80 ;  /* 0x0000008002027836 */ /* 0x000fc80000000000 */
[----:B0-----:R-:W-:-:S05]  /*08a0*/  IMAD.WIDE.U32 R10, R13, 0x2, R10 ;  /* 0x000000020d0a7825 */ /* 0x001fca00078e000a */
[----:B------:R1:W-:Y:S02]  /*08b0*/  STG.E.U16 desc[UR4][R10.64], R7 ;  /* 0x000000070a007986 */ /* 0x0003e4000c101504 */
.L_x_10307:
[----:B------:R-:W-:-:S13]  /*08c0*/  ISETP.GE.U32.AND P0, PT, R2, R5, PT ;  /* 0x000000050200720c */ /* 0x000fda0003f06070 */
[----:B------:R-:W-:Y:S05]  /*08d0*/  @P0 BRA `(.L_x_10309) ;  /* 0x0000000000340947 */ /* 0x000fea0003800000 */
[----:B-1----:R-:W1:Y:S01]  /*08e0*/  LDC.64 R6, c[0x0][0x388] ;  /* 0x0000e200ff067b82 */ /* 0x002e620000000a00 */
[----:B0-----:R-:W-:Y:S01]  /*08f0*/  IADD3 R11, PT, PT, R3, R2, RZ ;  /* 0x00000002030b7210 */ /* 0x001fe20007ffe0ff */
[----:B------:R-:W-:-:S04]  /*0900*/  VIADD R2, R2, 0x80 ;  /* 0x0000008002027836 */ /* 0x000fc80000000000 */
[----:B-1----:R-:W-:-:S05]  /*0910*/  IMAD.WIDE.U32 R6, R11, 0x2, R6 ;  /* 0x000000020b067825 */ /* 0x002fca00078e0006 */
[----:B------:R1:W-:Y:S02]  /*0920*/  STG.E.U16 desc[UR4][R6.64], R8 ;  /* 0x0000000806007986 */ /* 0x0003e4000c101504 */
.L_x_10308:
        /* <DEDUP_REMOVED lines=8> */
.L_x_10309:
[----:B------:R-:W-:Y:S05]  /*09b0*/  BSYNC.RELIABLE B1 ;  /* 0x0000000000017941 */ /* 0x000fea0003800100 */
.L_x_10305:
[----:B------:R-:W-:-:S13]  /*09c0*/  ISETP.GE.U32.AND P0, PT, R2, R5, PT ;  /* 0x000000050200720c */ /* 0x000fda0003f06070 */
[----:B-12---:R-:W1:Y:S01]  /*09d0*/  @!P0 LDC.64 R6, c[0x0][0x388] ;  /* 0x0000e200ff068b82 */ /* 0x006e620000000a00 */
[----:B------:R-:W-:Y:S01]  /*09e0*/  @!P0 IADD3 R9, PT, PT, R3, R2, RZ ;  /* 0x0000000203098210 */ /* 0x000fe20007ffe0ff */
[----:B------:R-:W-:-:S04]  /*09f0*/  @!P0 VIADD R2, R2, 0x80 ;  /* 0x0000008002028836 */ /* 0x000fc80000000000 */
[----:B-1----:R-:W-:-:S05]  /*0a00*/  @!P0 IMAD.WIDE.U32 R6, R9, 0x2, R6 ;  /* 0x0000000209068825 */ /* 0x002fca00078e0006 */
[----:B------:R2:W-:Y:S02]  /*0a10*/  @!P0 STG.E.U16 desc[UR4][R6.64], R20 ;  /* 0x0000001406008986 */ /* 0x0005e4000c101504 */
.L_x_10310:
[----:B------:R-:W-:Y:S05]  /*0a20*/  BSYNC.RECONVERGENT B0 ;  /* 0x0000000000007941 */ /* 0x000fea0003800200 */
.L_x_10304:
        /* <DEDUP_REMOVED lines=8> */
.L_x_10303:
        /* <DEDUP_REMOVED lines=31> */
[----:B0-----:R-:W-:Y:S01]  /*0ca0*/  FMUL.FTZ R3, R6, 0.69314718246459960938 ;  /* 0x3f31721806037820 */ /* 0x001fe20000410000 */
[----:B-1----:R-:W-:Y:S01]  /*0cb0*/  FMUL.FTZ R6, R7, 0.69314718246459960938 ;  /* 0x3f31721807067820 */ /* 0x002fe20000410000 */
[----:B------:R-:W-:Y:S01]  /*0cc0*/  FMUL.FTZ R9, R9, 0.69314718246459960938 ;  /* 0x3f31721809097820 */ /* 0x000fe20000410000 */
[----:B--2---:R-:W-:Y:S01]  /*0cd0*/  FMUL.FTZ R10, R10, 0.69314718246459960938 ;  /* 0x3f3172180a0a7820 */ /* 0x004fe20000410000 */
[----:B---3--:R-:W-:Y:S01]  /*0ce0*/  FMUL.FTZ R11, R11, 0.69314718246459960938 ;  /* 0x3f3172180b0b7820 */ /* 0x008fe20000410000 */
[----:B----4-:R-:W-:Y:S01]  /*0cf0*/  FMUL.FTZ R12, R12, 0.69314718246459960938 ;  /* 0x3f3172180c0c7820 */ /* 0x010fe20000410000 */
[----:B-----5:R-:W-:-:S02]  /*0d00*/  FMUL.FTZ R2, R2, 0.69314718246459960938 ;  /* 0x3f31721802027820 */ /* 0x020fc40000410000 */
[----:B------:R-:W-:Y:S02]  /*0d10*/  F2FP.BF16.F32.PACK_AB R3, R3, R10 ;  /* 0x0000000a0303723e */ /* 0x000fe400000010ff */
[----:B------:R-:W-:Y:S01]  /*0d20*/  F2FP.BF16.F32.PACK_AB R11, R6, R11 ;  /* 0x0000000b060b723e */ /* 0x000fe200000010ff */
[----:B------:R-:W-:Y:S01]  /*0d30*/  FMUL.FTZ R7, R8, 0.69314718246459960938 ;  /* 0x3f31721808077820 */ /* 0x000fe20000410000 */
[----:B------:R-:W-:-:S04]  /*0d40*/  F2FP.BF16.F32.PACK_AB R9, R2, R9 ;  /* 0x000000090209723e */ /* 0x000fc800000010ff */
[----:B------:R-:W-:Y:S01]  /*0d50*/  F2FP.BF16.F32.PACK_AB R7, R7, R12 ;  /* 0x0000000c0707723e */ /* 0x000fe200000010ff */
[----:B------:R-:W-:Y:S04]  /*0d60*/  STG.E desc[UR4][R4.64], R9 ;  /* 0x0000000904007986 */ /* 0x000fe8000c101904 */
[----:B------:R-:W-:Y:S04]  /*0d70*/  STG.E desc[UR4][R4.64+0x200], R3 ;  /* 0x0002000304007986 */ /* 0x000fe8000c101904 */
[----:B------:R-:W-:Y:S04]  /*0d80*/  STG.E desc[UR4][R4.64+0x400], R11 ;  /* 0x0004000b04007986 */ /* 0x000fe8000c101904 */
[----:B------:R-:W-:Y:S01]  /*0d90*/  STG.E desc[UR4][R4.64+0x600], R7 ;  /* 0x0006000704007986 */ /* 0x000fe2000c101904 */
[----:B------:R-:W-:Y:S05]  /*0da0*/  EXIT ;  /* 0x000000000000794d */ /* 0x000fea0003800000 */
.L_x_10311:
        /* <DEDUP_REMOVED lines=13> */
.L_x_12263:


//--------------------- .text._ZN2at6native29vectorized_elementwise_kernelILi4EZZZNS0_15log_kernel_cudaERNS_18TensorIteratorBaseEENKUlvE0_clEvENKUlvE2_clEvEUlN3c108BFloat16EE_St5arrayIPcLm2EEEEviT0_T1_ --------------------------
	.section	.text._ZN2at6native29vectorized_elementwise_kernelILi4EZZZNS0_15log_kernel_cudaERNS_18TensorIteratorBaseEENKUlvE0_clEvENKUlvE2_clEvEUlN3c108BFloat16EE_St5arrayIPcLm2EEEEviT0_T1_,"ax",@progbits
	.align	128
        .global         _ZN2at6native29vectorized_elementwise_kernelILi4EZZZNS0_15log_kernel_cudaERNS_18TensorIteratorBaseEENKUlvE0_clEvENKUlvE2_clEvEUlN3c108BFloat16EE_St5arrayIPcLm2EEEEviT0_T1_
        .type           _ZN2at6native29vectorized_elementwise_kernelILi4EZZZNS0_15log_kernel_cudaERNS_18TensorIteratorBaseEENKUlvE0_clEvENKUlvE2_clEvEUlN3c108BFloat16EE_St5arrayIPcLm2EEEEviT0_T1_,@function
        .size           _ZN2at6native29vectorized_elementwise_kernelILi4EZZZNS0_15log_kernel_cudaERNS_18TensorIteratorBaseEENKUlvE0_clEvENKUlvE2_clEvEUlN3c108BFloat16EE_St5arrayIPcLm2EEEEviT0_T1_,(.L_x_12264 - _ZN2at6native29vectorized_elementwise_kernelILi4EZZZNS0_15log_kernel_cudaERNS_18TensorIteratorBaseEENKUlvE0_clEvENKUlvE2_clEvEUlN3c108BFloat16EE_St5arrayIPcLm2EEEEviT0_T1_)
        .other          _ZN2at6native29vectorized_elementwise_kernelILi4EZZZNS0_15log_kernel_cudaERNS_18TensorIteratorBaseEENKUlvE0_clEvENKUlvE2_clEvEUlN3c108BFloat16EE_St5arrayIPcLm2EEEEviT0_T1_,@"STO_CUDA_ENTRY STV_DEFAULT"
_ZN2at6native29vectorized_elementwise_kernelILi4EZZZNS0_15log_kernel_cudaERNS_18TensorIteratorBaseEENKUlvE0_clEvENKUlvE2_clEvEUlN3c108BFloat16EE_St5arrayIPcLm2EEEEviT0_T1_:
.text._ZN2at6native29vectorized_elementwise_kernelILi4EZZZNS0_15log_kernel_cudaERNS_18TensorIteratorBaseEENKUlvE0_clEvENKUlvE2_clEvEUlN3c108BFloat16EE_St5arrayIPcLm2EEEEviT0_T1_:
        /* <DEDUP_REMOVED lines=133> */
.L_x_10315:
[----:B------:R-:W-:-:S13]  /*0850*/  ISETP.GE.U32.AND P0, PT, R2, R5, PT ;  /* 0x000000050200720c */ /* 0x000fda0003f06070 */
[----:B------:R-:W-:Y:S05]  /*0860*/  @P0 BRA `(.L_x_10317) ;  /* 0x0000000000300947 */ /* 0x000fea0003800000 */
[----:B0-----:R-:W0:Y:S01]  /*0870*/  LDC.64 R10, c[0x0][0x388] ;  /* 0x0000e200ff0a7b82 */ /* 0x001e220000000a00 */
[----:B------:R-:W-:Y:S01]  /*0880*/  IADD3 R13, PT, PT, R3, R2, RZ ;  /* 0x00000002030d7210 */ /* 0x000fe20007ffe0ff */
[----:B------:R-:W-:-:S04]  /*0890*/  VIADD R2, R2, 0x80 ;  /* 0x0000008002027836 */ /* 0x000fc80000000000 */
[----:B0-----:R-:W-:-:S05]  /*08a0*/  IMAD.WIDE.U32 R10, R13, 0x2, R10 ;  /* 0x000000020d0a7825 */ /* 0x001fca00078e000a */
[----:B------:R1:W-:Y:S02]  /*08b0*/  STG.E.U16 desc[UR4][R10.64], R7 ;  /* 0x000000070a007986 */ /* 0x0003e4000c101504 */
.L_x_10316:
[----:B------:R-:W-:-:S13]  /*08c0*/  ISETP.GE.U32.AND P0, PT, R2, R5, PT ;  /* 0x000000050200720c */ /* 0x000fda0003f06070 */
[----:B------:R-:W-:Y:S05]  /*08d0*/  @P0 BRA `(.L_x_10318) ;  /* 0x0000000000340947 */ /* 0x000fea0003800000 */
[----:B-1----:R-:W1:Y:S01]  /*08e0*/  LDC.64 R6, c[0x0][0x388] ;  /* 0x0000e200ff067b82 */ /* 0x002e620000000a00 */
[----:B0-----:R-:W-:Y:S01]  /*08f0*/  IADD3 R11, PT, PT, R3, R2, RZ ;  /* 0x00000002030b7210 */ /* 0x001fe20007ffe0ff */
[----:B------:R-:W-:-:S04]  /*0900*/  VIADD R2, R2, 0x80 ;  /* 0x0000008002027836 */ /* 0x000fc80000000000 */
[----:B-1----:R-:W-:-:S05]  /*0910*/  IMAD.WIDE.U32 R6, R11, 0x2, R6 ;  /* 0x000000020b067825 */ /* 0x002fca00078e0006 */
[----:B------:R1:W-:Y:S02]  /*0920*/  STG.E.U16 desc[UR4][R6.64], R8 ;  /* 0x0000000806007986 */ /* 0x0003e4000c101504 */
.L_x_10317:
        /* <DEDUP_REMOVED lines=8> */
.L_x_10318:
[----:B------:R-:W-:Y:S05]  /*09b0*/  BSYNC.RELIABLE B1 ;  /* 0x0000000000017941 */ /* 0x000fea0003800100 */
.L_x_10314:
[----:B------:R-:W-:-:S13]  /*09c0*/  ISETP.GE.U32.AND P0, PT, R2, R5, PT ;  /* 0x000000050200720c */ /* 0x000fda0003f06070 */
[----:B-12---:R-:W1:Y:S01]  /*09d0*/  @!P0 LDC.64 R6, c[0x0][0x388] ;  /* 0x0000e200ff068b82 */ /* 0x006e620000000a00 */
[----:B------:R-:W-:Y:S01]  /*09e0*/  @!P0 IADD3 R9, PT, PT, R3, R2, RZ ;  /* 0x0000000203098210 */ /* 0x000fe20007ffe0ff */
[----:B------:R-:W-:-:S04]  /*09f0*/  @!P0 VIADD R2, R2, 0x80 ;  /* 0x0000008002028836 */ /* 0x000fc80000000000 */
[----:B-1----:R-:W-:-:S05]  /*0a00*/  @!P0 IMAD.WIDE.U32 R6, R9, 0x2, R6 ;  /* 0x0000000209068825 */ /* 0x002fca00078e0006 */
[----:B------:R2:W-:Y:S02]  /*0a10*/  @!P0 STG.E.U16 desc[UR4][R6.64], R20 ;  /* 0x0000001406008986 */ /* 0x0005e4000c101504 */
.L_x_10319:
[----:B------:R-:W-:Y:S05]  /*0a20*/  BSYNC.RECONVERGENT B0 ;  /* 0x0000000000007941 */ /* 0x000fea0003800200 */
.L_x_10313:
        /* <DEDUP_REMOVED lines=8> */
.L_x_10312:
        /* <DEDUP_REMOVED lines=24> */
[----:B0-----:R-:W-:-:S07]  /*0c30*/  FMUL.FTZ R8, R8, 0.69314718246459960938 ;  /* 0x3f31721808087820 */ /* 0x001fce0000410000 */
[----:B------:R-:W0:Y:S01]  /*0c40*/  MUFU.LG2 R2, R2 ;  /* 0x0000000200027308 */ /* 0x000e220000000c00 */
[----:B-1----:R-:W-:-:S05]  /*0c50*/  FMUL.FTZ R9, R9, 0.69314718246459960938 ;  /* 0x3f31721809097820 */ /* 0x002fca0000410000 */
[----:B------:R-:W-:Y:S02]  /*0c60*/  F2FP.BF16.F32.PACK_AB R8, R9, R8 ;  /* 0x000000080908723e */ /* 0x000fe400000010ff */
[----:B------:R-:W1:Y:S01]  /*0c70*/  MUFU.LG2 R11, R11 ;  /* 0x0000000b000b7308 */ /* 0x000e620000000c00 */
[----:B--2---:R-:W-:-:S07]  /*0c80*/  FMUL.FTZ R10, R10, 0.69314718246459960938 ;  /* 0x3f3172180a0a7820 */ /* 0x004fce0000410000 */
[----:B------:R-:W2:Y:S01]  /*0c90*/  MUFU.LG2 R12, R12 ;  /* 0x0000000c000c7308 */ /* 0x000ea20000000c00 */
[----:B0-----:R-:W-:-:S05]  /*0ca0*/  FMUL.FTZ R3, R2, 0.69314718246459960938 ;  /* 0x3f31721802037820 */ /* 0x001fca0000410000 */
[----:B------:R-:W-:Y:S02]  /*0cb0*/  F2FP.BF16.F32.PACK_AB R9, R3, R10 ;  /* 0x0000000a0309723e */ /* 0x000fe400000010ff */
[----:B------:R-:W0:Y:S01]  /*0cc0*/  MUFU.LG2 R4, R4 ;  /* 0x0000000400047308 */ /* 0x000e220000000c00 */
[----:B-1----:R-:W-:Y:S02]  /*0cd0*/  FMUL.FTZ R11, R11, 0.69314718246459960938 ;  /* 0x3f3172180b0b7820 */ /* 0x002fe40000410000 */
[----:B------:R-:W-:Y:S05]  /*0ce0*/  STG.E.64 desc[UR4][R6.64], R8 ;  /* 0x0000000806007986 */ /* 0x000fea000c101b04 */
[----:B------:R-:W1:Y:S01]  /*0cf0*/  MUFU.LG2 R5, R5 ;  /* 0x0000000500057308 */ /* 0x000e620000000c00 */
[----:B--2---:R-:W-:Y:S01]  /*0d00*/  FMUL.FTZ R12, R12, 0.69314718246459960938 ;  /* 0x3f3172180c0c7820 */ /* 0x004fe20000410000 */
[----:B0-----:R-:W-:-:S05]  /*0d10*/  FMUL.FTZ R2, R4, 0.69314718246459960938 ;  /* 0x3f31721804027820 */ /* 0x001fca0000410000 */
[----:B------:R-:W-:Y:S01]  /*0d20*/  F2FP.BF16.F32.PACK_AB R2, R2, R11 ;  /* 0x0000000b0202723e */ /* 0x000fe200000010ff */
[----:B-1----:R-:W-:-:S05]  /*0d30*/  FMUL.FTZ R13, R5, 0.69314718246459960938 ;  /* 0x3f317218050d7820 */ /* 0x002fca0000410000 */
[----:B------:R-:W-:-:S05]  /*0d40*/  F2FP.BF16.F32.PACK_AB R3, R13, R12 ;  /* 0x0000000c0d03723e */ /* 0x000fca00000010ff */
[----:B------:R-:W-:Y:S01]  /*0d50*/  STG.E.64 desc[UR4][R6.64+0x400], R2 ;  /* 0x0004000206007986 */ /* 0x000fe2000c101b04 */
[----:B------:R-:W-:Y:S05]  /*0d60*/  EXIT ;  /* 0x000000000000794d */ /* 0x000fea0003800000 */
.L_x_10320:
        /* <DEDUP_REMOVED lines=9> */
.L_x_12264:


//--------------------- .text._ZN2at6native29vectorized_elementwise_kernelILi8EZZZNS0_15log_kernel_cudaERNS_18TensorIteratorBaseEENKUlvE0_clEvENKUlvE2_clEvEUlN3c108BFloat16EE_St5arrayIPcLm2EEEEviT0_T1_ --------------------------
	.section	.text._ZN2at6native29vectorized_elementwise_kernelILi8EZZZNS0_15log_kernel_cudaERNS_18TensorIteratorBaseEENKUlvE0_clEvENKUlvE2_clEvEUlN3c108BFloat16EE_St5arrayIPcLm2EEEEviT0_T1_,"ax",@progbits
	.align	128
        .global         _ZN2at6native29vectorized_elementwise_kernelILi8EZZZNS0_15log_kernel_cudaERNS_18TensorIteratorBaseEENKUlvE0_clEvENKUlvE2_clEvEUlN3c108BFloat16EE_St5arrayIPcLm2EEEEviT0_T1_
        .type           _ZN2at6native29vectorized_elementwise_kernelILi8EZZZNS0_15log_kernel_cudaERNS_18TensorIteratorBaseEENKUlvE0_clEvENKUlvE2_clEvEUlN3c108BFloat16EE_St5arrayIPcLm2EEEEviT0_T1_,@function
        .size           _ZN2at6native29vectorized_elementwise_kernelILi8EZZZNS0_15log_kernel_cudaERNS_18TensorIteratorBaseEENKUlvE0_clEvENKUlvE2_clEvEUlN3c108BFloat16EE_St5arrayIPcLm2EEEEviT0_T1_,(.L_x_12265 - _ZN2at6native29vectorized_elementwise_kernelILi8EZZZNS0_15log_kernel_cudaERNS_18TensorIteratorBaseEENKUlvE0_clEvENKUlvE2_clEvEUlN3c108BFloat16EE_St5arrayIPcLm2EEEEviT0_T1_)
        .other          _ZN2at6native29vectorized_elementwise_kernelILi8EZZZNS0_15log_kernel_cudaERNS_18TensorIteratorBaseEENKUlvE0_clEvENKUlvE2_clEvEUlN3c108BFloat16EE_St5arrayIPcLm2EEEEviT0_T1_,@"STO_CUDA_ENTRY STV_DEFAULT"
_ZN2at6native29vectorized_elementwise_kernelILi8EZZZNS0_15log_kernel_cudaERNS_18TensorIteratorBaseEENKUlvE0_clEvENKUlvE2_clEvEUlN3c108BFloat16EE_St5arrayIPcLm2EEEEviT0_T1_:
.text._ZN2at6native29vectorized_elementwise_kernelILi8EZZZNS0_15log_kernel_cudaERNS_18TensorIteratorBaseEENKUlvE0_clEvENKUlvE2_clEvEUlN3c108BFloat16EE_St5arrayIPcLm2EEEEviT0_T1_:
[----:B------:R-:W-:Y:S01]  /*0000*/  LDC R1, c[0x0][0x37c] ;  /* 0x0000df00ff017b82 */ /* 0x000fe20000000800 */
[----:B------:R-:W-:Y:S05]  /*0010*/  EXIT ;  /* 0x000000000000794d */ /* 0x000fea0003800000 */
.L_x_10321:
        /* <DEDUP_REMOVED lines=14> */
.L_x_12265:


//--------------------- .text._ZN2at6native18elementwise_kernelILi128ELi4EZNS0_15gpu_kernel_implIZZZNS0_15log_kernel_cudaERNS_18TensorIteratorBaseEENKUlvE0_clEvENKUlvE1_clEvEUlN3c104HalfEE_EEvS4_RKT_EUliE_EEviT1_ --------------------------
	.section	.text._ZN2at6native18elementwise_kernelILi128ELi4EZNS0_15gpu_kernel_implIZZZNS0_15log_kernel_cudaERNS_18TensorIteratorBaseEENKUlvE0_clEvENKUlvE1_clEvEUlN3c104HalfEE_EEvS4_RKT_EUliE_EEviT1_,"ax",@progbits
	.align	128
        .global         _ZN2at6native18elementwise_kernelILi128ELi4EZNS0_15gpu_kernel_implIZZZNS0_15log_kernel_cudaERNS_18TensorIteratorBaseEENKUlvE0_clEvENKUlvE1_clEvEUlN3c104HalfEE_EEvS4_RKT_EUliE_EEviT1_
        .type           _ZN2at6native18elementwise_kernelILi128ELi4EZNS0_15gpu_kernel_implIZZZNS0_15log_kernel_cudaERNS_18TensorIteratorBaseEENKUlvE0_clEvENKUlvE1_clEvEUlN3c104HalfEE_EEvS4_RKT_EUliE_EEviT1_,@function
        .size           _ZN2at6native18elementwise_kernelILi128ELi4EZNS0_15gpu_kernel_implIZZZNS0_15log_kernel_cudaERNS_18TensorIteratorBaseEENKUlvE0_clEvENKUlvE1_clEvEUlN3c104HalfEE_EEvS4_RKT_EUliE_EEviT1_,(.L_x_12266 - _ZN2at6native18elementwise_kernelILi128ELi4EZNS0_15gpu_kernel_implIZZZNS0_15log_kernel_cudaERNS_18TensorIteratorBaseEENKUlvE0_clEvENKUlvE1_clEvEUlN3c104HalfEE_EEvS4_RKT_EUliE_EEviT1_)
        .other          _ZN2at6native18elementwise_kernelILi128ELi4EZNS0_15gpu_kernel_implIZZZNS0_15log_kernel_cudaERNS_18TensorIteratorBaseEENKUlvE0_clEvENKUlvE1_clEvEUlN3c104HalfEE_EEvS4_RKT_EUliE_EEviT1_,@"STO_CUDA_ENTRY STV_DEFAULT"
_ZN2at6native18elementwise_kernelILi128ELi4EZNS0_15gpu_kernel_implIZZZNS0_15log_kernel_cudaERNS_18TensorIteratorBaseEENKUlvE0_clEvENKUlvE1_clEvEUlN3c104HalfEE_EEvS4_RKT_EUliE_EEviT1_:
.text._ZN2at6native18elementwise_kernelILi128ELi4EZNS0_15gpu_kernel_implIZZZNS0_15log_kernel_cudaERNS_18TensorIteratorBaseEENKUlvE0_clEvENKUlvE1_clEvEUlN3c104HalfEE_EEvS4_RKT_EUliE_EEviT1_:
        /* <DEDUP_REMOVED lines=319> */
.L_x_10324:
        /* <DEDUP_REMOVED lines=18> */
.L_x_10328:
[----:B------:R-:W2:Y:S02]  /*1510*/  LDG.E.U8 R2, desc[UR36][R2.64] ;  /* 0x0000002402027981 */ /* 0x000ea4000c1e1100 */
[----:B--2---:R-:W-:-:S04]  /*1520*/  I2FP.F32.U32 R0, R2 ;  /* 0x0000000200007245 */ /* 0x004fc80000201000 */
[----:B------:R-:W-:Y:S01]  /*1530*/  F2FP.F16.F32.PACK_AB R0, RZ, R0 ;  /* 0x00000000ff00723e */ /* 0x000fe200000000ff */
[----:B------:R-:W-:Y:S06]  /*1540*/  BRA `(.L_x_10330) ;  /* 0x0000000c009c7947 */ /* 0x000fec0003800000 */
.L_x_10327:
        /* <DEDUP_REMOVED lines=10> */
.L_x_10332:
[----:B------:R-:W2:Y:S02]  /*15f0*/  LDG.E R2, desc[UR36][R2.64] ;  /* 0x0000002402027981 */ /* 0x000ea4000c1e1900 */
[----:B--2---:R-:W-:-:S04]  /*1600*/  I2FP.F32.S32 R0, R2 ;  /* 0x0000000200007245 */ /* 0x004fc80000201400 */
[----:B------:R-:W-:Y:S01]  /*1610*/  F2FP.F16.F32.PACK_AB R0, RZ, R0 ;  /* 0x00000000ff00723e */ /* 0x000fe200000000ff */
[----:B------:R-:W-:Y:S06]  /*1620*/  BRA `(.L_x_10330) ;  /* 0x0000000c00647947 */ /* 0x000fec0003800000 */
.L_x_10331:
[----:B------:R-:W2:Y:S02]  /*1630*/  LDG.E.U16 R2, desc[UR36][R2.64] ;  /* 0x0000002402027981 */ /* 0x000ea4000c1e1500 */
[----:B--2---:R-:W0:Y:S02]  /*1640*/  I2F.S16 R0, R2 ;  /* 0x0000000200007306 */ /* 0x004e240000101400 */
[----:B0-----:R-:W-:Y:S01]  /*1650*/  F2FP.F16.F32.PACK_AB R0, RZ, R0 ;  /* 0x00000000ff00723e */ /* 0x001fe200000000ff */
[----:B------:R-:W-:Y:S06]  /*1660*/  BRA `(.L_x_10330) ;  /* 0x0000000c00547947 */ /* 0x000fec0003800000 */
.L_x_10326:
        /* <DEDUP_REMOVED lines=9> */
.L_x_10334:
[----:B------:R0:W5:Y:S01]  /*1700*/  LDG.E.U16 R0, desc[UR36][R2.64] ;  /* 0x0000002402007981 */ /* 0x000162000c1e1500 */
[----:B------:R-:W-:Y:S05]  /*1710*/  BRA `(.L_x_10330) ;  /* 0x0000000c00287947 */ /* 0x000fea0003800000 */
.L_x_10333:
        /* <DEDUP_REMOVED lines=9> */
.L_x_10336:
[----:B------:R1:W5:Y:S01]  /*17b0*/  LDG.E.U16 R0, desc[UR36][R2.64] ;  /* 0x0000002402007981 */ /* 0x000362000c1e1500 */
[----:B------:R-:W-:Y:S05]  /*17c0*/  BRA `(.L_x_10330) ;  /* 0x0000000800fc7947 */ /* 0x000fea0003800000 */
.L_x_10335:
        /* <DEDUP_REMOVED lines=12> */
.L_x_10325:
        /* <DEDUP_REMOVED lines=13> */
.L_x_10339:
        /* <DEDUP_REMOVED lines=12> */
.L_x_10338:
        /* <DEDUP_REMOVED lines=27> */
.L_x_10341:
        /* <DEDUP_REMOVED lines=13> */
.L_x_10340:
[----:B------:R-:W2:Y:S02]  /*1ca0*/  LDG.E.U16 R0, desc[UR36][R2.64] ;  /* 0x0000002402007981 */ /* 0x000ea4000c1e1500 */
[----:B--2---:R-:W-:-:S04]  /*1cb0*/  SHF.L.U32 R0, R0, 0x10, RZ ;  /* 0x0000001000007819 */ /* 0x004fc800000006ff */
[----:B------:R-:W-:Y:S01]  /*1cc0*/  F2FP.F16.F32.PACK_AB R0, RZ, R0 ;  /* 0x00000000ff00723e */ /* 0x000fe200000000ff */
[----:B------:R-:W-:Y:S06]  /*1cd0*/  BRA `(.L_x_10330) ;  /* 0x0000000400b87947 */ /* 0x000fec0003800000 */
.L_x_10337:
        /* <DEDUP_REMOVED lines=12> */
.L_x_10344:
        /* <DEDUP_REMOVED lines=21> */
.L_x_10348:
[----:B------:R-:W-:Y:S05]  /*1ef0*/  BSYNC.RECONVERGENT B1 ;  /* 0x0000000000017941 */ /* 0x000fea0003800200 */
.L_x_10347:
[----:B------:R-:W-:Y:S01]  /*1f00*/  IMAD.SHL.U32 R0, R0, 0x100000, RZ ;  /* 0x0010000000007824 */ /* 0x000fe200078e00ff */
[----:B------:R-:W-:-:S04]  /*1f10*/  LEA R2, R2, 0x3b800000, 0x17 ;  /* 0x3b80000002027811 */ /* 0x000fc800078eb8ff */
[----:B------:R-:W-:-:S07]  /*1f20*/  LOP3.LUT R0, R2, R0, R7, 0xfe, !PT ;  /* 0x0000000002007212 */ /* 0x000fce00078efe07 */
.L_x_10346:
[----:B------:R-:W-:Y:S05]  /*1f30*/  BSYNC.RECONVERGENT B0 ;  /* 0x0000000000007941 */ /* 0x000fea0003800200 */
.L_x_10345:
[----:B------:R-:W-:Y:S01]  /*1f40*/  F2FP.F16.F32.PACK_AB R0, RZ, R0 ;  /* 0x00000000ff00723e */ /* 0x000fe200000000ff */
[----:B------:R-:W-:Y:S06]  /*1f50*/  BRA `(.L_x_10330) ;  /* 0x0000000400187947 */ /* 0x000fec0003800000 */
.L_x_10343:
        /* <DEDUP_REMOVED lines=21> */
.L_x_10352:
[----:B------:R-:W-:Y:S05]  /*20b0*/  BSYNC.RECONVERGENT B1 ;  /* 0x0000000000017941 */ /* 0x000fea0003800200 */
.L_x_10351:
[----:B------:R-:W-:Y:S01]  /*20c0*/  IMAD.SHL.U32 R0, R0, 0x200000, RZ ;  /* 0x0020000000007824 */ /* 0x000fe200078e00ff */
[----:B------:R-:W-:-:S04]  /*20d0*/  LEA R2, R2, 0x37800000, 0x17 ;  /* 0x3780000002027811 */ /* 0x000fc800078eb8ff */
[----:B------:R-:W-:-:S07]  /*20e0*/  LOP3.LUT R0, R2, R0, R7, 0xfe, !PT ;  /* 0x0000000002007212 */ /* 0x000fce00078efe07 */
.L_x_10350:
[----:B------:R-:W-:Y:S05]  /*20f0*/  BSYNC.RECONVERGENT B0 ;  /* 0x0000000000007941 */ /* 0x000fea0003800200 */
.L_x_10349:
[----:B------:R-:W-:Y:S01]  /*2100*/  F2FP.F16.F32.PACK_AB R0, RZ, R0 ;  /* 0x00000000ff00723e */ /* 0x000fe200000000ff */
[----:B------:R-:W-:Y:S06]  /*2110*/  BRA `(.L_x_10330) ;  /* 0x0000000000a87947 */ /* 0x000fec0003800000 */
.L_x_10342:
[----:B------:R-:W-:-:S09]  /*2120*/  UISETP.NE.AND UP0, UPT, UR4, 0x1c, UPT ;  /* 0x0000001c0400788c */ /* 0x000fd2000bf05270 */
[----:B------:R-:W-:Y:S05]  /*2130*/  BRA.U !UP0, `(.L_x_10353) ;  /* 0x0000000108947547 */ /* 0x000fea000b800000 */
[----:B------:R-:W-:-:S09]  /*2140*/  UISETP.NE.AND UP0, UPT, UR4, 0x1d, UPT ;  /* 0x0000001d0400788c */ /* 0x000fd2000bf05270 */
[----:B------:R-:W-:Y:S05]  /*2150*/  BRA.U !UP0, `(.L_x_10354) ;  /* 0x00000001087c7547 */ /* 0x000fea000b800000 */
[----:B------:R-:W-:-:S09]  /*2160*/  UISETP.NE.AND UP0, UPT, UR4, 0x2c, UPT ;  /* 0x0000002c0400788c */ /* 0x000fd2000bf05270 */
[----:B------:R-:W-:Y:S05]  /*2170*/  BRA.U !UP0, `(.L_x_10355) ;  /* 0x0000000108487547 */ /* 0x000fea000b800000 */
.L_x_10329:
        /* <DEDUP_REMOVED lines=16> */
.L_x_10356:
[----:B------:R-:W-:Y:S01]  /*2280*/  PRMT R0, RZ, 0x7610, R0 ;  /* 0x00007610ff007816 */ /* 0x000fe20000000000 */
[----:B------:R-:W-:Y:S06]  /*2290*/  BRA `(.L_x_10330) ;  /* 0x0000000000487947 */ /* 0x000fec0003800000 */
.L_x_10355:
        /* <DEDUP_REMOVED lines=8> */
.L_x_10358:
[----:B------:R-:W-:Y:S05]  /*2320*/  BSYNC.RECONVERGENT B0 ;  /* 0x0000000000007941 */ /* 0x000fea0003800200 */
.L_x_10357:
[----:B------:R-:W-:Y:S01]  /*2330*/  F2FP.F16.F32.PACK_AB R0, RZ, R0 ;  /* 0x00000000ff00723e */ /* 0x000fe200000000ff */
[----:B------:R-:W-:Y:S06]  /*2340*/  BRA `(.L_x_10330) ;  /* 0x00000000001c7947 */ /* 0x000fec0003800000 */
.L_x_10354:
[----:B------:R-:W2:Y:S02]  /*2350*/  LDG.E.64 R2, desc[UR36][R2.64] ;  /* 0x0000002402027981 */ /* 0x000ea4000c1e1b00 */
[----:B--2---:R-:W0:Y:S02]  /*2360*/  I2F.U64 R0, R2 ;  /* 0x0000000200007312 */ /* 0x004e240000301000 */
[----:B0-----:R-:W-:Y:S01]  /*2370*/  F2FP.F16.F32.PACK_AB R0, RZ, R0 ;  /* 0x00000000ff00723e */ /* 0x001fe200000000ff */
[----:B------:R-:W-:Y:S06]  /*2380*/  BRA `(.L_x_10330) ;  /* 0x00000000000c7947 */ /* 0x000fec0003800000 */
.L_x_10353:
[----:B------:R-:W2:Y:S02]  /*2390*/  LDG.E R2, desc[UR36][R2.64] ;  /* 0x0000002402027981 */ /* 0x000ea4000c1e1900 */
[----:B--2---:R-:W-:-:S04]  /*23a0*/  I2FP.F32.U32 R0, R2 ;  /* 0x0000000200007245 */ /* 0x004fc80000201000 */
[----:B------:R-:W-:-:S07]  /*23b0*/  F2FP.F16.F32.PACK_AB R0, RZ, R0 ;  /* 0x00000000ff00723e */ /* 0x000fce00000000ff */
.L_x_10330:
[----:B-----5:R-:W-:Y:S01]  /*23c0*/  HADD2.F32 R0, -RZ, R0.H0_H0 ;  /* 0x20000000ff007230 */ /* 0x020fe20000004100 */
[----:B------:R-:W0:Y:S01]  /*23d0*/  LDCU.64 UR6, c[0x0][0x580] ;  /* 0x0000b000ff0677ac */ /* 0x000e220008000a00 */
[----:B------:R-:W-:-:S04]  /*23e0*/  UPRMT UR4, UR42, 0x9910, URZ ;  /* 0x000099102a047896 */ /* 0x000fc800080000ff */
[----:B------:R-:W2:Y:S01]  /*23f0*/  MUFU.LG2 R0, R0 ;  /* 0x0000000000007308 */ /* 0x000ea20000000c00 */
[----:B------:R-:W-:Y:S01]  /*2400*/  UISETP.GT.AND UP0, UPT, UR4, 0x9, UPT ;  /* 0x000000090400788c */ /* 0x000fe2000bf04270 */
[----:B01----:R-:W-:Y:S01]  /*2410*/  IADD3 R2, P0, PT, R16, UR6, RZ ;  /* 0x0000000610027c10 */ /* 0x003fe2000ff1e0ff */
[----:B--2---:R-:W-:-:S04]  /*2420*/  FMUL.FTZ R4, R0, 0.69314718246459960938 ;  /* 0x3f31721800047820 */ /* 0x004fc80000410000 */
        /* <DEDUP_REMOVED lines=15> */
.L_x_10362:
[----:B------:R-:W-:-:S06]  /*2520*/  HADD2.F32 R5, -RZ, R4.H0_H0 ;  /* 0x20000004ff057230 */ /* 0x000fcc0000004100 */
[----:B------:R-:W0:Y:S02]  /*2530*/  F2I.S64.TRUNC R4, R5 ;  /* 0x0000000500047311 */ /* 0x000e24000020d900 */
[----:B0-----:R3:W-:Y:S01]  /*2540*/  STG.E.U8 desc[UR36][R2.64], R4 ;  /* 0x0000000402007986 */ /* 0x0017e2000c101124 */
[----:B------:R-:W-:Y:S05]  /*2550*/  BRA `(.L_x_10364) ;  /* 0x0000000c00707947 */ /* 0x000fea0003800000 */
.L_x_10361:
        /* <DEDUP_REMOVED lines=10> */
.L_x_10366:
[----:B------:R-:W-:-:S04]  /*2600*/  HADD2.F32 R4, -RZ, R4.H0_H0 ;  /* 0x20000004ff047230 */ /* 0x000fc80000004100 */
[----:B------:R-:W0:Y:S02]  /*2610*/  F2I.FTZ.TRUNC.NTZ R5, R4 ;  /* 0x0000000400057305 */ /* 0x000e24000021f100 */
[----:B0-----:R1:W-:Y:S01]  /*2620*/  STG.E desc[UR36][R2.64], R5 ;  /* 0x0000000502007986 */ /* 0x0013e2000c101924 */
[----:B------:R-:W-:Y:S05]  /*2630*/  BRA `(.L_x_10364) ;  /* 0x0000000c00387947 */ /* 0x000fea0003800000 */
.L_x_10365:
[----:B------:R-:W-:-:S04]  /*2640*/  HADD2.F32 R4, -RZ, R4.H0_H0 ;  /* 0x20000004ff047230 */ /* 0x000fc80000004100 */
[----:B------:R-:W0:Y:S02]  /*2650*/  F2I.FTZ.TRUNC.NTZ R5, R4 ;  /* 0x0000000400057305 */ /* 0x000e24000021f100 */
[----:B0-----:R2:W-:Y:S01]  /*2660*/  STG.E.U16 desc[UR36][R2.64], R5 ;  /* 0x0000000502007986 */ /* 0x0015e2000c101524 */
[----:B------:R-:W-:Y:S05]  /*2670*/  BRA `(.L_x_10364) ;  /* 0x0000000c00287947 */ /* 0x000fea0003800000 */
.L_x_10360:
        /* <DEDUP_REMOVED lines=9> */
.L_x_10368:
[----:B------:R0:W-:Y:S01]  /*2710*/  STG.E.U16 desc[UR36][R2.64], R4 ;  /* 0x0000000402007986 */ /* 0x0001e2000c101524 */
[----:B------:R-:W-:Y:S05]  /*2720*/  BRA `(.L_x_10364) ;  /* 0x0000000800fc7947 */ /* 0x000fea0003800000 */
.L_x_10367:
        /* <DEDUP_REMOVED lines=10> */
.L_x_10370:
[----:B------:R-:W-:-:S05]  /*27d0*/  HADD2.F32 R0, -RZ, R4.H0_H0 ;  /* 0x20000004ff007230 */ /* 0x000fca0000004100 */
[----:B------:R-:W-:-:S04]  /*27e0*/  F2FP.F16.F32.PACK_AB R0, RZ, R0 ;  /* 0x00000000ff00723e */ /* 0x000fc800000000ff */
[----:B------:R-:W-:-:S05]  /*27f0*/  PRMT R0, R0, 0x5410, RZ ;  /* 0x0000541000007816 */ /* 0x000fca00000000ff */
[----:B------:R0:W-:Y:S01]  /*2800*/  STG.E desc[UR36][R2.64], R0 ;  /* 0x0000000002007986 */ /* 0x0001e2000c101924 */
[----:B------:R-:W-:Y:S05]  /*2810*/  BRA `(.L_x_10364) ;  /* 0x0000000800c07947 */ /* 0x000fea0003800000 */
.L_x_10369:
[----:B------:R-:W-:-:S05]  /*2820*/  HADD2.F32 R4, -RZ, R4.H0_H0 ;  /* 0x20000004ff047230 */ /* 0x000fca0000004100 */
[----:B------:R-:W-:-:S06]  /*2830*/  FMUL.FTZ R4, R4, 1 ;  /* 0x3f80000004047820 */ /* 0x000fcc0000410000 */
[----:B------:R-:W0:Y:S02]  /*2840*/  F2F.F64.F32 R4, R4 ;  /* 0x0000000400047310 */ /* 0x000e240000201800 */
[----:B0-----:R0:W-:Y:S01]  /*2850*/  STG.E.64 desc[UR36][R2.64], R4 ;  /* 0x0000000402007986 */ /* 0x0011e2000c101b24 */
[----:B------:R-:W-:Y:S05]  /*2860*/  BRA `(.L_x_10364) ;  /* 0x0000000800ac7947 */ /* 0x000fea0003800000 */
.L_x_10359:
        /* <DEDUP_REMOVED lines=13> */
.L_x_10373:
[----:B------:R-:W-:Y:S01]  /*2940*/  HADD2.F32 R4, -RZ, R4.H0_H0 ;  /* 0x20000004ff047230 */ /* 0x000fe20000004100 */
[----:B------:R-:W-:-:S04]  /*2950*/  CS2R R6, SRZ ;  /* 0x0000000000067805 */ /* 0x000fc8000001ff00 */
[----:B------:R-:W-:-:S06]  /*2960*/  FMUL.FTZ R4, R4, 1 ;  /* 0x3f80000004047820 */ /* 0x000fcc0000410000 */
[----:B------:R-:W0:Y:S02]  /*2970*/  F2F.F64.F32 R4, R4 ;  /* 0x0000000400047310 */ /* 0x000e240000201800 */
[----:B0-----:R0:W-:Y:S01]  /*2980*/  STG.E.128 desc[UR36][R2.64], R4 ;  /* 0x0000000402007986 */ /* 0x0011e2000c101d24 */
[----:B------:R-:W-:Y:S05]  /*2990*/  BRA `(.L_x_10364) ;  /* 0x0000000800607947 */ /* 0x000fea0003800000 */
.L_x_10372:
        /* <DEDUP_REMOVED lines=19> */
.L_x_10377:
[----:B------:R-:W-:Y:S05]  /*2ad0*/  BSYNC.RECONVERGENT B0 ;  /* 0x0000000000007941 */ /* 0x000fea0003800200 */
.L_x_10376:
[----:B------:R-:W-:-:S05]  /*2ae0*/  LOP3.LUT R5, R0, 0x80, R5, 0xf8, !PT ;  /* 0x0000008000057812 */ /* 0x000fca00078ef805 */
[----:B------:R0:W-:Y:S01]  /*2af0*/  STG.E.U8 desc[UR36][R2.64], R5 ;  /* 0x0000000502007986 */ /* 0x0001e2000c101124 */
[----:B------:R-:W-:Y:S05]  /*2b00*/  BRA `(.L_x_10364) ;  /* 0x0000000800047947 */ /* 0x000fea0003800000 */
.L_x_10375:
        /* <DEDUP_REMOVED lines=15> */
.L_x_10379:
[----:B------:R-:W-:Y:S05]  /*2c00*/  BSYNC.RECONVERGENT B0 ;  /* 0x0000000000007941 */ /* 0x000fea0003800200 */
.L_x_10378:
[----:B------:R-:W-:-:S05]  /*2c10*/  LOP3.LUT R5, R0, 0x80, R5, 0xf8, !PT ;  /* 0x0000008000057812 */ /* 0x000fca00078ef805 */
[----:B------:R0:W-:Y:S01]  /*2c20*/  STG.E.U8 desc[UR36][R2.64], R5 ;  /* 0x0000000502007986 */ /* 0x0001e2000c101124 */
[----:B------:R-:W-:Y:S05]  /*2c30*/  BRA `(.L_x_10364) ;  /* 0x0000000400b87947 */ /* 0x000fea0003800000 */
.L_x_10374:
[----:B------:R-:W-:-:S05]  /*2c40*/  HADD2.F32 R0, -RZ, R4.H0_H0 ;  /* 0x20000004ff007230 */ /* 0x000fca0000004100 */
[----:B------:R-:W-:-:S05]  /*2c50*/  F2FP.BF16.F32.PACK_AB R0, RZ, R0 ;  /* 0x00000000ff00723e */ /* 0x000fca00000010ff */
[----:B------:R0:W-:Y:S01]  /*2c60*/  STG.E.U16 desc[UR36][R2.64], R0 ;  /* 0x0000000002007986 */ /* 0x0001e2000c101524 */
[----:B------:R-:W-:Y:S05]  /*2c70*/  BRA `(.L_x_10364) ;  /* 0x0000000400a87947 */ /* 0x000fea0003800000 */
.L_x_10371:
        /* <DEDUP_REMOVED lines=12> */
.L_x_10382:
        /* <DEDUP_REMOVED lines=13> */
.L_x_10385:
[----:B------:R-:W-:-:S04]  /*2e10*/  SHF.R.U32.HI R0, RZ, 0x14, R5 ;  /* 0x00000014ff007819 */ /* 0x000fc80000011605 */
[----:B------:R-:W-:-:S04]  /*2e20*/  LOP3.LUT R0, R0, 0x1, RZ, 0xc0, !PT ;  /* 0x0000000100007812 */ /* 0x000fc800078ec0ff */
[----:B------:R-:W-:-:S04]  /*2e30*/  IADD3 R0, PT, PT, R5, 0x487ffff, R0 ;  /* 0x0487ffff05007810 */ /* 0x000fc80007ffe000 */
[----:B------:R-:W-:-:S04]  /*2e40*/  SHF.R.U32.HI R0, RZ, 0x14, R0 ;  /* 0x00000014ff007819 */ /* 0x000fc80000011600 */
[----:B------:R-:W-:-:S07]  /*2e50*/  LOP3.LUT R4, R0, 0xff, RZ, 0xc0, !PT ;  /* 0x000000ff00047812 */ /* 0x000fce00078ec0ff */
.L_x_10386:
[----:B------:R-:W-:-:S04]  /*2e60*/  SHF.R.U32.HI R5, RZ, 0x18, R5 ;  /* 0x00000018ff057819 */ /* 0x000fc80000011605 */
[----:B------:R-:W-:-:S04]  /*2e70*/  LOP3.LUT R4, R4, 0x80, R5, 0xf8, !PT ;  /* 0x0000008004047812 */ /* 0x000fc800078ef805 */
[----:B------:R-:W-:-:S07]  /*2e80*/  PRMT R0, R4, 0x7610, R0 ;  /* 0x0000761004007816 */ /* 0x000fce0000000000 */
.L_x_10384:
[----:B------:R-:W-:Y:S05]  /*2e90*/  BSYNC.RECONVERGENT B0 ;  /* 0x0000000000007941 */ /* 0x000fea0003800200 */
.L_x_10383:
[----:B------:R0:W-:Y:S01]  /*2ea0*/  STG.E.U8 desc[UR36][R2.64], R0 ;  /* 0x0000000002007986 */ /* 0x0001e2000c101124 */
[----:B------:R-:W-:Y:S05]  /*2eb0*/  BRA `(.L_x_10364) ;  /* 0x0000000400187947 */ /* 0x000fea0003800000 */
.L_x_10381:
        /* <DEDUP_REMOVED lines=13> */
.L_x_10389:
[----:B------:R-:W-:-:S04]  /*2f90*/  SHF.R.U32.HI R0, RZ, 0x15, R5 ;  /* 0x00000015ff007819 */ /* 0x000fc80000011605 */
[----:B------:R-:W-:-:S04]  /*2fa0*/  LOP3.LUT R0, R0, 0x1, RZ, 0xc0, !PT ;  /* 0x0000000100007812 */ /* 0x000fc800078ec0ff */
[----:B------:R-:W-:-:S04]  /*2fb0*/  IADD3 R0, PT, PT, R5, 0x88fffff, R0 ;  /* 0x088fffff05007810 */ /* 0x000fc80007ffe000 */
[----:B------:R-:W-:-:S04]  /*2fc0*/  SHF.R.U32.HI R0, RZ, 0x15, R0 ;  /* 0x00000015ff007819 */ /* 0x000fc80000011600 */
[----:B------:R-:W-:-:S07]  /*2fd0*/  LOP3.LUT R4, R0, 0xff, RZ, 0xc0, !PT ;  /* 0x000000ff00047812 */ /* 0x000fce00078ec0ff */
.L_x_10390:
[----:B------:R-:W-:-:S04]  /*2fe0*/  SHF.R.U32.HI R5, RZ, 0x18, R5 ;  /* 0x00000018ff057819 */ /* 0x000fc80000011605 */
[----:B------:R-:W-:-:S04]  /*2ff0*/  LOP3.LUT R4, R4, 0x80, R5, 0xf8, !PT ;  /* 0x0000008004047812 */ /* 0x000fc800078ef805 */
[----:B------:R-:W-:-:S07]  /*3000*/  PRMT R0, R4, 0x7610, R0 ;  /* 0x0000761004007816 */ /* 0x000fce0000000000 */
.L_x_10388:
[----:B------:R-:W-:Y:S05]  /*3010*/  BSYNC.RECONVERGENT B0 ;  /* 0x0000000000007941 */ /* 0x000fea0003800200 */
.L_x_10387:
[----:B------:R0:W-:Y:S01]  /*3020*/  STG.E.U8 desc[UR36][R2.64], R0 ;  /* 0x0000000002007986 */ /* 0x0001e2000c101124 */
[----:B------:R-:W-:Y:S05]  /*3030*/  BRA `(.L_x_10364) ;  /* 0x0000000000b87947 */ /* 0x000fea0003800000 */
.L_x_10380:
[----:B------:R-:W-:-:S09]  /*3040*/  UISETP.NE.AND UP0, UPT, UR4, 0x1c, UPT ;  /* 0x0000001c0400788c */ /* 0x000fd2000bf05270 */
[----:B------:R-:W-:Y:S05]  /*3050*/  BRA.U !UP0, `(.L_x_10391) ;  /* 0x0000000108a47547 */ /* 0x000fea000b800000 */
[----:B------:R-:W-:-:S09]  /*3060*/  UISETP.NE.AND UP0, UPT, UR4, 0x1d, UPT ;  /* 0x0000001d0400788c */ /* 0x000fd2000bf05270 */
[----:B------:R-:W-:Y:S05]  /*3070*/  BRA.U !UP0, `(.L_x_10392) ;  /* 0x00000001088c7547 */ /* 0x000fea000b800000 */
[----:B------:R-:W-:-:S09]  /*3080*/  UISETP.NE.AND UP0, UPT, UR4, 0x2c, UPT ;  /* 0x0000002c0400788c */ /* 0x000fd2000bf05270 */
[----:B------:R-:W-:Y:S05]  /*3090*/  BRA.U !UP0, `(.L_x_10393) ;  /* 0x0000000108447547 */ /* 0x000fea000b800000 */
.L_x_10363:
        /* <DEDUP_REMOVED lines=16> */
.L_x_10394:
[----:B------:R-:W-:Y:S05]  /*31a0*/  BRA `(.L_x_10364) ;  /* 0x00000000005c7947 */ /* 0x000fea0003800000 */
.L_x_10393:
        /* <DEDUP_REMOVED lines=16> */
.L_x_10392:
[----:B------:R-:W-:-:S06]  /*32b0*/  HADD2.F32 R4, -RZ, R4.H0_H0 ;  /* 0x20000004ff047230 */ /* 0x000fcc0000004100 */
[----:B------:R-:W0:Y:S02]  /*32c0*/  F2I.U64.TRUNC R4, R4 ;  /* 0x0000000400047311 */ /* 0x000e24000020d800 */
[----:B0-----:R0:W-:Y:S01]  /*32d0*/  STG.E.64 desc[UR36][R2.64], R4 ;  /* 0x0000000402007986 */ /* 0x0011e2000c101b24 */
[----:B------:R-:W-:Y:S05]  /*32e0*/  BRA `(.L_x_10364) ;  /* 0x00000000000c7947 */ /* 0x000fea0003800000 */
.L_x_10391:
[----:B------:R-:W-:-:S04]  /*32f0*/  HADD2.F32 R4, -RZ, R4.H0_H0 ;  /* 0x20000004ff047230 */ /* 0x000fc80000004100 */
[----:B------:R-:W0:Y:S02]  /*3300*/  F2I.FTZ.U32.TRUNC.NTZ R5, R4 ;  /* 0x0000000400057305 */ /* 0x000e24000021f000 */
[----:B0-----:R0:W-:Y:S02]  /*3310*/  STG.E desc[UR36][R2.64], R5 ;  /* 0x0000000502007986 */ /* 0x0011e4000c101924 */
.L_x_10364:
[----:B------:R-:W-:-:S07]  /*3320*/  IADD3 R17, PT, PT, R17, 0x80, RZ ;  /* 0x0000008011117810 */ /* 0x000fce0007ffe0ff */
.L_x_10323:
[----:B------:R-:W-:Y:S05]  /*3330*/  BSYNC.RECONVERGENT B6 ;  /* 0x0000000000067941 */ /* 0x000fea0003800200 */
.L_x_10322:
        /* <DEDUP_REMOVED lines=307> */
.L_x_10397:
        /* <DEDUP_REMOVED lines=18> */
.L_x_10401:
[----:B------:R-:W2:Y:S02]  /*4790*/  LDG.E.U8 R2, desc[UR36][R2.64] ;  /* 0x0000002402027981 */ /* 0x000ea4000c1e1100 */
[----:B--2---:R-:W-:-:S04]  /*47a0*/  I2FP.F32.U32 R0, R2 ;  /* 0x0000000200007245 */ /* 0x004fc80000201000 */
[----:B------:R-:W-:Y:S01]  /*47b0*/  F2FP.F16.F32.PACK_AB R0, RZ, R0 ;  /* 0x00000000ff00723e */ /* 0x000fe200000000ff */
[----:B------:R-:W-:Y:S06]  /*47c0*/  BRA `(.L_x_10403) ;  /* 0x0000000c009c7947 */ /* 0x000fec0003800000 */
.L_x_10400:
        /* <DEDUP_REMOVED lines=10> */
.L_x_10405:
[----:B------:R-:W2:Y:S02]  /*4870*/  LDG.E R2, desc[UR36][R2.64] ;  /* 0x0000002402027981 */ /* 0x000ea4000c1e1900 */
[----:B--2---:R-:W-:-:S04]  /*4880*/  I2FP.F32.S32 R0, R2 ;  /* 0x0000000200007245 */ /* 0x004fc80000201400 */
[----:B------:R-:W-:Y:S01]  /*4890*/  F2FP.F16.F32.PACK_AB R0, RZ, R0 ;  /* 0x00000000ff00723e */ /* 0x000fe200000000ff */
[----:B------:R-:W-:Y:S06]  /*48a0*/  BRA `(.L_x_10403) ;  /* 0x0000000c00647947 */ /* 0x000fec0003800000 */
.L_x_10404:
[----:B------:R-:W2:Y:S02]  /*48b0*/  LDG.E.U16 R2, desc[UR36][R2.64] ;  /* 0x0000002402027981 */ /* 0x000ea4000c1e1500 */
[----:B--2---:R-:W0:Y:S02]  /*48c0*/  I2F.S16 R0, R2 ;  /* 0x0000000200007306 */ /* 0x004e240000101400 */
[----:B0-----:R-:W-:Y:S01]  /*48d0*/  F2FP.F16.F32.PACK_AB R0, RZ, R0 ;  /* 0x00000000ff00723e */ /* 0x001fe200000000ff */
[----:B------:R-:W-:Y:S06]  /*48e0*/  BRA `(.L_x_10403) ;  /* 0x0000000c00547947 */ /* 0x000fec0003800000 */
.L_x_10399:
        /* <DEDUP_REMOVED lines=9> */
.L_x_10407:
[----:B------:R1:W5:Y:S01]  /*4980*/  LDG.E.U16 R0, desc[UR36][R2.64] ;  /* 0x0000002402007981 */ /* 0x000362000c1e1500 */
[----:B------:R-:W-:Y:S05]  /*4990*/  BRA `(.L_x_10403) ;  /* 0x0000000c00287947 */ /* 0x000fea0003800000 */
.L_x_10406:
        /* <DEDUP_REMOVED lines=9> */
.L_x_10409:
[----:B------:R0:W5:Y:S01]  /*4a30*/  LDG.E.U16 R0, desc[UR36][R2.64] ;  /* 0x0000002402007981 */ /* 0x000162000c1e1500 */
[----:B------:R-:W-:Y:S05]  /*4a40*/  BRA `(.L_x_10403) ;  /* 0x0000000800fc7947 */ /* 0x000fea0003800000 */
.L_x_10408:
        /* <DEDUP_REMOVED lines=12> */
.L_x_10398:
        /* <DEDUP_REMOVED lines=13> */
.L_x_10412:
        /* <DEDUP_REMOVED lines=12> */
.L_x_10411:
        /* <DEDUP_REMOVED lines=27> */
.L_x_10414:
        /* <DEDUP_REMOVED lines=13> */
.L_x_10413:
[----:B------:R-:W2:Y:S02]  /*4f20*/  LDG.E.U16 R0, desc[UR36][R2.64] ;  /* 0x0000002402007981 */ /* 0x000ea4000c1e1500 */
[----:B--2---:R-:W-:-:S04]  /*4f30*/  SHF.L.U32 R0, R0, 0x10, RZ ;  /* 0x0000001000007819 */ /* 0x004fc800000006ff */
[----:B------:R-:W-:Y:S01]  /*4f40*/  F2FP.F16.F32.PACK_AB R0, RZ, R0 ;  /* 0x00000000ff00723e */ /* 0x000fe200000000ff */
[----:B------:R-:W-:Y:S06]  /*4f50*/  BRA `(.L_x_10403) ;  /* 0x0000000400b87947 */ /* 0x000fec0003800000 */
.L_x_10410:
        /* <DEDUP_REMOVED lines=12> */
.L_x_10417:
        /* <DEDUP_REMOVED lines=21> */
.L_x_10421:
[----:B------:R-:W-:Y:S05]  /*5170*/  BSYNC.RECONVERGENT B1 ;  /* 0x0000000000017941 */ /* 0x000fea0003800200 */
.L_x_10420:
[----:B------:R-:W-:Y:S01]  /*5180*/  IMAD.SHL.U32 R0, R0, 0x100000, RZ ;  /* 0x0010000000007824 */ /* 0x000fe200078e00ff */
[----:B------:R-:W-:-:S04]  /*5190*/  LEA R2, R2, 0x3b800000, 0x17 ;  /* 0x3b80000002027811 */ /* 0x000fc800078eb8ff */
[----:B------:R-:W-:-:S07]  /*51a0*/  LOP3.LUT R0, R2, R0, R7, 0xfe, !PT ;  /* 0x0000000002007212 */ /* 0x000fce00078efe07 */
.L_x_10419:
[----:B------:R-:W-:Y:S05]  /*51b0*/  BSYNC.RECONVERGENT B0 ;  /* 0x0000000000007941 */ /* 0x000fea0003800200 */
.L_x_10418:
[----:B------:R-:W-:Y:S01]  /*51c0*/  F2FP.F16.F32.PACK_AB R0, RZ, R0 ;  /* 0x00000000ff00723e */ /* 0x000fe200000000ff */
[----:B------:R-:W-:Y:S06]  /*51d0*/  BRA `(.L_x_10403) ;  /* 0x0000000400187947 */ /* 0x000fec0003800000 */
.L_x_10416:
        /* <DEDUP_REMOVED lines=21> */
.L_x_10425:
[----:B------:R-:W-:Y:S05]  /*5330*/  BSYNC.RECONVERGENT B1 ;  /* 0x0000000000017941 */ /* 0x000fea0003800200 */
.L_x_10424:
[----:B------:R-:W-:Y:S01]  /*5340*/  IMAD.SHL.U32 R0, R0, 0x200000, RZ ;  /* 0x0020000000007824 */ /* 0x000fe200078e00ff */
[----:B------:R-:W-:-:S04]  /*5350*/  LEA R2, R2, 0x37800000, 0x17 ;  /* 0x3780000002027811 */ /* 0x000fc800078eb8ff */
[----:B------:R-:W-:-:S07]  /*5360*/  LOP3.LUT R0, R2, R0, R7, 0xfe, !PT ;  /* 0x0000000002007212 */ /* 0x000fce00078efe07 */
.L_x_10423:
[----:B------:R-:W-:Y:S05]  /*5370*/  BSYNC.RECONVERGENT B0 ;  /* 0x0000000000007941 */ /* 0x000fea0003800200 */
.L_x_10422:
[----:B------:R-:W-:Y:S01]  /*5380*/  F2FP.F16.F32.PACK_AB R0, RZ, R0 ;  /* 0x00000000ff00723e */ /* 0x000fe200000000ff */
[----:B------:R-:W-:Y:S06]  /*5390*/  BRA `(.L_x_10403) ;  /* 0x0000000000a87947 */ /* 0x000fec0003800000 */
.L_x_10415:
        /* <DEDUP_REMOVED lines=14> */
.L_x_10429:
[----:B------:R-:W-:Y:S05]  /*5480*/  BSYNC.RECONVERGENT B0 ;  /* 0x0000000000007941 */ /* 0x000fea0003800200 */
.L_x_10428:
[----:B------:R-:W-:Y:S01]  /*5490*/  F2FP.F16.F32.PACK_AB R0, RZ, R0 ;  /* 0x00000000ff00723e */ /* 0x000fe200000000ff */
[----:B------:R-:W-:Y:S06]  /*54a0*/  BRA `(.L_x_10403) ;  /* 0x0000000000647947 */ /* 0x000fec0003800000 */
.L_x_10402:
        /* <DEDUP_REMOVED lines=16> */
.L_x_10430:
[----:B------:R-:W-:Y:S01]  /*55b0*/  PRMT R0, RZ, 0x7610, R0 ;  /* 0x00007610ff007816 */ /* 0x000fe20000000000 */
[----:B------:R-:W-:Y:S06]  /*55c0*/  BRA `(.L_x_10403) ;  /* 0x00000000001c7947 */ /* 0x000fec0003800000 */
.L_x_10427:
[----:B------:R-:W2:Y:S02]  /*55d0*/  LDG.E.64 R2, desc[UR36][R2.64] ;  /* 0x0000002402027981 */ /* 0x000ea4000c1e1b00 */
[----:B--2---:R-:W0:Y:S02]  /*55e0*/  I2F.U64 R0, R2 ;  /* 0x0000000200007312 */ /* 0x004e240000301000 */
[----:B0-----:R-:W-:Y:S01]  /*55f0*/  F2FP.F16.F32.PACK_AB R0, RZ, R0 ;  /* 0x00000000ff00723e */ /* 0x001fe200000000ff */
[----:B------:R-:W-:Y:S06]  /*5600*/  BRA `(.L_x_10403) ;  /* 0x00000000000c7947 */ /* 0x000fec0003800000 */
.L_x_10426:
[----:B------:R-:W2:Y:S02]  /*5610*/  LDG.E R2, desc[UR36][R2.64] ;  /* 0x0000002402027981 */ /* 0x000ea4000c1e1900 */
[----:B--2---:R-:W-:-:S04]  /*5620*/  I2FP.F32.U32 R0, R2 ;  /* 0x0000000200007245 */ /* 0x004fc80000201000 */
[----:B------:R-:W-:-:S07]  /*5630*/  F2FP.F16.F32.PACK_AB R0, RZ, R0 ;  /* 0x00000000ff00723e */ /* 0x000fce00000000ff */
.L_x_10403:
        /* <DEDUP_REMOVED lines=22> */
.L_x_10434:
[----:B------:R-:W-:-:S06]  /*57a0*/  HADD2.F32 R5, -RZ, R4.H0_H0 ;  /* 0x20000004ff057230 */ /* 0x000fcc0000004100 */
[----:B------:R-:W0:Y:S02]  /*57b0*/  F2I.S64.TRUNC R4, R5 ;  /* 0x0000000500047311 */ /* 0x000e24000020d900 */
[----:B0-----:R0:W-:Y:S01]  /*57c0*/  STG.E.U8 desc[UR36][R2.64], R4 ;  /* 0x0000000402007986 */ /* 0x0011e2000c101124 */
[----:B------:R-:W-:Y:S05]  /*57d0*/  BRA `(.L_x_10436) ;  /* 0x0000000c006c7947 */ /* 0x000fea0003800000 */
.L_x_10433:
        /* <DEDUP_REMOVED lines=10> */
.L_x_10438:
[----:B------:R-:W-:-:S04]  /*5880*/  HADD2.F32 R4, -RZ, R4.H0_H0 ;  /* 0x20000004ff047230 */ /* 0x000fc80000004100 */
[----:B------:R-:W0:Y:S02]  /*5890*/  F2I.FTZ.TRUNC.NTZ R5, R4 ;  /* 0x0000000400057305 */ /* 0x000e24000021f100 */
[----:B0-----:R0:W-:Y:S01]  /*58a0*/  STG.E desc[UR36][R2.64], R5 ;  /* 0x0000000502007986 */ /* 0x0011e2000c101924 */
[----:B------:R-:W-:Y:S05]  /*58b0*/  BRA `(.L_x_10436) ;  /* 0x0000000c00347947 */ /* 0x000fea0003800000 */
.L_x_10437:
[----:B------:R-:W-:-:S04]  /*58c0*/  HADD2.F32 R4, -RZ, R4.H0_H0 ;  /* 0x20000004ff047230 */ /* 0x000fc80000004100 */
[----:B------:R-:W0:Y:S02]  /*58d0*/  F2I.FTZ.TRUNC.NTZ R5, R4 ;  /* 0x0000000400057305 */ /* 0x000e24000021f100 */
[----:B0-----:R0:W-:Y:S01]  /*58e0*/  STG.E.U16 desc[UR36][R2.64], R5 ;  /* 0x0000000502007986 */ /* 0x0011e2000c101524 */
[----:B------:R-:W-:Y:S05]  /*58f0*/  BRA `(.L_x_10436) ;  /* 0x0000000c00247947 */ /* 0x000fea0003800000 */
.L_x_10432:
        /* <DEDUP_REMOVED lines=9> */
.L_x_10440:
[----:B------:R0:W-:Y:S01]  /*5990*/  STG.E.U16 desc[UR36][R2.64], R4 ;  /* 0x0000000402007986 */ /* 0x0001e2000c101524 */
[----:B------:R-:W-:Y:S05]  /*59a0*/  BRA `(.L_x_10436) ;  /* 0x0000000800f87947 */ /* 0x000fea0003800000 */
.L_x_10439:
        /* <DEDUP_REMOVED lines=10> */
.L_x_10442:
[----:B------:R-:W-:-:S05]  /*5a50*/  HADD2.F32 R0, -RZ, R4.H0_H0 ;  /* 0x20000004ff007230 */ /* 0x000fca0000004100 */
[----:B------:R-:W-:-:S04]  /*5a60*/  F2FP.F16.F32.PACK_AB R0, RZ, R0 ;  /* 0x00000000ff00723e */ /* 0x000fc800000000ff */
[----:B------:R-:W-:-:S05]  /*5a70*/  PRMT R0, R0, 0x5410, RZ ;  /* 0x0000541000007816 */ /* 0x000fca00000000ff */
[----:B------:R0:W-:Y:S01]  /*5a80*/  STG.E desc[UR36][R2.64], R0 ;  /* 0x0000000002007986 */ /* 0x0001e2000c101924 */
[----:B------:R-:W-:Y:S05]  /*5a90*/  BRA `(.L_x_10436) ;  /* 0x0000000800bc7947 */ /* 0x000fea0003800000 */
.L_x_10441:
[----:B------:R-:W-:-:S05]  /*5aa0*/  HADD2.F32 R4, -RZ, R4.H0_H0 ;  /* 0x20000004ff047230 */ /* 0x000fca0000004100 */
[----:B------:R-:W-:-:S06]  /*5ab0*/  FMUL.FTZ R4, R4, 1 ;  /* 0x3f80000004047820 */ /* 0x000fcc0000410000 */
[----:B------:R-:W0:Y:S02]  /*5ac0*/  F2F.F64.F32 R4, R4 ;  /* 0x0000000400047310 */ /* 0x000e240000201800 */
[----:B0-----:R0:W-:Y:S01]  /*5ad0*/  STG.E.64 desc[UR36][R2.64], R4 ;  /* 0x0000000402007986 */ /* 0x0011e2000c101b24 */
[----:B------:R-:W-:Y:S05]  /*5ae0*/  BRA `(.L_x_10436) ;  /* 0x0000000800a87947 */ /* 0x000fea0003800000 */
.L_x_10431:
        /* <DEDUP_REMOVED lines=14> */
.L_x_10446:
        /* <DEDUP_REMOVED lines=18> */
.L_x_10449:
[----:B------:R-:W-:-:S04]  /*5cf0*/  SHF.R.U32.HI R5, RZ, 0x18, R5 ;  /* 0x00000018ff057819 */ /* 0x000fc80000011605 */
[----:B------:R-:W-:-:S07]  /*5d00*/  LOP3.LUT R0, R0, 0x80, R5, 0xf8, !PT ;  /* 0x0000008000007812 */ /* 0x000fce00078ef805 */
.L_x_10448:
[----:B------:R-:W-:Y:S05]  /*5d10*/  BSYNC.RECONVERGENT B0 ;  /* 0x0000000000007941 */ /* 0x000fea0003800200 */
.L_x_10447:
[----:B------:R0:W-:Y:S01]  /*5d20*/  STG.E.U8 desc[UR36][R2.64], R0 ;  /* 0x0000000002007986 */ /* 0x0001e2000c101124 */
[----:B------:R-:W-:Y:S05]  /*5d30*/  BRA `(.L_x_10436) ;  /* 0x0000000800147947 */ /* 0x000fea0003800000 */
.L_x_10445:
        /* <DEDUP_REMOVED lines=18> */
.L_x_10452:
[----:B------:R-:W-:-:S04]  /*5e60*/  SHF.R.U32.HI R5, RZ, 0x18, R5 ;  /* 0x00000018ff057819 */ /* 0x000fc80000011605 */
[----:B------:R-:W-:-:S07]  /*5e70*/  LOP3.LUT R0, R0, 0x80, R5, 0xf8, !PT ;  /* 0x0000008000007812 */ /* 0x000fce00078ef805 */
.L_x_10451:
[----:B------:R-:W-:Y:S05]  /*5e80*/  BSYNC.RECONVERGENT B0 ;  /* 0x0000000000007941 */ /* 0x000fea0003800200 */
.L_x_10450:
[----:B------:R0:W-:Y:S01]  /*5e90*/  STG.E.U8 desc[UR36][R2.64], R0 ;  /* 0x0000000002007986 */ /* 0x0001e2000c101124 */
[----:B------:R-:W-:Y:S05]  /*5ea0*/  BRA `(.L_x_10436) ;  /* 0x0000000400b87947 */ /* 0x000fea0003800000 */
.L_x_10444:
        /* <DEDUP_REMOVED lines=22> */
.L_x_10454:
[----:B------:R-:W-:-:S06]  /*6010*/  HADD2.F32 R4, -RZ, R4.H0_H0 ;  /* 0x20000004ff047230 */ /* 0x000fcc0000004100 */
[----:B------:R-:W0:Y:S02]  /*6020*/  F2I.U64.TRUNC R4, R4 ;  /* 0x0000000400047311 */ /* 0x000e24000020d800 */
[----:B0-----:R0:W-:Y:S01]  /*6030*/  STG.E.64 desc[UR36][R2.64], R4 ;  /* 0x0000000402007986 */ /* 0x0011e2000c101b24 */
[----:B------:R-:W-:Y:S05]  /*6040*/  BRA `(.L_x_10436) ;  /* 0x0000000400507947 */ /* 0x000fea0003800000 */
.L_x_10453:
[----:B------:R-:W-:-:S04]  /*6050*/  HADD2.F32 R4, -RZ, R4.H0_H0 ;  /* 0x20000004ff047230 */ /* 0x000fc80000004100 */
[----:B------:R-:W0:Y:S02]  /*6060*/  F2I.FTZ.U32.TRUNC.NTZ R5, R4 ;  /* 0x0000000400057305 */ /* 0x000e24000021f000 */
[----:B0-----:R0:W-:Y:S01]  /*6070*/  STG.E desc[UR36][R2.64], R5 ;  /* 0x0000000502007986 */ /* 0x0011e2000c101924 */
[----:B------:R-:W-:Y:S05]  /*6080*/  BRA `(.L_x_10436) ;  /* 0x0000000400407947 */ /* 0x000fea0003800000 */
.L_x_10443:
        /* <DEDUP_REMOVED lines=11> */
.L_x_10456:
[----:B------:R-:W-:Y:S01]  /*6140*/  HADD2.F32 R4, -RZ, R4.H0_H0 ;  /* 0x20000004ff047230 */ /* 0x000fe20000004100 */
[----:B------:R-:W-:-:S04]  /*6150*/  CS2R R6, SRZ ;  /* 0x0000000000067805 */ /* 0x000fc8000001ff00 */
[----:B------:R-:W-:-:S06]  /*6160*/  FMUL.FTZ R4, R4, 1 ;  /* 0x3f80000004047820 */ /* 0x000fcc0000410000 */
[----:B------:R-:W0:Y:S02]  /*6170*/  F2F.F64.F32 R4, R4 ;  /* 0x0000000400047310 */ /* 0x000e240000201800 */
[----:B0-----:R4:W-:Y:S01]  /*6180*/  STG.E.128 desc[UR36][R2.64], R4 ;  /* 0x0000000402007986 */ /* 0x0019e2000c101d24 */
[----:B------:R-:W-:Y:S05]  /*6190*/  BRA `(.L_x_10436) ;  /* 0x0000000000fc7947 */ /* 0x000fea0003800000 */
.L_x_10455:
[----:B------:R-:W-:-:S09]  /*61a0*/  UISETP.NE.AND UP0, UPT, UR4, 0xf, UPT ;  /* 0x0000000f0400788c */ /* 0x000fd2000bf05270 */
[----:B------:R-:W-:Y:S05]  /*61b0*/  BRA.U !UP0, `(.L_x_10457) ;  /* 0x0000000108e87547 */ /* 0x000fea000b800000 */
[----:B------:R-:W-:-:S09]  /*61c0*/  UISETP.NE.AND UP0, UPT, UR4, 0x17, UPT ;  /* 0x000000170400788c */ /* 0x000fd2000bf05270 */
[----:B------:R-:W-:Y:S05]  /*61d0*/  BRA.U !UP0, `(.L_x_10458) ;  /* 0x0000000108907547 */ /* 0x000fea000b800000 */
[----:B------:R-:W-:-:S09]  /*61e0*/  UISETP.NE.AND UP0, UPT, UR4, 0x18, UPT ;  /* 0x000000180400788c */ /* 0x000fd2000bf05270 */
[----:B------:R-:W-:Y:S05]  /*61f0*/  BRA.U !UP0, `(.L_x_10459) ;  /* 0x0000000108447547 */ /* 0x000fea000b800000 */
.L_x_10435:
        /* <DEDUP_REMOVED lines=16> */
.L_x_10460:
[----:B------:R-:W-:Y:S05]  /*6300*/  BRA `(.L_x_10436) ;  /* 0x0000000000a07947 */ /* 0x000fea0003800000 */
.L_x_10459:
        /* <DEDUP_REMOVED lines=13> */
.L_x_10462:
[----:B------:R-:W-:Y:S05]  /*63e0*/  BSYNC.RECONVERGENT B0 ;  /* 0x0000000000007941 */ /* 0x000fea0003800200 */
.L_x_10461:
[----:B------:R-:W-:-:S05]  /*63f0*/  LOP3.LUT R5, R0, 0x80, R5, 0xf8, !PT ;  /* 0x0000008000057812 */ /* 0x000fca00078ef805 */
[----:B------:R2:W-:Y:S01]  /*6400*/  STG.E.U8 desc[UR36][R2.64], R5 ;  /* 0x0000000502007986 */ /* 0x0005e2000c101124 */
[----:B------:R-:W-:Y:S05]  /*6410*/  BRA `(.L_x_10436) ;  /* 0x00000000005c7947 */ /* 0x000fea0003800000 */
.L_x_10458:
        /* <DEDUP_REMOVED lines=12> */
.L_x_10464:
[----:B------:R-:W-:Y:S01]  /*64e0*/  IMAD.MOV.U32 R0, RZ, RZ, 0x7f ;  /* 0x0000007fff007424 */ /* 0x000fe200078e00ff */
[----:B------:R-:W-:-:S04]  /*64f0*/  ISETP.GT.U32.AND P0, PT, R4, 0x7f800000, PT ;  /* 0x7f8000000400780c */ /* 0x000fc80003f04070 */
[----:B------:R-:W-:-:S09]  /*6500*/  SEL R0, R0, 0x7c, P0 ;  /* 0x0000007c00007807 */ /* 0x000fd20000000000 */
.L_x_10465:
[----:B------:R-:W-:Y:S05]  /*6510*/  BSYNC.RECONVERGENT B0 ;  /* 0x0000000000007941 */ /* 0x000fea0003800200 */
.L_x_10463:
[----:B------:R-:W-:-:S04]  /*6520*/  SHF.R.U32.HI R5, RZ, 0x18, R5 ;  /* 0x00000018ff057819 */ /* 0x000fc80000011605 */
[----:B------:R-:W-:-:S05]  /*6530*/  LOP3.LUT R5, R0, 0x80, R5, 0xf8, !PT ;  /* 0x0000008000057812 */ /* 0x000fca00078ef805 */
[----:B------:R1:W-:Y:S01]  /*6540*/  STG.E.U8 desc[UR36][R2.64], R5 ;  /* 0x0000000502007986 */ /* 0x0003e2000c101124 */
[----:B------:R-:W-:Y:S05]  /*6550*/  BRA `(.L_x_10436) ;  /* 0x00000000000c7947 */ /* 0x000fea0003800000 */
.L_x_10457:
[----:B------:R-:W-:-:S05]  /*6560*/  HADD2.F32 R0, -RZ, R4.H0_H0 ;  /* 0x20000004ff007230 */ /* 0x000fca0000004100 */
[----:B------:R-:W-:-:S05]  /*6570*/  F2FP.BF16.F32.PACK_AB R0, RZ, R0 ;  /* 0x00000000ff00723e */ /* 0x000fca00000010ff */
[----:B------:R0:W-:Y:S02]  /*6580*/  STG.E.U16 desc[UR36][R2.64], R0 ;  /* 0x0000000002007986 */ /* 0x0001e4000c101524 */
.L_x_10436:
[----:B------:R-:W-:-:S07]  /*6590*/  VIADD R17, R17, 0x80 ;  /* 0x0000008011117836 */ /* 0x000fce0000000000 */
.L_x_10396:
[----:B------:R-:W-:Y:S05]  /*65a0*/  BSYNC.RECONVERGENT B6 ;  /* 0x0000000000067941 */ /* 0x000fea0003800200 */
.L_x_10395:
        /* <DEDUP_REMOVED lines=307> */
.L_x_10468:
        /* <DEDUP_REMOVED lines=18> */
.L_x_10472:
[----:B------:R-:W2:Y:S02]  /*7a00*/  LDG.E.U8 R2, desc[UR36][R2.64] ;  /* 0x0000002402027981 */ /* 0x000ea4000c1e1100 */
[----:B--2---:R-:W-:-:S04]  /*7a10*/  I2FP.F32.U32 R0, R2 ;  /* 0x0000000200007245 */ /* 0x004fc80000201000 */
[----:B------:R-:W-:Y:S01]  /*7a20*/  F2FP.F16.F32.PACK_AB R0, RZ, R0 ;  /* 0x00000000ff00723e */ /* 0x000fe200000000ff */
[----:B------:R-:W-:Y:S06]  /*7a30*/  BRA `(.L_x_10474) ;  /* 0x0000000c009c7947 */ /* 0x000fec0003800000 */
.L_x_10471:
        /* <DEDUP_REMOVED lines=10> */
.L_x_10476:
[----:B------:R-:W2:Y:S02]  /*7ae0*/  LDG.E R2, desc[UR36][R2.64] ;  /* 0x0000002402027981 */ /* 0x000ea4000c1e1900 */
[----:B--2---:R-:W-:-:S04]  /*7af0*/  I2FP.F32.S32 R0, R2 ;  /* 0x0000000200007245 */ /* 0x004fc80000201400 */
[----:B------:R-:W-:Y:S01]  /*7b00*/  F2FP.F16.F32.PACK_AB R0, RZ, R0 ;  /* 0x00000000ff00723e */ /* 0x000fe200000000ff */
[----:B------:R-:W-:Y:S06]  /*7b10*/  BRA `(.L_x_10474) ;  /* 0x0000000c00647947 */ /* 0x000fec0003800000 */
.L_x_10475:
[----:B------:R-:W2:Y:S02]  /*7b20*/  LDG.E.U16 R2, desc[UR36][R2.64] ;  /* 0x0000002402027981 */ /* 0x000ea4000c1e1500 */
[----:B--2---:R-:W0:Y:S02]  /*7b30*/  I2F.S16 R0, R2 ;  /* 0x0000000200007306 */ /* 0x004e240000101400 */
[----:B0-----:R-:W-:Y:S01]  /*7b40*/  F2FP.F16.F32.PACK_AB R0, RZ, R0 ;  /* 0x00000000ff00723e */ /* 0x001fe200000000ff */
[----:B------:R-:W-:Y:S06]  /*7b50*/  BRA `(.L_x_10474) ;  /* 0x0000000c00547947 */ /* 0x000fec0003800000 */
.L_x_10470:
        /* <DEDUP_REMOVED lines=9> */
.L_x_10478:
[----:B------:R1:W5:Y:S01]  /*7bf0*/  LDG.E.U16 R0, desc[UR36][R2.64] ;  /* 0x0000002402007981 */ /* 0x000362000c1e1500 */
[----:B------:R-:W-:Y:S05]  /*7c00*/  BRA `(.L_x_10474) ;  /* 0x0000000c00287947 */ /* 0x000fea0003800000 */
.L_x_10477:
        /* <DEDUP_REMOVED lines=9> */
.L_x_10480:
[----:B------:R0:W5:Y:S01]  /*7ca0*/  LDG.E.U16 R0, desc[UR36][R2.64] ;  /* 0x0000002402007981 */ /* 0x000162000c1e1500 */
[----:B------:R-:W-:Y:S05]  /*7cb0*/  BRA `(.L_x_10474) ;  /* 0x0000000800fc7947 */ /* 0x000fea0003800000 */
.L_x_10479:
        /* <DEDUP_REMOVED lines=12> */
.L_x_10469:
        /* <DEDUP_REMOVED lines=13> */
.L_x_10483:
        /* <DEDUP_REMOVED lines=12> */
.L_x_10482:
        /* <DEDUP_REMOVED lines=27> */
.L_x_10485:
        /* <DEDUP_REMOVED lines=13> */
.L_x_10484:
[----:B------:R-:W2:Y:S02]  /*8190*/  LDG.E.U16 R0, desc[UR36][R2.64] ;  /* 0x0000002402007981 */ /* 0x000ea4000c1e1500 */
[----:B--2---:R-:W-:-:S05]  /*81a0*/  IMAD.U32 R0, R0, 0x10000, RZ ;  /* 0x0001000000007824 */ /* 0x004fca00078e00ff */
[----:B------:R-:W-:Y:S01]  /*81b0*/  F2FP.F16.F32.PACK_AB R0, RZ, R0 ;  /* 0x00000000ff00723e */ /* 0x000fe200000000ff */
[----:B------:R-:W-:Y:S06]  /*81c0*/  BRA `(.L_x_10474) ;  /* 0x0000000400b87947 */ /* 0x000fec0003800000 */
.L_x_10481:
        /* <DEDUP_REMOVED lines=12> */
.L_x_10488:
        /* <DEDUP_REMOVED lines=21> */
.L_x_10492:
[----:B------:R-:W-:Y:S05]  /*83e0*/  BSYNC.RECONVERGENT B1 ;  /* 0x0000000000017941 */ /* 0x000fea0003800200 */
.L_x_10491:
[----:B------:R-:W-:Y:S01]  /*83f0*/  IMAD.SHL.U32 R0, R0, 0x100000, RZ ;  /* 0x0010000000007824 */ /* 0x000fe200078e00ff */
[----:B------:R-:W-:-:S04]  /*8400*/  LEA R2, R2, 0x3b800000, 0x17 ;  /* 0x3b80000002027811 */ /* 0x000fc800078eb8ff */
[----:B------:R-:W-:-:S07]  /*8410*/  LOP3.LUT R0, R2, R0, R7, 0xfe, !PT ;  /* 0x0000000002007212 */ /* 0x000fce00078efe07 */
.L_x_10490:
[----:B------:R-:W-:Y:S05]  /*8420*/  BSYNC.RECONVERGENT B0 ;  /* 0x0000000000007941 */ /* 0x000fea0003800200 */
.L_x_10489:
[----:B------:R-:W-:Y:S01]  /*8430*/  F2FP.F16.F32.PACK_AB R0, RZ, R0 ;  /* 0x00000000ff00723e */ /* 0x000fe200000000ff */
[----:B------:R-:W-:Y:S06]  /*8440*/  BRA `(.L_x_10474) ;  /* 0x0000000400187947 */ /* 0x000fec0003800000 */
.L_x_10487:
        /* <DEDUP_REMOVED lines=21> */
.L_x_10496:
[----:B------:R-:W-:Y:S05]  /*85a0*/  BSYNC.RECONVERGENT B1 ;  /* 0x0000000000017941 */ /* 0x000fea0003800200 */
.L_x_10495:
[----:B------:R-:W-:Y:S02]  /*85b0*/  SHF.L.U32 R0, R0, 0x15, RZ ;  /* 0x0000001500007819 */ /* 0x000fe400000006ff */
[----:B------:R-:W-:-:S04]  /*85c0*/  LEA R2, R2, 0x37800000, 0x17 ;  /* 0x3780000002027811 */ /* 0x000fc800078eb8ff */
[----:B------:R-:W-:-:S07]  /*85d0*/  LOP3.LUT R0, R2, R0, R7, 0xfe, !PT ;  /* 0x0000000002007212 */ /* 0x000fce00078efe07 */
.L_x_10494:
[----:B------:R-:W-:Y:S05]  /*85e0*/  BSYNC.RECONVERGENT B0 ;  /* 0x0000000000007941 */ /* 0x000fea0003800200 */
.L_x_10493:
[----:B------:R-:W-:Y:S01]  /*85f0*/  F2FP.F16.F32.PACK_AB R0, RZ, R0 ;  /* 0x00000000ff00723e */ /* 0x000fe200000000ff */
[----:B------:R-:W-:Y:S06]  /*8600*/  BRA `(.L_x_10474) ;  /* 0x0000000000a87947 */ /* 0x000fec0003800000 */
.L_x_10486:
        /* <DEDUP_REMOVED lines=14> */
.L_x_10500:
[----:B------:R-:W-:Y:S05]  /*86f0*/  BSYNC.RECONVERGENT B0 ;  /* 0x0000000000007941 */ /* 0x000fea0003800200 */
.L_x_10499:
[----:B------:R-:W-:Y:S01]  /*8700*/  F2FP.F16.F32.PACK_AB R0, RZ, R0 ;  /* 0x00000000ff00723e */ /* 0x000fe200000000ff */
[----:B------:R-:W-:Y:S06]  /*8710*/  BRA `(.L_x_10474) ;  /* 0x0000000000647947 */ /* 0x000fec0003800000 */
.L_x_10473:
        /* <DEDUP_REMOVED lines=16> */
.L_x_10501:
[----:B------:R-:W-:Y:S01]  /*8820*/  PRMT R0, RZ, 0x7610, R0 ;  /* 0x00007610ff007816 */ /* 0x000fe20000000000 */
[----:B------:R-:W-:Y:S06]  /*8830*/  BRA `(.L_x_10474) ;  /* 0x00000000001c7947 */ /* 0x000fec0003800000 */
.L_x_10498:
[----:B------:R-:W2:Y:S02]  /*8840*/  LDG.E.64 R2, desc[UR36][R2.64] ;  /* 0x0000002402027981 */ /* 0x000ea4000c1e1b00 */
[----:B--2---:R-:W0:Y:S02]  /*8850*/  I2F.U64 R0, R2 ;  /* 0x0000000200007312 */ /* 0x004e240000301000 */
[----:B0-----:R-:W-:Y:S01]  /*8860*/  F2FP.F16.F32.PACK_AB R0, RZ, R0 ;  /* 0x00000000ff00723e */ /* 0x001fe200000000ff */
[----:B------:R-:W-:Y:S06]  /*8870*/  BRA `(.L_x_10474) ;  /* 0x00000000000c7947 */ /* 0x000fec0003800000 */
.L_x_10497:
[----:B------:R-:W2:Y:S02]  /*8880*/  LDG.E R2, desc[UR36][R2.64] ;  /* 0x0000002402027981 */ /* 0x000ea4000c1e1900 */
[----:B--2---:R-:W-:-:S04]  /*8890*/  I2FP.F32.U32 R0, R2 ;  /* 0x0000000200007245 */ /* 0x004fc80000201000 */
[----:B------:R-:W-:-:S07]  /*88a0*/  F2FP.F16.F32.PACK_AB R0, RZ, R0 ;  /* 0x00000000ff00723e */ /* 0x000fce00000000ff */
.L_x_10474:
        /* <DEDUP_REMOVED lines=22> */
.L_x_10505:
[----:B------:R-:W-:-:S06]  /*8a10*/  HADD2.F32 R5, -RZ, R4.H0_H0 ;  /* 0x20000004ff057230 */ /* 0x000fcc0000004100 */
[----:B------:R-:W0:Y:S02]  /*8a20*/  F2I.S64.TRUNC R4, R5 ;  /* 0x0000000500047311 */ /* 0x000e24000020d900 */
[----:B0-----:R4:W-:Y:S01]  /*8a30*/  STG.E.U8 desc[UR36][R2.64], R4 ;  /* 0x0000000402007986 */ /* 0x0019e2000c101124 */
[----:B------:R-:W-:Y:S05]  /*8a40*/  BRA `(.L_x_10507) ;  /* 0x0000000c006c7947 */ /* 0x000fea0003800000 */
.L_x_10504:
        /* <DEDUP_REMOVED lines=10> */
.L_x_10509:
[----:B------:R-:W-:-:S04]  /*8af0*/  HADD2.F32 R4, -RZ, R4.H0_H0 ;  /* 0x20000004ff047230 */ /* 0x000fc80000004100 */
[----:B------:R-:W0:Y:S02]  /*8b00*/  F2I.FTZ.TRUNC.NTZ R5, R4 ;  /* 0x0000000400057305 */ /* 0x000e24000021f100 */
[----:B0-----:R2:W-:Y:S01]  /*8b10*/  STG.E desc[UR36][R2.64], R5 ;  /* 0x0000000502007986 */ /* 0x0015e2000c101924 */
[----:B------:R-:W-:Y:S05]  /*8b20*/  BRA `(.L_x_10507) ;  /* 0x0000000c00347947 */ /* 0x000fea0003800000 */
.L_x_10508:
[----:B------:R-:W-:-:S04]  /*8b30*/  HADD2.F32 R4, -RZ, R4.H0_H0 ;  /* 0x20000004ff047230 */ /* 0x000fc80000004100 */
[----:B------:R-:W0:Y:S02]  /*8b40*/  F2I.FTZ.TRUNC.NTZ R5, R4 ;  /* 0x0000000400057305 */ /* 0x000e24000021f100 */
[----:B0-----:R0:W-:Y:S01]  /*8b50*/  STG.E.U16 desc[UR36][R2.64], R5 ;  /* 0x0000000502007986 */ /* 0x0011e2000c101524 */
[----:B------:R-:W-:Y:S05]  /*8b60*/  BRA `(.L_x_10507) ;  /* 0x0000000c00247947 */ /* 0x000fea0003800000 */
.L_x_10503:
        /* <DEDUP_REMOVED lines=9> */
.L_x_10511:
[----:B------:R0:W-:Y:S01]  /*8c00*/  STG.E.U16 desc[UR36][R2.64], R4 ;  /* 0x0000000402007986 */ /* 0x0001e2000c101524 */
[----:B------:R-:W-:Y:S05]  /*8c10*/  BRA `(.L_x_10507) ;  /* 0x0000000800f87947 */ /* 0x000fea0003800000 */
.L_x_10510:
        /* <DEDUP_REMOVED lines=10> */
.L_x_10513:
[----:B------:R-:W-:-:S05]  /*8cc0*/  HADD2.F32 R0, -RZ, R4.H0_H0 ;  /* 0x20000004ff007230 */ /* 0x000fca0000004100 */
[----:B------:R-:W-:-:S04]  /*8cd0*/  F2FP.F16.F32.PACK_AB R0, RZ, R0 ;  /* 0x00000000ff00723e */ /* 0x000fc800000000ff */
[----:B------:R-:W-:-:S05]  /*8ce0*/  PRMT R0, R0, 0x5410, RZ ;  /* 0x0000541000007816 */ /* 0x000fca00000000ff */
[----:B------:R0:W-:Y:S01]  /*8cf0*/  STG.E desc[UR36][R2.64], R0 ;  /* 0x0000000002007986 */ /* 0x0001e2000c101924 */
[----:B------:R-:W-:Y:S05]  /*8d00*/  BRA `(.L_x_10507) ;  /* 0x0000000800bc7947 */ /* 0x000fea0003800000 */
.L_x_10512:
[----:B------:R-:W-:-:S05]  /*8d10*/  HADD2.F32 R4, -RZ, R4.H0_H0 ;  /* 0x20000004ff047230 */ /* 0x000fca0000004100 */
[----:B------:R-:W-:-:S06]  /*8d20*/  FMUL.FTZ R4, R4, 1 ;  /* 0x3f80000004047820 */ /* 0x000fcc0000410000 */
[----:B------:R-:W0:Y:S02]  /*8d30*/  F2F.F64.F32 R4, R4 ;  /* 0x0000000400047310 */ /* 0x000e240000201800 */
[----:B0-----:R0:W-:Y:S01]  /*8d40*/  STG.E.64 desc[UR36][R2.64], R4 ;  /* 0x0000000402007986 */ /* 0x0011e2000c101b24 */
[----:B------:R-:W-:Y:S05]  /*8d50*/  BRA `(.L_x_10507) ;  /* 0x0000000800a87947 */ /* 0x000fea0003800000 */
.L_x_10502:
        /* <DEDUP_REMOVED lines=14> */
.L_x_10517:
        /* <DEDUP_REMOVED lines=18> */
.L_x_10520:
[----:B------:R-:W-:-:S04]  /*8f60*/  SHF.R.U32.HI R5, RZ, 0x18, R5 ;  /* 0x00000018ff057819 */ /* 0x000fc80000011605 */
[----:B------:R-:W-:-:S07]  /*8f70*/  LOP3.LUT R0, R0, 0x80, R5, 0xf8, !PT ;  /* 0x0000008000007812 */ /* 0x000fce00078ef805 */
.L_x_10519:
[----:B------:R-:W-:Y:S05]  /*8f80*/  BSYNC.RECONVERGENT B0 ;  /* 0x0000000000007941 */ /* 0x000fea0003800200 */
.L_x_10518:
[----:B------:R0:W-:Y:S01]  /*8f90*/  STG.E.U8 desc[UR36][R2.64], R0 ;  /* 0x0000000002007986 */ /* 0x0001e2000c101124 */
[----:B------:R-:W-:Y:S05]  /*8fa0*/  BRA `(.L_x_10507) ;  /* 0x0000000800147947 */ /* 0x000fea0003800000 */
.L_x_10516:
        /* <DEDUP_REMOVED lines=18> */
.L_x_10523:
[----:B------:R-:W-:-:S04]  /*90d0*/  SHF.R.U32.HI R5, RZ, 0x18, R5 ;  /* 0x00000018ff057819 */ /* 0x000fc80000011605 */
[----:B------:R-:W-:-:S07]  /*90e0*/  LOP3.LUT R0, R0, 0x80, R5, 0xf8, !PT ;  /* 0x0000008000007812 */ /* 0x000fce00078ef805 */
.L_x_10522:
[----:B------:R-:W-:Y:S05]  /*90f0*/  BSYNC.RECONVERGENT B0 ;  /* 0x0000000000007941 */ /* 0x000fea0003800200 */
.L_x_10521:
[----:B------:R0:W-:Y:S01]  /*9100*/  STG.E.U8 desc[UR36][R2.64], R0 ;  /* 0x0000000002007986 */ /* 0x0001e2000c101124 */
[----:B------:R-:W-:Y:S05]  /*9110*/  BRA `(.L_x_10507) ;  /* 0x0000000400b87947 */ /* 0x000fea0003800000 */
.L_x_10515:
        /* <DEDUP_REMOVED lines=22> */
.L_x_10525:
[----:B------:R-:W-:-:S06]  /*9280*/  HADD2.F32 R4, -RZ, R4.H0_H0 ;  /* 0x20000004ff047230 */ /* 0x000fcc0000004100 */
[----:B------:R-:W0:Y:S02]  /*9290*/  F2I.U64.TRUNC R4, R4 ;  /* 0x0000000400047311 */ /* 0x000e24000020d800 */
[----:B0-----:R0:W-:Y:S01]  /*92a0*/  STG.E.64 desc[UR36][R2.64], R4 ;  /* 0x0000000402007986 */ /* 0x0011e2000c101b24 */
[----:B------:R-:W-:Y:S05]  /*92b0*/  BRA `(.L_x_10507) ;  /* 0x0000000400507947 */ /* 0x000fea0003800000 */
.L_x_10524:
[----:B------:R-:W-:-:S04]  /*92c0*/  HADD2.F32 R4, -RZ, R4.H0_H0 ;  /* 0x20000004ff047230 */ /* 0x000fc80000004100 */
[----:B------:R-:W0:Y:S02]  /*92d0*/  F2I.FTZ.U32.TRUNC.NTZ R5, R4 ;  /* 0x0000000400057305 */ /* 0x000e24000021f000 */
[----:B0-----:R0:W-:Y:S01]  /*92e0*/  STG.E desc[UR36][R2.64], R5 ;  /* 0x0000000502007986 */ /* 0x0011e2000c101924 */
[----:B------:R-:W-:Y:S05]  /*92f0*/  BRA `(.L_x_10507) ;  /* 0x0000000400407947 */ /* 0x000fea0003800000 */
.L_x_10514:
        /* <DEDUP_REMOVED lines=11> */
.L_x_10527:
[----:B------:R-:W-:Y:S01]  /*93b0*/  HADD2.F32 R4, -RZ, R4.H0_H0 ;  /* 0x20000004ff047230 */ /* 0x000fe20000004100 */
[----:B------:R-:W-:-:S04]  /*93c0*/  CS2R R6, SRZ ;  /* 0x0000000000067805 */ /* 0x000fc8000001ff00 */
[----:B------:R-:W-:-:S06]  /*93d0*/  FMUL.FTZ R4, R4, 1 ;  /* 0x3f80000004047820 */ /* 0x000fcc0000410000 */
[----:B------:R-:W0:Y:S02]  /*93e0*/  F2F.F64.F32 R4, R4 ;  /* 0x0000000400047310 */ /* 0x000e240000201800 */
[----:B0-----:R0:W-:Y:S01]  /*93f0*/  STG.E.128 desc[UR36][R2.64], R4 ;  /* 0x0000000402007986 */ /* 0x0011e2000c101d24 */
[----:B------:R-:W-:Y:S05]  /*9400*/  BRA `(.L_x_10507) ;  /* 0x0000000000fc7947 */ /* 0x000fea0003800000 */
.L_x_10526:
[----:B------:R-:W-:-:S09]  /*9410*/  UISETP.NE.AND UP0, UPT, UR4, 0xf, UPT ;  /* 0x0000000f0400788c */ /* 0x000fd2000bf05270 */
[----:B------:R-:W-:Y:S05]  /*9420*/  BRA.U !UP0, `(.L_x_10528) ;  /* 0x0000000108e87547 */ /* 0x000fea000b800000 */
[----:B------:R-:W-:-:S09]  /*9430*/  UISETP.NE.AND UP0, UPT, UR4, 0x17, UPT ;  /* 0x000000170400788c */ /* 0x000fd2000bf05270 */
[----:B------:R-:W-:Y:S05]  /*9440*/  BRA.U !UP0, `(.L_x_10529) ;  /* 0x0000000108907547 */ /* 0x000fea000b800000 */
[----:B------:R-:W-:-:S09]  /*9450*/  UISETP.NE.AND UP0, UPT, UR4, 0x18, UPT ;  /* 0x000000180400788c */ /* 0x000fd2000bf05270 */
[----:B------:R-:W-:Y:S05]  /*9460*/  BRA.U !UP0, `(.L_x_10530) ;  /* 0x0000000108447547 */ /* 0x000fea000b800000 */
.L_x_10506:
        /* <DEDUP_REMOVED lines=16> */
.L_x_10531:
[----:B------:R-:W-:Y:S05]  /*9570*/  BRA `(.L_x_10507) ;  /* 0x0000000000a07947 */ /* 0x000fea0003800000 */
.L_x_10530:
        /* <DEDUP_REMOVED lines=13> */
.L_x_10533:
[----:B------:R-:W-:Y:S05]  /*9650*/  BSYNC.RECONVERGENT B0 ;  /* 0x0000000000007941 */ /* 0x000fea0003800200 */
.L_x_10532:
[----:B------:R-:W-:-:S05]  /*9660*/  LOP3.LUT R5, R0, 0x80, R5, 0xf8, !PT ;  /* 0x0000008000057812 */ /* 0x000fca00078ef805 */
[----:B------:R0:W-:Y:S01]  /*9670*/  STG.E.U8 desc[UR36][R2.64], R5 ;  /* 0x0000000502007986 */ /* 0x0001e2000c101124 */
[----:B------:R-:W-:Y:S05]  /*9680*/  BRA `(.L_x_10507) ;  /* 0x00000000005c7947 */ /* 0x000fea0003800000 */
.L_x_10529:
        /* <DEDUP_REMOVED lines=12> */
.L_x_10535:
[----:B------:R-:W-:Y:S02]  /*9750*/  ISETP.GT.U32.AND P0, PT, R4, 0x7f800000, PT ;  /* 0x7f8000000400780c */ /* 0x000fe40003f04070 */
[----:B------:R-:W-:-:S04]  /*9760*/  MOV R0, 0x7f ;  /* 0x0000007f00007802 */ /* 0x000fc80000000f00 */
[----:B------:R-:W-:-:S07]  /*9770*/  SEL R0, R0, 0x7c, P0 ;  /* 0x0000007c00007807 */ /* 0x000fce0000000000 */
.L_x_10536:
[----:B------:R-:W-:Y:S05]  /*9780*/  BSYNC.RECONVERGENT B0 ;  /* 0x0000000000007941 */ /* 0x000fea0003800200 */
.L_x_10534:
[----:B------:R-:W-:-:S04]  /*9790*/  SHF.R.U32.HI R5, RZ, 0x18, R5 ;  /* 0x00000018ff057819 */ /* 0x000fc80000011605 */
[----:B------:R-:W-:-:S05]  /*97a0*/  LOP3.LUT R5, R0, 0x80, R5, 0xf8, !PT ;  /* 0x0000008000057812 */ /* 0x000fca00078ef805 */
[----:B------:R0:W-:Y:S01]  /*97b0*/  STG.E.U8 desc[UR36][R2.64], R5 ;  /* 0x0000000502007986 */ /* 0x0001e2000c101124 */
[----:B------:R-:W-:Y:S05]  /*97c0*/  BRA `(.L_x_10507) ;  /* 0x00000000000c7947 */ /* 0x000fea0003800000 */
.L_x_10528:
[----:B------:R-:W-:-:S05]  /*97d0*/  HADD2.F32 R0, -RZ, R4.H0_H0 ;  /* 0x20000004ff007230 */ /* 0x000fca0000004100 */
[----:B------:R-:W-:-:S05]  /*97e0*/  F2FP.BF16.F32.PACK_AB R0, RZ, R0 ;  /* 0x00000000ff00723e */ /* 0x000fca00000010ff */
[----:B------:R0:W-:Y:S02]  /*97f0*/  STG.E.U16 desc[UR36][R2.64], R0 ;  /* 0x0000000002007986 */ /* 0x0001e4000c101524 */
.L_x_10507:
[----:B------:R-:W-:-:S07]  /*9800*/  VIADD R17, R17, 0x80 ;  /* 0x0000008011117836 */ /* 0x000fce0000000000 */
.L_x_10467:
[----:B------:R-:W-:Y:S05]  /*9810*/  BSYNC.RECONVERGENT B6 ;  /* 0x0000000000067941 */ /* 0x000fea0003800200 */
.L_x_10466:
        /* <DEDUP_REMOVED lines=306> */
.L_x_10537:
        /* <DEDUP_REMOVED lines=20> */
.L_x_10541:
[----:B------:R-:W2:Y:S02]  /*ac80*/  LDG.E.U8 R2, desc[UR36][R2.64] ;  /* 0x0000002402027981 */ /* 0x000ea4000c1e1100 */
[----:B--2---:R-:W-:-:S04]  /*ac90*/  I2FP.F32.U32 R0, R2 ;  /* 0x0000000200007245 */ /* 0x004fc80000201000 */
[----:B------:R-:W-:Y:S01]  /*aca0*/  F2FP.F16.F32.PACK_AB R0, RZ, R0 ;  /* 0x00000000ff00723e */ /* 0x000fe200000000ff */
[----:B------:R-:W-:Y:S06]  /*acb0*/  BRA `(.L_x_10543) ;  /* 0x0000000c009c7947 */ /* 0x000fec0003800000 */
.L_x_10540:
        /* <DEDUP_REMOVED lines=10> */
.L_x_10545:
[----:B------:R-:W2:Y:S02]  /*ad60*/  LDG.E R2, desc[UR36][R2.64] ;  /* 0x0000002402027981 */ /* 0x000ea4000c1e1900 */
[----:B--2---:R-:W-:-:S04]  /*ad70*/  I2FP.F32.S32 R0, R2 ;  /* 0x0000000200007245 */ /* 0x004fc80000201400 */
[----:B------:R-:W-:Y:S01]  /*ad80*/  F2FP.F16.F32.PACK_AB R0, RZ, R0 ;  /* 0x00000000ff00723e */ /* 0x000fe200000000ff */
[----:B------:R-:W-:Y:S06]  /*ad90*/  BRA `(.L_x_10543) ;  /* 0x0000000c00647947 */ /* 0x000fec0003800000 */
.L_x_10544:
[----:B------:R-:W2:Y:S02]  /*ada0*/  LDG.E.U16 R2, desc[UR36][R2.64] ;  /* 0x0000002402027981 */ /* 0x000ea4000c1e1500 */
[----:B--2---:R-:W0:Y:S02]  /*adb0*/  I2F.S16 R0, R2 ;  /* 0x0000000200007306 */ /* 0x004e240000101400 */
[----:B0-----:R-:W-:Y:S01]  /*adc0*/  F2FP.F16.F32.PACK_AB R0, RZ, R0 ;  /* 0x00000000ff00723e */ /* 0x001fe200000000ff */
[----:B------:R-:W-:Y:S06]  /*add0*/  BRA `(.L_x_10543) ;  /* 0x0000000c00547947 */ /* 0x000fec0003800000 */
.L_x_10539:
        /* <DEDUP_REMOVED lines=9> */
.L_x_10547:
[----:B------:R1:W5:Y:S01]  /*ae70*/  LDG.E.U16 R0, desc[UR36][R2.64] ;  /* 0x0000002402007981 */ /* 0x000362000c1e1500 */
[----:B------:R-:W-:Y:S05]  /*ae80*/  BRA `(.L_x_10543) ;  /* 0x0000000c00287947 */ /* 0x000fea0003800000 */
.L_x_10546:
        /* <DEDUP_REMOVED lines=9> */
.L_x_10549:
[----:B------:R0:W5:Y:S01]  /*af20*/  LDG.E.U16 R0, desc[UR36][R2.64] ;  /* 0x0000002402007981 */ /* 0x000162000c1e1500 */
[----:B------:R-:W-:Y:S05]  /*af30*/  BRA `(.L_x_10543) ;  /* 0x0000000800fc7947 */ /* 0x000fea0003800000 */
.L_x_10548:
        /* <DEDUP_REMOVED lines=12> */
.L_x_10538:
        /* <DEDUP_REMOVED lines=13> */
.L_x_10552:
        /* <DEDUP_REMOVED lines=12> */
.L_x_10551:
        /* <DEDUP_REMOVED lines=27> */
.L_x_10554:
        /* <DEDUP_REMOVED lines=13> */
.L_x_10553:
[----:B------:R-:W2:Y:S02]  /*b410*/  LDG.E.U16 R0, desc[UR36][R2.64] ;  /* 0x0000002402007981 */ /* 0x000ea4000c1e1500 */
[----:B--2---:R-:W-:-:S04]  /*b420*/  SHF.L.U32 R0, R0, 0x10, RZ ;  /* 0x0000001000007819 */ /* 0x004fc800000006ff */
[----:B------:R-:W-:Y:S01]  /*b430*/  F2FP.F16.F32.PACK_AB R0, RZ, R0 ;  /* 0x00000000ff00723e */ /* 0x000fe200000000ff */
[----:B------:R-:W-:Y:S06]  /*b440*/  BRA `(.L_x_10543) ;  /* 0x0000000400b87947 */ /* 0x000fec0003800000 */
.L_x_10550:
        /* <DEDUP_REMOVED lines=12> */
.L_x_10557:
        /* <DEDUP_REMOVED lines=21> */
.L_x_10561:
[----:B------:R-:W-:Y:S05]  /*b660*/  BSYNC.RECONVERGENT B1 ;  /* 0x0000000000017941 */ /* 0x000fea0003800200 */
.L_x_10560:
[----:B------:R-:W-:Y:S01]  /*b670*/  IMAD.SHL.U32 R0, R0, 0x100000, RZ ;  /* 0x0010000000007824 */ /* 0x000fe200078e00ff */
[----:B------:R-:W-:-:S04]  /*b680*/  LEA R2, R2, 0x3b800000, 0x17 ;  /* 0x3b80000002027811 */ /* 0x000fc800078eb8ff */
[----:B------:R-:W-:-:S07]  /*b690*/  LOP3.LUT R0, R2, R0, R7, 0xfe, !PT ;  /* 0x0000000002007212 */ /* 0x000fce00078efe07 */
.L_x_10559:
[----:B------:R-:W-:Y:S05]  /*b6a0*/  BSYNC.RECONVERGENT B0 ;  /* 0x0000000000007941 */ /* 0x000fea0003800200 */
.L_x_10558:
[----:B------:R-:W-:Y:S01]  /*b6b0*/  F2FP.F16.F32.PACK_AB R0, RZ, R0 ;  /* 0x00000000ff00723e */ /* 0x000fe200000000ff */
[----:B------:R-:W-:Y:S06]  /*b6c0*/  BRA `(.L_x_10543) ;  /* 0x0000000400187947 */ /* 0x000fec0003800000 */
.L_x_10556:
        /* <DEDUP_REMOVED lines=21> */
.L_x_10565:
[----:B------:R-:W-:Y:S05]  /*b820*/  BSYNC.RECONVERGENT B1 ;  /* 0x0000000000017941 */ /* 0x000fea0003800200 */
.L_x_10564:
[----:B------:R-:W-:Y:S02]  /*b830*/  SHF.L.U32 R0, R0, 0x15, RZ ;  /* 0x0000001500007819 */ /* 0x000fe400000006ff */
[----:B------:R-:W-:-:S04]  /*b840*/  LEA R2, R2, 0x37800000, 0x17 ;  /* 0x3780000002027811 */ /* 0x000fc800078eb8ff */
[----:B------:R-:W-:-:S07]  /*b850*/  LOP3.LUT R0, R2, R0, R7, 0xfe, !PT ;  /* 0x0000000002007212 */ /* 0x000fce00078efe07 */
.L_x_10563:
[----:B------:R-:W-:Y:S05]  /*b860*/  BSYNC.RECONVERGENT B0 ;  /* 0x0000000000007941 */ /* 0x000fea0003800200 */
.L_x_10562:
[----:B------:R-:W-:Y:S01]  /*b870*/  F2FP.F16.F32.PACK_AB R0, RZ, R0 ;  /* 0x00000000ff00723e */ /* 0x000fe200000000ff */
[----:B------:R-:W-:Y:S06]  /*b880*/  BRA `(.L_x_10543) ;  /* 0x0000000000a87947 */ /* 0x000fec0003800000 */
.L_x_10555:
        /* <DEDUP_REMOVED lines=14> */
.L_x_10569:
[----:B------:R-:W-:Y:S05]  /*b970*/  BSYNC.RECONVERGENT B0 ;  /* 0x0000000000007941 */ /* 0x000fea0003800200 */
.L_x_10568:
[----:B------:R-:W-:Y:S01]  /*b980*/  F2FP.F16.F32.PACK_AB R0, RZ, R0 ;  /* 0x00000000ff00723e */ /* 0x000fe200000000ff */
[----:B------:R-:W-:Y:S06]  /*b990*/  BRA `(.L_x_10543) ;  /* 0x0000000000647947 */ /* 0x000fec0003800000 */
.L_x_10542:
        /* <DEDUP_REMOVED lines=16> */
.L_x_10570:
[----:B------:R-:W-:Y:S01]  /*baa0*/  PRMT R0, RZ, 0x7610, R0 ;  /* 0x00007610ff007816 */ /* 0x000fe20000000000 */
[----:B------:R-:W-:Y:S06]  /*bab0*/  BRA `(.L_x_10543) ;  /* 0x00000000001c7947 */ /* 0x000fec0003800000 */
.L_x_10567:
[----:B------:R-:W2:Y:S02]  /*bac0*/  LDG.E.64 R2, desc[UR36][R2.64] ;  /* 0x0000002402027981 */ /* 0x000ea4000c1e1b00 */
[----:B--2---:R-:W0:Y:S02]  /*bad0*/  I2F.U64 R0, R2 ;  /* 0x0000000200007312 */ /* 0x004e240000301000 */
[----:B0-----:R-:W-:Y:S01]  /*bae0*/  F2FP.F16.F32.PACK_AB R0, RZ, R0 ;  /* 0x00000000ff00723e */ /* 0x001fe200000000ff */
[----:B------:R-:W-:Y:S06]  /*baf0*/  BRA `(.L_x_10543) ;  /* 0x00000000000c7947 */ /* 0x000fec0003800000 */
.L_x_10566:
[----:B------:R-:W2:Y:S02]  /*bb00*/  LDG.E R2, desc[UR36][R2.64] ;  /* 0x0000002402027981 */ /* 0x000ea4000c1e1900 */
[----:B--2---:R-:W-:-:S04]  /*bb10*/  I2FP.F32.U32 R0, R2 ;  /* 0x0000000200007245 */ /* 0x004fc80000201000 */
[----:B------:R-:W-:-:S07]  /*bb20*/  F2FP.F16.F32.PACK_AB R0, RZ, R0 ;  /* 0x00000000ff00723e */ /* 0x000fce00000000ff */
.L_x_10543:
[----:B-----5:R-:W-:Y:S01]  /*bb30*/  HADD2.F32 R0, -RZ, R0.H0_H0 ;  /* 0x20000000ff007230 */ /* 0x020fe20000004100 */
[----:B------:R-:W-:-:S04]  /*bb40*/  UPRMT UR4, UR42, 0x9910, URZ ;  /* 0x000099102a047896 */ /* 0x000fc800080000ff */
[----:B------:R-:W-:Y:S01]  /*bb50*/  UISETP.GT.AND UP0, UPT, UR4, 0x9, UPT ;  /* 0x000000090400788c */ /* 0x000fe2000bf04270 */
[----:B------:R-:W0:Y:S02]  /*bb60*/  MUFU.LG2 R0, R0 ;  /* 0x0000000000007308 */ /* 0x000e240000000c00 */
[----:B01----:R-:W-:-:S05]  /*bb70*/  FMUL.FTZ R2, R0, 0.69314718246459960938 ;  /* 0x3f31721800027820 */ /* 0x003fca0000410000 */
        /* <DEDUP_REMOVED lines=14> */
.L_x_10574:
[----:B------:R-:W-:-:S06]  /*bc60*/  HADD2.F32 R3, -RZ, R2.H0_H0 ;  /* 0x20000002ff037230 */ /* 0x000fcc0000004100 */
[----:B------:R-:W0:Y:S02]  /*bc70*/  F2I.S64.TRUNC R2, R3 ;  /* 0x0000000300027311 */ /* 0x000e24000020d900 */
[----:B0-----:R-:W-:Y:S01]  /*bc80*/  STG.E.U8 desc[UR36][R16.64], R2 ;  /* 0x0000000210007986 */ /* 0x001fe2000c101124 */
[----:B------:R-:W-:Y:S05]  /*bc90*/  EXIT ;  /* 0x000000000000794d */ /* 0x000fea0003800000 */
.L_x_10573:
        /* <DEDUP_REMOVED lines=10> */
.L_x_10577:
[----:B------:R-:W-:-:S04]  /*bd40*/  HADD2.F32 R2, -RZ, R2.H0_H0 ;  /* 0x20000002ff027230 */ /* 0x000fc80000004100 */
[----:B------:R-:W0:Y:S02]  /*bd50*/  F2I.FTZ.TRUNC.NTZ R3, R2 ;  /* 0x0000000200037305 */ /* 0x000e24000021f100 */
[----:B0-----:R-:W-:Y:S01]  /*bd60*/  STG.E desc[UR36][R16.64], R3 ;  /* 0x0000000310007986 */ /* 0x001fe2000c101924 */
[----:B------:R-:W-:Y:S05]  /*bd70*/  EXIT ;  /* 0x000000000000794d */ /* 0x000fea0003800000 */
.L_x_10576:
[----:B------:R-:W-:-:S04]  /*bd80*/  HADD2.F32 R2, -RZ, R2.H0_H0 ;  /* 0x20000002ff027230 */ /* 0x000fc80000004100 */
[----:B------:R-:W0:Y:S02]  /*bd90*/  F2I.FTZ.TRUNC.NTZ R3, R2 ;  /* 0x0000000200037305 */ /* 0x000e24000021f100 */
[----:B0-----:R-:W-:Y:S01]  /*bda0*/  STG.E.U16 desc[UR36][R16.64], R3 ;  /* 0x0000000310007986 */ /* 0x001fe2000c101524 */
[----:B------:R-:W-:Y:S05]  /*bdb0*/  EXIT ;  /* 0x000000000000794d */ /* 0x000fea0003800000 */
.L_x_10572:
        /* <DEDUP_REMOVED lines=9> */
.L_x_10579:
[----:B------:R-:W-:Y:S01]  /*be50*/  STG.E.U16 desc[UR36][R16.64], R2 ;  /* 0x0000000210007986 */ /* 0x000fe2000c101524 */
[----:B------:R-:W-:Y:S05]  /*be60*/  EXIT ;  /* 0x000000000000794d */ /* 0x000fea0003800000 */
.L_x_10578:
        /* <DEDUP_REMOVED lines=10> */
.L_x_10581:
[----:B------:R-:W-:-:S05]  /*bf10*/  HADD2.F32 R0, -RZ, R2.H0_H0 ;  /* 0x20000002ff007230 */ /* 0x000fca0000004100 */
[----:B------:R-:W-:-:S04]  /*bf20*/  F2FP.F16.F32.PACK_AB R0, RZ, R0 ;  /* 0x00000000ff00723e */ /* 0x000fc800000000ff */
[----:B------:R-:W-:-:S05]  /*bf30*/  PRMT R0, R0, 0x5410, RZ ;  /* 0x0000541000007816 */ /* 0x000fca00000000ff */
[----:B------:R-:W-:Y:S01]  /*bf40*/  STG.E desc[UR36][R16.64], R0 ;  /* 0x0000000010007986 */ /* 0x000fe2000c101924 */
[----:B------:R-:W-:Y:S05]  /*bf50*/  EXIT ;  /* 0x000000000000794d */ /* 0x000fea0003800000 */
.L_x_10580:
[----:B------:R-:W-:-:S05]  /*bf60*/  HADD2.F32 R2, -RZ, R2.H0_H0 ;  /* 0x20000002ff027230 */ /* 0x000fca0000004100 */
[----:B------:R-:W-:-:S06]  /*bf70*/  FMUL.FTZ R2, R2, 1 ;  /* 0x3f80000002027820 */ /* 0x000fcc0000410000 */
[----:B------:R-:W0:Y:S02]  /*bf80*/  F2F.F64.F32 R2, R2 ;  /* 0x0000000200027310 */ /* 0x000e240000201800 */
[----:B0-----:R-:W-:Y:S01]  /*bf90*/  STG.E.64 desc[UR36][R16.64], R2 ;  /* 0x0000000210007986 */ /* 0x001fe2000c101b24 */
[----:B------:R-:W-:Y:S05]  /*bfa0*/  EXIT ;  /* 0x000000000000794d */ /* 0x000fea0003800000 */
.L_x_10571:
        /* <DEDUP_REMOVED lines=14> */
.L_x_10585:
        /* <DEDUP_REMOVED lines=17> */
.L_x_10588:
[----:B------:R-:W-:-:S04]  /*c1a0*/  SHF.R.U32.HI R3, RZ, 0x18, R3 ;  /* 0x00000018ff037819 */ /* 0x000fc80000011603 */
[----:B------:R-:W-:-:S04]  /*c1b0*/  LOP3.LUT R0, R0, 0x80, R3, 0xf8, !PT ;  /* 0x0000008000007812 */ /* 0x000fc800078ef803 */
[----:B------:R-:W-:-:S07]  /*c1c0*/  PRMT R8, R0, 0x7610, R8 ;  /* 0x0000761000087816 */ /* 0x000fce0000000008 */
.L_x_10587:
[----:B------:R-:W-:Y:S05]  /*c1d0*/  BSYNC.RECONVERGENT B0 ;  /* 0x0000000000007941 */ /* 0x000fea0003800200 */
.L_x_10586:
[----:B------:R-:W-:Y:S01]  /*c1e0*/  STG.E.U8 desc[UR36][R16.64], R8 ;  /* 0x0000000810007986 */ /* 0x000fe2000c101124 */
[----:B------:R-:W-:Y:S05]  /*c1f0*/  EXIT ;  /* 0x000000000000794d */ /* 0x000fea0003800000 */
.L_x_10584:
        /* <DEDUP_REMOVED lines=17> */
.L_x_10591:
[----:B------:R-:W-:-:S04]  /*c310*/  SHF.R.U32.HI R3, RZ, 0x18, R3 ;  /* 0x00000018ff037819 */ /* 0x000fc80000011603 */
[----:B------:R-:W-:-:S04]  /*c320*/  LOP3.LUT R0, R0, 0x80, R3, 0xf8, !PT ;  /* 0x0000008000007812 */ /* 0x000fc800078ef803 */
[----:B------:R-:W-:-:S07]  /*c330*/  PRMT R8, R0, 0x7610, R8 ;  /* 0x0000761000087816 */ /* 0x000fce0000000008 */
.L_x_10590:
[----:B------:R-:W-:Y:S05]  /*c340*/  BSYNC.RECONVERGENT B0 ;  /* 0x0000000000007941 */ /* 0x000fea0003800200 */
.L_x_10589:
[----:B------:R-:W-:Y:S01]  /*c350*/  STG.E.U8 desc[UR36][R16.64], R8 ;  /* 0x0000000810007986 */ /* 0x000fe2000c101124 */
[----:B------:R-:W-:Y:S05]  /*c360*/  EXIT ;  /* 0x000000000000794d */ /* 0x000fea0003800000 */
.L_x_10583:
        /* <DEDUP_REMOVED lines=22> */
.L_x_10593:
[----:B------:R-:W-:-:S06]  /*c4d0*/  HADD2.F32 R2, -RZ, R2.H0_H0 ;  /* 0x20000002ff027230 */ /* 0x000fcc0000004100 */
[----:B------:R-:W0:Y:S02]  /*c4e0*/  F2I.U64.TRUNC R2, R2 ;  /* 0x0000000200027311 */ /* 0x000e24000020d800 */
[----:B0-----:R-:W-:Y:S01]  /*c4f0*/  STG.E.64 desc[UR36][R16.64], R2 ;  /* 0x0000000210007986 */ /* 0x001fe2000c101b24 */
[----:B------:R-:W-:Y:S05]  /*c500*/  EXIT ;  /* 0x000000000000794d */ /* 0x000fea0003800000 */
.L_x_10592:
[----:B------:R-:W-:-:S04]  /*c510*/  HADD2.F32 R2, -RZ, R2.H0_H0 ;  /* 0x20000002ff027230 */ /* 0x000fc80000004100 */
[----:B------:R-:W0:Y:S02]  /*c520*/  F2I.FTZ.U32.TRUNC.NTZ R3, R2 ;  /* 0x0000000200037305 */ /* 0x000e24000021f000 */
[----:B0-----:R-:W-:Y:S01]  /*c530*/  STG.E desc[UR36][R16.64], R3 ;  /* 0x0000000310007986 */ /* 0x001fe2000c101924 */
[----:B------:R-:W-:Y:S05]  /*c540*/  EXIT ;  /* 0x000000000000794d */ /* 0x000fea0003800000 */
.L_x_10582:
        /* <DEDUP_REMOVED lines=11> */
.L_x_10595:
[----:B------:R-:W-:Y:S01]  /*c600*/  HADD2.F32 R2, -RZ, R2.H0_H0 ;  /* 0x20000002ff027230 */ /* 0x000fe20000004100 */
[----:B------:R-:W-:-:S04]  /*c610*/  CS2R R6, SRZ ;  /* 0x0000000000067805 */ /* 0x000fc8000001ff00 */
[----:B------:R-:W-:-:S04]  /*c620*/  FMUL.FTZ R2, R2, 1 ;  /* 0x3f80000002027820 */ /* 0x000fc80000410000 */
[----:B------:R-:W0:Y:S02]  /*c630*/  F2F.F64.F32 R4, R2 ;  /* 0x0000000200047310 */ /* 0x000e240000201800 */
[----:B0-----:R-:W-:Y:S01]  /*c640*/  STG.E.128 desc[UR36][R16.64], R4 ;  /* 0x0000000410007986 */ /* 0x001fe2000c101d24 */
[----:B------:R-:W-:Y:S05]  /*c650*/  EXIT ;  /* 0x000000000000794d */ /* 0x000fea0003800000 */
.L_x_10594:
[----:B------:R-:W-:-:S09]  /*c660*/  UISETP.NE.AND UP0, UPT, UR4, 0xf, UPT ;  /* 0x0000000f0400788c */ /* 0x000fd2000bf05270 */
[----:B------:R-:W-:Y:S05]  /*c670*/  BRA.U !UP0, `(.L_x_10596) ;  /* 0x0000000108e87547 */ /* 0x000fea000b800000 */
[----:B------:R-:W-:-:S09]  /*c680*/  UISETP.NE.AND UP0, UPT, UR4, 0x17, UPT ;  /* 0x000000170400788c */ /* 0x000fd2000bf05270 */
[----:B------:R-:W-:Y:S05]  /*c690*/  BRA.U !UP0, `(.L_x_10597) ;  /* 0x0000000108907547 */ /* 0x000fea000b800000 */
[----:B------:R-:W-:-:S09]  /*c6a0*/  UISETP.NE.AND UP0, UPT, UR4, 0x18, UPT ;  /* 0x000000180400788c */ /* 0x000fd2000bf05270 */
[----:B------:R-:W-:Y:S05]  /*c6b0*/  BRA.U !UP0, `(.L_x_10598) ;  /* 0x0000000108447547 */ /* 0x000fea000b800000 */
.L_x_10575:
        /* <DEDUP_REMOVED lines=16> */
.L_x_10599:
[----:B------:R-:W-:Y:S05]  /*c7c0*/  EXIT ;  /* 0x000000000000794d */ /* 0x000fea0003800000 */
.L_x_10598:
        /* <DEDUP_REMOVED lines=13> */
.L_x_10601:
[----:B------:R-:W-:Y:S05]  /*c8a0*/  BSYNC.RECONVERGENT B0 ;  /* 0x0000000000007941 */ /* 0x000fea0003800200 */
.L_x_10600:
[----:B------:R-:W-:-:S05]  /*c8b0*/  LOP3.LUT R3, R0, 0x80, R3, 0xf8, !PT ;  /* 0x0000008000037812 */ /* 0x000fca00078ef803 */
[----:B------:R-:W-:Y:S01]  /*c8c0*/  STG.E.U8 desc[UR36][R16.64], R3 ;  /* 0x0000000310007986 */ /* 0x000fe2000c101124 */
[----:B------:R-:W-:Y:S05]  /*c8d0*/  EXIT ;  /* 0x000000000000794d */ /* 0x000fea0003800000 */
.L_x_10597:
        /* <DEDUP_REMOVED lines=12> */
.L_x_10603:
[----:B------:R-:W-:Y:S01]  /*c9a0*/  HFMA2 R0, -RZ, RZ, 0, 7.569789886474609375e-06 ;  /* 0x0000007fff007431 */ /* 0x000fe200000001ff */
[----:B------:R-:W-:-:S04]  /*c9b0*/  ISETP.GT.U32.AND P0, PT, R2, 0x7f800000, PT ;  /* 0x7f8000000200780c */ /* 0x000fc80003f04070 */
[----:B------:R-:W-:-:S09]  /*c9c0*/  SEL R0, R0, 0x7c, P0 ;  /* 0x0000007c00007807 */ /* 0x000fd20000000000 */
.L_x_10604:
[----:B------:R-:W-:Y:S05]  /*c9d0*/  BSYNC.RECONVERGENT B0 ;  /* 0x0000000000007941 */ /* 0x000fea0003800200 */
.L_x_10602:
[----:B------:R-:W-:-:S04]  /*c9e0*/  SHF.R.U32.HI R3, RZ, 0x18, R3 ;  /* 0x00000018ff037819 */ /* 0x000fc80000011603 */
[----:B------:R-:W-:-:S05]  /*c9f0*/  LOP3.LUT R3, R0, 0x80, R3, 0xf8, !PT ;  /* 0x0000008000037812 */ /* 0x000fca00078ef803 */
[----:B------:R-:W-:Y:S01]  /*ca00*/  STG.E.U8 desc[UR36][R16.64], R3 ;  /* 0x0000000310007986 */ /* 0x000fe2000c101124 */
[----:B------:R-:W-:Y:S05]  /*ca10*/  EXIT ;  /* 0x000000000000794d */ /* 0x000fea0003800000 */
.L_x_10596:
[----:B------:R-:W-:-:S05]  /*ca20*/  HADD2.F32 R0, -RZ, R2.H0_H0 ;  /* 0x20000002ff007230 */ /* 0x000fca0000004100 */
[----:B------:R-:W-:-:S05]  /*ca30*/  F2FP.BF16.F32.PACK_AB R0, RZ, R0 ;  /* 0x00000000ff00723e */ /* 0x000fca00000010ff */
[----:B------:R-:W-:Y:S01]  /*ca40*/  STG.E.U16 desc[UR36][R16.64], R0 ;  /* 0x0000000010007986 */ /* 0x000fe2000c101524 */
[----:B------:R-:W-:Y:S05]  /*ca50*/  EXIT ;  /* 0x000000000000794d */ /* 0x000fea0003800000 */
.L_x_10605:
        /* <DEDUP_REMOVED lines=10> */
.L_x_12266:


//--------------------- .text._ZN2at6native27unrolled_elementwise_kernelIZZZNS0_15log_kernel_cudaERNS_18TensorIteratorBaseEENKUlvE0_clEvENKUlvE1_clEvEUlN3c104HalfEE_St5arrayIPcLm2EELi4E23TrivialOffsetCalculatorILi1EjESD_NS0_6memory12LoadWithCastILi1EEENSE_13StoreWithCastILi1EEEEEviT_T0_T2_T3_T4_T5_ --------------------------
	.section	.text._ZN2at6native27unrolled_elementwise_kernelIZZZNS0_15log_kernel_cudaERNS_18TensorIteratorBaseEENKUlvE0_clEvENKUlvE1_clEvEUlN3c104HalfEE_St5arrayIPcLm2EELi4E23TrivialOffsetCalculatorILi1EjESD_NS0_6memory12LoadWithCastILi1EEENSE_13StoreWithCastILi1EEEEEviT_T0_T2_T3_T4_T5_,"ax",@progbits
	.align	128
        .global         _ZN2at6native27unrolled_elementwise_kernelIZZZNS0_15log_kernel_cudaERNS_18TensorIteratorBaseEENKUlvE0_clEvENKUlvE1_clEvEUlN3c104HalfEE_St5arrayIPcLm2EELi4E23TrivialOffsetCalculatorILi1EjESD_NS0_6memory12LoadWithCastILi1EEENSE_13StoreWithCastILi1EEEEEviT_T0_T2_T3_T4_T5_
        .type           _ZN2at6native27unrolled_elementwise_kernelIZZZNS0_15log_kernel_cudaERNS_18TensorIteratorBaseEENKUlvE0_clEvENKUlvE1_clEvEUlN3c104HalfEE_St5arrayIPcLm2EELi4E23TrivialOffsetCalculatorILi1EjESD_NS0_6memory12LoadWithCastILi1EEENSE_13StoreWithCastILi1EEEEEviT_T0_T2_T3_T4_T5_,@function
        .size           _ZN2at6native27unrolled_elementwise_kernelIZZZNS0_15log_kernel_cudaERNS_18TensorIteratorBaseEENKUlvE0_clEvENKUlvE1_clEvEUlN3c104HalfEE_St5arrayIPcLm2EELi4E23TrivialOffsetCalculatorILi1EjESD_NS0_6memory12LoadWithCastILi1EEENSE_13StoreWithCastILi1EEEEEviT_T0_T2_T3_T4_T5_,(.L_x_12267 - _ZN2at6native27unrolled_elementwise_kernelIZZZNS0_15log_kernel_cudaERNS_18TensorIteratorBaseEENKUlvE0_clEvENKUlvE1_clEvEUlN3c104HalfEE_St5arrayIPcLm2EELi4E23TrivialOffsetCalculatorILi1EjESD_NS0_6memory12LoadWithCastILi1EEENSE_13StoreWithCastILi1EEEEEviT_T0_T2_T3_T4_T5_)
        .other          _ZN2at6native27unrolled_elementwise_kernelIZZZNS0_15log_kernel_cudaERNS_18TensorIteratorBaseEENKUlvE0_clEvENKUlvE1_clEvEUlN3c104HalfEE_St5arrayIPcLm2EELi4E23TrivialOffsetCalculatorILi1EjESD_NS0_6memory12LoadWithCastILi1EEENSE_13StoreWithCastILi1EEEEEviT_T0_T2_T3_T4_T5_,@"STO_CUDA_ENTRY STV_DEFAULT"
_ZN2at6native27unrolled_elementwise_kernelIZZZNS0_15log_kernel_cudaERNS_18TensorIteratorBaseEENKUlvE0_clEvENKUlvE1_clEvEUlN3c104HalfEE_St5arrayIPcLm2EELi4E23TrivialOffsetCalculatorILi1EjESD_NS0_6memory12LoadWithCastILi1EEENSE_13StoreWithCastILi1EEEEEviT_T0_T2_T3_T4_T5_:
.text._ZN2at6native27unrolled_elementwise_kernelIZZZNS0_15log_kernel_cudaERNS_18TensorIteratorBaseEENKUlvE0_clEvENKUlvE1_clEvEUlN3c104HalfEE_St5arrayIPcLm2EELi4E23TrivialOffsetCalculatorILi1EjESD_NS0_6memory12LoadWithCastILi1EEENSE_13StoreWithCastILi1EEEEEviT_T0_T2_T3_T4_T5_:
        /* <DEDUP_REMOVED lines=34> */
.L_x_10611:
[----:B------:R-:W2:Y:S02]  /*0220*/  LDG.E.U8 R2, desc[UR36][R2.64] ;  /* 0x0000002402027981 */ /* 0x000ea4000c1e1100 */
[----:B--2---:R-:W-:-:S04]  /*0230*/  I2FP.F32.U32 R0, R2 ;  /* 0x0000000200007245 */ /* 0x004fc80000201000 */
[----:B------:R-:W-:-:S04]  /*0240*/  F2FP.F16.F32.PACK_AB R0, RZ, R0 ;  /* 0x00000000ff00723e */ /* 0x000fc800000000ff */
[----:B------:R-:W-:Y:S01]  /*0250*/  PRMT R16, R0, 0x7610, R16 ;  /* 0x0000761000107816 */ /* 0x000fe20000000010 */
[----:B------:R-:W-:Y:S06]  /*0260*/  BRA `(.L_x_10613) ;  /* 0x0000000c00d47947 */ /* 0x000fec0003800000 */
.L_x_10610:
        /* <DEDUP_REMOVED lines=11> */
.L_x_10615:
[----:B------:R-:W2:Y:S02]  /*0320*/  LDG.E R2, desc[UR36][R2.64] ;  /* 0x0000002402027981 */ /* 0x000ea4000c1e1900 */
[----:B--2---:R-:W-:-:S04]  /*0330*/  I2FP.F32.S32 R0, R2 ;  /* 0x0000000200007245 */ /* 0x004fc80000201400 */
[----:B------:R-:W-:-:S04]  /*0340*/  F2FP.F16.F32.PACK_AB R0, RZ, R0 ;  /* 0x00000000ff00723e */ /* 0x000fc800000000ff */
[----:B------:R-:W-:Y:S01]  /*0350*/  PRMT R16, R0, 0x7610, R16 ;  /* 0x0000761000107816 */ /* 0x000fe20000000010 */
[----:B------:R-:W-:Y:S06]  /*0360*/  BRA `(.L_x_10613) ;  /* 0x0000000c00947947 */ /* 0x000fec0003800000 */
.L_x_10614:
[----:B------:R-:W2:Y:S02]  /*0370*/  LDG.E.U16 R2, desc[UR36][R2.64] ;  /* 0x0000002402027981 */ /* 0x000ea4000c1e1500 */
[----:B--2---:R-:W0:Y:S02]  /*0380*/  I2F.S16 R0, R2 ;  /* 0x0000000200007306 */ /* 0x004e240000101400 */
[----:B0-----:R-:W-:-:S04]  /*0390*/  F2FP.F16.F32.PACK_AB R0, RZ, R0 ;  /* 0x00000000ff00723e */ /* 0x001fc800000000ff */
[----:B------:R-:W-:Y:S01]  /*03a0*/  PRMT R16, R0, 0x7610, R16 ;  /* 0x0000761000107816 */ /* 0x000fe20000000010 */
[----:B------:R-:W-:Y:S06]  /*03b0*/  BRA `(.L_x_10613) ;  /* 0x0000000c00807947 */ /* 0x000fec0003800000 */
.L_x_10609:
        /* <DEDUP_REMOVED lines=9> */
.L_x_10617:
[----:B------:R1:W5:Y:S01]  /*0450*/  LDG.E.U16 R16, desc[UR36][R2.64] ;  /* 0x0000002402107981 */ /* 0x000362000c1e1500 */
[----:B------:R-:W-:Y:S05]  /*0460*/  BRA `(.L_x_10613) ;  /* 0x0000000c00547947 */ /* 0x000fea0003800000 */
.L_x_10616:
        /* <DEDUP_REMOVED lines=9> */
.L_x_10619:
[----:B------:R0:W5:Y:S01]  /*0500*/  LDG.E.U16 R16, desc[UR36][R2.64] ;  /* 0x0000002402107981 */ /* 0x000162000c1e1500 */
[----:B------:R-:W-:Y:S05]  /*0510*/  BRA `(.L_x_10613) ;  /* 0x0000000c00287947 */ /* 0x000fea0003800000 */
.L_x_10618:
        /* <DEDUP_REMOVED lines=13> */
.L_x_10608:
        /* <DEDUP_REMOVED lines=14> */
.L_x_10622:
        /* <DEDUP_REMOVED lines=13> */
.L_x_10621:
        /* <DEDUP_REMOVED lines=27> */
.L_x_10624:
        /* <DEDUP_REMOVED lines=14> */
.L_x_10623:
[----:B------:R-:W2:Y:S02]  /*0a30*/  LDG.E.U16 R0, desc[UR36][R2.64] ;  /* 0x0000002402007981 */ /* 0x000ea4000c1e1500 */
[----:B--2---:R-:W-:-:S05]  /*0a40*/  IMAD.U32 R0, R0, 0x10000, RZ ;  /* 0x0001000000007824 */ /* 0x004fca00078e00ff */
[----:B------:R-:W-:-:S04]  /*0a50*/  F2FP.F16.F32.PACK_AB R0, RZ, R0 ;  /* 0x00000000ff00723e */ /* 0x000fc800000000ff */
[----:B------:R-:W-:Y:S01]  /*0a60*/  PRMT R16, R0, 0x7610, R16 ;  /* 0x0000761000107816 */ /* 0x000fe20000000010 */
[----:B------:R-:W-:Y:S06]  /*0a70*/  BRA `(.L_x_10613) ;  /* 0x0000000400d07947 */ /* 0x000fec0003800000 */
.L_x_10620:
        /* <DEDUP_REMOVED lines=13> */
.L_x_10627:
        /* <DEDUP_REMOVED lines=21> */
.L_x_10631:
[----:B------:R-:W-:Y:S05]  /*0ca0*/  BSYNC.RECONVERGENT B1 ;  /* 0x0000000000017941 */ /* 0x000fea0003800200 */
.L_x_10630:
[----:B------:R-:W-:Y:S01]  /*0cb0*/  IMAD.SHL.U32 R0, R0, 0x100000, RZ ;  /* 0x0010000000007824 */ /* 0x000fe200078e00ff */
[----:B------:R-:W-:-:S04]  /*0cc0*/  LEA R2, R2, 0x3b800000, 0x17 ;  /* 0x3b80000002027811 */ /* 0x000fc800078eb8ff */
[----:B------:R-:W-:-:S07]  /*0cd0*/  LOP3.LUT R0, R2, R0, R7, 0xfe, !PT ;  /* 0x0000000002007212 */ /* 0x000fce00078efe07 */
.L_x_10629:
[----:B------:R-:W-:Y:S05]  /*0ce0*/  BSYNC.RECONVERGENT B0 ;  /* 0x0000000000007941 */ /* 0x000fea0003800200 */
.L_x_10628:
[----:B------:R-:W-:-:S04]  /*0cf0*/  F2FP.F16.F32.PACK_AB R0, RZ, R0 ;  /* 0x00000000ff00723e */ /* 0x000fc800000000ff */
[----:B------:R-:W-:Y:S01]  /*0d00*/  PRMT R16, R0, 0x7610, R16 ;  /* 0x0000761000107816 */ /* 0x000fe20000000010 */
[----:B------:R-:W-:Y:S06]  /*0d10*/  BRA `(.L_x_10613) ;  /* 0x0000000400287947 */ /* 0x000fec0003800000 */
.L_x_10626:
        /* <DEDUP_REMOVED lines=21> */
.L_x_10635:
[----:B------:R-:W-:Y:S05]  /*0e70*/  BSYNC.RECONVERGENT B1 ;  /* 0x0000000000017941 */ /* 0x000fea0003800200 */
.L_x_10634:
[----:B------:R-:W-:Y:S01]  /*0e80*/  IMAD.SHL.U32 R0, R0, 0x200000, RZ ;  /* 0x0020000000007824 */ /* 0x000fe200078e00ff */
[----:B------:R-:W-:-:S04]  /*0e90*/  LEA R2, R2, 0x37800000, 0x17 ;  /* 0x3780000002027811 */ /* 0x000fc800078eb8ff */
[----:B------:R-:W-:-:S07]  /*0ea0*/  LOP3.LUT R0, R2, R0, R7, 0xfe, !PT ;  /* 0x0000000002007212 */ /* 0x000fce00078efe07 */
.L_x_10633:
[----:B------:R-:W-:Y:S05]  /*0eb0*/  BSYNC.RECONVERGENT B0 ;  /* 0x0000000000007941 */ /* 0x000fea0003800200 */
.L_x_10632:
[----:B------:R-:W-:-:S04]  /*0ec0*/  F2FP.F16.F32.PACK_AB R0, RZ, R0 ;  /* 0x00000000ff00723e */ /* 0x000fc800000000ff */
[----:B------:R-:W-:Y:S01]  /*0ed0*/  PRMT R16, R0, 0x7610, R16 ;  /* 0x0000761000107816 */ /* 0x000fe20000000010 */
[----:B------:R-:W-:Y:S06]  /*0ee0*/  BRA `(.L_x_10613) ;  /* 0x0000000000b47947 */ /* 0x000fec0003800000 */
.L_x_10625:
[----:B------:R-:W-:-:S09]  /*0ef0*/  UISETP.NE.AND UP0, UPT, UR4, 0x1c, UPT ;  /* 0x0000001c0400788c */ /* 0x000fd2000bf05270 */
[----:B------:R-:W-:Y:S05]  /*0f00*/  BRA.U !UP0, `(.L_x_10636) ;  /* 0x00000001089c7547 */ /* 0x000fea000b800000 */
[----:B------:R-:W-:-:S09]  /*0f10*/  UISETP.NE.AND UP0, UPT, UR4, 0x1d, UPT ;  /* 0x0000001d0400788c */ /* 0x000fd2000bf05270 */
[----:B------:R-:W-:Y:S05]  /*0f20*/  BRA.U !UP0, `(.L_x_10637) ;  /* 0x0000000108807547 */ /* 0x000fea000b800000 */
[----:B------:R-:W-:-:S09]  /*0f30*/  UISETP.NE.AND UP0, UPT, UR4, 0x2c, UPT ;  /* 0x0000002c0400788c */ /* 0x000fd2000bf05270 */
[----:B------:R-:W-:Y:S05]  /*0f40*/  BRA.U !UP0, `(.L_x_10638) ;  /* 0x0000000108487547 */ /* 0x000fea000b800000 */
.L_x_10612:
        /* <DEDUP_REMOVED lines=16> */
.L_x_10639:
[----:B------:R-:W-:Y:S01]  /*1050*/  PRMT R16, RZ, 0x7610, R16 ;  /* 0x00007610ff107816 */ /* 0x000fe20000000010 */
[----:B------:R-:W-:Y:S06]  /*1060*/  BRA `(.L_x_10613) ;  /* 0x0000000000547947 */ /* 0x000fec0003800000 */
.L_x_10638:
        /* <DEDUP_REMOVED lines=8> */
.L_x_10641:
[----:B------:R-:W-:Y:S05]  /*10f0*/  BSYNC.RECONVERGENT B0 ;  /* 0x0000000000007941 */ /* 0x000fea0003800200 */
.L_x_10640:
[----:B------:R-:W-:-:S04]  /*1100*/  F2FP.F16.F32.PACK_AB R0, RZ, R0 ;  /* 0x00000000ff00723e */ /* 0x000fc800000000ff */
[----:B------:R-:W-:Y:S01]  /*1110*/  PRMT R16, R0, 0x7610, R16 ;  /* 0x0000761000107816 */ /* 0x000fe20000000010 */
[----:B------:R-:W-:Y:S06]  /*1120*/  BRA `(.L_x_10613) ;  /* 0x0000000000247947 */ /* 0x000fec0003800000 */
.L_x_10637:
[----:B------:R-:W2:Y:S02]  /*1130*/  LDG.E.64 R2, desc[UR36][R2.64] ;  /* 0x0000002402027981 */ /* 0x000ea4000c1e1b00 */
[----:B--2---:R-:W0:Y:S02]  /*1140*/  I2F.U64 R0, R2 ;  /* 0x0000000200007312 */ /* 0x004e240000301000 */
[----:B0-----:R-:W-:-:S04]  /*1150*/  F2FP.F16.F32.PACK_AB R0, RZ, R0 ;  /* 0x00000000ff00723e */ /* 0x001fc800000000ff */
[----:B------:R-:W-:Y:S01]  /*1160*/  PRMT R16, R0, 0x7610, R16 ;  /* 0x0000761000107816 */ /* 0x000fe20000000010 */
[----:B------:R-:W-:Y:S06]  /*1170*/  BRA `(.L_x_10613) ;  /* 0x0000000000107947 */ /* 0x000fec0003800000 */
.L_x_10636:
[----:B------:R-:W2:Y:S02]  /*1180*/  LDG.E R2, desc[UR36][R2.64] ;  /* 0x0000002402027981 */ /* 0x000ea4000c1e1900 */
[----:B--2---:R-:W-:-:S04]  /*1190*/  I2FP.F32.U32 R0, R2 ;  /* 0x0000000200007245 */ /* 0x004fc80000201000 */
[----:B------:R-:W-:-:S04]  /*11a0*/  F2FP.F16.F32.PACK_AB R0, RZ, R0 ;  /* 0x00000000ff00723e */ /* 0x000fc800000000ff */
[----:B------:R-:W-:-:S07]  /*11b0*/  PRMT R16, R0, 0x7610, R16 ;  /* 0x0000761000107816 */ /* 0x000fce0000000010 */
.L_x_10613:
[----:B------:R-:W-:-:S07]  /*11c0*/  VIADD R22, R19, 0x80 ;  /* 0x0000008013167836 */ /* 0x000fce0000000000 */
.L_x_10607:
[----:B------:R-:W-:Y:S05]  /*11d0*/  BSYNC.RECONVERGENT B6 ;  /* 0x0000000000067941 */ /* 0x000fea0003800200 */
.L_x_10606:
        /* <DEDUP_REMOVED lines=26> */
.L_x_10647:
[----:B------:R-:W2:Y:S02]  /*1380*/  LDG.E.U8 R2, desc[UR36][R2.64] ;  /* 0x0000002402027981 */ /* 0x000ea4000c1e1100 */
[----:B--2---:R-:W-:-:S04]  /*1390*/  I2FP.F32.U32 R0, R2 ;  /* 0x0000000200007245 */ /* 0x004fc80000201000 */
[----:B------:R-:W-:-:S04]  /*13a0*/  F2FP.F16.F32.PACK_AB R0, RZ, R0 ;  /* 0x00000000ff00723e */ /* 0x000fc800000000ff */
[----:B------:R-:W-:Y:S01]  /*13b0*/  PRMT R23, R0, 0x7610, R23 ;  /* 0x0000761000177816 */ /* 0x000fe20000000017 */
[----:B------:R-:W-:Y:S06]  /*13c0*/  BRA `(.L_x_10649) ;  /* 0x0000000c00d47947 */ /* 0x000fec0003800000 */
.L_x_10646:
        /* <DEDUP_REMOVED lines=11> */
.L_x_10651:
[----:B------:R-:W2:Y:S02]  /*1480*/  LDG.E R2, desc[UR36][R2.64] ;  /* 0x0000002402027981 */ /* 0x000ea4000c1e1900 */
[----:B--2---:R-:W-:-:S04]  /*1490*/  I2FP.F32.S32 R0, R2 ;  /* 0x0000000200007245 */ /* 0x004fc80000201400 */
[----:B------:R-:W-:-:S04]  /*14a0*/  F2FP.F16.F32.PACK_AB R0, RZ, R0 ;  /* 0x00000000ff00723e */ /* 0x000fc800000000ff */
[----:B------:R-:W-:Y:S01]  /*14b0*/  PRMT R23, R0, 0x7610, R23 ;  /* 0x0000761000177816 */ /* 0x000fe20000000017 */
[----:B------:R-:W-:Y:S06]  /*14c0*/  BRA `(.L_x_10649) ;  /* 0x0000000c00947947 */ /* 0x000fec0003800000 */
.L_x_10650:
[----:B------:R-:W2:Y:S02]  /*14d0*/  LDG.E.U16 R2, desc[UR36][R2.64] ;  /* 0x0000002402027981 */ /* 0x000ea4000c1e1500 */
[----:B--2---:R-:W0:Y:S02]  /*14e0*/  I2F.S16 R0, R2 ;  /* 0x0000000200007306 */ /* 0x004e240000101400 */
[----:B0-----:R-:W-:-:S04]  /*14f0*/  F2FP.F16.F32.PACK_AB R0, RZ, R0 ;  /* 0x00000000ff00723e */ /* 0x001fc800000000ff */
[----:B------:R-:W-:Y:S01]  /*1500*/  PRMT R23, R0, 0x7610, R23 ;  /* 0x0000761000177816 */ /* 0x000fe20000000017 */
[----:B------:R-:W-:Y:S06]  /*1510*/  BRA `(.L_x_10649) ;  /* 0x0000000c00807947 */ /* 0x000fec0003800000 */
.L_x_10645:
        /* <DEDUP_REMOVED lines=9> */
.L_x_10653:
[----:B------:R0:W5:Y:S01]  /*15b0*/  LDG.E.U16 R23, desc[UR36][R2.64] ;  /* 0x0000002402177981 */ /* 0x000162000c1e1500 */
[----:B------:R-:W-:Y:S05]  /*15c0*/  BRA `(.L_x_10649) ;  /* 0x0000000c00547947 */ /* 0x000fea0003800000 */
.L_x_10652:
        /* <DEDUP_REMOVED lines=9> */
.L_x_10655:
[----:B------:R1:W5:Y:S01]  /*1660*/  LDG.E.U16 R23, desc[UR36][R2.64] ;  /* 0x0000002402177981 */ /* 0x000362000c1e1500 */
[----:B------:R-:W-:Y:S05]  /*1670*/  BRA `(.L_x_10649) ;  /* 0x0000000c00287947 */ /* 0x000fea0003800000 */
.L_x_10654:
        /* <DEDUP_REMOVED lines=13> */
.L_x_10644:
        /* <DEDUP_REMOVED lines=14> */
.L_x_10658:
        /* <DEDUP_REMOVED lines=13> */
.L_x_10657:
        /* <DEDUP_REMOVED lines=27> */
.L_x_10660:
        /* <DEDUP_REMOVED lines=14> */
.L_x_10659:
[----:B------:R-:W2:Y:S02]  /*1b90*/  LDG.E.U16 R0, desc[UR36][R2.64] ;  /* 0x0000002402007981 */ /* 0x000ea4000c1e1500 */
[----:B--2---:R-:W-:-:S05]  /*1ba0*/  IMAD.U32 R0, R0, 0x10000, RZ ;  /* 0x0001000000007824 */ /* 0x004fca00078e00ff */
[----:B------:R-:W-:-:S04]  /*1bb0*/  F2FP.F16.F32.PACK_AB R0, RZ, R0 ;  /* 0x00000000ff00723e */ /* 0x000fc800000000ff */
[----:B------:R-:W-:Y:S01]  /*1bc0*/  PRMT R23, R0, 0x7610, R23 ;  /* 0x0000761000177816 */ /* 0x000fe20000000017 */
[----:B------:R-:W-:Y:S06]  /*1bd0*/  BRA `(.L_x_10649) ;  /* 0x0000000400d07947 */ /* 0x000fec0003800000 */
.L_x_10656:
        /* <DEDUP_REMOVED lines=13> */
.L_x_10663:
        /* <DEDUP_REMOVED lines=21> */
.L_x_10667:
[----:B------:R-:W-:Y:S05]  /*1e00*/  BSYNC.RECONVERGENT B1 ;  /* 0x0000000000017941 */ /* 0x000fea0003800200 */
.L_x_10666:
[----:B------:R-:W-:Y:S01]  /*1e10*/  IMAD.SHL.U32 R0, R0, 0x100000, RZ ;  /* 0x0010000000007824 */ /* 0x000fe200078e00ff */
[----:B------:R-:W-:-:S04]  /*1e20*/  LEA R2, R2, 0x3b800000, 0x17 ;  /* 0x3b80000002027811 */ /* 0x000fc800078eb8ff */
[----:B------:R-:W-:-:S07]  /*1e30*/  LOP3.LUT R0, R2, R0, R7, 0xfe, !PT ;  /* 0x0000000002007212 */ /* 0x000fce00078efe07 */
.L_x_10665:
[----:B------:R-:W-:Y:S05]  /*1e40*/  BSYNC.RECONVERGENT B0 ;  /* 0x0000000000007941 */ /* 0x000fea0003800200 */
.L_x_10664:
[----:B------:R-:W-:-:S04]  /*1e50*/  F2FP.F16.F32.PACK_AB R0, RZ, R0 ;  /* 0x00000000ff00723e */ /* 0x000fc800000000ff */
[----:B------:R-:W-:Y:S01]  /*1e60*/  PRMT R23, R0, 0x7610, R23 ;  /* 0x0000761000177816 */ /* 0x000fe20000000017 */
[----:B------:R-:W-:Y:S06]  /*1e70*/  BRA `(.L_x_10649) ;  /* 0x0000000400287947 */ /* 0x000fec0003800000 */
.L_x_10662:
        /* <DEDUP_REMOVED lines=21> */
.L_x_10671:
[----:B------:R-:W-:Y:S05]  /*1fd0*/  BSYNC.RECONVERGENT B1 ;  /* 0x0000000000017941 */ /* 0x000fea0003800200 */
.L_x_10670:
[----:B------:R-:W-:Y:S01]  /*1fe0*/  IMAD.SHL.U32 R0, R0, 0x200000, RZ ;  /* 0x0020000000007824 */ /* 0x000fe200078e00ff */
[----:B------:R-:W-:-:S04]  /*1ff0*/  LEA R2, R2, 0x37800000, 0x17 ;  /* 0x3780000002027811 */ /* 0x000fc800078eb8ff */
[----:B------:R-:W-:-:S07]  /*2000*/  LOP3.LUT R0, R2, R0, R7, 0xfe, !PT ;  /* 0x0000000002007212 */ /* 0x000fce00078efe07 */
.L_x_10669:
[----:B------:R-:W-:Y:S05]  /*2010*/  BSYNC.RECONVERGENT B0 ;  /* 0x0000000000007941 */ /* 0x000fea0003800200 */
.L_x_10668:
[----:B------:R-:W-:-:S04]  /*2020*/  F2FP.F16.F32.PACK_AB R0, RZ, R0 ;  /* 0x00000000ff00723e */ /* 0x000fc800000000ff */
[----:B------:R-:W-:Y:S01]  /*2030*/  PRMT R23, R0, 0x7610, R23 ;  /* 0x0000761000177816 */ /* 0x000fe20000000017 */
[----:B------:R-:W-:Y:S06]  /*2040*/  BRA `(.L_x_10649) ;  /* 0x0000000000b47947 */ /* 0x000fec0003800000 */
.L_x_10661:
        /* <DEDUP_REMOVED lines=14> */
.L_x_10675:
[----:B------:R-:W-:Y:S05]  /*2130*/  BSYNC.RECONVERGENT B0 ;  /* 0x0000000000007941 */ /* 0x000fea0003800200 */
.L_x_10674:
[----:B------:R-:W-:-:S04]  /*2140*/  F2FP.F16.F32.PACK_AB R0, RZ, R0 ;  /* 0x00000000ff00723e */ /* 0x000fc800000000ff */
[----:B------:R-:W-:Y:S01]  /*2150*/  PRMT R23, R0, 0x7610, R23 ;  /* 0x0000761000177816 */ /* 0x000fe20000000017 */
[----:B------:R-:W-:Y:S06]  /*2160*/  BRA `(.L_x_10649) ;  /* 0x00000000006c7947 */ /* 0x000fec0003800000 */
.L_x_10648:
        /* <DEDUP_REMOVED lines=16> */
.L_x_10676:
[----:B------:R-:W-:Y:S01]  /*2270*/  PRMT R23, RZ, 0x7610, R23 ;  /* 0x00007610ff177816 */ /* 0x000fe20000000017 */
[----:B------:R-:W-:Y:S06]  /*2280*/  BRA `(.L_x_10649) ;  /* 0x0000000000247947 */ /* 0x000fec0003800000 */
.L_x_10673:
[----:B------:R-:W2:Y:S02]  /*2290*/  LDG.E.64 R2, desc[UR36][R2.64] ;  /* 0x0000002402027981 */ /* 0x000ea4000c1e1b00 */
[----:B--2---:R-:W0:Y:S02]  /*22a0*/  I2F.U64 R0, R2 ;  /* 0x0000000200007312 */ /* 0x004e240000301000 */
[----:B0-----:R-:W-:-:S04]  /*22b0*/  F2FP.F16.F32.PACK_AB R0, RZ, R0 ;  /* 0x00000000ff00723e */ /* 0x001fc800000000ff */
[----:B------:R-:W-:Y:S01]  /*22c0*/  PRMT R23, R0, 0x7610, R23 ;  /* 0x0000761000177816 */ /* 0x000fe20000000017 */
[----:B------:R-:W-:Y:S06]  /*22d0*/  BRA `(.L_x_10649) ;  /* 0x0000000000107947 */ /* 0x000fec0003800000 */
.L_x_10672:
[----:B------:R-:W2:Y:S02]  /*22e0*/  LDG.E R2, desc[UR36][R2.64] ;  /* 0x0000002402027981 */ /* 0x000ea4000c1e1900 */
[----:B--2---:R-:W-:-:S04]  /*22f0*/  I2FP.F32.U32 R0, R2 ;  /* 0x0000000200007245 */ /* 0x004fc80000201000 */
[----:B------:R-:W-:-:S04]  /*2300*/  F2FP.F16.F32.PACK_AB R0, RZ, R0 ;  /* 0x00000000ff00723e */ /* 0x000fc800000000ff */
[----:B------:R-:W-:-:S07]  /*2310*/  PRMT R23, R0, 0x7610, R23 ;  /* 0x0000761000177816 */ /* 0x000fce0000000017 */
.L_x_10649:
[----:B------:R-:W-:-:S07]  /*2320*/  VIADD R22, R22, 0x80 ;  /* 0x0000008016167836 */ /* 0x000fce0000000000 */
.L_x_10643:
[----:B------:R-:W-:Y:S05]  /*2330*/  BSYNC.RECONVERGENT B6 ;  /* 0x0000000000067941 */ /* 0x000fea0003800200 */
.L_x_10642:
        /* <DEDUP_REMOVED lines=26> */
.L_x_10682:
[----:B------:R-:W2:Y:S02]  /*24e0*/  LDG.E.U8 R2, desc[UR36][R2.64] ;  /* 0x0000002402027981 */ /* 0x000ea4000c1e1100 */
[----:B--2---:R-:W-:-:S04]  /*24f0*/  I2FP.F32.U32 R0, R2 ;  /* 0x0000000200007245 */ /* 0x004fc80000201000 */
[----:B------:R-:W-:-:S04]  /*2500*/  F2FP.F16.F32.PACK_AB R0, RZ, R0 ;  /* 0x00000000ff00723e */ /* 0x000fc800000000ff */
[----:B------:R-:W-:Y:S01]  /*2510*/  PRMT R24, R0, 0x7610, R24 ;  /* 0x0000761000187816 */ /* 0x000fe20000000018 */
[----:B------:R-:W-:Y:S06]  /*2520*/  BRA `(.L_x_10684) ;  /* 0x0000000c00d47947 */ /* 0x000fec0003800000 */
.L_x_10681:
        /* <DEDUP_REMOVED lines=11> */
.L_x_10686:
[----:B------:R-:W2:Y:S02]  /*25e0*/  LDG.E R2, desc[UR36][R2.64] ;  /* 0x0000002402027981 */ /* 0x000ea4000c1e1900 */
[----:B--2---:R-:W-:-:S04]  /*25f0*/  I2FP.F32.S32 R0, R2 ;  /* 0x0000000200007245 */ /* 0x004fc80000201400 */
[----:B------:R-:W-:-:S04]  /*2600*/  F2FP.F16.F32.PACK_AB R0, RZ, R0 ;  /* 0x00000000ff00723e */ /* 0x000fc800000000ff */
[----:B------:R-:W-:Y:S01]  /*2610*/  PRMT R24, R0, 0x7610, R24 ;  /* 0x0000761000187816 */ /* 0x000fe20000000018 */
[----:B------:R-:W-:Y:S06]  /*2620*/  BRA `(.L_x_10684) ;  /* 0x0000000c00947947 */ /* 0x000fec0003800000 */
.L_x_10685:
[----:B------:R-:W2:Y:S02]  /*2630*/  LDG.E.U16 R2, desc[UR36][R2.64] ;  /* 0x0000002402027981 */ /* 0x000ea4000c1e1500 */
[----:B--2---:R-:W0:Y:S02]  /*2640*/  I2F.S16 R0, R2 ;  /* 0x0000000200007306 */ /* 0x004e240000101400 */
[----:B0-----:R-:W-:-:S04]  /*2650*/  F2FP.F16.F32.PACK_AB R0, RZ, R0 ;  /* 0x00000000ff00723e */ /* 0x001fc800000000ff */
[----:B------:R-:W-:Y:S01]  /*2660*/  PRMT R24, R0, 0x7610, R24 ;  /* 0x0000761000187816 */ /* 0x000fe20000000018 */
[----:B------:R-:W-:Y:S06]  /*2670*/  BRA `(.L_x_10684) ;  /* 0x0000000c00807947 */ /* 0x000fec0003800000 */
.L_x_10680:
        /* <DEDUP_REMOVED lines=9> */
.L_x_10688:
[----:B------:R0:W5:Y:S01]  /*2710*/  LDG.E.U16 R24, desc[UR36][R2.64] ;  /* 0x0000002402187981 */ /* 0x000162000c1e1500 */
[----:B------:R-:W-:Y:S05]  /*2720*/  BRA `(.L_x_10684) ;  /* 0x0000000c00547947 */ /* 0x000fea0003800000 */
.L_x_10687:
        /* <DEDUP_REMOVED lines=9> */
.L_x_10690:
[----:B------:R1:W5:Y:S01]  /*27c0*/  LDG.E.U16 R24, desc[UR36][R2.64] ;  /* 0x0000002402187981 */ /* 0x000362000c1e1500 */
[----:B------:R-:W-:Y:S05]  /*27d0*/  BRA `(.L_x_10684) ;  /* 0x0000000c00287947 */ /* 0x000fea0003800000 */
.L_x_10689:
        /* <DEDUP_REMOVED lines=13> */
.L_x_10679:
        /* <DEDUP_REMOVED lines=14> */
.L_x_10693:
        /* <DEDUP_REMOVED lines=13> */
.L_x_10692:
        /* <DEDUP_REMOVED lines=27> */
.L_x_10695:
        /* <DEDUP_REMOVED lines=14> */
.L_x_10694:
[----:B------:R-:W2:Y:S02]  /*2cf0*/  LDG.E.U16 R0, desc[UR36][R2.64] ;  /* 0x0000002402007981 */ /* 0x000ea4000c1e1500 */
[----:B--2---:R-:W-:-:S05]  /*2d00*/  IMAD.U32 R0, R0, 0x10000, RZ ;  /* 0x0001000000007824 */ /* 0x004fca00078e00ff */
[----:B------:R-:W-:-:S04]  /*2d10*/  F2FP.F16.F32.PACK_AB R0, RZ, R0 ;  /* 0x00000000ff00723e */ /* 0x000fc800000000ff */
[----:B------:R-:W-:Y:S01]  /*2d20*/  PRMT R24, R0, 0x7610, R24 ;  /* 0x0000761000187816 */ /* 0x000fe20000000018 */
[----:B------:R-:W-:Y:S06]  /*2d30*/  BRA `(.L_x_10684) ;  /* 0x0000000400d07947 */ /* 0x000fec0003800000 */
.L_x_10691:
        /* <DEDUP_REMOVED lines=13> */
.L_x_10698:
        /* <DEDUP_REMOVED lines=21> */
.L_x_10702:
[----:B------:R-:W-:Y:S05]  /*2f60*/  BSYNC.RECONVERGENT B1 ;  /* 0x0000000000017941 */ /* 0x000fea0003800200 */
.L_x_10701:
[----:B------:R-:W-:Y:S01]  /*2f70*/  IMAD.SHL.U32 R0, R0, 0x100000, RZ ;  /* 0x0010000000007824 */ /* 0x000fe200078e00ff */
[----:B------:R-:W-:-:S04]  /*2f80*/  LEA R2, R2, 0x3b800000, 0x17 ;  /* 0x3b80000002027811 */ /* 0x000fc800078eb8ff */
[----:B------:R-:W-:-:S07]  /*2f90*/  LOP3.LUT R0, R2, R0, R7, 0xfe, !PT ;  /* 0x0000000002007212 */ /* 0x000fce00078efe07 */
.L_x_10700:
[----:B------:R-:W-:Y:S05]  /*2fa0*/  BSYNC.RECONVERGENT B0 ;  /* 0x0000000000007941 */ /* 0x000fea0003800200 */
.L_x_10699:
[----:B------:R-:W-:-:S04]  /*2fb0*/  F2FP.F16.F32.PACK_AB R0, RZ, R0 ;  /* 0x00000000ff00723e */ /* 0x000fc800000000ff */
[----:B------:R-:W-:Y:S01]  /*2fc0*/  PRMT R24, R0, 0x7610, R24 ;  /* 0x0000761000187816 */ /* 0x000fe20000000018 */
[----:B------:R-:W-:Y:S06]  /*2fd0*/  BRA `(.L_x_10684) ;  /* 0x0000000400287947 */ /* 0x000fec0003800000 */
.L_x_10697:
        /* <DEDUP_REMOVED lines=21> */
.L_x_10706:
[----:B------:R-:W-:Y:S05]  /*3130*/  BSYNC.RECONVERGENT B1 ;  /* 0x0000000000017941 */ /* 0x000fea0003800200 */
.L_x_10705:
[----:B------:R-:W-:Y:S01]  /*3140*/  IMAD.SHL.U32 R0, R0, 0x200000, RZ ;  /* 0x0020000000007824 */ /* 0x000fe200078e00ff */
[----:B------:R-:W-:-:S04]  /*3150*/  LEA R2, R2, 0x37800000, 0x17 ;  /* 0x3780000002027811 */ /* 0x000fc800078eb8ff */
[----:B------:R-:W-:-:S07]  /*3160*/  LOP3.LUT R0, R2, R0, R7, 0xfe, !PT ;  /* 0x0000000002007212 */ /* 0x000fce00078efe07 */
.L_x_10704:
[----:B------:R-:W-:Y:S05]  /*3170*/  BSYNC.RECONVERGENT B0 ;  /* 0x0000000000007941 */ /* 0x000fea0003800200 */
.L_x_10703:
[----:B------:R-:W-:-:S04]  /*3180*/  F2FP.F16.F32.PACK_AB R0, RZ, R0 ;  /* 0x00000000ff00723e */ /* 0x000fc800000000ff */
[----:B------:R-:W-:Y:S01]  /*3190*/  PRMT R24, R0, 0x7610, R24 ;  /* 0x0000761000187816 */ /* 0x000fe20000000018 */
[----:B------:R-:W-:Y:S06]  /*31a0*/  BRA `(.L_x_10684) ;  /* 0x0000000000b47947 */ /* 0x000fec0003800000 */
.L_x_10696:
        /* <DEDUP_REMOVED lines=14> */
.L_x_10710:
[----:B------:R-:W-:Y:S05]  /*3290*/  BSYNC.RECONVERGENT B0 ;  /* 0x0000000000007941 */ /* 0x000fea0003800200 */
.L_x_10709:
[----:B------:R-:W-:-:S04]  /*32a0*/  F2FP.F16.F32.PACK_AB R0, RZ, R0 ;  /* 0x00000000ff00723e */ /* 0x000fc800000000ff */
[----:B------:R-:W-:Y:S01]  /*32b0*/  PRMT R24, R0, 0x7610, R24 ;  /* 0x0000761000187816 */ /* 0x000fe20000000018 */
[----:B------:R-:W-:Y:S06]  /*32c0*/  BRA `(.L_x_10684) ;  /* 0x00000000006c7947 */ /* 0x000fec0003800000 */
.L_x_10683:
        /* <DEDUP_REMOVED lines=16> */
.L_x_10711:
[----:B------:R-:W-:Y:S01]  /*33d0*/  PRMT R24, RZ, 0x7610, R24 ;  /* 0x00007610ff187816 */ /* 0x000fe20000000018 */
[----:B------:R-:W-:Y:S06]  /*33e0*/  BRA `(.L_x_10684) ;  /* 0x0000000000247947 */ /* 0x000fec0003800000 */
.L_x_10708:
[----:B------:R-:W2:Y:S02]  /*33f0*/  LDG.E.64 R2, desc[UR36][R2.64] ;  /* 0x0000002402027981 */ /* 0x000ea4000c1e1b00 */
[----:B--2---:R-:W0:Y:S02]  /*3400*/  I2F.U64 R0, R2 ;  /* 0x0000000200007312 */ /* 0x004e240000301000 */
[----:B0-----:R-:W-:-:S04]  /*3410*/  F2FP.F16.F32.PACK_AB R0, RZ, R0 ;  /* 0x00000000ff00723e */ /* 0x001fc800000000ff */
[----:B------:R-:W-:Y:S01]  /*3420*/  PRMT R24, R0, 0x7610, R24 ;  /* 0x0000761000187816 */ /* 0x000fe20000000018 */
[----:B------:R-:W-:Y:S06]  /*3430*/  BRA `(.L_x_10684) ;  /* 0x0000000000107947 */ /* 0x000fec0003800000 */
.L_x_10707:
[----:B------:R-:W2:Y:S02]  /*3440*/  LDG.E R2, desc[UR36][R2.64] ;  /* 0x0000002402027981 */ /* 0x000ea4000c1e1900 */
[----:B--2---:R-:W-:-:S04]  /*3450*/  I2FP.F32.U32 R0, R2 ;  /* 0x0000000200007245 */ /* 0x004fc80000201000 */
[----:B------:R-:W-:-:S04]  /*3460*/  F2FP.F16.F32.PACK_AB R0, RZ, R0 ;  /* 0x00000000ff00723e */ /* 0x000fc800000000ff */
[----:B------:R-:W-:-:S07]  /*3470*/  PRMT R24, R0, 0x7610, R24 ;  /* 0x0000761000187816 */ /* 0x000fce0000000018 */
.L_x_10684:
[----:B------:R-:W-:-:S07]  /*3480*/  VIADD R22, R22, 0x80 ;  /* 0x0000008016167836 */ /* 0x000fce0000000000 */
.L_x_10678:
[----:B------:R-:W-:Y:S05]  /*3490*/  BSYNC.RECONVERGENT B6 ;  /* 0x0000000000067941 */ /* 0x000fea0003800200 */
.L_x_10677:
        /* <DEDUP_REMOVED lines=25> */
.L_x_10717:
[----:B------:R-:W2:Y:S02]  /*3630*/  LDG.E.U8 R2, desc[UR36][R2.64] ;  /* 0x0000002402027981 */ /* 0x000ea4000c1e1100 */
[----:B--2---:R-:W-:-:S04]  /*3640*/  I2FP.F32.U32 R0, R2 ;  /* 0x0000000200007245 */ /* 0x004fc80000201000 */
[----:B------:R-:W-:Y:S01]  /*3650*/  F2FP.F16.F32.PACK_AB R0, RZ, R0 ;  /* 0x00000000ff00723e */ /* 0x000fe200000000ff */
[----:B------:R-:W-:Y:S06]  /*3660*/  BRA `(.L_x_10713) ;  /* 0x0000000c009c7947 */ /* 0x000fec0003800000 */
.L_x_10716:
        /* <DEDUP_REMOVED lines=10> */
.L_x_10720:
[----:B------:R-:W2:Y:S02]  /*3710*/  LDG.E R2, desc[UR36][R2.64] ;  /* 0x0000002402027981 */ /* 0x000ea4000c1e1900 */
[----:B--2---:R-:W-:-:S04]  /*3720*/  I2FP.F32.S32 R0, R2 ;  /* 0x0000000200007245 */ /* 0x004fc80000201400 */
[----:B------:R-:W-:Y:S01]  /*3730*/  F2FP.F16.F32.PACK_AB R0, RZ, R0 ;  /* 0x00000000ff00723e */ /* 0x000fe200000000ff */
[----:B------:R-:W-:Y:S06]  /*3740*/  BRA `(.L_x_10713) ;  /* 0x0000000c00647947 */ /* 0x000fec0003800000 */
.L_x_10719:
[----:B------:R-:W2:Y:S02]  /*3750*/  LDG.E.U16 R2, desc[UR36][R2.64] ;  /* 0x0000002402027981 */ /* 0x000ea4000c1e1500 */
[----:B--2---:R-:W0:Y:S02]  /*3760*/  I2F.S16 R0, R2 ;  /* 0x0000000200007306 */ /* 0x004e240000101400 */
[----:B0-----:R-:W-:Y:S01]  /*3770*/  F2FP.F16.F32.PACK_AB R0, RZ, R0 ;  /* 0x00000000ff00723e */ /* 0x001fe200000000ff */
[----:B------:R-:W-:Y:S06]  /*3780*/  BRA `(.L_x_10713) ;  /* 0x0000000c00547947 */ /* 0x000fec0003800000 */
.L_x_10715:
        /* <DEDUP_REMOVED lines=9> */
.L_x_10722:
[----:B------:R2:W5:Y:S01]  /*3820*/  LDG.E.U16 R0, desc[UR36][R2.64] ;  /* 0x0000002402007981 */ /* 0x000562000c1e1500 */
[----:B------:R-:W-:Y:S05]  /*3830*/  BRA `(.L_x_10713) ;  /* 0x0000000c00287947 */ /* 0x000fea0003800000 */
.L_x_10721:
        /* <DEDUP_REMOVED lines=9> */
.L_x_10724:
[----:B------:R3:W5:Y:S01]  /*38d0*/  LDG.E.U16 R0, desc[UR36][R2.64] ;  /* 0x0000002402007981 */ /* 0x000762000c1e1500 */
[----:B------:R-:W-:Y:S05]  /*38e0*/  BRA `(.L_x_10713) ;  /* 0x0000000800fc7947 */ /* 0x000fea0003800000 */
.L_x_10723:
        /* <DEDUP_REMOVED lines=12> */
.L_x_10714:
        /* <DEDUP_REMOVED lines=13> */
.L_x_10727:
        /* <DEDUP_REMOVED lines=12> */
.L_x_10726:
        /* <DEDUP_REMOVED lines=27> */
.L_x_10729:
        /* <DEDUP_REMOVED lines=13> */
.L_x_10728:
[----:B------:R-:W2:Y:S02]  /*3dc0*/  LDG.E.U16 R0, desc[UR36][R2.64] ;  /* 0x0000002402007981 */ /* 0x000ea4000c1e1500 */
[----:B--2---:R-:W-:-:S05]  /*3dd0*/  IMAD.U32 R0, R0, 0x10000, RZ ;  /* 0x0001000000007824 */ /* 0x004fca00078e00ff */
[----:B------:R-:W-:Y:S01]  /*3de0*/  F2FP.F16.F32.PACK_AB R0, RZ, R0 ;  /* 0x00000000ff00723e */ /* 0x000fe200000000ff */
[----:B------:R-:W-:Y:S06]  /*3df0*/  BRA `(.L_x_10713) ;  /* 0x0000000400b87947 */ /* 0x000fec0003800000 */
.L_x_10725:
        /* <DEDUP_REMOVED lines=12> */
.L_x_10732:
        /* <DEDUP_REMOVED lines=21> */
.L_x_10736:
[----:B------:R-:W-:Y:S05]  /*4010*/  BSYNC.RECONVERGENT B1 ;  /* 0x0000000000017941 */ /* 0x000fea0003800200 */
.L_x_10735:
[----:B------:R-:W-:Y:S01]  /*4020*/  IMAD.SHL.U32 R0, R0, 0x100000, RZ ;  /* 0x0010000000007824 */ /* 0x000fe200078e00ff */
[----:B------:R-:W-:-:S04]  /*4030*/  LEA R2, R2, 0x3b800000, 0x17 ;  /* 0x3b80000002027811 */ /* 0x000fc800078eb8ff */
[----:B------:R-:W-:-:S07]  /*4040*/  LOP3.LUT R0, R2, R0, R7, 0xfe, !PT ;  /* 0x0000000002007212 */ /* 0x000fce00078efe07 */
.L_x_10734:
[----:B------:R-:W-:Y:S05]  /*4050*/  BSYNC.RECONVERGENT B0 ;  /* 0x0000000000007941 */ /* 0x000fea0003800200 */
.L_x_10733:
[----:B------:R-:W-:Y:S01]  /*4060*/  F2FP.F16.F32.PACK_AB R0, RZ, R0 ;  /* 0x00000000ff00723e */ /* 0x000fe200000000ff */
[----:B------:R-:W-:Y:S06]  /*4070*/  BRA `(.L_x_10713) ;  /* 0x0000000400187947 */ /* 0x000fec0003800000 */
.L_x_10731:
        /* <DEDUP_REMOVED lines=21> */
.L_x_10740:
[----:B------:R-:W-:Y:S05]  /*41d0*/  BSYNC.RECONVERGENT B1 ;  /* 0x0000000000017941 */ /* 0x000fea0003800200 */
.L_x_10739:
[----:B------:R-:W-:Y:S01]  /*41e0*/  IMAD.SHL.U32 R0, R0, 0x200000, RZ ;  /* 0x0020000000007824 */ /* 0x000fe200078e00ff */
[----:B------:R-:W-:-:S04]  /*41f0*/  LEA R2, R2, 0x37800000, 0x17 ;  /* 0x3780000002027811 */ /* 0x000fc800078eb8ff */
[----:B------:R-:W-:-:S07]  /*4200*/  LOP3.LUT R0, R2, R0, R7, 0xfe, !PT ;  /* 0x0000000002007212 */ /* 0x000fce00078efe07 */
.L_x_10738:
[----:B------:R-:W-:Y:S05]  /*4210*/  BSYNC.RECONVERGENT B0 ;  /* 0x0000000000007941 */ /* 0x000fea0003800200 */
.L_x_10737:
[----:B------:R-:W-:Y:S01]  /*4220*/  F2FP.F16.F32.PACK_AB R0, RZ, R0 ;  /* 0x00000000ff00723e */ /* 0x000fe200000000ff */
[----:B------:R-:W-:Y:S06]  /*4230*/  BRA `(.L_x_10713) ;  /* 0x0000000000a87947 */ /* 0x000fec0003800000 */
.L_x_10730:
        /* <DEDUP_REMOVED lines=14> */
.L_x_10744:
[----:B------:R-:W-:Y:S05]  /*4320*/  BSYNC.RECONVERGENT B0 ;  /* 0x0000000000007941 */ /* 0x000fea0003800200 */
.L_x_10743:
[----:B------:R-:W-:Y:S01]  /*4330*/  F2FP.F16.F32.PACK_AB R0, RZ, R0 ;  /* 0x00000000ff00723e */ /* 0x000fe200000000ff */
[----:B------:R-:W-:Y:S06]  /*4340*/  BRA `(.L_x_10713) ;  /* 0x0000000000647947 */ /* 0x000fec0003800000 */
.L_x_10718:
        /* <DEDUP_REMOVED lines=16> */
.L_x_10745:
[----:B------:R-:W-:Y:S01]  /*4450*/  PRMT R0, RZ, 0x7610, R0 ;  /* 0x00007610ff007816 */ /* 0x000fe20000000000 */
[----:B------:R-:W-:Y:S06]  /*4460*/  BRA `(.L_x_10713) ;  /* 0x00000000001c7947 */ /* 0x000fec0003800000 */
.L_x_10742:
[----:B------:R-:W2:Y:S02]  /*4470*/  LDG.E.64 R2, desc[UR36][R2.64] ;  /* 0x0000002402027981 */ /* 0x000ea4000c1e1b00 */
[----:B--2---:R-:W0:Y:S02]  /*4480*/  I2F.U64 R0, R2 ;  /* 0x0000000200007312 */ /* 0x004e240000301000 */
[----:B0-----:R-:W-:Y:S01]  /*4490*/  F2FP.F16.F32.PACK_AB R0, RZ, R0 ;  /* 0x00000000ff00723e */ /* 0x001fe200000000ff */
[----:B------:R-:W-:Y:S06]  /*44a0*/  BRA `(.L_x_10713) ;  /* 0x00000000000c7947 */ /* 0x000fec0003800000 */
.L_x_10741:
[----:B------:R-:W2:Y:S02]  /*44b0*/  LDG.E R2, desc[UR36][R2.64] ;  /* 0x0000002402027981 */ /* 0x000ea4000c1e1900 */
[----:B--2---:R-:W-:-:S04]  /*44c0*/  I2FP.F32.U32 R0, R2 ;  /* 0x0000000200007245 */ /* 0x004fc80000201000 */
[----:B------:R-:W-:-:S07]  /*44d0*/  F2FP.F16.F32.PACK_AB R0, RZ, R0 ;  /* 0x00000000ff00723e */ /* 0x000fce00000000ff */
.L_x_10713:
[----:B------:R-:W-:Y:S05]  /*44e0*/  BSYNC.RECONVERGENT B6 ;  /* 0x0000000000067941 */ /* 0x000fea0003800200 */
.L_x_10712:
        /* <DEDUP_REMOVED lines=16> */
[----:B-1----:R-:W-:-:S05]  /*45f0*/  @!P0 FMUL.FTZ R3, R2, 0.69314718246459960938 ;  /* 0x3f31721802038820 */ /* 0x002fca0000410000 */
[----:B------:R-:W-:Y:S02]  /*4600*/  @!P0 F2FP.F16.F32.PACK_AB R0, RZ, R3 ;  /* 0x00000003ff00823e */ /* 0x000fe400000000ff */
[----:B------:R-:W1:Y:S01]  /*4610*/  @!P1 MUFU.LG2 R4, R4 ;  /* 0x0000000400049308 */ /* 0x000e620000000c00 */
[----:B--2---:R-:W-:-:S05]  /*4620*/  @!P2 FMUL.FTZ R6, R5, 0.69314718246459960938 ;  /* 0x3f3172180506a820 */ /* 0x004fca0000410000 */
[----:B------:R-:W-:Y:S01]  /*4630*/  @!P2 F2FP.F16.F32.PACK_AB R24, RZ, R6 ;  /* 0x00000006ff18a23e */ /* 0x000fe200000000ff */
[----:B---3--:R-:W-:-:S05]  /*4640*/  @!P3 FMUL.FTZ R8, R7, 0.69314718246459960938 ;  /* 0x3f3172180708b820 */ /* 0x008fca0000410000 */
[----:B------:R-:W-:Y:S01]  /*4650*/  @!P3 F2FP.F16.F32.PACK_AB R23, RZ, R8 ;  /* 0x00000008ff17b23e */ /* 0x000fe200000000ff */
[----:B-1----:R-:W-:-:S05]  /*4660*/  @!P1 FMUL.FTZ R2, R4, 0.69314718246459960938 ;  /* 0x3f31721804029820 */ /* 0x002fca0000410000 */
        /* <DEDUP_REMOVED lines=25> */
.L_x_10751:
[----:B------:R-:W-:Y:S02]  /*4800*/  HADD2.F32 R5, -RZ, R0.H0_H0 ;  /* 0x20000000ff057230 */ /* 0x000fe40000004100 */
[----:B------:R-:W-:-:S04]  /*4810*/  IMAD.MOV.U32 R19, RZ, RZ, R22 ;  /* 0x000000ffff137224 */ /* 0x000fc800078e0016 */
[----:B------:R-:W0:Y:S02]  /*4820*/  F2I.S64.TRUNC R4, R5 ;  /* 0x0000000500047311 */ /* 0x000e24000020d900 */
[----:B0-----:R0:W-:Y:S01]  /*4830*/  STG.E.U8 desc[UR36][R2.64], R4 ;  /* 0x0000000402007986 */ /* 0x0011e2000c101124 */
[----:B------:R-:W-:Y:S05]  /*4840*/  BRA `(.L_x_10747) ;  /* 0x0000000c00c07947 */ /* 0x000fea0003800000 */
.L_x_10750:
        /* <DEDUP_REMOVED lines=11> */
.L_x_10754:
[----:B------:R-:W-:Y:S02]  /*4900*/  HADD2.F32 R0, -RZ, R0.H0_H0 ;  /* 0x20000000ff007230 */ /* 0x000fe40000004100 */
[----:B------:R-:W-:Y:S02]  /*4910*/  IMAD.MOV.U32 R19, RZ, RZ, R22 ;  /* 0x000000ffff137224 */ /* 0x000fe400078e0016 */
[----:B------:R-:W0:Y:S02]  /*4920*/  F2I.FTZ.TRUNC.NTZ R5, R0 ;  /* 0x0000000000057305 */ /* 0x000e24000021f100 */
[----:B0-----:R0:W-:Y:S01]  /*4930*/  STG.E desc[UR36][R2.64], R5 ;  /* 0x0000000502007986 */ /* 0x0011e2000c101924 */
[----:B------:R-:W-:Y:S05]  /*4940*/  BRA `(.L_x_10747) ;  /* 0x0000000c00807947 */ /* 0x000fea0003800000 */
.L_x_10753:
[----:B------:R-:W-:Y:S02]  /*4950*/  HADD2.F32 R0, -RZ, R0.H0_H0 ;  /* 0x20000000ff007230 */ /* 0x000fe40000004100 */
[----:B------:R-:W-:Y:S02]  /*4960*/  IMAD.MOV.U32 R19, RZ, RZ, R22 ;  /* 0x000000ffff137224 */ /* 0x000fe400078e0016 */
[----:B------:R-:W0:Y:S02]  /*4970*/  F2I.FTZ.TRUNC.NTZ R5, R0 ;  /* 0x0000000000057305 */ /* 0x000e24000021f100 */
[----:B0-----:R0:W-:Y:S01]  /*4980*/  STG.E.U16 desc[UR36][R2.64], R5 ;  /* 0x0000000502007986 */ /* 0x0011e2000c101524 */
[----:B------:R-:W-:Y:S05]  /*4990*/  BRA `(.L_x_10747) ;  /* 0x0000000c006c7947 */ /* 0x000fea0003800000 */
.L_x_10749:
        /* <DEDUP_REMOVED lines=10> */
.L_x_10756:
[----:B------:R0:W-:Y:S01]  /*4a40*/  STG.E.U16 desc[UR36][R2.64], R0 ;  /* 0x0000000002007986 */ /* 0x0001e2000c101524 */
[----:B------:R-:W-:Y:S01]  /*4a50*/  IMAD.MOV.U32 R19, RZ, RZ, R22 ;  /* 0x000000ffff137224 */ /* 0x000fe200078e0016 */
[----:B------:R-:W-:Y:S06]  /*4a60*/  BRA `(.L_x_10747) ;  /* 0x0000000c00387947 */ /* 0x000fec0003800000 */
.L_x_10755:
        /* <DEDUP_REMOVED lines=11> */
.L_x_10758:
[----:B------:R-:W-:Y:S02]  /*4b20*/  HADD2.F32 R0, -RZ, R0.H0_H0 ;  /* 0x20000000ff007230 */ /* 0x000fe40000004100 */
[----:B------:R-:W-:-:S03]  /*4b30*/  IMAD.MOV.U32 R19, RZ, RZ, R22 ;  /* 0x000000ffff137224 */ /* 0x000fc600078e0016 */
[----:B------:R-:W-:-:S04]  /*4b40*/  F2FP.F16.F32.PACK_AB R0, RZ, R0 ;  /* 0x00000000ff00723e */ /* 0x000fc800000000ff */
[----:B------:R-:W-:-:S05]  /*4b50*/  PRMT R0, R0, 0x5410, RZ ;  /* 0x0000541000007816 */ /* 0x000fca00000000ff */
[----:B------:R0:W-:Y:S01]  /*4b60*/  STG.E desc[UR36][R2.64], R0 ;  /* 0x0000000002007986 */ /* 0x0001e2000c101924 */
[----:B------:R-:W-:Y:S05]  /*4b70*/  BRA `(.L_x_10747) ;  /* 0x0000000800f47947 */ /* 0x000fea0003800000 */
.L_x_10757:
[----:B------:R-:W-:Y:S02]  /*4b80*/  HADD2.F32 R4, -RZ, R0.H0_H0 ;  /* 0x20000000ff047230 */ /* 0x000fe40000004100 */
[----:B------:R-:W-:-:S03]  /*4b90*/  IMAD.MOV.U32 R19, RZ, RZ, R22 ;  /* 0x000000ffff137224 */ /* 0x000fc600078e0016 */
[----:B------:R-:W-:-:S06]  /*4ba0*/  FMUL.FTZ R4, R4, 1 ;  /* 0x3f80000004047820 */ /* 0x000fcc0000410000 */
[----:B------:R-:W0:Y:S02]  /*4bb0*/  F2F.F64.F32 R4, R4 ;  /* 0x0000000400047310 */ /* 0x000e240000201800 */
[----:B0-----:R0:W-:Y:S01]  /*4bc0*/  STG.E.64 desc[UR36][R2.64], R4 ;  /* 0x0000000402007986 */ /* 0x0011e2000c101b24 */
[----:B------:R-:W-:Y:S05]  /*4bd0*/  BRA `(.L_x_10747) ;  /* 0x0000000800dc7947 */ /* 0x000fea0003800000 */
.L_x_10748:
        /* <DEDUP_REMOVED lines=14> */
.L_x_10761:
[----:B------:R-:W-:Y:S01]  /*4cc0*/  HADD2.F32 R0, -RZ, R0.H0_H0 ;  /* 0x20000000ff007230 */ /* 0x000fe20000004100 */
[----:B------:R-:W-:Y:S01]  /*4cd0*/  CS2R R6, SRZ ;  /* 0x0000000000067805 */ /* 0x000fe2000001ff00 */
[----:B------:R-:W-:-:S03]  /*4ce0*/  IMAD.MOV.U32 R19, RZ, RZ, R22 ;  /* 0x000000ffff137224 */ /* 0x000fc600078e0016 */
[----:B------:R-:W-:-:S04]  /*4cf0*/  FMUL.FTZ R0, R0, 1 ;  /* 0x3f80000000007820 */ /* 0x000fc80000410000 */
[----:B------:R-:W0:Y:S02]  /*4d00*/  F2F.F64.F32 R4, R0 ;  /* 0x0000000000047310 */ /* 0x000e240000201800 */
[----:B0-----:R3:W-:Y:S01]  /*4d10*/  STG.E.128 desc[UR36][R2.64], R4 ;  /* 0x0000000402007986 */ /* 0x0017e2000c101d24 */
[----:B------:R-:W-:Y:S05]  /*4d20*/  BRA `(.L_x_10747) ;  /* 0x0000000800887947 */ /* 0x000fea0003800000 */
.L_x_10760:
        /* <DEDUP_REMOVED lines=19> */
.L_x_10765:
[----:B------:R-:W-:Y:S05]  /*4e60*/  BSYNC.RECONVERGENT B0 ;  /* 0x0000000000007941 */ /* 0x000fea0003800200 */
.L_x_10764:
[----:B------:R-:W-:Y:S01]  /*4e70*/  LOP3.LUT R5, R0, 0x80, R5, 0xf8, !PT ;  /* 0x0000008000057812 */ /* 0x000fe200078ef805 */
[----:B------:R-:W-:-:S04]  /*4e80*/  IMAD.MOV.U32 R19, RZ, RZ, R22 ;  /* 0x000000ffff137224 */ /* 0x000fc800078e0016 */
[----:B------:R2:W-:Y:S01]  /*4e90*/  STG.E.U8 desc[UR36][R2.64], R5 ;  /* 0x0000000502007986 */ /* 0x0005e2000c101124 */
[----:B------:R-:W-:Y:S05]  /*4ea0*/  BRA `(.L_x_10747) ;  /* 0x0000000800287947 */ /* 0x000fea0003800000 */
.L_x_10763:
        /* <DEDUP_REMOVED lines=15> */
.L_x_10767:
[----:B------:R-:W-:Y:S05]  /*4fa0*/  BSYNC.RECONVERGENT B0 ;  /* 0x0000000000007941 */ /* 0x000fea0003800200 */
.L_x_10766:
[----:B------:R-:W-:Y:S01]  /*4fb0*/  LOP3.LUT R5, R0, 0x80, R5, 0xf8, !PT ;  /* 0x0000008000057812 */ /* 0x000fe200078ef805 */
[----:B------:R-:W-:-:S04]  /*4fc0*/  IMAD.MOV.U32 R19, RZ, RZ, R22 ;  /* 0x000000ffff137224 */ /* 0x000fc800078e0016 */
[----:B------:R1:W-:Y:S01]  /*4fd0*/  STG.E.U8 desc[UR36][R2.64], R5 ;  /* 0x0000000502007986 */ /* 0x0003e2000c101124 */
[----:B------:R-:W-:Y:S05]  /*4fe0*/  BRA `(.L_x_10747) ;  /* 0x0000000400d87947 */ /* 0x000fea0003800000 */
.L_x_10762:
[----:B------:R-:W-:Y:S02]  /*4ff0*/  HADD2.F32 R0, -RZ, R0.H0_H0 ;  /* 0x20000000ff007230 */ /* 0x000fe40000004100 */
[----:B------:R-:W-:-:S03]  /*5000*/  IMAD.MOV.U32 R19, RZ, RZ, R22 ;  /* 0x000000ffff137224 */ /* 0x000fc600078e0016 */
[----:B------:R-:W-:-:S05]  /*5010*/  F2FP.BF16.F32.PACK_AB R0, RZ, R0 ;  /* 0x00000000ff00723e */ /* 0x000fca00000010ff */
[----:B------:R0:W-:Y:S01]  /*5020*/  STG.E.U16 desc[UR36][R2.64], R0 ;  /* 0x0000000002007986 */ /* 0x0001e2000c101524 */
[----:B------:R-:W-:Y:S05]  /*5030*/  BRA `(.L_x_10747) ;  /* 0x0000000400c47947 */ /* 0x000fea0003800000 */
.L_x_10759:
        /* <DEDUP_REMOVED lines=13> */
.L_x_10770:
        /* <DEDUP_REMOVED lines=13> */
.L_x_10773:
[----:B------:R-:W-:-:S04]  /*51e0*/  SHF.R.U32.HI R0, RZ, 0x14, R5 ;  /* 0x00000014ff007819 */ /* 0x000fc80000011605 */
[----:B------:R-:W-:-:S04]  /*51f0*/  LOP3.LUT R0, R0, 0x1, RZ, 0xc0, !PT ;  /* 0x0000000100007812 */ /* 0x000fc800078ec0ff */
[----:B------:R-:W-:-:S04]  /*5200*/  IADD3 R0, PT, PT, R5, 0x487ffff, R0 ;  /* 0x0487ffff05007810 */ /* 0x000fc80007ffe000 */
[----:B------:R-:W-:-:S04]  /*5210*/  SHF.R.U32.HI R0, RZ, 0x14, R0 ;  /* 0x00000014ff007819 */ /* 0x000fc80000011600 */
[----:B------:R-:W-:-:S07]  /*5220*/  LOP3.LUT R4, R0, 0xff, RZ, 0xc0, !PT ;  /* 0x000000ff00047812 */ /* 0x000fce00078ec0ff */
.L_x_10774:
[----:B------:R-:W-:-:S04]  /*5230*/  SHF.R.U32.HI R5, RZ, 0x18, R5 ;  /* 0x00000018ff057819 */ /* 0x000fc80000011605 */
[----:B------:R-:W-:-:S04]  /*5240*/  LOP3.LUT R4, R4, 0x80, R5, 0xf8, !PT ;  /* 0x0000008004047812 */ /* 0x000fc800078ef805 */
[----:B------:R-:W-:-:S07]  /*5250*/  PRMT R0, R4, 0x7610, R0 ;  /* 0x0000761004007816 */ /* 0x000fce0000000000 */
.L_x_10772:
[----:B------:R-:W-:Y:S05]  /*5260*/  BSYNC.RECONVERGENT B0 ;  /* 0x0000000000007941 */ /* 0x000fea0003800200 */
.L_x_10771:
[----:B------:R0:W-:Y:S01]  /*5270*/  STG.E.U8 desc[UR36][R2.64], R0 ;  /* 0x0000000002007986 */ /* 0x0001e2000c101124 */
[----:B------:R-:W-:Y:S01]  /*5280*/  IMAD.MOV.U32 R19, RZ, RZ, R22 ;  /* 0x000000ffff137224 */ /* 0x000fe200078e0016 */
[----:B------:R-:W-:Y:S06]  /*5290*/  BRA `(.L_x_10747) ;  /* 0x00000004002c7947 */ /* 0x000fec0003800000 */
.L_x_10769:
        /* <DEDUP_REMOVED lines=13> */
.L_x_10777:
[----:B------:R-:W-:-:S04]  /*5370*/  SHF.R.U32.HI R0, RZ, 0x15, R5 ;  /* 0x00000015ff007819 */ /* 0x000fc80000011605 */
[----:B------:R-:W-:-:S04]  /*5380*/  LOP3.LUT R0, R0, 0x1, RZ, 0xc0, !PT ;  /* 0x0000000100007812 */ /* 0x000fc800078ec0ff */
[----:B------:R-:W-:-:S04]  /*5390*/  IADD3 R0, PT, PT, R5, 0x88fffff, R0 ;  /* 0x088fffff05007810 */ /* 0x000fc80007ffe000 */
[----:B------:R-:W-:-:S04]  /*53a0*/  SHF.R.U32.HI R0, RZ, 0x15, R0 ;  /* 0x00000015ff007819 */ /* 0x000fc80000011600 */
[----:B------:R-:W-:-:S07]  /*53b0*/  LOP3.LUT R4, R0, 0xff, RZ, 0xc0, !PT ;  /* 0x000000ff00047812 */ /* 0x000fce00078ec0ff */
.L_x_10778:
[----:B------:R-:W-:-:S04]  /*53c0*/  SHF.R.U32.HI R5, RZ, 0x18, R5 ;  /* 0x00000018ff057819 */ /* 0x000fc80000011605 */
[----:B------:R-:W-:-:S04]  /*53d0*/  LOP3.LUT R4, R4, 0x80, R5, 0xf8, !PT ;  /* 0x0000008004047812 */ /* 0x000fc800078ef805 */
[----:B------:R-:W-:-:S07]  /*53e0*/  PRMT R0, R4, 0x7610, R0 ;  /* 0x0000761004007816 */ /* 0x000fce0000000000 */
.L_x_10776:
[----:B------:R-:W-:Y:S05]  /*53f0*/  BSYNC.RECONVERGENT B0 ;  /* 0x0000000000007941 */ /* 0x000fea0003800200 */
.L_x_10775:
[----:B------:R0:W-:Y:S01]  /*5400*/  STG.E.U8 desc[UR36][R2.64], R0 ;  /* 0x0000000002007986 */ /* 0x0001e2000c101124 */
[----:B------:R-:W-:Y:S01]  /*5410*/  IMAD.MOV.U32 R19, RZ, RZ, R22 ;  /* 0x000000ffff137224 */ /* 0x000fe200078e0016 */
[----:B------:R-:W-:Y:S06]  /*5420*/  BRA `(.L_x_10747) ;  /* 0x0000000000c87947 */ /* 0x000fec0003800000 */
.L_x_10768:
[----:B------:R-:W-:-:S13]  /*5430*/  ISETP.NE.AND P0, PT, R4, 0x1c, PT ;  /* 0x0000001c0400780c */ /* 0x000fda0003f05270 */
[----:B------:R-:W-:Y:S05]  /*5440*/  @!P0 BRA `(.L_x_10779) ;  /* 0x0000000000b08947 */ /* 0x000fea0003800000 */
[----:B------:R-:W-:-:S13]  /*5450*/  ISETP.NE.AND P0, PT, R4, 0x1d, PT ;  /* 0x0000001d0400780c */ /* 0x000fda0003f05270 */
[----:B------:R-:W-:Y:S05]  /*5460*/  @!P0 BRA `(.L_x_10780) ;  /* 0x0000000000948947 */ /* 0x000fea0003800000 */
[----:B------:R-:W-:-:S13]  /*5470*/  ISETP.NE.AND P0, PT, R4, 0x2c, PT ;  /* 0x0000002c0400780c */ /* 0x000fda0003f05270 */
[----:B------:R-:W-:Y:S05]  /*5480*/  @!P0 BRA `(.L_x_10781) ;  /* 0x0000000000488947 */ /* 0x000fea0003800000 */
.L_x_10752:
        /* <DEDUP_REMOVED lines=16> */
.L_x_10782:
[----:B------:R-:W-:Y:S01]  /*5590*/  IMAD.MOV.U32 R19, RZ, RZ, R22 ;  /* 0x000000ffff137224 */ /* 0x000fe200078e0016 */
[----:B------:R-:W-:Y:S06]  /*55a0*/  BRA `(.L_x_10747) ;  /* 0x0000000000687947 */ /* 0x000fec0003800000 */
.L_x_10781:
        /* <DEDUP_REMOVED lines=17> */
.L_x_10780:
[----:B------:R-:W-:Y:S02]  /*56c0*/  HADD2.F32 R4, -RZ, R0.H0_H0 ;  /* 0x20000000ff047230 */ /* 0x000fe40000004100 */
[----:B------:R-:W-:-:S04]  /*56d0*/  IMAD.MOV.U32 R19, RZ, RZ, R22 ;  /* 0x000000ffff137224 */ /* 0x000fc800078e0016 */
[----:B------:R-:W0:Y:S02]  /*56e0*/  F2I.U64.TRUNC R4, R4 ;  /* 0x0000000400047311 */ /* 0x000e24000020d800 */
[----:B0-----:R0:W-:Y:S01]  /*56f0*/  STG.E.64 desc[UR36][R2.64], R4 ;  /* 0x0000000402007986 */ /* 0x0011e2000c101b24 */
[----:B------:R-:W-:Y:S05]  /*5700*/  BRA `(.L_x_10747) ;  /* 0x0000000000107947 */ /* 0x000fea0003800000 */
.L_x_10779:
[----:B------:R-:W-:Y:S02]  /*5710*/  HADD2.F32 R0, -RZ, R0.H0_H0 ;  /* 0x20000000ff007230 */ /* 0x000fe40000004100 */
[----:B------:R-:W-:Y:S02]  /*5720*/  IMAD.MOV.U32 R19, RZ, RZ, R22 ;  /* 0x000000ffff137224 */ /* 0x000fe400078e0016 */
[----:B------:R-:W0:Y:S02]  /*5730*/  F2I.FTZ.U32.TRUNC.NTZ R5, R0 ;  /* 0x0000000000057305 */ /* 0x000e24000021f000 */
[----:B0-----:R0:W-:Y:S03]  /*5740*/  STG.E desc[UR36][R2.64], R5 ;  /* 0x0000000502007986 */ /* 0x0011e6000c101924 */
.L_x_10747:
[----:B------:R-:W-:Y:S05]  /*5750*/  BSYNC.RECONVERGENT B6 ;  /* 0x0000000000067941 */ /* 0x000fea0003800200 */
.L_x_10746:
        /* <DEDUP_REMOVED lines=25> */
.L_x_10788:
[----:B------:R-:W-:-:S06]  /*58f0*/  HADD2.F32 R5, -RZ, R25.H0_H0 ;  /* 0x20000019ff057230 */ /* 0x000fcc0000004100 */
[----:B------:R-:W0:Y:S02]  /*5900*/  F2I.S64.TRUNC R4, R5 ;  /* 0x0000000500047311 */ /* 0x000e24000020d900 */
[----:B0-----:R0:W-:Y:S01]  /*5910*/  STG.E.U8 desc[UR36][R2.64], R4 ;  /* 0x0000000402007986 */ /* 0x0011e2000c101124 */
[----:B------:R-:W-:Y:S05]  /*5920*/  BRA `(.L_x_10790) ;  /* 0x0000000c006c7947 */ /* 0x000fea0003800000 */
.L_x_10787:
        /* <DEDUP_REMOVED lines=10> */
.L_x_10792:
[----:B------:R-:W-:-:S06]  /*59d0*/  HADD2.F32 R25, -RZ, R25.H0_H0 ;  /* 0x20000019ff197230 */ /* 0x000fcc0000004100 */
[----:B------:R-:W0:Y:S02]  /*59e0*/  F2I.FTZ.TRUNC.NTZ R25, R25 ;  /* 0x0000001900197305 */ /* 0x000e24000021f100 */
[----:B0-----:R0:W-:Y:S01]  /*59f0*/  STG.E desc[UR36][R2.64], R25 ;  /* 0x0000001902007986 */ /* 0x0011e2000c101924 */
[----:B------:R-:W-:Y:S05]  /*5a00*/  BRA `(.L_x_10790) ;  /* 0x0000000c00347947 */ /* 0x000fea0003800000 */
.L_x_10791:
[----:B------:R-:W-:-:S06]  /*5a10*/  HADD2.F32 R25, -RZ, R25.H0_H0 ;  /* 0x20000019ff197230 */ /* 0x000fcc0000004100 */
[----:B------:R-:W0:Y:S02]  /*5a20*/  F2I.FTZ.TRUNC.NTZ R25, R25 ;  /* 0x0000001900197305 */ /* 0x000e24000021f100 */
[----:B0-----:R0:W-:Y:S01]  /*5a30*/  STG.E.U16 desc[UR36][R2.64], R25 ;  /* 0x0000001902007986 */ /* 0x0011e2000c101524 */
[----:B------:R-:W-:Y:S05]  /*5a40*/  BRA `(.L_x_10790) ;  /* 0x0000000c00247947 */ /* 0x000fea0003800000 */
.L_x_10786:
        /* <DEDUP_REMOVED lines=9> */
.L_x_10794:
[----:B------:R0:W-:Y:S01]  /*5ae0*/  STG.E.U16 desc[UR36][R2.64], R25 ;  /* 0x0000001902007986 */ /* 0x0001e2000c101524 */
[----:B------:R-:W-:Y:S05]  /*5af0*/  BRA `(.L_x_10790) ;  /* 0x0000000800f87947 */ /* 0x000fea0003800000 */
.L_x_10793:
        /* <DEDUP_REMOVED lines=10> */
.L_x_10796:
[----:B------:R-:W-:-:S05]  /*5ba0*/  HADD2.F32 R0, -RZ, R25.H0_H0 ;  /* 0x20000019ff007230 */ /* 0x000fca0000004100 */
[----:B------:R-:W-:-:S04]  /*5bb0*/  F2FP.F16.F32.PACK_AB R0, RZ, R0 ;  /* 0x00000000ff00723e */ /* 0x000fc800000000ff */
[----:B------:R-:W-:-:S05]  /*5bc0*/  PRMT R0, R0, 0x5410, RZ ;  /* 0x0000541000007816 */ /* 0x000fca00000000ff */
[----:B------:R0:W-:Y:S01]  /*5bd0*/  STG.E desc[UR36][R2.64], R0 ;  /* 0x0000000002007986 */ /* 0x0001e2000c101924 */
[----:B------:R-:W-:Y:S05]  /*5be0*/  BRA `(.L_x_10790) ;  /* 0x0000000800bc7947 */ /* 0x000fea0003800000 */
.L_x_10795:
[----:B------:R-:W-:-:S05]  /*5bf0*/  HADD2.F32 R4, -RZ, R25.H0_H0 ;  /* 0x20000019ff047230 */ /* 0x000fca0000004100 */
[----:B------:R-:W-:-:S06]  /*5c00*/  FMUL.FTZ R4, R4, 1 ;  /* 0x3f80000004047820 */ /* 0x000fcc0000410000 */
[----:B------:R-:W0:Y:S02]  /*5c10*/  F2F.F64.F32 R4, R4 ;  /* 0x0000000400047310 */ /* 0x000e240000201800 */
[----:B0-----:R0:W-:Y:S01]  /*5c20*/  STG.E.64 desc[UR36][R2.64], R4 ;  /* 0x0000000402007986 */ /* 0x0011e2000c101b24 */
[----:B------:R-:W-:Y:S05]  /*5c30*/  BRA `(.L_x_10790) ;  /* 0x0000000800a87947 */ /* 0x000fea0003800000 */
.L_x_10785:
        /* <DEDUP_REMOVED lines=14> */
.L_x_10800:
        /* <DEDUP_REMOVED lines=18> */
.L_x_10803:
[----:B------:R-:W-:-:S04]  /*5e40*/  SHF.R.U32.HI R5, RZ, 0x18, R5 ;  /* 0x00000018ff057819 */ /* 0x000fc80000011605 */
[----:B------:R-:W-:-:S07]  /*5e50*/  LOP3.LUT R0, R0, 0x80, R5, 0xf8, !PT ;  /* 0x0000008000007812 */ /* 0x000fce00078ef805 */
.L_x_10802:
[----:B------:R-:W-:Y:S05]  /*5e60*/  BSYNC.RECONVERGENT B0 ;  /* 0x0000000000007941 */ /* 0x000fea0003800200 */
.L_x_10801:
[----:B------:R0:W-:Y:S01]  /*5e70*/  STG.E.U8 desc[UR36][R2.64], R0 ;  /* 0x0000000002007986 */ /* 0x0001e2000c101124 */
[----:B------:R-:W-:Y:S05]  /*5e80*/  BRA `(.L_x_10790) ;  /* 0x0000000800147947 */ /* 0x000fea0003800000 */
.L_x_10799:
        /* <DEDUP_REMOVED lines=18> */
.L_x_10806:
[----:B------:R-:W-:-:S04]  /*5fb0*/  SHF.R.U32.HI R5, RZ, 0x18, R5 ;  /* 0x00000018ff057819 */ /* 0x000fc80000011605 */
[----:B------:R-:W-:-:S07]  /*5fc0*/  LOP3.LUT R0, R0, 0x80, R5, 0xf8, !PT ;  /* 0x0000008000007812 */ /* 0x000fce00078ef805 */
.L_x_10805:
[----:B------:R-:W-:Y:S05]  /*5fd0*/  BSYNC.RECONVERGENT B0 ;  /* 0x0000000000007941 */ /* 0x000fea0003800200 */
.L_x_10804:
[----:B------:R0:W-:Y:S01]  /*5fe0*/  STG.E.U8 desc[UR36][R2.64], R0 ;  /* 0x0000000002007986 */ /* 0x0001e2000c101124 */
[----:B------:R-:W-:Y:S05]  /*5ff0*/  BRA `(.L_x_10790) ;  /* 0x0000000400b87947 */ /* 0x000fea0003800000 */
.L_x_10798:
        /* <DEDUP_REMOVED lines=22> */
.L_x_10808:
[----:B------:R-:W-:-:S06]  /*6160*/  HADD2.F32 R4, -RZ, R25.H0_H0 ;  /* 0x20000019ff047230 */ /* 0x000fcc0000004100 */
[----:B------:R-:W0:Y:S02]  /*6170*/  F2I.U64.TRUNC R4, R4 ;  /* 0x0000000400047311 */ /* 0x000e24000020d800 */
[----:B0-----:R0:W-:Y:S01]  /*6180*/  STG.E.64 desc[UR36][R2.64], R4 ;  /* 0x0000000402007986 */ /* 0x0011e2000c101b24 */
[----:B------:R-:W-:Y:S05]  /*6190*/  BRA `(.L_x_10790) ;  /* 0x0000000400507947 */ /* 0x000fea0003800000 */
.L_x_10807:
[----:B------:R-:W-:-:S06]  /*61a0*/  HADD2.F32 R25, -RZ, R25.H0_H0 ;  /* 0x20000019ff197230 */ /* 0x000fcc0000004100 */
[----:B------:R-:W0:Y:S02]  /*61b0*/  F2I.FTZ.U32.TRUNC.NTZ R25, R25 ;  /* 0x0000001900197305 */ /* 0x000e24000021f000 */
[----:B0-----:R0:W-:Y:S01]  /*61c0*/  STG.E desc[UR36][R2.64], R25 ;  /* 0x0000001902007986 */ /* 0x0011e2000c101924 */
[----:B------:R-:W-:Y:S05]  /*61d0*/  BRA `(.L_x_10790) ;  /* 0x0000000400407947 */ /* 0x000fea0003800000 */
.L_x_10797:
        /* <DEDUP_REMOVED lines=11> */
.L_x_10810:
[----:B------:R-:W-:Y:S01]  /*6290*/  HADD2.F32 R25, -RZ, R25.H0_H0 ;  /* 0x20000019ff197230 */ /* 0x000fe20000004100 */
[----:B------:R-:W-:-:S04]  /*62a0*/  CS2R R6, SRZ ;  /* 0x0000000000067805 */ /* 0x000fc8000001ff00 */
[----:B------:R-:W-:-:S06]  /*62b0*/  FMUL.FTZ R4, R25, 1 ;  /* 0x3f80000019047820 */ /* 0x000fcc0000410000 */
[----:B------:R-:W0:Y:S02]  /*62c0*/  F2F.F64.F32 R4, R4 ;  /* 0x0000000400047310 */ /* 0x000e240000201800 */
[----:B0-----:R0:W-:Y:S01]  /*62d0*/  STG.E.128 desc[UR36][R2.64], R4 ;  /* 0x0000000402007986 */ /* 0x0011e2000c101d24 */
[----:B------:R-:W-:Y:S05]  /*62e0*/  BRA `(.L_x_10790) ;  /* 0x0000000000fc7947 */ /* 0x000fea0003800000 */
.L_x_10809:
[----:B------:R-:W-:-:S13]  /*62f0*/  ISETP.NE.AND P0, PT, R0, 0xf, PT ;  /* 0x0000000f0000780c */ /* 0x000fda0003f05270 */
[----:B------:R-:W-:Y:S05]  /*6300*/  @!P0 BRA `(.L_x_10811) ;  /* 0x0000000000e88947 */ /* 0x000fea0003800000 */
[----:B------:R-:W-:-:S13]  /*6310*/  ISETP.NE.AND P0, PT, R0, 0x17, PT ;  /* 0x000000170000780c */ /* 0x000fda0003f05270 */
[----:B------:R-:W-:Y:S05]  /*6320*/  @!P0 BRA `(.L_x_10812) ;  /* 0x0000000000908947 */ /* 0x000fea0003800000 */
[----:B------:R-:W-:-:S13]  /*6330*/  ISETP.NE.AND P0, PT, R0, 0x18, PT ;  /* 0x000000180000780c */ /* 0x000fda0003f05270 */
[----:B------:R-:W-:Y:S05]  /*6340*/  @!P0 BRA `(.L_x_10813) ;  /* 0x0000000000448947 */ /* 0x000fea0003800000 */
.L_x_10789:
        /* <DEDUP_REMOVED lines=16> */
.L_x_10814:
[----:B------:R-:W-:Y:S05]  /*6450*/  BRA `(.L_x_10790) ;  /* 0x0000000000a07947 */ /* 0x000fea0003800000 */
.L_x_10813:
        /* <DEDUP_REMOVED lines=13> */
.L_x_10816:
[----:B------:R-:W-:Y:S05]  /*6530*/  BSYNC.RECONVERGENT B0 ;  /* 0x0000000000007941 */ /* 0x000fea0003800200 */
.L_x_10815:
[----:B------:R-:W-:-:S05]  /*6540*/  LOP3.LUT R5, R0, 0x80, R5, 0xf8, !PT ;  /* 0x0000008000057812 */ /* 0x000fca00078ef805 */
[----:B------:R3:W-:Y:S01]  /*6550*/  STG.E.U8 desc[UR36][R2.64], R5 ;  /* 0x0000000502007986 */ /* 0x0007e2000c101124 */
[----:B------:R-:W-:Y:S05]  /*6560*/  BRA `(.L_x_10790) ;  /* 0x00000000005c7947 */ /* 0x000fea0003800000 */
.L_x_10812:
        /* <DEDUP_REMOVED lines=12> */
.L_x_10818:
[----:B------:R-:W-:Y:S01]  /*6630*/  IMAD.MOV.U32 R0, RZ, RZ, 0x7f ;  /* 0x0000007fff007424 */ /* 0x000fe200078e00ff */
[----:B------:R-:W-:-:S04]  /*6640*/  ISETP.GT.U32.AND P0, PT, R4, 0x7f800000, PT ;  /* 0x7f8000000400780c */ /* 0x000fc80003f04070 */
[----:B------:R-:W-:-:S09]  /*6650*/  SEL R0, R0, 0x7c, P0 ;  /* 0x0000007c00007807 */ /* 0x000fd20000000000 */
.L_x_10819:
[----:B------:R-:W-:Y:S05]  /*6660*/  BSYNC.RECONVERGENT B0 ;  /* 0x0000000000007941 */ /* 0x000fea0003800200 */
.L_x_10817:
[----:B------:R-:W-:-:S04]  /*6670*/  SHF.R.U32.HI R5, RZ, 0x18, R5 ;  /* 0x00000018ff057819 */ /* 0x000fc80000011605 */
[----:B------:R-:W-:-:S05]  /*6680*/  LOP3.LUT R5, R0, 0x80, R5, 0xf8, !PT ;  /* 0x0000008000057812 */ /* 0x000fca00078ef805 */
[----:B------:R2:W-:Y:S01]  /*6690*/  STG.E.U8 desc[UR36][R2.64], R5 ;  /* 0x0000000502007986 */ /* 0x0005e2000c101124 */
[----:B------:R-:W-:Y:S05]  /*66a0*/  BRA `(.L_x_10790) ;  /* 0x00000000000c7947 */ /* 0x000fea0003800000 */
.L_x_10811:
[----:B------:R-:W-:-:S05]  /*66b0*/  HADD2.F32 R0, -RZ, R25.H0_H0 ;  /* 0x20000019ff007230 */ /* 0x000fca0000004100 */
[----:B------:R-:W-:-:S05]  /*66c0*/  F2FP.BF16.F32.PACK_AB R0, RZ, R0 ;  /* 0x00000000ff00723e */ /* 0x000fca00000010ff */
[----:B------:R4:W-:Y:S02]  /*66d0*/  STG.E.U16 desc[UR36][R2.64], R0 ;  /* 0x0000000002007986 */ /* 0x0009e4000c101524 */
.L_x_10790:
        /* <DEDUP_REMOVED lines=25> */
.L_x_10823:
[----:B------:R-:W-:-:S06]  /*6870*/  HADD2.F32 R5, -RZ, R24.H0_H0 ;  /* 0x20000018ff057230 */ /* 0x000fcc0000004100 */
[----:B------:R-:W0:Y:S02]  /*6880*/  F2I.S64.TRUNC R4, R5 ;  /* 0x0000000500047311 */ /* 0x000e24000020d900 */
[----:B0-----:R4:W-:Y:S01]  /*6890*/  STG.E.U8 desc[UR36][R2.64], R4 ;  /* 0x0000000402007986 */ /* 0x0019e2000c101124 */
[----:B------:R-:W-:Y:S05]  /*68a0*/  BRA `(.L_x_10825) ;  /* 0x0000000c006c7947 */ /* 0x000fea0003800000 */
.L_x_10822:
        /* <DEDUP_REMOVED lines=10> */
.L_x_10827:
[----:B------:R-:W-:-:S04]  /*6950*/  HADD2.F32 R24, -RZ, R24.H0_H0 ;  /* 0x20000018ff187230 */ /* 0x000fc80000004100 */
[----:B------:R-:W0:Y:S02]  /*6960*/  F2I.FTZ.TRUNC.NTZ R5, R24 ;  /* 0x0000001800057305 */ /* 0x000e24000021f100 */
[----:B0-----:R2:W-:Y:S01]  /*6970*/  STG.E desc[UR36][R2.64], R5 ;  /* 0x0000000502007986 */ /* 0x0015e2000c101924 */
[----:B------:R-:W-:Y:S05]  /*6980*/  BRA `(.L_x_10825) ;  /* 0x0000000c00347947 */ /* 0x000fea0003800000 */
.L_x_10826:
[----:B------:R-:W-:-:S04]  /*6990*/  HADD2.F32 R24, -RZ, R24.H0_H0 ;  /* 0x20000018ff187230 */ /* 0x000fc80000004100 */
[----:B------:R-:W0:Y:S02]  /*69a0*/  F2I.FTZ.TRUNC.NTZ R5, R24 ;  /* 0x0000001800057305 */ /* 0x000e24000021f100 */
[----:B0-----:R0:W-:Y:S01]  /*69b0*/  STG.E.U16 desc[UR36][R2.64], R5 ;  /* 0x0000000502007986 */ /* 0x0011e2000c101524 */
[----:B------:R-:W-:Y:S05]  /*69c0*/  BRA `(.L_x_10825) ;  /* 0x0000000c00247947 */ /* 0x000fea0003800000 */
.L_x_10821:
        /* <DEDUP_REMOVED lines=9> */
.L_x_10829:
[----:B------:R0:W-:Y:S01]  /*6a60*/  STG.E.U16 desc[UR36][R2.64], R24 ;  /* 0x0000001802007986 */ /* 0x0001e2000c101524 */
[----:B------:R-:W-:Y:S05]  /*6a70*/  BRA `(.L_x_10825) ;  /* 0x0000000800f87947 */ /* 0x000fea0003800000 */
.L_x_10828:
        /* <DEDUP_REMOVED lines=10> */
.L_x_10831:
[----:B------:R-:W-:-:S05]  /*6b20*/  HADD2.F32 R0, -RZ, R24.H0_H0 ;  /* 0x20000018ff007230 */ /* 0x000fca0000004100 */
[----:B------:R-:W-:-:S04]  /*6b30*/  F2FP.F16.F32.PACK_AB R0, RZ, R0 ;  /* 0x00000000ff00723e */ /* 0x000fc800000000ff */
[----:B------:R-:W-:-:S05]  /*6b40*/  PRMT R0, R0, 0x5410, RZ ;  /* 0x0000541000007816 */ /* 0x000fca00000000ff */
[----:B------:R0:W-:Y:S01]  /*6b50*/  STG.E desc[UR36][R2.64], R0 ;  /* 0x0000000002007986 */ /* 0x0001e2000c101924 */
[----:B------:R-:W-:Y:S05]  /*6b60*/  BRA `(.L_x_10825) ;  /* 0x0000000800bc7947 */ /* 0x000fea0003800000 */
.L_x_10830:
[----:B------:R-:W-:-:S05]  /*6b70*/  HADD2.F32 R4, -RZ, R24.H0_H0 ;  /* 0x20000018ff047230 */ /* 0x000fca0000004100 */
[----:B------:R-:W-:-:S06]  /*6b80*/  FMUL.FTZ R4, R4, 1 ;  /* 0x3f80000004047820 */ /* 0x000fcc0000410000 */
[----:B------:R-:W0:Y:S02]  /*6b90*/  F2F.F64.F32 R4, R4 ;  /* 0x0000000400047310 */ /* 0x000e240000201800 */
[----:B0-----:R0:W-:Y:S01]  /*6ba0*/  STG.E.64 desc[UR36][R2.64], R4 ;  /* 0x0000000402007986 */ /* 0x0011e2000c101b24 */
[----:B------:R-:W-:Y:S05]  /*6bb0*/  BRA `(.L_x_10825) ;  /* 0x0000000800a87947 */ /* 0x000fea0003800000 */
.L_x_10820:
        /* <DEDUP_REMOVED lines=14> */
.L_x_10835:
        /* <DEDUP_REMOVED lines=18> */
.L_x_10838:
[----:B------:R-:W-:-:S04]  /*6dc0*/  SHF.R.U32.HI R5, RZ, 0x18, R5 ;  /* 0x00000018ff057819 */ /* 0x000fc80000011605 */
[----:B------:R-:W-:-:S07]  /*6dd0*/  LOP3.LUT R0, R0, 0x80, R5, 0xf8, !PT ;  /* 0x0000008000007812 */ /* 0x000fce00078ef805 */
.L_x_10837:
[----:B------:R-:W-:Y:S05]  /*6de0*/  BSYNC.RECONVERGENT B0 ;  /* 0x0000000000007941 */ /* 0x000fea0003800200 */
.L_x_10836:
[----:B------:R0:W-:Y:S01]  /*6df0*/  STG.E.U8 desc[UR36][R2.64], R0 ;  /* 0x0000000002007986 */ /* 0x0001e2000c101124 */
[----:B------:R-:W-:Y:S05]  /*6e00*/  BRA `(.L_x_10825) ;  /* 0x0000000800147947 */ /* 0x000fea0003800000 */
.L_x_10834:
        /* <DEDUP_REMOVED lines=18> */
.L_x_10841:
[----:B------:R-:W-:-:S04]  /*6f30*/  SHF.R.U32.HI R5, RZ, 0x18, R5 ;  /* 0x00000018ff057819 */ /* 0x000fc80000011605 */
[----:B------:R-:W-:-:S07]  /*6f40*/  LOP3.LUT R0, R0, 0x80, R5, 0xf8, !PT ;  /* 0x0000008000007812 */ /* 0x000fce00078ef805 */
.L_x_10840:
[----:B------:R-:W-:Y:S05]  /*6f50*/  BSYNC.RECONVERGENT B0 ;  /* 0x0000000000007941 */ /* 0x000fea0003800200 */
.L_x_10839:
[----:B------:R0:W-:Y:S01]  /*6f60*/  STG.E.U8 desc[UR36][R2.64], R0 ;  /* 0x0000000002007986 */ /* 0x0001e2000c101124 */
[----:B------:R-:W-:Y:S05]  /*6f70*/  BRA `(.L_x_10825) ;  /* 0x0000000400b87947 */ /* 0x000fea0003800000 */
.L_x_10833:
        /* <DEDUP_REMOVED lines=22> */
.L_x_10843:
[----:B------:R-:W-:-:S06]  /*70e0*/  HADD2.F32 R4, -RZ, R24.H0_H0 ;  /* 0x20000018ff047230 */ /* 0x000fcc0000004100 */
[----:B------:R-:W0:Y:S02]  /*70f0*/  F2I.U64.TRUNC R4, R4 ;  /* 0x0000000400047311 */ /* 0x000e24000020d800 */
[----:B0-----:R0:W-:Y:S01]  /*7100*/  STG.E.64 desc[UR36][R2.64], R4 ;  /* 0x0000000402007986 */ /* 0x0011e2000c101b24 */
[----:B------:R-:W-:Y:S05]  /*7110*/  BRA `(.L_x_10825) ;  /* 0x0000000400507947 */ /* 0x000fea0003800000 */
.L_x_10842:
[----:B------:R-:W-:-:S04]  /*7120*/  HADD2.F32 R24, -RZ, R24.H0_H0 ;  /* 0x20000018ff187230 */ /* 0x000fc80000004100 */
[----:B------:R-:W0:Y:S02]  /*7130*/  F2I.FTZ.U32.TRUNC.NTZ R5, R24 ;  /* 0x0000001800057305 */ /* 0x000e24000021f000 */
[----:B0-----:R0:W-:Y:S01]  /*7140*/  STG.E desc[UR36][R2.64], R5 ;  /* 0x0000000502007986 */ /* 0x0011e2000c101924 */
[----:B------:R-:W-:Y:S05]  /*7150*/  BRA `(.L_x_10825) ;  /* 0x0000000400407947 */ /* 0x000fea0003800000 */
.L_x_10832:
        /* <DEDUP_REMOVED lines=11> */
.L_x_10845:
[----:B------:R-:W-:Y:S01]  /*7210*/  HADD2.F32 R24, -RZ, R24.H0_H0 ;  /* 0x20000018ff187230 */ /* 0x000fe20000004100 */
[----:B------:R-:W-:-:S04]  /*7220*/  CS2R R6, SRZ ;  /* 0x0000000000067805 */ /* 0x000fc8000001ff00 */
[----:B------:R-:W-:-:S06]  /*7230*/  FMUL.FTZ R4, R24, 1 ;  /* 0x3f80000018047820 */ /* 0x000fcc0000410000 */
[----:B------:R-:W0:Y:S02]  /*7240*/  F2F.F64.F32 R4, R4 ;  /* 0x0000000400047310 */ /* 0x000e240000201800 */
[----:B0-----:R0:W-:Y:S01]  /*7250*/  STG.E.128 desc[UR36][R2.64], R4 ;  /* 0x0000000402007986 */ /* 0x0011e2000c101d24 */
[----:B------:R-:W-:Y:S05]  /*7260*/  BRA `(.L_x_10825) ;  /* 0x0000000000fc7947 */ /* 0x000fea0003800000 */
.L_x_10844:
[----:B------:R-:W-:-:S13]  /*7270*/  ISETP.NE.AND P0, PT, R0, 0xf, PT ;  /* 0x0000000f0000780c */ /* 0x000fda0003f05270 */
[----:B------:R-:W-:Y:S05]  /*7280*/  @!P0 BRA `(.L_x_10846) ;  /* 0x0000000000e88947 */ /* 0x000fea0003800000 */
[----:B------:R-:W-:-:S13]  /*7290*/  ISETP.NE.AND P0, PT, R0, 0x17, PT ;  /* 0x000000170000780c */ /* 0x000fda0003f05270 */
[----:B------:R-:W-:Y:S05]  /*72a0*/  @!P0 BRA `(.L_x_10847) ;  /* 0x0000000000908947 */ /* 0x000fea0003800000 */
[----:B------:R-:W-:-:S13]  /*72b0*/  ISETP.NE.AND P0, PT, R0, 0x18, PT ;  /* 0x000000180000780c */ /* 0x000fda0003f05270 */
[----:B------:R-:W-:Y:S05]  /*72c0*/  @!P0 BRA `(.L_x_10848) ;  /* 0x0000000000448947 */ /* 0x000fea0003800000 */
.L_x_10824:
        /* <DEDUP_REMOVED lines=16> */
.L_x_10849:
[----:B------:R-:W-:Y:S05]  /*73d0*/  BRA `(.L_x_10825) ;  /* 0x0000000000a07947 */ /* 0x000fea0003800000 */
.L_x_10848:
        /* <DEDUP_REMOVED lines=13> */
.L_x_10851:
[----:B------:R-:W-:Y:S05]  /*74b0*/  BSYNC.RECONVERGENT B0 ;  /* 0x0000000000007941 */ /* 0x000fea0003800200 */
.L_x_10850:
[----:B------:R-:W-:-:S05]  /*74c0*/  LOP3.LUT R5, R0, 0x80, R5, 0xf8, !PT ;  /* 0x0000008000057812 */ /* 0x000fca00078ef805 */
[----:B------:R0:W-:Y:S01]  /*74d0*/  STG.E.U8 desc[UR36][R2.64], R5 ;  /* 0x0000000502007986 */ /* 0x0001e2000c101124 */
[----:B------:R-:W-:Y:S05]  /*74e0*/  BRA `(.L_x_10825) ;  /* 0x00000000005c7947 */ /* 0x000fea0003800000 */
.L_x_10847:
        /* <DEDUP_REMOVED lines=12> */
.L_x_10853:
[----:B------:R-:W-:Y:S01]  /*75b0*/  IMAD.MOV.U32 R0, RZ, RZ, 0x7f ;  /* 0x0000007fff007424 */ /* 0x000fe200078e00ff */
[----:B------:R-:W-:-:S04]  /*75c0*/  ISETP.GT.U32.AND P0, PT, R4, 0x7f800000, PT ;  /* 0x7f8000000400780c */ /* 0x000fc80003f04070 */
[----:B------:R-:W-:-:S09]  /*75d0*/  SEL R0, R0, 0x7c, P0 ;  /* 0x0000007c00007807 */ /* 0x000fd20000000000 */
.L_x_10854:
[----:B------:R-:W-:Y:S05]  /*75e0*/  BSYNC.RECONVERGENT B0 ;  /* 0x0000000000007941 */ /* 0x000fea0003800200 */
.L_x_10852:
[----:B------:R-:W-:-:S04]  /*75f0*/  SHF.R.U32.HI R5, RZ, 0x18, R5 ;  /* 0x00000018ff057819 */ /* 0x000fc80000011605 */
[----:B------:R-:W-:-:S05]  /*7600*/  LOP3.LUT R5, R0, 0x80, R5, 0xf8, !PT ;  /* 0x0000008000057812 */ /* 0x000fca00078ef805 */
[----:B------:R0:W-:Y:S01]  /*7610*/  STG.E.U8 desc[UR36][R2.64], R5 ;  /* 0x0000000502007986 */ /* 0x0001e2000c101124 */
[----:B------:R-:W-:Y:S05]  /*7620*/  BRA `(.L_x_10825) ;  /* 0x00000000000c7947 */ /* 0x000fea0003800000 */
.L_x_10846:
[----:B------:R-:W-:-:S05]  /*7630*/  HADD2.F32 R0, -RZ, R24.H0_H0 ;  /* 0x20000018ff007230 */ /* 0x000fca0000004100 */
[----:B------:R-:W-:-:S05]  /*7640*/  F2FP.BF16.F32.PACK_AB R0, RZ, R0 ;  /* 0x00000000ff00723e */ /* 0x000fca00000010ff */
[----:B------:R0:W-:Y:S02]  /*7650*/  STG.E.U16 desc[UR36][R2.64], R0 ;  /* 0x0000000002007986 */ /* 0x0001e4000c101524 */
.L_x_10825:
[----:B------:R-:W-:-:S07]  /*7660*/  VIADD R19, R19, 0x80 ;  /* 0x0000008013137836 */ /* 0x000fce0000000000 */
.L_x_10784:
[----:B------:R-:W-:Y:S05]  /*7670*/  BSYNC.RECONVERGENT B6 ;  /* 0x0000000000067941 */ /* 0x000fea0003800200 */
.L_x_10783:
        /* <DEDUP_REMOVED lines=23> */
.L_x_10858:
[----:B------:R-:W-:-:S06]  /*77f0*/  HADD2.F32 R5, -RZ, R23.H0_H0 ;  /* 0x20000017ff057230 */ /* 0x000fcc0000004100 */
[----:B------:R-:W0:Y:S02]  /*7800*/  F2I.S64.TRUNC R4, R5 ;  /* 0x0000000500047311 */ /* 0x000e24000020d900 */
[----:B0-----:R-:W-:Y:S01]  /*7810*/  STG.E.U8 desc[UR36][R2.64], R4 ;  /* 0x0000000402007986 */ /* 0x001fe2000c101124 */
[----:B------:R-:W-:Y:S05]  /*7820*/  EXIT ;  /* 0x000000000000794d */ /* 0x000fea0003800000 */
.L_x_10857:
        /* <DEDUP_REMOVED lines=10> */
.L_x_10861:
[----:B------:R-:W-:-:S06]  /*78d0*/  HADD2.F32 R23, -RZ, R23.H0_H0 ;  /* 0x20000017ff177230 */ /* 0x000fcc0000004100 */
[----:B------:R-:W0:Y:S02]  /*78e0*/  F2I.FTZ.TRUNC.NTZ R23, R23 ;  /* 0x0000001700177305 */ /* 0x000e24000021f100 */
[----:B0-----:R-:W-:Y:S01]  /*78f0*/  STG.E desc[UR36][R2.64], R23 ;  /* 0x0000001702007986 */ /* 0x001fe2000c101924 */
[----:B------:R-:W-:Y:S05]  /*7900*/  EXIT ;  /* 0x000000000000794d */ /* 0x000fea0003800000 */
.L_x_10860:
[----:B------:R-:W-:-:S06]  /*7910*/  HADD2.F32 R23, -RZ, R23.H0_H0 ;  /* 0x20000017ff177230 */ /* 0x000fcc0000004100 */
[----:B------:R-:W0:Y:S02]  /*7920*/  F2I.FTZ.TRUNC.NTZ R23, R23 ;  /* 0x0000001700177305 */ /* 0x000e24000021f100 */
[----:B0-----:R-:W-:Y:S01]  /*7930*/  STG.E.U16 desc[UR36][R2.64], R23 ;  /* 0x0000001702007986 */ /* 0x001fe2000c101524 */
[----:B------:R-:W-:Y:S05]  /*7940*/  EXIT ;  /* 0x000000000000794d */ /* 0x000fea0003800000 */
.L_x_10856:
        /* <DEDUP_REMOVED lines=9> */
.L_x_10863:
[----:B------:R-:W-:Y:S01]  /*79e0*/  STG.E.U16 desc[UR36][R2.64], R23 ;  /* 0x0000001702007986 */ /* 0x000fe2000c101524 */
[----:B------:R-:W-:Y:S05]  /*79f0*/  EXIT ;  /* 0x000000000000794d */ /* 0x000fea0003800000 */
.L_x_10862:
        /* <DEDUP_REMOVED lines=10> */
.L_x_10865:
[----:B------:R-:W-:-:S05]  /*7aa0*/  HADD2.F32 R0, -RZ, R23.H0_H0 ;  /* 0x20000017ff007230 */ /* 0x000fca0000004100 */
[----:B------:R-:W-:-:S04]  /*7ab0*/  F2FP.F16.F32.PACK_AB R0, RZ, R0 ;  /* 0x00000000ff00723e */ /* 0x000fc800000000ff */
[----:B------:R-:W-:-:S05]  /*7ac0*/  PRMT R0, R0, 0x5410, RZ ;  /* 0x0000541000007816 */ /* 0x000fca00000000ff */
[----:B------:R-:W-:Y:S01]  /*7ad0*/  STG.E desc[UR36][R2.64], R0 ;  /* 0x0000000002007986 */ /* 0x000fe2000c101924 */
[----:B------:R-:W-:Y:S05]  /*7ae0*/  EXIT ;  /* 0x000000000000794d */ /* 0x000fea0003800000 */
.L_x_10864:
[----:B------:R-:W-:-:S05]  /*7af0*/  HADD2.F32 R4, -RZ, R23.H0_H0 ;  /* 0x20000017ff047230 */ /* 0x000fca0000004100 */
[----:B------:R-:W-:-:S06]  /*7b00*/  FMUL.FTZ R4, R4, 1 ;  /* 0x3f80000004047820 */ /* 0x000fcc0000410000 */
[----:B------:R-:W0:Y:S02]  /*7b10*/  F2F.F64.F32 R4, R4 ;  /* 0x0000000400047310 */ /* 0x000e240000201800 */
[----:B0-----:R-:W-:Y:S01]  /*7b20*/  STG.E.64 desc[UR36][R2.64], R4 ;  /* 0x0000000402007986 */ /* 0x001fe2000c101b24 */
[----:B------:R-:W-:Y:S05]  /*7b30*/  EXIT ;  /* 0x000000000000794d */ /* 0x000fea0003800000 */
.L_x_10855:
        /* <DEDUP_REMOVED lines=14> */
.L_x_10869:
        /* <DEDUP_REMOVED lines=18> */
.L_x_10872:
[----:B------:R-:W-:-:S04]  /*7d40*/  SHF.R.U32.HI R5, RZ, 0x18, R5 ;  /* 0x00000018ff057819 */ /* 0x000fc80000011605 */
[----:B------:R-:W-:-:S07]  /*7d50*/  LOP3.LUT R0, R0, 0x80, R5, 0xf8, !PT ;  /* 0x0000008000007812 */ /* 0x000fce00078ef805 */
.L_x_10871:
[----:B------:R-:W-:Y:S05]  /*7d60*/  BSYNC.RECONVERGENT B0 ;  /* 0x0000000000007941 */ /* 0x000fea0003800200 */
.L_x_10870:
[----:B------:R-:W-:Y:S01]  /*7d70*/  STG.E.U8 desc[UR36][R2.64], R0 ;  /* 0x0000000002007986 */ /* 0x000fe2000c101124 */
[----:B------:R-:W-:Y:S05]  /*7d80*/  EXIT ;  /* 0x000000000000794d */ /* 0x000fea0003800000 */
.L_x_10868:
        /* <DEDUP_REMOVED lines=18> */
.L_x_10875:
[----:B------:R-:W-:-:S04]  /*7eb0*/  SHF.R.U32.HI R5, RZ, 0x18, R5 ;  /* 0x00000018ff057819 */ /* 0x000fc80000011605 */
[----:B------:R-:W-:-:S07]  /*7ec0*/  LOP3.LUT R0, R0, 0x80, R5, 0xf8, !PT ;  /* 0x0000008000007812 */ /* 0x000fce00078ef805 */
.L_x_10874:
[----:B------:R-:W-:Y:S05]  /*7ed0*/  BSYNC.RECONVERGENT B0 ;  /* 0x0000000000007941 */ /* 0x000fea0003800200 */
.L_x_10873:
[----:B------:R-:W-:Y:S01]  /*7ee0*/  STG.E.U8 desc[UR36][R2.64], R0 ;  /* 0x0000000002007986 */ /* 0x000fe2000c101124 */
[----:B------:R-:W-:Y:S05]  /*7ef0*/  EXIT ;  /* 0x000000000000794d */ /* 0x000fea0003800000 */
.L_x_10867:
        /* <DEDUP_REMOVED lines=22> */
.L_x_10877:
[----:B------:R-:W-:-:S06]  /*8060*/  HADD2.F32 R4, -RZ, R23.H0_H0 ;  /* 0x20000017ff047230 */ /* 0x000fcc0000004100 */
[----:B------:R-:W0:Y:S02]  /*8070*/  F2I.U64.TRUNC R4, R4 ;  /* 0x0000000400047311 */ /* 0x000e24000020d800 */
[----:B0-----:R-:W-:Y:S01]  /*8080*/  STG.E.64 desc[UR36][R2.64], R4 ;  /* 0x0000000402007986 */ /* 0x001fe2000c101b24 */
[----:B------:R-:W-:Y:S05]  /*8090*/  EXIT ;  /* 0x000000000000794d */ /* 0x000fea0003800000 */
.L_x_10876:
[----:B------:R-:W-:-:S06]  /*80a0*/  HADD2.F32 R23, -RZ, R23.H0_H0 ;  /* 0x20000017ff177230 */ /* 0x000fcc0000004100 */
[----:B------:R-:W0:Y:S02]  /*80b0*/  F2I.FTZ.U32.TRUNC.NTZ R23, R23 ;  /* 0x0000001700177305 */ /* 0x000e24000021f000 */
[----:B0-----:R-:W-:Y:S01]  /*80c0*/  STG.E desc[UR36][R2.64], R23 ;  /* 0x0000001702007986 */ /* 0x001fe2000c101924 */
[----:B------:R-:W-:Y:S05]  /*80d0*/  EXIT ;  /* 0x000000000000794d */ /* 0x000fea0003800000 */
.L_x_10866:
        /* <DEDUP_REMOVED lines=11> */
.L_x_10879:
[----:B------:R-:W-:Y:S01]  /*8190*/  HADD2.F32 R23, -RZ, R23.H0_H0 ;  /* 0x20000017ff177230 */ /* 0x000fe20000004100 */
[----:B------:R-:W-:-:S04]  /*81a0*/  CS2R R6, SRZ ;  /* 0x0000000000067805 */ /* 0x000fc8000001ff00 */
[----:B------:R-:W-:-:S06]  /*81b0*/  FMUL.FTZ R4, R23, 1 ;  /* 0x3f80000017047820 */ /* 0x000fcc0000410000 */
[----:B------:R-:W0:Y:S02]  /*81c0*/  F2F.F64.F32 R4, R4 ;  /* 0x0000000400047310 */ /* 0x000e240000201800 */
[----:B0-----:R-:W-:Y:S01]  /*81d0*/  STG.E.128 desc[UR36][R2.64], R4 ;  /* 0x0000000402007986 */ /* 0x001fe2000c101d24 */
[----:B------:R-:W-:Y:S05]  /*81e0*/  EXIT ;  /* 0x000000000000794d */ /* 0x000fea0003800000 */
.L_x_10878:
[----:B------:R-:W-:-:S13]  /*81f0*/  ISETP.NE.AND P0, PT, R0, 0xf, PT ;  /* 0x0000000f0000780c */ /* 0x000fda0003f05270 */
[----:B------:R-:W-:Y:S05]  /*8200*/  @!P0 BRA `(.L_x_10880) ;  /* 0x0000000000e88947 */ /* 0x000fea0003800000 */
[----:B------:R-:W-:-:S13]  /*8210*/  ISETP.NE.AND P0, PT, R0, 0x17, PT ;  /* 0x000000170000780c */ /* 0x000fda0003f05270 */
[----:B------:R-:W-:Y:S05]  /*8220*/  @!P0 BRA `(.L_x_10881) ;  /* 0x0000000000908947 */ /* 0x000fea0003800000 */
[----:B------:R-:W-:-:S13]  /*8230*/  ISETP.NE.AND P0, PT, R0, 0x18, PT ;  /* 0x000000180000780c */ /* 0x000fda0003f05270 */
[----:B------:R-:W-:Y:S05]  /*8240*/  @!P0 BRA `(.L_x_10882) ;  /* 0x0000000000448947 */ /* 0x000fea0003800000 */
.L_x_10859:
        /* <DEDUP_REMOVED lines=16> */
.L_x_10883:
[----:B------:R-:W-:Y:S05]  /*8350*/  EXIT ;  /* 0x000000000000794d */ /* 0x000fea0003800000 */
.L_x_10882:
        /* <DEDUP_REMOVED lines=13> */
.L_x_10885:
[----:B------:R-:W-:Y:S05]  /*8430*/  BSYNC.RECONVERGENT B0 ;  /* 0x0000000000007941 */ /* 0x000fea0003800200 */
.L_x_10884:
[----:B------:R-:W-:-:S05]  /*8440*/  LOP3.LUT R5, R0, 0x80, R5, 0xf8, !PT ;  /* 0x0000008000057812 */ /* 0x000fca00078ef805 */
[----:B------:R-:W-:Y:S01]  /*8450*/  STG.E.U8 desc[UR36][R2.64], R5 ;  /* 0x0000000502007986 */ /* 0x000fe2000c101124 */
[----:B------:R-:W-:Y:S05]  /*8460*/  EXIT ;  /* 0x000000000000794d */ /* 0x000fea0003800000 */
.L_x_10881:
        /* <DEDUP_REMOVED lines=12> */
.L_x_10887:
[----:B------:R-:W-:Y:S01]  /*8530*/  IMAD.MOV.U32 R0, RZ, RZ, 0x7f ;  /* 0x0000007fff007424 */ /* 0x000fe200078e00ff */
[----:B------:R-:W-:-:S04]  /*8540*/  ISETP.GT.U32.AND P0, PT, R4, 0x7f800000, PT ;  /* 0x7f8000000400780c */ /* 0x000fc80003f04070 */
[----:B------:R-:W-:-:S09]  /*8550*/  SEL R0, R0, 0x7c, P0 ;  /* 0x0000007c00007807 */ /* 0x000fd20000000000 */
.L_x_10888:
[----:B------:R-:W-:Y:S05]  /*8560*/  BSYNC.RECONVERGENT B0 ;  /* 0x0000000000007941 */ /* 0x000fea0003800200 */
.L_x_10886:
[----:B------:R-:W-:-:S04]  /*8570*/  SHF.R.U32.HI R5, RZ, 0x18, R5 ;  /* 0x00000018ff057819 */ /* 0x000fc80000011605 */
[----:B------:R-:W-:-:S05]  /*8580*/  LOP3.LUT R5, R0, 0x80, R5, 0xf8, !PT ;  /* 0x0000008000057812 */ /* 0x000fca00078ef805 */
[----:B------:R-:W-:Y:S01]  /*8590*/  STG.E.U8 desc[UR36][R2.64], R5 ;  /* 0x0000000502007986 */ /* 0x000fe2000c101124 */
[----:B------:R-:W-:Y:S05]  /*85a0*/  EXIT ;  /* 0x000000000000794d */ /* 0x000fea0003800000 */
.L_x_10880:
[----:B------:R-:W-:-:S05]  /*85b0*/  HADD2.F32 R0, -RZ, R23.H0_H0 ;  /* 0x20000017ff007230 */ /* 0x000fca0000004100 */
[----:B------:R-:W-:-:S05]  /*85c0*/  F2FP.BF16.F32.PACK_AB R0, RZ, R0 ;  /* 0x00000000ff00723e */ /* 0x000fca00000010ff */
[----:B------:R-:W-:Y:S01]  /*85d0*/  STG.E.U16 desc[UR36][R2.64], R0 ;  /* 0x0000000002007986 */ /* 0x000fe2000c101524 */
[----:B------:R-:W-:Y:S05]  /*85e0*/  EXIT ;  /* 0x000000000000794d */ /* 0x000fea0003800000 */
.L_x_10889:
        /* <DEDUP_REMOVED lines=9> */
.L_x_12267:


//--------------------- .text._ZN2at6native18elementwise_kernelILi128ELi4EZNS0_22gpu_kernel_impl_nocastIZZZNS0_15log_kernel_cudaERNS_18TensorIteratorBaseEENKUlvE0_clEvENKUlvE1_clEvEUlN3c104HalfEE_EEvS4_RKT_EUliE_EEviT1_ --------------------------
	.section	.text._ZN2at6native18elementwise_kernelILi128ELi4EZNS0_22gpu_kernel_impl_nocastIZZZNS0_15log_kernel_cudaERNS_18TensorIteratorBaseEENKUlvE0_clEvENKUlvE1_clEvEUlN3c104HalfEE_EEvS4_RKT_EUliE_EEviT1_,"ax",@progbits
	.align	128
        .global         _ZN2at6native18elementwise_kernelILi128ELi4EZNS0_22gpu_kernel_impl_nocastIZZZNS0_15log_kernel_cudaERNS_18TensorIteratorBaseEENKUlvE0_clEvENKUlvE1_clEvEUlN3c104HalfEE_EEvS4_RKT_EUliE_EEviT1_
        .type           _ZN2at6native18elementwise_kernelILi128ELi4EZNS0_22gpu_kernel_impl_nocastIZZZNS0_15log_kernel_cudaERNS_18TensorIteratorBaseEENKUlvE0_clEvENKUlvE1_clEvEUlN3c104HalfEE_EEvS4_RKT_EUliE_EEviT1_,@function
        .size           _ZN2at6native18elementwise_kernelILi128ELi4EZNS0_22gpu_kernel_impl_nocastIZZZNS0_15log_kernel_cudaERNS_18TensorIteratorBaseEENKUlvE0_clEvENKUlvE1_clEvEUlN3c104HalfEE_EEvS4_RKT_EUliE_EEviT1_,(.L_x_12268 - _ZN2at6native18elementwise_kernelILi128ELi4EZNS0_22gpu_kernel_impl_nocastIZZZNS0_15log_kernel_cudaERNS_18TensorIteratorBaseEENKUlvE0_clEvENKUlvE1_clEvEUlN3c104HalfEE_EEvS4_RKT_EUliE_EEviT1_)
        .other          _ZN2at6native18elementwise_kernelILi128ELi4EZNS0_22gpu_kernel_impl_nocastIZZZNS0_15log_kernel_cudaERNS_18TensorIteratorBaseEENKUlvE0_clEvENKUlvE1_clEvEUlN3c104HalfEE_EEvS4_RKT_EUliE_EEviT1_,@"STO_CUDA_ENTRY STV_DEFAULT"
_ZN2at6native18elementwise_kernelILi128ELi4EZNS0_22gpu_kernel_impl_nocastIZZZNS0_15log_kernel_cudaERNS_18TensorIteratorBaseEENKUlvE0_clEvENKUlvE1_clEvEUlN3c104HalfEE_EEvS4_RKT_EUliE_EEviT1_:
.text._ZN2at6native18elementwise_kernelILi128ELi4EZNS0_22gpu_kernel_impl_nocastIZZZNS0_15log_kernel_cudaERNS_18TensorIteratorBaseEENKUlvE0_clEvENKUlvE1_clEvEUlN3c104HalfEE_EEvS4_RKT_EUliE_EEviT1_:
        /* <DEDUP_REMOVED lines=22> */
[----:B-1----:R-:W-:-:S05]  /*0160*/  FMUL.FTZ R2, R0, 0.69314718246459960938 ;  /* 0x3f31721800027820 */ /* 0x002fca0000410000 */
        /* <DEDUP_REMOVED lines=9> */
[----:B-1----:R-:W-:-:S05]  /*0200*/  FMUL.FTZ R2, R0, 0.69314718246459960938 ;  /* 0x3f31721800027820 */ /* 0x002fca0000410000 */
[----:B------:R-:W-:-:S05]  /*0210*/  F2FP.F16.F32.PACK_AB R2, RZ, R2 ;  /* 0x00000002ff02723e */ /* 0x000fca00000000ff */
[----:B0-----:R0:W-:Y:S02]  /*0220*/  STG.E.U16 desc[UR6][R6.64], R2 ;  /* 0x0000000206007986 */ /* 0x0011e4000c101506 */
.L_x_10893:
[----:B------:R-:W-:-:S13]  /*0230*/  ISETP.GE.AND P0, PT, R3, UR4, PT ;  /* 0x0000000403007c0c */ /* 0x000fda000bf06270 */
[----:B------:R-:W-:Y:S05]  /*0240*/  @P0 BREAK.RELIABLE B1 ;  /* 0x0000000000010942 */ /* 0x000fea0003800100 */
[----:B------:R-:W-:Y:S05]  /*0250*/  @P0 BRA `(.L_x_10894) ;  /* 0x0000000000280947 */ /* 0x000fea0003800000 */
[----:B------:R-:W-:Y:S05]  /*0260*/  BSYNC.RELIABLE B1 ;  /* 0x0000000000017941 */ /* 0x000fea0003800100 */
.L_x_10892:
        /* <DEDUP_REMOVED lines=9> */
.L_x_10894:
[----:B------:R-:W-:Y:S05]  /*0300*/  BSYNC.RECONVERGENT B0 ;  /* 0x0000000000007941 */ /* 0x000fea0003800200 */
.L_x_10891:
        /* <DEDUP_REMOVED lines=8> */
[----:B-1----:R-:W-:-:S05]  /*0390*/  FMUL.FTZ R6, R0, 0.69314718246459960938 ;  /* 0x3f31721800067820 */ /* 0x002fca0000410000 */
[----:B------:R-:W-:-:S05]  /*03a0*/  F2FP.F16.F32.PACK_AB R6, RZ, R6 ;  /* 0x00000006ff06723e */ /* 0x000fca00000000ff */
[----:B0-----:R-:W-:Y:S01]  /*03b0*/  STG.E.U16 desc[UR6][R4.64], R6 ;  /* 0x0000000604007986 */ /* 0x001fe2000c101506 */
[----:B------:R-:W-:Y:S05]  /*03c0*/  EXIT ;  /* 0x000000000000794d */ /* 0x000fea0003800000 */
.L_x_10890:
        /* <DEDUP_REMOVED lines=306> */
.L_x_10898:
        /* <DEDUP_REMOVED lines=11> */
[----:B0-----:R-:W-:-:S05]  /*17a0*/  FMUL.FTZ R9, R8, 0.69314718246459960938 ;  /* 0x3f31721808097820 */ /* 0x001fca0000410000 */
        /* <DEDUP_REMOVED lines=301> */
.L_x_10900:
        /* <DEDUP_REMOVED lines=9> */
[----:B0-----:R-:W-:-:S05]  /*2b10*/  FMUL.FTZ R9, R8, 0.69314718246459960938 ;  /* 0x3f31721808097820 */ /* 0x001fca0000410000 */
[----:B------:R-:W-:-:S05]  /*2b20*/  F2FP.F16.F32.PACK_AB R9, RZ, R9 ;  /* 0x00000009ff09723e */ /* 0x000fca00000000ff */
[----:B------:R0:W-:Y:S02]  /*2b30*/  STG.E.U16 desc[UR6][R4.64], R9 ;  /* 0x0000000904007986 */ /* 0x0001e4000c101506 */
.L_x_10897:
[----:B------:R-:W-:-:S13]  /*2b40*/  ISETP.GE.AND P0, PT, R3, UR4, PT ;  /* 0x0000000403007c0c */ /* 0x000fda000bf06270 */
[----:B------:R-:W-:Y:S05]  /*2b50*/  @P0 BREAK.RELIABLE B1 ;  /* 0x0000000000010942 */ /* 0x000fea0003800100 */
[----:B------:R-:W-:Y:S05]  /*2b60*/  @P0 BRA `(.L_x_10899) ;  /* 0x0000001000dc0947 */ /* 0x000fea0003800000 */
[----:B------:R-:W-:Y:S05]  /*2b70*/  BSYNC.RELIABLE B1 ;  /* 0x0000000000017941 */ /* 0x000fea0003800100 */
.L_x_10896:
        /* <DEDUP_REMOVED lines=298> */
.L_x_10901:
        /* <DEDUP_REMOVED lines=12> */
.L_x_10899:
[----:B------:R-:W-:Y:S05]  /*3ee0*/  BSYNC.RECONVERGENT B0 ;  /* 0x0000000000007941 */ /* 0x000fea0003800200 */
.L_x_10895:
        /* <DEDUP_REMOVED lines=301> */
.L_x_10902:
        /* <DEDUP_REMOVED lines=8> */
[----:B0-----:R-:W-:-:S05]  /*5240*/  FMUL.FTZ R6, R0, 0.69314718246459960938 ;  /* 0x3f31721800067820 */ /* 0x001fca0000410000 */
[----:B------:R-:W-:-:S05]  /*5250*/  F2FP.F16.F32.PACK_AB R6, RZ, R6 ;  /* 0x00000006ff06723e */ /* 0x000fca00000000ff */
[----:B------:R-:W-:Y:S01]  /*5260*/  STG.E.U16 desc[UR6][R2.64], R6 ;  /* 0x0000000602007986 */ /* 0x000fe2000c101506 */
[----:B------:R-:W-:Y:S05]  /*5270*/  EXIT ;  /* 0x000000000000794d */ /* 0x000fea0003800000 */
.L_x_10903:
        /* <DEDUP_REMOVED lines=16> */
.L_x_12268:


//--------------------- .text._ZN2at6native27unrolled_elementwise_kernelIZZZNS0_15log_kernel_cudaERNS_18TensorIteratorBaseEENKUlvE0_clEvENKUlvE1_clEvEUlN3c104HalfEE_St5arrayIPcLm2EELi4E23TrivialOffsetCalculatorILi1EjESD_NS0_6memory15LoadWithoutCastENSE_16StoreWithoutCastEEEviT_T0_T2_T3_T4_T5_ --------------------------
	.section	.text._ZN2at6native27unrolled_elementwise_kernelIZZZNS0_15log_kernel_cudaERNS_18TensorIteratorBaseEENKUlvE0_clEvENKUlvE1_clEvEUlN3c104HalfEE_St5arrayIPcLm2EELi4E23TrivialOffsetCalculatorILi1EjESD_NS0_6memory15LoadWithoutCastENSE_16StoreWithoutCastEEEviT_T0_T2_T3_T4_T5_,"ax",@progbits
	.align	128
        .global         _ZN2at6native27unrolled_elementwise_kernelIZZZNS0_15log_kernel_cudaERNS_18TensorIteratorBaseEENKUlvE0_clEvENKUlvE1_clEvEUlN3c104HalfEE_St5arrayIPcLm2EELi4E23TrivialOffsetCalculatorILi1EjESD_NS0_6memory15LoadWithoutCastENSE_16StoreWithoutCastEEEviT_T0_T2_T3_T4_T5_
        .type           _ZN2at6native27unrolled_elementwise_kernelIZZZNS0_15log_kernel_cudaERNS_18TensorIteratorBaseEENKUlvE0_clEvENKUlvE1_clEvEUlN3c104HalfEE_St5arrayIPcLm2EELi4E23TrivialOffsetCalculatorILi1EjESD_NS0_6memory15LoadWithoutCastENSE_16StoreWithoutCastEEEviT_T0_T2_T3_T4_T5_,@function
        .size           _ZN2at6native27unrolled_elementwise_kernelIZZZNS0_15log_kernel_cudaERNS_18TensorIteratorBaseEENKUlvE0_clEvENKUlvE1_clEvEUlN3c104HalfEE_St5arrayIPcLm2EELi4E23TrivialOffsetCalculatorILi1EjESD_NS0_6memory15LoadWithoutCastENSE_16StoreWithoutCastEEEviT_T0_T2_T3_T4_T5_,(.L_x_12269 - _ZN2at6native27unrolled_elementwise_kernelIZZZNS0_15log_kernel_cudaERNS_18TensorIteratorBaseEENKUlvE0_clEvENKUlvE1_clEvEUlN3c104HalfEE_St5arrayIPcLm2EELi4E23TrivialOffsetCalculatorILi1EjESD_NS0_6memory15LoadWithoutCastENSE_16StoreWithoutCastEEEviT_T0_T2_T3_T4_T5_)
        .other          _ZN2at6native27unrolled_elementwise_kernelIZZZNS0_15log_kernel_cudaERNS_18TensorIteratorBaseEENKUlvE0_clEvENKUlvE1_clEvEUlN3c104HalfEE_St5arrayIPcLm2EELi4E23TrivialOffsetCalculatorILi1EjESD_NS0_6memory15LoadWithoutCastENSE_16StoreWithoutCastEEEviT_T0_T2_T3_T4_T5_,@"STO_CUDA_ENTRY STV_DEFAULT"
_ZN2at6native27unrolled_elementwise_kernelIZZZNS0_15log_kernel_cudaERNS_18TensorIteratorBaseEENKUlvE0_clEvENKUlvE1_clEvEUlN3c104HalfEE_St5arrayIPcLm2EELi4E23TrivialOffsetCalculatorILi1EjESD_NS0_6memory15LoadWithoutCastENSE_16StoreWithoutCastEEEviT_T0_T2_T3_T4_T5_:
.text._ZN2at6native27unrolled_elementwise_kernelIZZZNS0_15log_kernel_cudaERNS_18TensorIteratorBaseEENKUlvE0_clEvENKUlvE1_clEvEUlN3c104HalfEE_St5arrayIPcLm2EELi4E23TrivialOffsetCalculatorILi1EjESD_NS0_6memory15LoadWithoutCastENSE_16StoreWithoutCastEEEviT_T0_T2_T3_T4_T5_:
        /* <DEDUP_REMOVED lines=50> */
[----:B-1----:R-:W-:-:S05]  /*0320*/  @!P1 FMUL.FTZ R10, R11, 0.69314718246459960938 ;  /* 0x3f3172180b0a9820 */ /* 0x002fca0000410000 */
[----:B------:R-:W1:Y:S01]  /*0330*/  @!P2 MUFU.LG2 R12, R12 ;  /* 0x0000000c000ca308 */ /* 0x000e620000000c00 */
[----:B------:R-:W-:Y:S01]  /*0340*/  @!P1 F2FP.F16.F32.PACK_AB R6, RZ, R10 ;  /* 0x0000000aff06923e */ /* 0x000fe200000000ff */
[----:B----4-:R-:W-:-:S04]  /*0350*/  @!P3 HADD2.F32 R19, -RZ, R19.H0_H0 ;  /* 0x20000013ff13b230 */ /* 0x010fc80000004100 */
[----:B------:R0:W-:Y:S02]  /*0360*/  @!P1 STG.E.U16 desc[UR4][R8.64], R6 ;  /* 0x0000000608009986 */ /* 0x0001e4000c101504 */
[----:B------:R-:W2:Y:S01]  /*0370*/  @!P3 MUFU.LG2 R19, R19 ;  /* 0x000000130013b308 */ /* 0x000ea20000000c00 */
[----:B-1----:R-:W-:-:S05]  /*0380*/  @!P2 FMUL.FTZ R12, R12, 0.69314718246459960938 ;  /* 0x3f3172180c0ca820 */ /* 0x002fca0000410000 */
[----:B------:R-:W-:Y:S01]  /*0390*/  @!P2 F2FP.F16.F32.PACK_AB R2, RZ, R12 ;  /* 0x0000000cff02a23e */ /* 0x000fe200000000ff */
[----:B--2---:R-:W-:-:S05]  /*03a0*/  @!P3 FMUL.FTZ R19, R19, 0.69314718246459960938 ;  /* 0x3f3172181313b820 */ /* 0x004fca0000410000 */
        /* <DEDUP_REMOVED lines=12> */
.L_x_10905:
[----:B------:R-:W-:Y:S05]  /*0470*/  BSYNC.RECONVERGENT B0 ;  /* 0x0000000000007941 */ /* 0x000fea0003800200 */
.L_x_10904:
[----:B-----5:R-:W-:Y:S01]  /*0480*/  @!P0 HADD2.F32 R7, -RZ, R7.H0_H0 ;  /* 0x20000007ff078230 */ /* 0x020fe20000004100 */
[----:B------:R-:W-:-:S05]  /*0490*/  ISETP.GE.AND P1, PT, R0, R5, PT ;  /* 0x000000050000720c */ /* 0x000fca0003f26270 */
[----:B------:R-:W1:Y:S08]  /*04a0*/  @!P0 MUFU.LG2 R7, R7 ;  /* 0x0000000700078308 */ /* 0x000e700000000c00 */
[----:B------:R-:W-:Y:S05]  /*04b0*/  @P1 EXIT ;  /* 0x000000000000194d */ /* 0x000fea0003800000 */
[----:B0-----:R-:W0:Y:S01]  /*04c0*/  LDC.64 R4, c[0x0][0x388] ;  /* 0x0000e200ff047b82 */ /* 0x001e220000000a00 */
[----:B-1----:R-:W-:Y:S01]  /*04d0*/  @!P0 FMUL.FTZ R7, R7, 0.69314718246459960938 ;  /* 0x3f31721807078820 */ /* 0x002fe20000410000 */
[----:B------:R-:W-:-:S04]  /*04e0*/  IMAD R3, R3, 0x200, R0 ;  /* 0x0000020003037824 */ /* 0x000fc800078e0200 */
[----:B------:R-:W-:-:S04]  /*04f0*/  @!P0 F2FP.F16.F32.PACK_AB R2, RZ, R7 ;  /* 0x00000007ff02823e */ /* 0x000fc800000000ff */
[----:B------:R-:W-:Y:S01]  /*0500*/  PRMT R0, R2, 0x7610, R0 ;  /* 0x0000761002007816 */ /* 0x000fe20000000000 */
[----:B0-----:R-:W-:-:S05]  /*0510*/  IMAD.WIDE.U32 R2, R3, 0x2, R4 ;  /* 0x0000000203027825 */ /* 0x001fca00078e0004 */
[----:B------:R-:W-:Y:S01]  /*0520*/  STG.E.U16 desc[UR4][R2.64], R0 ;  /* 0x0000000002007986 */ /* 0x000fe2000c101504 */
[----:B------:R-:W-:Y:S05]  /*0530*/  EXIT ;  /* 0x000000000000794d */ /* 0x000fea0003800000 */
.L_x_10906:
        /* <DEDUP_REMOVED lines=12> */
.L_x_12269:


//--------------------- .text._ZN2at6native29vectorized_elementwise_kernelILi2EZZZNS0_15log_kernel_cudaERNS_18TensorIteratorBaseEENKUlvE0_clEvENKUlvE1_clEvEUlN3c104HalfEE_St5arrayIPcLm2EEEEviT0_T1_ --------------------------
	.section	.text._ZN2at6native29vectorized_elementwise_kernelILi2EZZZNS0_15log_kernel_cudaERNS_18TensorIteratorBaseEENKUlvE0_clEvENKUlvE1_clEvEUlN3c104HalfEE_St5arrayIPcLm2EEEEviT0_T1_,"ax",@progbits
	.align	128
        .global         _ZN2at6native29vectorized_elementwise_kernelILi2EZZZNS0_15log_kernel_cudaERNS_18TensorIteratorBaseEENKUlvE0_clEvENKUlvE1_clEvEUlN3c104HalfEE_St5arrayIPcLm2EEEEviT0_T1_
        .type           _ZN2at6native29vectorized_elementwise_kernelILi2EZZZNS0_15log_kernel_cudaERNS_18TensorIteratorBaseEENKUlvE0_clEvENKUlvE1_clEvEUlN3c104HalfEE_St5arrayIPcLm2EEEEviT0_T1_,@function
        .size           _ZN2at6native29vectorized_elementwise_kernelILi2EZZZNS0_15log_kernel_cudaERNS_18TensorIteratorBaseEENKUlvE0_clEvENKUlvE1_clEvEUlN3c104HalfEE_St5arrayIPcLm2EEEEviT0_T1_,(.L_x_12270 - _ZN2at6native29vectorized_elementwise_kernelILi2EZZZNS0_15log_kernel_cudaERNS_18TensorIteratorBaseEENKUlvE0_clEvENKUlvE1_clEvEUlN3c104HalfEE_St5arrayIPcLm2EEEEviT0_T1_)
        .other          _ZN2at6native29vectorized_elementwise_kernelILi2EZZZNS0_15log_kernel_cudaERNS_18TensorIteratorBaseEENKUlvE0_clEvENKUlvE1_clEvEUlN3c104HalfEE_St5arrayIPcLm2EEEEviT0_T1_,@"STO_CUDA_ENTRY STV_DEFAULT"
_ZN2at6native29vectorized_elementwise_kernelILi2EZZZNS0_15log_kernel_cudaERNS_18TensorIteratorBaseEENKUlvE0_clEvENKUlvE1_clEvEUlN3c104HalfEE_St5arrayIPcLm2EEEEviT0_T1_:
.text._ZN2at6native29vectorized_elementwise_kernelILi2EZZZNS0_15log_kernel_cudaERNS_18TensorIteratorBaseEENKUlvE0_clEvENKUlvE1_clEvEUlN3c104HalfEE_St5arrayIPcLm2EEEEviT0_T1_:
        /* <DEDUP_REMOVED lines=89> */
[----:B0-----:R-:W-:-:S05]  /*0590*/  @!P6 FMUL.FTZ R26, R26, 0.69314718246459960938 ;  /* 0x3f3172181a1ae820 */ /* 0x001fca0000410000 */
[----:B------:R-:W-:Y:S02]  /*05a0*/  @!P6 F2FP.F16.F32.PACK_AB R4, RZ, R26 ;  /* 0x0000001aff04e23e */ /* 0x000fe400000000ff */
[----:B------:R-:W-:Y:S01]  /*05b0*/  ISETP.GE.U32.AND P6, PT, R18, R5, PT ;  /* 0x000000051200720c */ /* 0x000fe20003fc6070 */
[----:B------:R-:W-:Y:S02]  /*05c0*/  @!P1 HADD2.F32 R12, -RZ, R28.H0_H0 ;  /* 0x2000001cff0c9230 */ /* 0x000fe40000004100 */
[----:B-1----:R-:W-:-:S04]  /*05d0*/  @!P0 FMUL.FTZ R18, R13, 0.69314718246459960938 ;  /* 0x3f3172180d128820 */ /* 0x002fc80000410000 */
[----:B------:R-:W0:Y:S01]  /*05e0*/  @!P1 MUFU.LG2 R12, R12 ;  /* 0x0000000c000c9308 */ /* 0x000e220000000c00 */
[----:B------:R-:W-:-:S05]  /*05f0*/  @!P0 F2FP.F16.F32.PACK_AB R22, RZ, R18 ;  /* 0x00000012ff16823e */ /* 0x000fca00000000ff */
[----:B------:R1:W-:Y:S01]  /*0600*/  @!P0 STG.E.U16 desc[UR4][R10.64], R22 ;  /* 0x000000160a008986 */ /* 0x0003e2000c101504 */
[----:B------:R-:W-:Y:S01]  /*0610*/  ISETP.GE.U32.AND P0, PT, R2, R5, PT ;  /* 0x000000050200720c */ /* 0x000fe20003f06070 */
[----:B0-----:R-:W-:Y:S01]  /*0620*/  @!P1 FMUL.FTZ R12, R12, 0.69314718246459960938 ;  /* 0x3f3172180c0c9820 */ /* 0x001fe20000410000 */
        /* <DEDUP_REMOVED lines=10> */
[----:B0-----:R-:W-:Y:S01]  /*06d0*/  @!P2 FMUL.FTZ R14, R14, 0.69314718246459960938 ;  /* 0x3f3172180e0ea820 */ /* 0x001fe20000410000 */
[----:B--2---:R-:W-:Y:S01]  /*06e0*/  @!P3 FMUL.FTZ R15, R15, 0.69314718246459960938 ;  /* 0x3f3172180f0fb820 */ /* 0x004fe20000410000 */
[----:B---3--:R-:W-:Y:S01]  /*06f0*/  @!P4 FMUL.FTZ R17, R17, 0.69314718246459960938 ;  /* 0x3f3172181111c820 */ /* 0x008fe20000410000 */
[----:B------:R-:W-:Y:S01]  /*0700*/  @!P1 F2FP.F16.F32.PACK_AB R6, RZ, R12 ;  /* 0x0000000cff06923e */ /* 0x000fe200000000ff */
[----:B----4-:R-:W-:Y:S01]  /*0710*/  @!P5 FMUL.FTZ R13, R13, 0.69314718246459960938 ;  /* 0x3f3172180d0dd820 */ /* 0x010fe20000410000 */
[----:B------:R-:W-:-:S02]  /*0720*/  @!P2 F2FP.F16.F32.PACK_AB R7, RZ, R14 ;  /* 0x0000000eff07a23e */ /* 0x000fc400000000ff */
[----:B------:R-:W-:Y:S01]  /*0730*/  @!P3 F2FP.F16.F32.PACK_AB R8, RZ, R15 ;  /* 0x0000000fff08b23e */ /* 0x000fe200000000ff */
[----:B-----5:R-:W-:Y:S01]  /*0740*/  @!P6 FMUL.FTZ R16, R16, 0.69314718246459960938 ;  /* 0x3f3172181010e820 */ /* 0x020fe20000410000 */
        /* <DEDUP_REMOVED lines=16> */
.L_x_10910:
[----:B------:R-:W-:-:S13]  /*0850*/  ISETP.GE.U32.AND P0, PT, R2, R5, PT ;  /* 0x000000050200720c */ /* 0x000fda0003f06070 */
[----:B------:R-:W-:Y:S05]  /*0860*/  @P0 BRA `(.L_x_10912) ;  /* 0x0000000000300947 */ /* 0x000fea0003800000 */
[----:B0-----:R-:W0:Y:S01]  /*0870*/  LDC.64 R10, c[0x0][0x388] ;  /* 0x0000e200ff0a7b82 */ /* 0x001e220000000a00 */
[----:B------:R-:W-:Y:S01]  /*0880*/  IMAD.IADD R13, R3, 0x1, R2 ;  /* 0x00000001030d7824 */ /* 0x000fe200078e0202 */
[----:B------:R-:W-:-:S03]  /*0890*/  IADD3 R2, PT, PT, R2, 0x80, RZ ;  /* 0x0000008002027810 */ /* 0x000fc60007ffe0ff */
[----:B0-----:R-:W-:-:S05]  /*08a0*/  IMAD.WIDE.U32 R10, R13, 0x2, R10 ;  /* 0x000000020d0a7825 */ /* 0x001fca00078e000a */
[----:B------:R1:W-:Y:S02]  /*08b0*/  STG.E.U16 desc[UR4][R10.64], R7 ;  /* 0x000000070a007986 */ /* 0x0003e4000c101504 */
.L_x_10911:
[----:B------:R-:W-:-:S13]  /*08c0*/  ISETP.GE.U32.AND P0, PT, R2, R5, PT ;  /* 0x000000050200720c */ /* 0x000fda0003f06070 */
[----:B------:R-:W-:Y:S05]  /*08d0*/  @P0 BRA `(.L_x_10913) ;  /* 0x0000000000340947 */ /* 0x000fea0003800000 */
[----:B-1----:R-:W1:Y:S01]  /*08e0*/  LDC.64 R6, c[0x0][0x388] ;  /* 0x0000e200ff067b82 */ /* 0x002e620000000a00 */
[----:B0-----:R-:W-:Y:S01]  /*08f0*/  IADD3 R11, PT, PT, R3, R2, RZ ;  /* 0x00000002030b7210 */ /* 0x001fe20007ffe0ff */
[----:B------:R-:W-:-:S04]  /*0900*/  VIADD R2, R2, 0x80 ;  /* 0x0000008002027836 */ /* 0x000fc80000000000 */
[----:B-1----:R-:W-:-:S05]  /*0910*/  IMAD.WIDE.U32 R6, R11, 0x2, R6 ;  /* 0x000000020b067825 */ /* 0x002fca00078e0006 */
[----:B------:R1:W-:Y:S02]  /*0920*/  STG.E.U16 desc[UR4][R6.64], R8 ;  /* 0x0000000806007986 */ /* 0x0003e4000c101504 */
.L_x_10912:
        /* <DEDUP_REMOVED lines=8> */
.L_x_10913:
[----:B------:R-:W-:Y:S05]  /*09b0*/  BSYNC.RELIABLE B1 ;  /* 0x0000000000017941 */ /* 0x000fea0003800100 */
.L_x_10909:
[----:B------:R-:W-:-:S13]  /*09c0*/  ISETP.GE.U32.AND P0, PT, R2, R5, PT ;  /* 0x000000050200720c */ /* 0x000fda0003f06070 */
[----:B-12---:R-:W1:Y:S01]  /*09d0*/  @!P0 LDC.64 R6, c[0x0][0x388] ;  /* 0x0000e200ff068b82 */ /* 0x006e620000000a00 */
[----:B------:R-:W-:Y:S01]  /*09e0*/  @!P0 IMAD.IADD R9, R3, 0x1, R2 ;  /* 0x0000000103098824 */ /* 0x000fe200078e0202 */
[----:B------:R-:W-:-:S03]  /*09f0*/  @!P0 IADD3 R2, PT, PT, R2, 0x80, RZ ;  /* 0x0000008002028810 */ /* 0x000fc60007ffe0ff */
[----:B-1----:R-:W-:-:S05]  /*0a00*/  @!P0 IMAD.WIDE.U32 R6, R9, 0x2, R6 ;  /* 0x0000000209068825 */ /* 0x002fca00078e0006 */
[----:B------:R2:W-:Y:S02]  /*0a10*/  @!P0 STG.E.U16 desc[UR4][R6.64], R20 ;  /* 0x0000001406008986 */ /* 0x0005e4000c101504 */
.L_x_10914:
[----:B------:R-:W-:Y:S05]  /*0a20*/  BSYNC.RECONVERGENT B0 ;  /* 0x0000000000007941 */ /* 0x000fea0003800200 */
.L_x_10908:
        /* <DEDUP_REMOVED lines=8> */
.L_x_10907:
        /* <DEDUP_REMOVED lines=26> */
[----:B-1----:R-:W-:Y:S01]  /*0c50*/  FMUL.FTZ R9, R9, 0.69314718246459960938 ;  /* 0x3f31721809097820 */ /* 0x002fe20000410000 */
[----:B--2---:R-:W-:Y:S01]  /*0c60*/  FMUL.FTZ R10, R10, 0.69314718246459960938 ;  /* 0x3f3172180a0a7820 */ /* 0x004fe20000410000 */
[----:B------:R-:W-:Y:S01]  /*0c70*/  FMUL.FTZ R11, R11, 0.69314718246459960938 ;  /* 0x3f3172180b0b7820 */ /* 0x000fe20000410000 */
[----:B---3--:R-:W-:Y:S01]  /*0c80*/  FMUL.FTZ R6, R6, 0.69314718246459960938 ;  /* 0x3f31721806067820 */ /* 0x008fe20000410000 */
[----:B----4-:R-:W-:Y:S01]  /*0c90*/  FMUL.FTZ R12, R12, 0.69314718246459960938 ;  /* 0x3f3172180c0c7820 */ /* 0x010fe20000410000 */
[----:B-----5:R-:W-:Y:S01]  /*0ca0*/  FMUL.FTZ R7, R7, 0.69314718246459960938 ;  /* 0x3f31721807077820 */ /* 0x020fe20000410000 */
[----:B------:R-:W-:Y:S01]  /*0cb0*/  FMUL.FTZ R4, R13, 0.69314718246459960938 ;  /* 0x3f3172180d047820 */ /* 0x000fe20000410000 */
[----:B------:R-:W-:Y:S01]  /*0cc0*/  IMAD.WIDE.U32 R2, R0, 0x4, R2 ;  /* 0x0000000400027825 */ /* 0x000fe200078e0002 */
[----:B------:R-:W-:-:S03]  /*0cd0*/  F2FP.F16.F32.PACK_AB R9, R10, R9 ;  /* 0x000000090a09723e */ /* 0x000fc600000000ff */
[----:B------:R-:W-:Y:S01]  /*0ce0*/  FMUL.FTZ R5, R8, 0.69314718246459960938 ;  /* 0x3f31721808057820 */ /* 0x000fe20000410000 */
        /* <DEDUP_REMOVED lines=8> */
.L_x_10915:
        /* <DEDUP_REMOVED lines=9> */
.L_x_12270:


//--------------------- .text._ZN2at6native29vectorized_elementwise_kernelILi4EZZZNS0_15log_kernel_cudaERNS_18TensorIteratorBaseEENKUlvE0_clEvENKUlvE1_clEvEUlN3c104HalfEE_St5arrayIPcLm2EEEEviT0_T1_ --------------------------
	.section	.text._ZN2at6native29vectorized_elementwise_kernelILi4EZZZNS0_15log_kernel_cudaERNS_18TensorIteratorBaseEENKUlvE0_clEvENKUlvE1_clEvEUlN3c104HalfEE_St5arrayIPcLm2EEEEviT0_T1_,"ax",@progbits
	.align	128
        .global         _ZN2at6native29vectorized_elementwise_kernelILi4EZZZNS0_15log_kernel_cudaERNS_18TensorIteratorBaseEENKUlvE0_clEvENKUlvE1_clEvEUlN3c104HalfEE_St5arrayIPcLm2EEEEviT0_T1_
        .type           _ZN2at6native29vectorized_elementwise_kernelILi4EZZZNS0_15log_kernel_cudaERNS_18TensorIteratorBaseEENKUlvE0_clEvENKUlvE1_clEvEUlN3c104HalfEE_St5arrayIPcLm2EEEEviT0_T1_,@function
        .size           _ZN2at6native29vectorized_elementwise_kernelILi4EZZZNS0_15log_kernel_cudaERNS_18TensorIteratorBaseEENKUlvE0_clEvENKUlvE1_clEvEUlN3c104HalfEE_St5arrayIPcLm2EEEEviT0_T1_,(.L_x_12271 - _ZN2at6native29vectorized_elementwise_kernelILi4EZZZNS0_15log_kernel_cudaERNS_18TensorIteratorBaseEENKUlvE0_clEvENKUlvE1_clEvEUlN3c104HalfEE_St5arrayIPcLm2EEEEviT0_T1_)
        .other          _ZN2at6native29vectorized_elementwise_kernelILi4EZZZNS0_15log_kernel_cudaERNS_18TensorIteratorBaseEENKUlvE0_clEvENKUlvE1_clEvEUlN3c104HalfEE_St5arrayIPcLm2EEEEviT0_T1_,@"STO_CUDA_ENTRY STV_DEFAULT"
_ZN2at6native29vectorized_elementwise_kernelILi4EZZZNS0_15log_kernel_cudaERNS_18TensorIteratorBaseEENKUlvE0_clEvENKUlvE1_clEvEUlN3c104HalfEE_St5arrayIPcLm2EEEEviT0_T1_:
.text._ZN2at6native29vectorized_elementwise_kernelILi4EZZZNS0_15log_kernel_cudaERNS_18TensorIteratorBaseEENKUlvE0_clEvENKUlvE1_clEvEUlN3c104HalfEE_St5arrayIPcLm2EEEEviT0_T1_:
        /* <DEDUP_REMOVED lines=133> */
.L_x_10919:
[----:B------:R-:W-:-:S13]  /*0850*/  ISETP.GE.U32.AND P0, PT, R2, R5, PT ;  /* 0x000000050200720c */ /* 0x000fda0003f06070 */
[----:B------:R-:W-:Y:S05]  /*0860*/  @P0 BRA `(.L_x_10921) ;  /* 0x0000000000300947 */ /* 0x000fea0003800000 */
[----:B0-----:R-:W0:Y:S01]  /*0870*/  LDC.64 R10, c[0x0][0x388] ;  /* 0x0000e200ff0a7b82 */ /* 0x001e220000000a00 */
[----:B------:R-:W-:Y:S01]  /*0880*/  IMAD.IADD R13, R3, 0x1, R2 ;  /* 0x00000001030d7824 */ /* 0x000fe200078e0202 */
[----:B------:R-:W-:-:S03]  /*0890*/  IADD3 R2, PT, PT, R2, 0x80, RZ ;  /* 0x0000008002027810 */ /* 0x000fc60007ffe0ff */
[----:B0-----:R-:W-:-:S05]  /*08a0*/  IMAD.WIDE.U32 R10, R13, 0x2, R10 ;  /* 0x000000020d0a7825 */ /* 0x001fca00078e000a */
[----:B------:R1:W-:Y:S02]  /*08b0*/  STG.E.U16 desc[UR4][R10.64], R7 ;  /* 0x000000070a007986 */ /* 0x0003e4000c101504 */
.L_x_10920:
[----:B------:R-:W-:-:S13]  /*08c0*/  ISETP.GE.U32.AND P0, PT, R2, R5, PT ;  /* 0x000000050200720c */ /* 0x000fda0003f06070 */
[----:B------:R-:W-:Y:S05]  /*08d0*/  @P0 BRA `(.L_x_10922) ;  /* 0x0000000000340947 */ /* 0x000fea0003800000 */
[----:B-1----:R-:W1:Y:S01]  /*08e0*/  LDC.64 R6, c[0x0][0x388] ;  /* 0x0000e200ff067b82 */ /* 0x002e620000000a00 */
[----:B0-----:R-:W-:Y:S01]  /*08f0*/  IADD3 R11, PT, PT, R3, R2, RZ ;  /* 0x00000002030b7210 */ /* 0x001fe20007ffe0ff */
[----:B------:R-:W-:-:S04]  /*0900*/  VIADD R2, R2, 0x80 ;  /* 0x0000008002027836 */ /* 0x000fc80000000000 */
[----:B-1----:R-:W-:-:S05]  /*0910*/  IMAD.WIDE.U32 R6, R11, 0x2, R6 ;  /* 0x000000020b067825 */ /* 0x002fca00078e0006 */
[----:B------:R1:W-:Y:S02]  /*0920*/  STG.E.U16 desc[UR4][R6.64], R8 ;  /* 0x0000000806007986 */ /* 0x0003e4000c101504 */
.L_x_10921:
        /* <DEDUP_REMOVED lines=8> */
.L_x_10922:
[----:B------:R-:W-:Y:S05]  /*09b0*/  BSYNC.RELIABLE B1 ;  /* 0x0000000000017941 */ /* 0x000fea0003800100 */
.L_x_10918:
[----:B------:R-:W-:-:S13]  /*09c0*/  ISETP.GE.U32.AND P0, PT, R2, R5, PT ;  /* 0x000000050200720c */ /* 0x000fda0003f06070 */
[----:B-12---:R-:W1:Y:S01]  /*09d0*/  @!P0 LDC.64 R6, c[0x0][0x388] ;  /* 0x0000e200ff068b82 */ /* 0x006e620000000a00 */
[----:B------:R-:W-:Y:S01]  /*09e0*/  @!P0 IMAD.IADD R9, R3, 0x1, R2 ;  /* 0x0000000103098824 */ /* 0x000fe200078e0202 */
[----:B------:R-:W-:-:S03]  /*09f0*/  @!P0 IADD3 R2, PT, PT, R2, 0x80, RZ ;  /* 0x0000008002028810 */ /* 0x000fc60007ffe0ff */
[----:B-1----:R-:W-:-:S05]  /*0a00*/  @!P0 IMAD.WIDE.U32 R6, R9, 0x2, R6 ;  /* 0x0000000209068825 */ /* 0x002fca00078e0006 */
[----:B------:R2:W-:Y:S02]  /*0a10*/  @!P0 STG.E.U16 desc[UR4][R6.64], R20 ;  /* 0x0000001406008986 */ /* 0x0005e4000c101504 */
.L_x_10923:
[----:B------:R-:W-:Y:S05]  /*0a20*/  BSYNC.RECONVERGENT B0 ;  /* 0x0000000000007941 */ /* 0x000fea0003800200 */
.L_x_10917:
        /* <DEDUP_REMOVED lines=8> */
.L_x_10916:
        /* <DEDUP_REMOVED lines=20> */
[----:B-1----:R-:W-:-:S03]  /*0bf0*/  FMUL.FTZ R8, R8, 0.69314718246459960938 ;  /* 0x3f31721808087820 */ /* 0x002fc60000410000 */
[----:B------:R-:W1:Y:S01]  /*0c00*/  MUFU.LG2 R10, R10 ;  /* 0x0000000a000a7308 */ /* 0x000e620000000c00 */
[----:B--2---:R-:W-:-:S05]  /*0c10*/  FMUL.FTZ R9, R9, 0.69314718246459960938 ;  /* 0x3f31721809097820 */ /* 0x004fca0000410000 */
[----:B------:R-:W-:Y:S02]  /*0c20*/  F2FP.F16.F32.PACK_AB R8, R9, R8 ;  /* 0x000000080908723e */ /* 0x000fe400000000ff */
[----:B------:R-:W2:Y:S01]  /*0c30*/  MUFU.LG2 R11, R11 ;  /* 0x0000000b000b7308 */ /* 0x000ea20000000c00 */
[----:B0-----:R-:W-:-:S07]  /*0c40*/  FMUL.FTZ R5, R4, 0.69314718246459960938 ;  /* 0x3f31721804057820 */ /* 0x001fce0000410000 */
[----:B------:R-:W0:Y:S01]  /*0c50*/  MUFU.LG2 R12, R12 ;  /* 0x0000000c000c7308 */ /* 0x000e220000000c00 */
[----:B-1----:R-:W-:-:S07]  /*0c60*/  FMUL.FTZ R10, R10, 0.69314718246459960938 ;  /* 0x3f3172180a0a7820 */ /* 0x002fce0000410000 */
[----:B------:R-:W1:Y:S01]  /*0c70*/  MUFU.LG2 R13, R13 ;  /* 0x0000000d000d7308 */ /* 0x000e620000000c00 */
[----:B--2---:R-:W-:-:S05]  /*0c80*/  FMUL.FTZ R11, R11, 0.69314718246459960938 ;  /* 0x3f3172180b0b7820 */ /* 0x004fca0000410000 */
[----:B------:R-:W-:Y:S02]  /*0c90*/  F2FP.F16.F32.PACK_AB R9, R11, R10 ;  /* 0x0000000a0b09723e */ /* 0x000fe400000000ff */
[----:B------:R-:W2:Y:S01]  /*0ca0*/  MUFU.LG2 R14, R14 ;  /* 0x0000000e000e7308 */ /* 0x000ea20000000c00 */
[----:B0-----:R-:W-:Y:S02]  /*0cb0*/  FMUL.FTZ R12, R12, 0.69314718246459960938 ;  /* 0x3f3172180c0c7820 */ /* 0x001fe40000410000 */
[----:B------:R-:W-:Y:S03]  /*0cc0*/  STG.E.64 desc[UR4][R2.64], R8 ;  /* 0x0000000802007986 */ /* 0x000fe6000c101b04 */
[----:B------:R-:W-:Y:S01]  /*0cd0*/  F2FP.F16.F32.PACK_AB R6, R5, R12 ;  /* 0x0000000c0506723e */ /* 0x000fe200000000ff */
[----:B-1----:R-:W-:Y:S01]  /*0ce0*/  FMUL.FTZ R4, R13, 0.69314718246459960938 ;  /* 0x3f3172180d047820 */ /* 0x002fe20000410000 */
[----:B--2---:R-:W-:-:S05]  /*0cf0*/  FMUL.FTZ R7, R14, 0.69314718246459960938 ;  /* 0x3f3172180e077820 */ /* 0x004fca0000410000 */
[----:B------:R-:W-:-:S05]  /*0d00*/  F2FP.F16.F32.PACK_AB R7, R7, R4 ;  /* 0x000000040707723e */ /* 0x000fca00000000ff */
[----:B------:R-:W-:Y:S01]  /*0d10*/  STG.E.64 desc[UR4][R2.64+0x400], R6 ;  /* 0x0004000602007986 */ /* 0x000fe2000c101b04 */
[----:B------:R-:W-:Y:S05]  /*0d20*/  EXIT ;  /* 0x000000000000794d */ /* 0x000fea0003800000 */
.L_x_10924:
        /* <DEDUP_REMOVED lines=13> */
.L_x_12271:


//--------------------- .text._ZN2at6native29vectorized_elementwise_kernelILi8EZZZNS0_15log_kernel_cudaERNS_18TensorIteratorBaseEENKUlvE0_clEvENKUlvE1_clEvEUlN3c104HalfEE_St5arrayIPcLm2EEEEviT0_T1_ --------------------------
	.section	.text._ZN2at6native29vectorized_elementwise_kernelILi8EZZZNS0_15log_kernel_cudaERNS_18TensorIteratorBaseEENKUlvE0_clEvENKUlvE1_clEvEUlN3c104HalfEE_St5arrayIPcLm2EEEEviT0_T1_,"ax",@progbits
	.align	128
        .global         _ZN2at6native29vectorized_elementwise_kernelILi8EZZZNS0_15log_kernel_cudaERNS_18TensorIteratorBaseEENKUlvE0_clEvENKUlvE1_clEvEUlN3c104HalfEE_St5arrayIPcLm2EEEEviT0_T1_
        .type           _ZN2at6native29vectorized_elementwise_kernelILi8EZZZNS0_15log_kernel_cudaERNS_18TensorIteratorBaseEENKUlvE0_clEvENKUlvE1_clEvEUlN3c104HalfEE_St5arrayIPcLm2EEEEviT0_T1_,@function
        .size           _ZN2at6native29vectorized_elementwise_kernelILi8EZZZNS0_15log_kernel_cudaERNS_18TensorIteratorBaseEENKUlvE0_clEvENKUlvE1_clEvEUlN3c104HalfEE_St5arrayIPcLm2EEEEviT0_T1_,(.L_x_12272 - _ZN2at6native29vectorized_elementwise_kernelILi8EZZZNS0_15log_kernel_cudaERNS_18TensorIteratorBaseEENKUlvE0_clEvENKUlvE1_clEvEUlN3c104HalfEE_St5arrayIPcLm2EEEEviT0_T1_)
        .other          _ZN2at6native29vectorized_elementwise_kernelILi8EZZZNS0_15log_kernel_cudaERNS_18TensorIteratorBaseEENKUlvE0_clEvENKUlvE1_clEvEUlN3c104HalfEE_St5arrayIPcLm2EEEEviT0_T1_,@"STO_CUDA_ENTRY STV_DEFAULT"
_ZN2at6native29vectorized_elementwise_kernelILi8EZZZNS0_15log_kernel_cudaERNS_18TensorIteratorBaseEENKUlvE0_clEvENKUlvE1_clEvEUlN3c104HalfEE_St5arrayIPcLm2EEEEviT0_T1_:
.text._ZN2at6native29vectorized_elementwise_kernelILi8EZZZNS0_15log_kernel_cudaERNS_18TensorIteratorBaseEENKUlvE0_clEvENKUlvE1_clEvEUlN3c104HalfEE_St5arrayIPcLm2EEEEviT0_T1_:
[----:B------:R-:W-:Y:S01]  /*0000*/  LDC R1, c[0x0][0x37c] ;  /* 0x0000df00ff017b82 */ /* 0x000fe20000000800 */
[----:B------:R-:W-:Y:S05]  /*0010*/  EXIT ;  /* 0x000000000000794d */ /* 0x000fea0003800000 */
.L_x_10925:
        /* <DEDUP_REMOVED lines=14> */
.L_x_12272:


//--------------------- .text._ZN2at6native18elementwise_kernelILi128ELi4EZNS0_15gpu_kernel_implIZZZNS0_15log_kernel_cudaERNS_18TensorIteratorBaseEENKUlvE0_clEvENKUlvE0_clEvEUlfE_EEvS4_RKT_EUliE_EEviT1_ --------------------------
	.section	.text._ZN2at6native18elementwise_kernelILi128ELi4EZNS0_15gpu_kernel_implIZZZNS0_15log_kernel_cudaERNS_18TensorIteratorBaseEENKUlvE0_clEvENKUlvE0_clEvEUlfE_EEvS4_RKT_EUliE_EEviT1_,"ax",@progbits
	.align	128
        .global         _ZN2at6native18elementwise_kernelILi128ELi4EZNS0_15gpu_kernel_implIZZZNS0_15log_kernel_cudaERNS_18TensorIteratorBaseEENKUlvE0_clEvENKUlvE0_clEvEUlfE_EEvS4_RKT_EUliE_EEviT1_
        .type           _ZN2at6native18elementwise_kernelILi128ELi4EZNS0_15gpu_kernel_implIZZZNS0_15log_kernel_cudaERNS_18TensorIteratorBaseEENKUlvE0_clEvENKUlvE0_clEvEUlfE_EEvS4_RKT_EUliE_EEviT1_,@function
        .size           _ZN2at6native18elementwise_kernelILi128ELi4EZNS0_15gpu_kernel_implIZZZNS0_15log_kernel_cudaERNS_18TensorIteratorBaseEENKUlvE0_clEvENKUlvE0_clEvEUlfE_EEvS4_RKT_EUliE_EEviT1_,(.L_x_12273 - _ZN2at6native18elementwise_kernelILi128ELi4EZNS0_15gpu_kernel_implIZZZNS0_15log_kernel_cudaERNS_18TensorIteratorBaseEENKUlvE0_clEvENKUlvE0_clEvEUlfE_EEvS4_RKT_EUliE_EEviT1_)
        .other          _ZN2at6native18elementwise_kernelILi128ELi4EZNS0_15gpu_kernel_implIZZZNS0_15log_kernel_cudaERNS_18TensorIteratorBaseEENKUlvE0_clEvENKUlvE0_clEvEUlfE_EEvS4_RKT_EUliE_EEviT1_,@"STO_CUDA_ENTRY STV_DEFAULT"
_ZN2at6native18elementwise_kernelILi128ELi4EZNS0_15gpu_kernel_implIZZZNS0_15log_kernel_cudaERNS_18TensorIteratorBaseEENKUlvE0_clEvENKUlvE0_clEvEUlfE_EEvS4_RKT_EUliE_EEviT1_:
.text._ZN2at6native18elementwise_kernelILi128ELi4EZNS0_15gpu_kernel_implIZZZNS0_15log_kernel_cudaERNS_18TensorIteratorBaseEENKUlvE0_clEvENKUlvE0_clEvEUlfE_EEvS4_RKT_EUliE_EEviT1_:
        /* <DEDUP_REMOVED lines=319> */
.L_x_10928:
        /* <DEDUP_REMOVED lines=18> */
.L_x_10933:
[----:B------:R-:W2:Y:S02]  /*1510*/  LDG.E.U8 R0, desc[UR36][R2.64] ;  /* 0x0000002402007981 */ /* 0x000ea4000c1e1100 */
[----:B--2---:R-:W-:Y:S01]  /*1520*/  I2FP.F32.U32 R0, R0 ;  /* 0x0000000000007245 */ /* 0x004fe20000201000 */
[----:B------:R-:W-:Y:S06]  /*1530*/  BRA `(.L_x_10935) ;  /* 0x0000000c00447947 */ /* 0x000fec0003800000 */
.L_x_10932:
        /* <DEDUP_REMOVED lines=9> */
.L_x_10937:
[----:B------:R-:W2:Y:S02]  /*15d0*/  LDG.E R0, desc[UR36][R2.64] ;  /* 0x0000002402007981 */ /* 0x000ea4000c1e1900 */
[----:B--2---:R-:W-:Y:S01]  /*15e0*/  I2FP.F32.S32 R0, R0 ;  /* 0x0000000000007245 */ /* 0x004fe20000201400 */
[----:B------:R-:W-:Y:S06]  /*15f0*/  BRA `(.L_x_10935) ;  /* 0x0000000c00147947 */ /* 0x000fec0003800000 */
.L_x_10936:
[----:B------:R-:W2:Y:S02]  /*1600*/  LDG.E.U16 R0, desc[UR36][R2.64] ;  /* 0x0000002402007981 */ /* 0x000ea4000c1e1500 */
[----:B--2---:R-:W2:Y:S01]  /*1610*/  I2F.S16 R0, R0 ;  /* 0x0000000000007306 */ /* 0x004ea20000101400 */
[----:B------:R-:W-:Y:S05]  /*1620*/  BRA `(.L_x_10935) ;  /* 0x0000000c00087947 */ /* 0x000fea0003800000 */
.L_x_10931:
        /* <DEDUP_REMOVED lines=8> */
.L_x_10939:
[----:B------:R-:W2:Y:S02]  /*16b0*/  LDG.E.U16 R0, desc[UR36][R2.64] ;  /* 0x0000002402007981 */ /* 0x000ea4000c1e1500 */
[----:B--2---:R-:W-:Y:S01]  /*16c0*/  HADD2.F32 R0, -RZ, R0.H0_H0 ;  /* 0x20000000ff007230 */ /* 0x004fe20000004100 */
[----:B------:R-:W-:Y:S06]  /*16d0*/  BRA `(.L_x_10935) ;  /* 0x0000000800dc7947 */ /* 0x000fec0003800000 */
.L_x_10938:
        /* <DEDUP_REMOVED lines=8> */
.L_x_10941:
[----:B------:R-:W2:Y:S02]  /*1760*/  LDG.E.U16 R0, desc[UR36][R2.64] ;  /* 0x0000002402007981 */ /* 0x000ea4000c1e1500 */
[----:B--2---:R-:W-:Y:S01]  /*1770*/  HADD2.F32 R0, -RZ, R0.H0_H0 ;  /* 0x20000000ff007230 */ /* 0x004fe20000004100 */
[----:B------:R-:W-:Y:S06]  /*1780*/  BRA `(.L_x_10935) ;  /* 0x0000000800b07947 */ /* 0x000fec0003800000 */
.L_x_10940:
        /* <DEDUP_REMOVED lines=11> */
.L_x_10930:
        /* <DEDUP_REMOVED lines=12> */
.L_x_10944:
        /* <DEDUP_REMOVED lines=11> */
.L_x_10943:
        /* <DEDUP_REMOVED lines=25> */
.L_x_10946:
        /* <DEDUP_REMOVED lines=12> */
.L_x_10945:
[----:B------:R-:W2:Y:S02]  /*1c00*/  LDG.E.U16 R0, desc[UR36][R2.64] ;  /* 0x0000002402007981 */ /* 0x000ea4000c1e1500 */
[----:B--2---:R-:W-:Y:S01]  /*1c10*/  SHF.L.U32 R0, R0, 0x10, RZ ;  /* 0x0000001000007819 */ /* 0x004fe200000006ff */
[----:B------:R-:W-:Y:S06]  /*1c20*/  BRA `(.L_x_10935) ;  /* 0x0000000400887947 */ /* 0x000fec0003800000 */
.L_x_10942:
        /* <DEDUP_REMOVED lines=11> */
.L_x_10949:
        /* <DEDUP_REMOVED lines=20> */
.L_x_10951:
[----:B------:R-:W-:Y:S05]  /*1e20*/  BSYNC.RECONVERGENT B0 ;  /* 0x0000000000007941 */ /* 0x000fea0003800200 */
.L_x_10950:
[----:B------:R-:W-:Y:S01]  /*1e30*/  IMAD.SHL.U32 R0, R0, 0x100000, RZ ;  /* 0x0010000000007824 */ /* 0x000fe200078e00ff */
[----:B------:R-:W-:-:S04]  /*1e40*/  LEA R2, R2, 0x3b800000, 0x17 ;  /* 0x3b80000002027811 */ /* 0x000fc800078eb8ff */
[----:B------:R-:W-:Y:S01]  /*1e50*/  LOP3.LUT R0, R2, R0, R7, 0xfe, !PT ;  /* 0x0000000002007212 */ /* 0x000fe200078efe07 */
[----:B------:R-:W-:Y:S06]  /*1e60*/  BRA `(.L_x_10935) ;  /* 0x0000000000f87947 */ /* 0x000fec0003800000 */
.L_x_10948:
        /* <DEDUP_REMOVED lines=20> */
.L_x_10953:
[----:B------:R-:W-:Y:S05]  /*1fb0*/  BSYNC.RECONVERGENT B0 ;  /* 0x0000000000007941 */ /* 0x000fea0003800200 */
.L_x_10952:
[----:B------:R-:W-:Y:S01]  /*1fc0*/  IMAD.SHL.U32 R0, R0, 0x200000, RZ ;  /* 0x0020000000007824 */ /* 0x000fe200078e00ff */
[----:B------:R-:W-:-:S04]  /*1fd0*/  LEA R2, R2, 0x37800000, 0x17 ;  /* 0x3780000002027811 */ /* 0x000fc800078eb8ff */
[----:B------:R-:W-:Y:S01]  /*1fe0*/  LOP3.LUT R0, R2, R0, R7, 0xfe, !PT ;  /* 0x0000000002007212 */ /* 0x000fe200078efe07 */
[----:B------:R-:W-:Y:S06]  /*1ff0*/  BRA `(.L_x_10935) ;  /* 0x0000000000947947 */ /* 0x000fec0003800000 */
.L_x_10947:
[----:B------:R-:W-:-:S09]  /*2000*/  UISETP.NE.AND UP0, UPT, UR4, 0x1c, UPT ;  /* 0x0000001c0400788c */ /* 0x000fd2000bf05270 */
[----:B------:R-:W-:Y:S05]  /*2010*/  BRA.U !UP0, `(.L_x_10954) ;  /* 0x0000000108847547 */ /* 0x000fea000b800000 */
[----:B------:R-:W-:-:S09]  /*2020*/  UISETP.NE.AND UP0, UPT, UR4, 0x1d, UPT ;  /* 0x0000001d0400788c */ /* 0x000fd2000bf05270 */
[----:B------:R-:W-:Y:S05]  /*2030*/  BRA.U !UP0, `(.L_x_10955) ;  /* 0x0000000108707547 */ /* 0x000fea000b800000 */
[----:B------:R-:W-:-:S09]  /*2040*/  UISETP.NE.AND UP0, UPT, UR4, 0x2c, UPT ;  /* 0x0000002c0400788c */ /* 0x000fd2000bf05270 */
[----:B------:R-:W-:Y:S05]  /*2050*/  BRA.U !UP0, `(.L_x_10956) ;  /* 0x0000000108487547 */ /* 0x000fea000b800000 */
.L_x_10934:
        /* <DEDUP_REMOVED lines=16> */
.L_x_10957:
[----:B------:R-:W-:Y:S01]  /*2160*/  IMAD.MOV.U32 R0, RZ, RZ, RZ ;  /* 0x000000ffff007224 */ /* 0x000fe200078e00ff */
[----:B------:R-:W-:Y:S06]  /*2170*/  BRA `(.L_x_10935) ;  /* 0x0000000000347947 */ /* 0x000fec0003800000 */
.L_x_10956:
        /* <DEDUP_REMOVED lines=8> */
.L_x_10955:
[----:B------:R-:W2:Y:S02]  /*2200*/  LDG.E.64 R2, desc[UR36][R2.64] ;  /* 0x0000002402027981 */ /* 0x000ea4000c1e1b00 */
[----:B--2---:R0:W1:Y:S02]  /*2210*/  I2F.U64 R0, R2 ;  /* 0x0000000200007312 */ /* 0x0040640000301000 */
[----:B01----:R-:W-:Y:S05]  /*2220*/  BRA `(.L_x_10935) ;  /* 0x0000000000087947 */ /* 0x003fea0003800000 */
.L_x_10954:
[----:B------:R-:W2:Y:S02]  /*2230*/  LDG.E R0, desc[UR36][R2.64] ;  /* 0x0000002402007981 */ /* 0x000ea4000c1e1900 */
[----:B--2---:R-:W-:-:S07]  /*2240*/  I2FP.F32.U32 R0, R0 ;  /* 0x0000000000007245 */ /* 0x004fce0000201000 */
.L_x_10935:
[----:B------:R-:W-:Y:S05]  /*2250*/  BSYNC.RECONVERGENT B6 ;  /* 0x0000000000067941 */ /* 0x000fea0003800200 */
.L_x_10929:
[----:B------:R-:W0:Y:S01]  /*2260*/  LDCU.64 UR6, c[0x0][0x580] ;  /* 0x0000b000ff0677ac */ /* 0x000e220008000a00 */
[----:B--2-45:R-:W2:Y:S01]  /*2270*/  MUFU.LG2 R4, R0 ;  /* 0x0000000000047308 */ /* 0x034ea20000000c00 */
[----:B------:R-:W-:-:S04]  /*2280*/  UPRMT UR4, UR42, 0x9910, URZ ;  /* 0x000099102a047896 */ /* 0x000fc800080000ff */
[----:B------:R-:W-:Y:S01]  /*2290*/  UISETP.GT.AND UP0, UPT, UR4, 0x9, UPT ;  /* 0x000000090400788c */ /* 0x000fe2000bf04270 */
[----:B01-3--:R-:W-:Y:S01]  /*22a0*/  IADD3 R2, P0, PT, R16, UR6, RZ ;  /* 0x0000000610027c10 */ /* 0x00bfe2000ff1e0ff */
[----:B--2---:R-:W-:-:S03]  /*22b0*/  FMUL.FTZ R4, R4, 0.69314718246459960938 ;  /* 0x3f31721804047820 */ /* 0x004fc60000410000 */
        /* <DEDUP_REMOVED lines=13> */
.L_x_10961:
[----:B------:R-:W0:Y:S02]  /*2390*/  F2I.S64.TRUNC R4, R4 ;  /* 0x0000000400047311 */ /* 0x000e24000020d900 */
[----:B0-----:R-:W-:-:S05]  /*23a0*/  IMAD.MOV.U32 R7, RZ, RZ, R4 ;  /* 0x000000ffff077224 */ /* 0x001fca00078e0004 */
[----:B------:R0:W-:Y:S01]  /*23b0*/  STG.E.U8 desc[UR36][R2.64], R7 ;  /* 0x0000000702007986 */ /* 0x0001e2000c101124 */
[----:B------:R-:W-:Y:S05]  /*23c0*/  BRA `(.L_x_10963) ;  /* 0x0000000c002c7947 */ /* 0x000fea0003800000 */
.L_x_10960:
        /* <DEDUP_REMOVED lines=9> */
.L_x_10965:
[----:B------:R-:W0:Y:S02]  /*2460*/  F2I.FTZ.TRUNC.NTZ R5, R4 ;  /* 0x0000000400057305 */ /* 0x000e24000021f100 */
[----:B0-----:R0:W-:Y:S01]  /*2470*/  STG.E desc[UR36][R2.64], R5 ;  /* 0x0000000502007986 */ /* 0x0011e2000c101924 */
[----:B------:R-:W-:Y:S05]  /*2480*/  BRA `(.L_x_10963) ;  /* 0x0000000800fc7947 */ /* 0x000fea0003800000 */
.L_x_10964:
[----:B------:R-:W0:Y:S02]  /*2490*/  F2I.FTZ.TRUNC.NTZ R5, R4 ;  /* 0x0000000400057305 */ /* 0x000e24000021f100 */
[----:B0-----:R0:W-:Y:S01]  /*24a0*/  STG.E.U16 desc[UR36][R2.64], R5 ;  /* 0x0000000502007986 */ /* 0x0011e2000c101524 */
[----:B------:R-:W-:Y:S05]  /*24b0*/  BRA `(.L_x_10963) ;  /* 0x0000000800f07947 */ /* 0x000fea0003800000 */
.L_x_10959:
        /* <DEDUP_REMOVED lines=8> */
.L_x_10967:
[----:B------:R-:W-:-:S05]  /*2540*/  F2FP.F16.F32.PACK_AB R4, RZ, R4 ;  /* 0x00000004ff04723e */ /* 0x000fca00000000ff */
[----:B------:R0:W-:Y:S01]  /*2550*/  STG.E.U16 desc[UR36][R2.64], R4 ;  /* 0x0000000402007986 */ /* 0x0001e2000c101524 */
[----:B------:R-:W-:Y:S05]  /*2560*/  BRA `(.L_x_10963) ;  /* 0x0000000800c47947 */ /* 0x000fea0003800000 */
.L_x_10966:
        /* <DEDUP_REMOVED lines=9> */
.L_x_10969:
[----:B------:R-:W-:-:S04]  /*2600*/  F2FP.F16.F32.PACK_AB R5, RZ, R4 ;  /* 0x00000004ff05723e */ /* 0x000fc800000000ff */
[----:B------:R-:W-:-:S05]  /*2610*/  PRMT R5, R5, 0x5410, RZ ;  /* 0x0000541005057816 */ /* 0x000fca00000000ff */
[----:B------:R0:W-:Y:S01]  /*2620*/  STG.E desc[UR36][R2.64], R5 ;  /* 0x0000000502007986 */ /* 0x0001e2000c101924 */
[----:B------:R-:W-:Y:S05]  /*2630*/  BRA `(.L_x_10963) ;  /* 0x0000000800907947 */ /* 0x000fea0003800000 */
.L_x_10968:
[----:B------:R-:W-:-:S06]  /*2640*/  FMUL.FTZ R4, R4, 1 ;  /* 0x3f80000004047820 */ /* 0x000fcc0000410000 */
[----:B------:R-:W0:Y:S02]  /*2650*/  F2F.F64.F32 R4, R4 ;  /* 0x0000000400047310 */ /* 0x000e240000201800 */
[----:B0-----:R0:W-:Y:S01]  /*2660*/  STG.E.64 desc[UR36][R2.64], R4 ;  /* 0x0000000402007986 */ /* 0x0011e2000c101b24 */
[----:B------:R-:W-:Y:S05]  /*2670*/  BRA `(.L_x_10963) ;  /* 0x0000000800807947 */ /* 0x000fea0003800000 */
.L_x_10958:
        /* <DEDUP_REMOVED lines=12> */
.L_x_10972:
[----:B------:R-:W-:Y:S01]  /*2740*/  FMUL.FTZ R4, R4, 1 ;  /* 0x3f80000004047820 */ /* 0x000fe20000410000 */
[----:B------:R-:W-:-:S05]  /*2750*/  CS2R R6, SRZ ;  /* 0x0000000000067805 */ /* 0x000fca000001ff00 */
[----:B------:R-:W0:Y:S02]  /*2760*/  F2F.F64.F32 R4, R4 ;  /* 0x0000000400047310 */ /* 0x000e240000201800 */
[----:B0-----:R0:W-:Y:S01]  /*2770*/  STG.E.128 desc[UR36][R2.64], R4 ;  /* 0x0000000402007986 */ /* 0x0011e2000c101d24 */
[----:B------:R-:W-:Y:S05]  /*2780*/  BRA `(.L_x_10963) ;  /* 0x00000008003c7947 */ /* 0x000fea0003800000 */
.L_x_10971:
        /* <DEDUP_REMOVED lines=18> */
.L_x_10976:
[----:B------:R-:W-:Y:S05]  /*28b0*/  BSYNC.RECONVERGENT B0 ;  /* 0x0000000000007941 */ /* 0x000fea0003800200 */
.L_x_10975:
[----:B------:R-:W-:-:S05]  /*28c0*/  LOP3.LUT R7, R0, 0x80, R7, 0xf8, !PT ;  /* 0x0000008000077812 */ /* 0x000fca00078ef807 */
[----:B------:R0:W-:Y:S01]  /*28d0*/  STG.E.U8 desc[UR36][R2.64], R7 ;  /* 0x0000000702007986 */ /* 0x0001e2000c101124 */
[----:B------:R-:W-:Y:S05]  /*28e0*/  BRA `(.L_x_10963) ;  /* 0x0000000400e47947 */ /* 0x000fea0003800000 */
.L_x_10974:
        /* <DEDUP_REMOVED lines=14> */
.L_x_10978:
[----:B------:R-:W-:Y:S05]  /*29d0*/  BSYNC.RECONVERGENT B0 ;  /* 0x0000000000007941 */ /* 0x000fea0003800200 */
.L_x_10977:
[----:B------:R-:W-:-:S05]  /*29e0*/  LOP3.LUT R5, R0, 0x80, R7, 0xf8, !PT ;  /* 0x0000008000057812 */ /* 0x000fca00078ef807 */
[----:B------:R0:W-:Y:S01]  /*29f0*/  STG.E.U8 desc[UR36][R2.64], R5 ;  /* 0x0000000502007986 */ /* 0x0001e2000c101124 */
[----:B------:R-:W-:Y:S05]  /*2a00*/  BRA `(.L_x_10963) ;  /* 0x00000004009c7947 */ /* 0x000fea0003800000 */
.L_x_10973:
[----:B------:R-:W-:-:S05]  /*2a10*/  F2FP.BF16.F32.PACK_AB R4, RZ, R4 ;  /* 0x00000004ff04723e */ /* 0x000fca00000010ff */
[----:B------:R0:W-:Y:S01]  /*2a20*/  STG.E.U16 desc[UR36][R2.64], R4 ;  /* 0x0000000402007986 */ /* 0x0001e2000c101524 */
[----:B------:R-:W-:Y:S05]  /*2a30*/  BRA `(.L_x_10963) ;  /* 0x0000000400907947 */ /* 0x000fea0003800000 */
.L_x_10970:
        /* <DEDUP_REMOVED lines=11> */
.L_x_10981:
        /* <DEDUP_REMOVED lines=12> */
.L_x_10984:
[----:B------:R-:W-:-:S04]  /*2bb0*/  SHF.R.U32.HI R0, RZ, 0x14, R4 ;  /* 0x00000014ff007819 */ /* 0x000fc80000011604 */
[----:B------:R-:W-:-:S04]  /*2bc0*/  LOP3.LUT R5, R0, 0x1, RZ, 0xc0, !PT ;  /* 0x0000000100057812 */ /* 0x000fc800078ec0ff */
[----:B------:R-:W-:-:S04]  /*2bd0*/  IADD3 R0, PT, PT, R4, 0x487ffff, R5 ;  /* 0x0487ffff04007810 */ /* 0x000fc80007ffe005 */
[----:B------:R-:W-:-:S04]  /*2be0*/  SHF.R.U32.HI R0, RZ, 0x14, R0 ;  /* 0x00000014ff007819 */ /* 0x000fc80000011600 */
[----:B------:R-:W-:-:S07]  /*2bf0*/  LOP3.LUT R5, R0, 0xff, RZ, 0xc0, !PT ;  /* 0x000000ff00057812 */ /* 0x000fce00078ec0ff */
.L_x_10985:
[----:B------:R-:W-:-:S04]  /*2c00*/  SHF.R.U32.HI R4, RZ, 0x18, R4 ;  /* 0x00000018ff047819 */ /* 0x000fc80000011604 */
[----:B------:R-:W-:-:S04]  /*2c10*/  LOP3.LUT R5, R5, 0x80, R4, 0xf8, !PT ;  /* 0x0000008005057812 */ /* 0x000fc800078ef804 */
[----:B------:R-:W-:-:S07]  /*2c20*/  PRMT R0, R5, 0x7610, R0 ;  /* 0x0000761005007816 */ /* 0x000fce0000000000 */
.L_x_10983:
[----:B------:R-:W-:Y:S05]  /*2c30*/  BSYNC.RECONVERGENT B0 ;  /* 0x0000000000007941 */ /* 0x000fea0003800200 */
.L_x_10982:
[----:B------:R4:W-:Y:S01]  /*2c40*/  STG.E.U8 desc[UR36][R2.64], R0 ;  /* 0x0000000002007986 */ /* 0x0009e2000c101124 */
[----:B------:R-:W-:Y:S05]  /*2c50*/  BRA `(.L_x_10963) ;  /* 0x0000000400087947 */ /* 0x000fea0003800000 */
.L_x_10980:
        /* <DEDUP_REMOVED lines=12> */
.L_x_10988:
[----:B------:R-:W-:-:S04]  /*2d20*/  SHF.R.U32.HI R0, RZ, 0x15, R4 ;  /* 0x00000015ff007819 */ /* 0x000fc80000011604 */
[----:B------:R-:W-:-:S04]  /*2d30*/  LOP3.LUT R5, R0, 0x1, RZ, 0xc0, !PT ;  /* 0x0000000100057812 */ /* 0x000fc800078ec0ff */
[----:B------:R-:W-:-:S04]  /*2d40*/  IADD3 R0, PT, PT, R4, 0x88fffff, R5 ;  /* 0x088fffff04007810 */ /* 0x000fc80007ffe005 */
[----:B------:R-:W-:-:S04]  /*2d50*/  SHF.R.U32.HI R0, RZ, 0x15, R0 ;  /* 0x00000015ff007819 */ /* 0x000fc80000011600 */
[----:B------:R-:W-:-:S07]  /*2d60*/  LOP3.LUT R5, R0, 0xff, RZ, 0xc0, !PT ;  /* 0x000000ff00057812 */ /* 0x000fce00078ec0ff */
.L_x_10989:
[----:B------:R-:W-:-:S04]  /*2d70*/  SHF.R.U32.HI R4, RZ, 0x18, R4 ;  /* 0x00000018ff047819 */ /* 0x000fc80000011604 */
[----:B------:R-:W-:-:S04]  /*2d80*/  LOP3.LUT R5, R5, 0x80, R4, 0xf8, !PT ;  /* 0x0000008005057812 */ /* 0x000fc800078ef804 */
[----:B------:R-:W-:-:S07]  /*2d90*/  PRMT R0, R5, 0x7610, R0 ;  /* 0x0000761005007816 */ /* 0x000fce0000000000 */
.L_x_10987:
[----:B------:R-:W-:Y:S05]  /*2da0*/  BSYNC.RECONVERGENT B0 ;  /* 0x0000000000007941 */ /* 0x000fea0003800200 */
.L_x_10986:
[----:B------:R3:W-:Y:S01]  /*2db0*/  STG.E.U8 desc[UR36][R2.64], R0 ;  /* 0x0000000002007986 */ /* 0x0007e2000c101124 */
[----:B------:R-:W-:Y:S05]  /*2dc0*/  BRA `(.L_x_10963) ;  /* 0x0000000000ac7947 */ /* 0x000fea0003800000 */
.L_x_10979:
[----:B------:R-:W-:-:S09]  /*2dd0*/  UISETP.NE.AND UP0, UPT, UR4, 0x1c, UPT ;  /* 0x0000001c0400788c */ /* 0x000fd2000bf05270 */
[----:B------:R-:W-:Y:S05]  /*2de0*/  BRA.U !UP0, `(.L_x_10990) ;  /* 0x00000001089c7547 */ /* 0x000fea000b800000 */
[----:B------:R-:W-:-:S09]  /*2df0*/  UISETP.NE.AND UP0, UPT, UR4, 0x1d, UPT ;  /* 0x0000001d0400788c */ /* 0x000fd2000bf05270 */
[----:B------:R-:W-:Y:S05]  /*2e00*/  BRA.U !UP0, `(.L_x_10991) ;  /* 0x0000000108887547 */ /* 0x000fea000b800000 */
[----:B------:R-:W-:-:S09]  /*2e10*/  UISETP.NE.AND UP0, UPT, UR4, 0x2c, UPT ;  /* 0x0000002c0400788c */ /* 0x000fd2000bf05270 */
[----:B------:R-:W-:Y:S05]  /*2e20*/  BRA.U !UP0, `(.L_x_10992) ;  /* 0x0000000108447547 */ /* 0x000fea000b800000 */
.L_x_10962:
        /* <DEDUP_REMOVED lines=16> */
.L_x_10993:
[----:B------:R-:W-:Y:S05]  /*2f30*/  BRA `(.L_x_10963) ;  /* 0x0000000000507947 */ /* 0x000fea0003800000 */
.L_x_10992:
        /* <DEDUP_REMOVED lines=15> */
.L_x_10991:
[----:B------:R-:W0:Y:S02]  /*3030*/  F2I.U64.TRUNC R4, R4 ;  /* 0x0000000400047311 */ /* 0x000e24000020d800 */
[----:B0-----:R1:W-:Y:S01]  /*3040*/  STG.E.64 desc[UR36][R2.64], R4 ;  /* 0x0000000402007986 */ /* 0x0013e2000c101b24 */
[----:B------:R-:W-:Y:S05]  /*3050*/  BRA `(.L_x_10963) ;  /* 0x0000000000087947 */ /* 0x000fea0003800000 */
.L_x_10990:
[----:B------:R-:W0:Y:S02]  /*3060*/  F2I.FTZ.U32.TRUNC.NTZ R5, R4 ;  /* 0x0000000400057305 */ /* 0x000e24000021f000 */
[----:B0-----:R0:W-:Y:S02]  /*3070*/  STG.E desc[UR36][R2.64], R5 ;  /* 0x0000000502007986 */ /* 0x0011e4000c101924 */
.L_x_10963:
[----:B------:R-:W-:-:S07]  /*3080*/  VIADD R17, R17, 0x80 ;  /* 0x0000008011117836 */ /* 0x000fce0000000000 */
.L_x_10927:
[----:B------:R-:W-:Y:S05]  /*3090*/  BSYNC.RECONVERGENT B7 ;  /* 0x0000000000077941 */ /* 0x000fea0003800200 */
.L_x_10926:
        /* <DEDUP_REMOVED lines=307> */
.L_x_10996:
        /* <DEDUP_REMOVED lines=18> */
.L_x_11001:
[----:B------:R-:W2:Y:S02]  /*44f0*/  LDG.E.U8 R0, desc[UR36][R2.64] ;  /* 0x0000002402007981 */ /* 0x000ea4000c1e1100 */
[----:B--2---:R-:W-:Y:S01]  /*4500*/  I2FP.F32.U32 R0, R0 ;  /* 0x0000000000007245 */ /* 0x004fe20000201000 */
[----:B------:R-:W-:Y:S06]  /*4510*/  BRA `(.L_x_11003) ;  /* 0x0000000c00447947 */ /* 0x000fec0003800000 */
.L_x_11000:
        /* <DEDUP_REMOVED lines=9> */
.L_x_11005:
[----:B------:R-:W2:Y:S02]  /*45b0*/  LDG.E R0, desc[UR36][R2.64] ;  /* 0x0000002402007981 */ /* 0x000ea4000c1e1900 */
[----:B--2---:R-:W-:Y:S01]  /*45c0*/  I2FP.F32.S32 R0, R0 ;  /* 0x0000000000007245 */ /* 0x004fe20000201400 */
[----:B------:R-:W-:Y:S06]  /*45d0*/  BRA `(.L_x_11003) ;  /* 0x0000000c00147947 */ /* 0x000fec0003800000 */
.L_x_11004:
[----:B------:R-:W2:Y:S02]  /*45e0*/  LDG.E.U16 R0, desc[UR36][R2.64] ;  /* 0x0000002402007981 */ /* 0x000ea4000c1e1500 */
[----:B--2---:R-:W2:Y:S01]  /*45f0*/  I2F.S16 R0, R0 ;  /* 0x0000000000007306 */ /* 0x004ea20000101400 */
[----:B------:R-:W-:Y:S05]  /*4600*/  BRA `(.L_x_11003) ;  /* 0x0000000c00087947 */ /* 0x000fea0003800000 */
.L_x_10999:
        /* <DEDUP_REMOVED lines=8> */
.L_x_11007:
[----:B------:R-:W2:Y:S02]  /*4690*/  LDG.E.U16 R0, desc[UR36][R2.64] ;  /* 0x0000002402007981 */ /* 0x000ea4000c1e1500 */
[----:B--2---:R-:W-:Y:S01]  /*46a0*/  HADD2.F32 R0, -RZ, R0.H0_H0 ;  /* 0x20000000ff007230 */ /* 0x004fe20000004100 */
[----:B------:R-:W-:Y:S06]  /*46b0*/  BRA `(.L_x_11003) ;  /* 0x0000000800dc7947 */ /* 0x000fec0003800000 */
.L_x_11006:
        /* <DEDUP_REMOVED lines=8> */
.L_x_11009:
[----:B------:R-:W2:Y:S02]  /*4740*/  LDG.E.U16 R0, desc[UR36][R2.64] ;  /* 0x0000002402007981 */ /* 0x000ea4000c1e1500 */
[----:B--2---:R-:W-:Y:S01]  /*4750*/  HADD2.F32 R0, -RZ, R0.H0_H0 ;  /* 0x20000000ff007230 */ /* 0x004fe20000004100 */
[----:B------:R-:W-:Y:S06]  /*4760*/  BRA `(.L_x_11003) ;  /* 0x0000000800b07947 */ /* 0x000fec0003800000 */
.L_x_11008:
        /* <DEDUP_REMOVED lines=11> */
.L_x_10998:
        /* <DEDUP_REMOVED lines=12> */
.L_x_11012:
        /* <DEDUP_REMOVED lines=11> */
.L_x_11011:
        /* <DEDUP_REMOVED lines=25> */
.L_x_11014:
        /* <DEDUP_REMOVED lines=12> */
.L_x_11013:
[----:B------:R-:W2:Y:S02]  /*4be0*/  LDG.E.U16 R0, desc[UR36][R2.64] ;  /* 0x0000002402007981 */ /* 0x000ea4000c1e1500 */
[----:B--2---:R-:W-:Y:S01]  /*4bf0*/  IMAD.U32 R0, R0, 0x10000, RZ ;  /* 0x0001000000007824 */ /* 0x004fe200078e00ff */
[----:B------:R-:W-:Y:S06]  /*4c00*/  BRA `(.L_x_11003) ;  /* 0x0000000400887947 */ /* 0x000fec0003800000 */
.L_x_11010:
        /* <DEDUP_REMOVED lines=11> */
.L_x_11017:
        /* <DEDUP_REMOVED lines=20> */
.L_x_11019:
[----:B------:R-:W-:Y:S05]  /*4e00*/  BSYNC.RECONVERGENT B0 ;  /* 0x0000000000007941 */ /* 0x000fea0003800200 */
.L_x_11018:
[----:B------:R-:W-:Y:S01]  /*4e10*/  IMAD.SHL.U32 R0, R0, 0x100000, RZ ;  /* 0x0010000000007824 */ /* 0x000fe200078e00ff */
[----:B------:R-:W-:-:S04]  /*4e20*/  LEA R2, R2, 0x3b800000, 0x17 ;  /* 0x3b80000002027811 */ /* 0x000fc800078eb8ff */
[----:B------:R-:W-:Y:S01]  /*4e30*/  LOP3.LUT R0, R2, R0, R7, 0xfe, !PT ;  /* 0x0000000002007212 */ /* 0x000fe200078efe07 */
[----:B------:R-:W-:Y:S06]  /*4e40*/  BRA `(.L_x_11003) ;  /* 0x0000000000f87947 */ /* 0x000fec0003800000 */
.L_x_11016:
        /* <DEDUP_REMOVED lines=20> */
.L_x_11021:
[----:B------:R-:W-:Y:S05]  /*4f90*/  BSYNC.RECONVERGENT B0 ;  /* 0x0000000000007941 */ /* 0x000fea0003800200 */
.L_x_11020:
[----:B------:R-:W-:Y:S02]  /*4fa0*/  SHF.L.U32 R0, R0, 0x15, RZ ;  /* 0x0000001500007819 */ /* 0x000fe400000006ff */
[----:B------:R-:W-:-:S04]  /*4fb0*/  LEA R2, R2, 0x37800000, 0x17 ;  /* 0x3780000002027811 */ /* 0x000fc800078eb8ff */
[----:B------:R-:W-:Y:S01]  /*4fc0*/  LOP3.LUT R0, R2, R0, R7, 0xfe, !PT ;  /* 0x0000000002007212 */ /* 0x000fe200078efe07 */
[----:B------:R-:W-:Y:S06]  /*4fd0*/  BRA `(.L_x_11003) ;  /* 0x0000000000947947 */ /* 0x000fec0003800000 */
.L_x_11015:
        /* <DEDUP_REMOVED lines=14> */
.L_x_11002:
        /* <DEDUP_REMOVED lines=16> */
.L_x_11024:
[----:B------:R-:W-:Y:S01]  /*51c0*/  IMAD.MOV.U32 R0, RZ, RZ, RZ ;  /* 0x000000ffff007224 */ /* 0x000fe200078e00ff */
[----:B------:R-:W-:Y:S06]  /*51d0*/  BRA `(.L_x_11003) ;  /* 0x0000000000147947 */ /* 0x000fec0003800000 */
.L_x_11023:
[----:B------:R-:W2:Y:S02]  /*51e0*/  LDG.E.64 R2, desc[UR36][R2.64] ;  /* 0x0000002402027981 */ /* 0x000ea4000c1e1b00 */
[----:B--2---:R0:W1:Y:S02]  /*51f0*/  I2F.U64 R0, R2 ;  /* 0x0000000200007312 */ /* 0x0040640000301000 */
[----:B01----:R-:W-:Y:S05]  /*5200*/  BRA `(.L_x_11003) ;  /* 0x0000000000087947 */ /* 0x003fea0003800000 */
.L_x_11022:
[----:B------:R-:W2:Y:S02]  /*5210*/  LDG.E R0, desc[UR36][R2.64] ;  /* 0x0000002402007981 */ /* 0x000ea4000c1e1900 */
[----:B--2---:R-:W-:-:S07]  /*5220*/  I2FP.F32.U32 R0, R0 ;  /* 0x0000000000007245 */ /* 0x004fce0000201000 */
.L_x_11003:
[----:B------:R-:W-:Y:S05]  /*5230*/  BSYNC.RECONVERGENT B6 ;  /* 0x0000000000067941 */ /* 0x000fea0003800200 */
.L_x_10997:
[----:B------:R-:W0:Y:S01]  /*5240*/  LDCU.64 UR6, c[0x0][0x580] ;  /* 0x0000b000ff0677ac */ /* 0x000e220008000a00 */
[----:B--2-45:R-:W2:Y:S01]  /*5250*/  MUFU.LG2 R4, R0 ;  /* 0x0000000000047308 */ /* 0x034ea20000000c00 */
[----:B------:R-:W-:-:S04]  /*5260*/  UPRMT UR4, UR42, 0x9910, URZ ;  /* 0x000099102a047896 */ /* 0x000fc800080000ff */
[----:B------:R-:W-:Y:S01]  /*5270*/  UISETP.GT.AND UP0, UPT, UR4, 0x9, UPT ;  /* 0x000000090400788c */ /* 0x000fe2000bf04270 */
[----:B01-3--:R-:W-:Y:S01]  /*5280*/  IADD3 R2, P0, PT, R16, UR6, RZ ;  /* 0x0000000610027c10 */ /* 0x00bfe2000ff1e0ff */
[----:B--2---:R-:W-:-:S04]  /*5290*/  FMUL.FTZ R4, R4, 0.69314718246459960938 ;  /* 0x3f31721804047820 */ /* 0x004fc80000410000 */
        /* <DEDUP_REMOVED lines=13> */
.L_x_11028:
[----:B------:R-:W0:Y:S02]  /*5370*/  F2I.S64.TRUNC R4, R4 ;  /* 0x0000000400047311 */ /* 0x000e24000020d900 */
[----:B0-----:R-:W-:-:S05]  /*5380*/  MOV R7, R4 ;  /* 0x0000000400077202 */ /* 0x001fca0000000f00 */
[----:B------:R3:W-:Y:S01]  /*5390*/  STG.E.U8 desc[UR36][R2.64], R7 ;  /* 0x0000000702007986 */ /* 0x0007e2000c101124 */
[----:B------:R-:W-:Y:S05]  /*53a0*/  BRA `(.L_x_11030) ;  /* 0x0000000c00287947 */ /* 0x000fea0003800000 */
.L_x_11027:
        /* <DEDUP_REMOVED lines=9> */
.L_x_11032:
[----:B------:R-:W0:Y:S02]  /*5440*/  F2I.FTZ.TRUNC.NTZ R5, R4 ;  /* 0x0000000400057305 */ /* 0x000e24000021f100 */
[----:B0-----:R2:W-:Y:S01]  /*5450*/  STG.E desc[UR36][R2.64], R5 ;  /* 0x0000000502007986 */ /* 0x0015e2000c101924 */
[----:B------:R-:W-:Y:S05]  /*5460*/  BRA `(.L_x_11030) ;  /* 0x0000000800f87947 */ /* 0x000fea0003800000 */
.L_x_11031:
[----:B------:R-:W0:Y:S02]  /*5470*/  F2I.FTZ.TRUNC.NTZ R5, R4 ;  /* 0x0000000400057305 */ /* 0x000e24000021f100 */
[----:B0-----:R0:W-:Y:S01]  /*5480*/  STG.E.U16 desc[UR36][R2.64], R5 ;  /* 0x0000000502007986 */ /* 0x0011e2000c101524 */
[----:B------:R-:W-:Y:S05]  /*5490*/  BRA `(.L_x_11030) ;  /* 0x0000000800ec7947 */ /* 0x000fea0003800000 */
.L_x_11026:
        /* <DEDUP_REMOVED lines=8> */
.L_x_11034:
[----:B------:R-:W-:-:S05]  /*5520*/  F2FP.F16.F32.PACK_AB R4, RZ, R4 ;  /* 0x00000004ff04723e */ /* 0x000fca00000000ff */
[----:B------:R0:W-:Y:S01]  /*5530*/  STG.E.U16 desc[UR36][R2.64], R4 ;  /* 0x0000000402007986 */ /* 0x0001e2000c101524 */
[----:B------:R-:W-:Y:S05]  /*5540*/  BRA `(.L_x_11030) ;  /* 0x0000000800c07947 */ /* 0x000fea0003800000 */
.L_x_11033:
        /* <DEDUP_REMOVED lines=9> */
.L_x_11036:
[----:B------:R-:W-:-:S04]  /*55e0*/  F2FP.F16.F32.PACK_AB R5, RZ, R4 ;  /* 0x00000004ff05723e */ /* 0x000fc800000000ff */
[----:B------:R-:W-:-:S05]  /*55f0*/  PRMT R5, R5, 0x5410, RZ ;  /* 0x0000541005057816 */ /* 0x000fca00000000ff */
[----:B------:R0:W-:Y:S01]  /*5600*/  STG.E desc[UR36][R2.64], R5 ;  /* 0x0000000502007986 */ /* 0x0001e2000c101924 */
[----:B------:R-:W-:Y:S05]  /*5610*/  BRA `(.L_x_11030) ;  /* 0x00000008008c7947 */ /* 0x000fea0003800000 */
.L_x_11035:
[----:B------:R-:W-:-:S06]  /*5620*/  FMUL.FTZ R4, R4, 1 ;  /* 0x3f80000004047820 */ /* 0x000fcc0000410000 */
[----:B------:R-:W0:Y:S02]  /*5630*/  F2F.F64.F32 R4, R4 ;  /* 0x0000000400047310 */ /* 0x000e240000201800 */
[----:B0-----:R0:W-:Y:S01]  /*5640*/  STG.E.64 desc[UR36][R2.64], R4 ;  /* 0x0000000402007986 */ /* 0x0011e2000c101b24 */
[----:B------:R-:W-:Y:S05]  /*5650*/  BRA `(.L_x_11030) ;  /* 0x00000008007c7947 */ /* 0x000fea0003800000 */
.L_x_11025:
        /* <DEDUP_REMOVED lines=13> */
.L_x_11040:
        /* <DEDUP_REMOVED lines=16> */
.L_x_11043:
[----:B------:R-:W-:-:S04]  /*5830*/  SHF.R.U32.HI R4, RZ, 0x18, R4 ;  /* 0x00000018ff047819 */ /* 0x000fc80000011604 */
[----:B------:R-:W-:-:S04]  /*5840*/  LOP3.LUT R4, R5, 0x80, R4, 0xf8, !PT ;  /* 0x0000008005047812 */ /* 0x000fc800078ef804 */
[----:B------:R-:W-:-:S07]  /*5850*/  PRMT R0, R4, 0x7610, R0 ;  /* 0x0000761004007816 */ /* 0x000fce0000000000 */
.L_x_11042:
[----:B------:R-:W-:Y:S05]  /*5860*/  BSYNC.RECONVERGENT B0 ;  /* 0x0000000000007941 */ /* 0x000fea0003800200 */
.L_x_11041:
[----:B------:R0:W-:Y:S01]  /*5870*/  STG.E.U8 desc[UR36][R2.64], R0 ;  /* 0x0000000002007986 */ /* 0x0001e2000c101124 */
[----:B------:R-:W-:Y:S05]  /*5880*/  BRA `(.L_x_11030) ;  /* 0x0000000400f07947 */ /* 0x000fea0003800000 */
.L_x_11039:
        /* <DEDUP_REMOVED lines=16> */
.L_x_11046:
[----:B------:R-:W-:-:S04]  /*5990*/  SHF.R.U32.HI R4, RZ, 0x18, R4 ;  /* 0x00000018ff047819 */ /* 0x000fc80000011604 */
[----:B------:R-:W-:-:S04]  /*59a0*/  LOP3.LUT R5, R5, 0x80, R4, 0xf8, !PT ;  /* 0x0000008005057812 */ /* 0x000fc800078ef804 */
[----:B------:R-:W-:-:S07]  /*59b0*/  PRMT R0, R5, 0x7610, R0 ;  /* 0x0000761005007816 */ /* 0x000fce0000000000 */
.L_x_11045:
[----:B------:R-:W-:Y:S05]  /*59c0*/  BSYNC.RECONVERGENT B0 ;  /* 0x0000000000007941 */ /* 0x000fea0003800200 */
.L_x_11044:
[----:B------:R0:W-:Y:S01]  /*59d0*/  STG.E.U8 desc[UR36][R2.64], R0 ;  /* 0x0000000002007986 */ /* 0x0001e2000c101124 */
[----:B------:R-:W-:Y:S05]  /*59e0*/  BRA `(.L_x_11030) ;  /* 0x0000000400987947 */ /* 0x000fea0003800000 */
.L_x_11038:
        /* <DEDUP_REMOVED lines=21> */
.L_x_11048:
[----:B------:R-:W0:Y:S02]  /*5b40*/  F2I.U64.TRUNC R4, R4 ;  /* 0x0000000400047311 */ /* 0x000e24000020d800 */
[----:B0-----:R0:W-:Y:S01]  /*5b50*/  STG.E.64 desc[UR36][R2.64], R4 ;  /* 0x0000000402007986 */ /* 0x0011e2000c101b24 */
[----:B------:R-:W-:Y:S05]  /*5b60*/  BRA `(.L_x_11030) ;  /* 0x0000000400387947 */ /* 0x000fea0003800000 */
.L_x_11047:
[----:B------:R-:W0:Y:S02]  /*5b70*/  F2I.FTZ.U32.TRUNC.NTZ R5, R4 ;  /* 0x0000000400057305 */ /* 0x000e24000021f000 */
[----:B0-----:R0:W-:Y:S01]  /*5b80*/  STG.E desc[UR36][R2.64], R5 ;  /* 0x0000000502007986 */ /* 0x0011e2000c101924 */
[----:B------:R-:W-:Y:S05]  /*5b90*/  BRA `(.L_x_11030) ;  /* 0x00000004002c7947 */ /* 0x000fea0003800000 */
.L_x_11037:
        /* <DEDUP_REMOVED lines=10> */
.L_x_11050:
[----:B------:R-:W-:Y:S01]  /*5c40*/  FMUL.FTZ R4, R4, 1 ;  /* 0x3f80000004047820 */ /* 0x000fe20000410000 */
[----:B------:R-:W-:-:S05]  /*5c50*/  CS2R R6, SRZ ;  /* 0x0000000000067805 */ /* 0x000fca000001ff00 */
[----:B------:R-:W0:Y:S02]  /*5c60*/  F2F.F64.F32 R4, R4 ;  /* 0x0000000400047310 */ /* 0x000e240000201800 */
[----:B0-----:R0:W-:Y:S01]  /*5c70*/  STG.E.128 desc[UR36][R2.64], R4 ;  /* 0x0000000402007986 */ /* 0x0011e2000c101d24 */
[----:B------:R-:W-:Y:S05]  /*5c80*/  BRA `(.L_x_11030) ;  /* 0x0000000000f07947 */ /* 0x000fea0003800000 */
.L_x_11049:
[----:B------:R-:W-:-:S09]  /*5c90*/  UISETP.NE.AND UP0, UPT, UR4, 0xf, UPT ;  /* 0x0000000f0400788c */ /* 0x000fd2000bf05270 */
[----:B------:R-:W-:Y:S05]  /*5ca0*/  BRA.U !UP0, `(.L_x_11051) ;  /* 0x0000000108e07547 */ /* 0x000fea000b800000 */
[----:B------:R-:W-:-:S09]  /*5cb0*/  UISETP.NE.AND UP0, UPT, UR4, 0x17, UPT ;  /* 0x000000170400788c */ /* 0x000fd2000bf05270 */
[----:B------:R-:W-:Y:S05]  /*5cc0*/  BRA.U !UP0, `(.L_x_11052) ;  /* 0x00000001088c7547 */ /* 0x000fea000b800000 */
[----:B------:R-:W-:-:S09]  /*5cd0*/  UISETP.NE.AND UP0, UPT, UR4, 0x18, UPT ;  /* 0x000000180400788c */ /* 0x000fd2000bf05270 */
[----:B------:R-:W-:Y:S05]  /*5ce0*/  BRA.U !UP0, `(.L_x_11053) ;  /* 0x0000000108447547 */ /* 0x000fea000b800000 */
.L_x_11029:
        /* <DEDUP_REMOVED lines=16> */
.L_x_11054:
[----:B------:R-:W-:Y:S05]  /*5df0*/  BRA `(.L_x_11030) ;  /* 0x0000000000947947 */ /* 0x000fea0003800000 */
.L_x_11053:
        /* <DEDUP_REMOVED lines=12> */
.L_x_11056:
[----:B------:R-:W-:Y:S05]  /*5ec0*/  BSYNC.RECONVERGENT B0 ;  /* 0x0000000000007941 */ /* 0x000fea0003800200 */
.L_x_11055:
[----:B------:R-:W-:-:S05]  /*5ed0*/  LOP3.LUT R5, R0, 0x80, R7, 0xf8, !PT ;  /* 0x0000008000057812 */ /* 0x000fca00078ef807 */
[----:B------:R0:W-:Y:S01]  /*5ee0*/  STG.E.U8 desc[UR36][R2.64], R5 ;  /* 0x0000000502007986 */ /* 0x0001e2000c101124 */
[----:B------:R-:W-:Y:S05]  /*5ef0*/  BRA `(.L_x_11030) ;  /* 0x0000000000547947 */ /* 0x000fea0003800000 */
.L_x_11052:
        /* <DEDUP_REMOVED lines=11> */
.L_x_11058:
[----:B------:R-:W-:Y:S02]  /*5fb0*/  ISETP.GT.U32.AND P0, PT, R6, 0x7f800000, PT ;  /* 0x7f8000000600780c */ /* 0x000fe40003f04070 */
[----:B------:R-:W-:-:S04]  /*5fc0*/  MOV R0, 0x7f ;  /* 0x0000007f00007802 */ /* 0x000fc80000000f00 */
[----:B------:R-:W-:-:S07]  /*5fd0*/  SEL R0, R0, 0x7c, P0 ;  /* 0x0000007c00007807 */ /* 0x000fce0000000000 */
.L_x_11059:
[----:B------:R-:W-:Y:S05]  /*5fe0*/  BSYNC.RECONVERGENT B0 ;  /* 0x0000000000007941 */ /* 0x000fea0003800200 */
.L_x_11057:
[----:B------:R-:W-:-:S04]  /*5ff0*/  SHF.R.U32.HI R5, RZ, 0x18, R4 ;  /* 0x00000018ff057819 */ /* 0x000fc80000011604 */
[----:B------:R-:W-:-:S05]  /*6000*/  LOP3.LUT R5, R0, 0x80, R5, 0xf8, !PT ;  /* 0x0000008000057812 */ /* 0x000fca00078ef805 */
[----:B------:R0:W-:Y:S01]  /*6010*/  STG.E.U8 desc[UR36][R2.64], R5 ;  /* 0x0000000502007986 */ /* 0x0001e2000c101124 */
[----:B------:R-:W-:Y:S05]  /*6020*/  BRA `(.L_x_11030) ;  /* 0x0000000000087947 */ /* 0x000fea0003800000 */
.L_x_11051:
[----:B------:R-:W-:-:S05]  /*6030*/  F2FP.BF16.F32.PACK_AB R4, RZ, R4 ;  /* 0x00000004ff04723e */ /* 0x000fca00000010ff */
[----:B------:R0:W-:Y:S02]  /*6040*/  STG.E.U16 desc[UR36][R2.64], R4 ;  /* 0x0000000402007986 */ /* 0x0001e4000c101524 */
.L_x_11030:
[----:B------:R-:W-:-:S07]  /*6050*/  VIADD R17, R17, 0x80 ;  /* 0x0000008011117836 */ /* 0x000fce0000000000 */
.L_x_10995:
[----:B------:R-:W-:Y:S05]  /*6060*/  BSYNC.RECONVERGENT B7 ;  /* 0x0000000000077941 */ /* 0x000fea0003800200 */
.L_x_10994:
        /* <DEDUP_REMOVED lines=307> */
.L_x_11062:
        /* <DEDUP_REMOVED lines=18> */
.L_x_11067:
[----:B------:R-:W2:Y:S02]  /*74c0*/  LDG.E.U8 R0, desc[UR36][R2.64] ;  /* 0x0000002402007981 */ /* 0x000ea4000c1e1100 */
[----:B--2---:R-:W-:Y:S01]  /*74d0*/  I2FP.F32.U32 R0, R0 ;  /* 0x0000000000007245 */ /* 0x004fe20000201000 */
[----:B------:R-:W-:Y:S06]  /*74e0*/  BRA `(.L_x_11069) ;  /* 0x0000000c00447947 */ /* 0x000fec0003800000 */
.L_x_11066:
        /* <DEDUP_REMOVED lines=9> */
.L_x_11071:
[----:B------:R-:W2:Y:S02]  /*7580*/  LDG.E R0, desc[UR36][R2.64] ;  /* 0x0000002402007981 */ /* 0x000ea4000c1e1900 */
[----:B--2---:R-:W-:Y:S01]  /*7590*/  I2FP.F32.S32 R0, R0 ;  /* 0x0000000000007245 */ /* 0x004fe20000201400 */
[----:B------:R-:W-:Y:S06]  /*75a0*/  BRA `(.L_x_11069) ;  /* 0x0000000c00147947 */ /* 0x000fec0003800000 */
.L_x_11070:
[----:B------:R-:W2:Y:S02]  /*75b0*/  LDG.E.U16 R0, desc[UR36][R2.64] ;  /* 0x0000002402007981 */ /* 0x000ea4000c1e1500 */
[----:B--2---:R-:W2:Y:S01]  /*75c0*/  I2F.S16 R0, R0 ;  /* 0x0000000000007306 */ /* 0x004ea20000101400 */
[----:B------:R-:W-:Y:S05]  /*75d0*/  BRA `(.L_x_11069) ;  /* 0x0000000c00087947 */ /* 0x000fea0003800000 */
.L_x_11065:
        /* <DEDUP_REMOVED lines=8> */
.L_x_11073:
[----:B------:R-:W2:Y:S02]  /*7660*/  LDG.E.U16 R0, desc[UR36][R2.64] ;  /* 0x0000002402007981 */ /* 0x000ea4000c1e1500 */
[----:B--2---:R-:W-:Y:S01]  /*7670*/  HADD2.F32 R0, -RZ, R0.H0_H0 ;  /* 0x20000000ff007230 */ /* 0x004fe20000004100 */
[----:B------:R-:W-:Y:S06]  /*7680*/  BRA `(.L_x_11069) ;  /* 0x0000000800dc7947 */ /* 0x000fec0003800000 */
.L_x_11072:
        /* <DEDUP_REMOVED lines=8> */
.L_x_11075:
[----:B------:R-:W2:Y:S02]  /*7710*/  LDG.E.U16 R0, desc[UR36][R2.64] ;  /* 0x0000002402007981 */ /* 0x000ea4000c1e1500 */
[----:B--2---:R-:W-:Y:S01]  /*7720*/  HADD2.F32 R0, -RZ, R0.H0_H0 ;  /* 0x20000000ff007230 */ /* 0x004fe20000004100 */
[----:B------:R-:W-:Y:S06]  /*7730*/  BRA `(.L_x_11069) ;  /* 0x0000000800b07947 */ /* 0x000fec0003800000 */
.L_x_11074:
        /* <DEDUP_REMOVED lines=11> */
.L_x_11064:
        /* <DEDUP_REMOVED lines=12> */
.L_x_11078:
        /* <DEDUP_REMOVED lines=11> */
.L_x_11077:
        /* <DEDUP_REMOVED lines=25> */
.L_x_11080:
        /* <DEDUP_REMOVED lines=12> */
.L_x_11079:
[----:B------:R-:W2:Y:S02]  /*7bb0*/  LDG.E.U16 R0, desc[UR36][R2.64] ;  /* 0x0000002402007981 */ /* 0x000ea4000c1e1500 */
[----:B--2---:R-:W-:Y:S01]  /*7bc0*/  IMAD.U32 R0, R0, 0x10000, RZ ;  /* 0x0001000000007824 */ /* 0x004fe200078e00ff */
[----:B------:R-:W-:Y:S06]  /*7bd0*/  BRA `(.L_x_11069) ;  /* 0x0000000400887947 */ /* 0x000fec0003800000 */
.L_x_11076:
        /* <DEDUP_REMOVED lines=11> */
.L_x_11083:
        /* <DEDUP_REMOVED lines=20> */
.L_x_11085:
[----:B------:R-:W-:Y:S05]  /*7dd0*/  BSYNC.RECONVERGENT B0 ;  /* 0x0000000000007941 */ /* 0x000fea0003800200 */
.L_x_11084:
[----:B------:R-:W-:Y:S02]  /*7de0*/  SHF.L.U32 R0, R0, 0x14, RZ ;  /* 0x0000001400007819 */ /* 0x000fe400000006ff */
[----:B------:R-:W-:-:S04]  /*7df0*/  LEA R2, R2, 0x3b800000, 0x17 ;  /* 0x3b80000002027811 */ /* 0x000fc800078eb8ff */
[----:B------:R-:W-:Y:S01]  /*7e00*/  LOP3.LUT R0, R2, R0, R7, 0xfe, !PT ;  /* 0x0000000002007212 */ /* 0x000fe200078efe07 */
[----:B------:R-:W-:Y:S06]  /*7e10*/  BRA `(.L_x_11069) ;  /* 0x0000000000f87947 */ /* 0x000fec0003800000 */
.L_x_11082:
        /* <DEDUP_REMOVED lines=20> */
.L_x_11087:
[----:B------:R-:W-:Y:S05]  /*7f60*/  BSYNC.RECONVERGENT B0 ;  /* 0x0000000000007941 */ /* 0x000fea0003800200 */
.L_x_11086:
[----:B------:R-:W-:Y:S01]  /*7f70*/  IMAD.SHL.U32 R0, R0, 0x200000, RZ ;  /* 0x0020000000007824 */ /* 0x000fe200078e00ff */
[----:B------:R-:W-:-:S04]  /*7f80*/  LEA R2, R2, 0x37800000, 0x17 ;  /* 0x3780000002027811 */ /* 0x000fc800078eb8ff */
[----:B------:R-:W-:Y:S01]  /*7f90*/  LOP3.LUT R0, R2, R0, R7, 0xfe, !PT ;  /* 0x0000000002007212 */ /* 0x000fe200078efe07 */
[----:B------:R-:W-:Y:S06]  /*7fa0*/  BRA `(.L_x_11069) ;  /* 0x0000000000947947 */ /* 0x000fec0003800000 */
.L_x_11081:
        /* <DEDUP_REMOVED lines=14> */
.L_x_11068:
        /* <DEDUP_REMOVED lines=16> */
.L_x_11090:
[----:B------:R-:W-:Y:S01]  /*8190*/  MOV R0, RZ ;  /* 0x000000ff00007202 */ /* 0x000fe20000000f00 */
[----:B------:R-:W-:Y:S06]  /*81a0*/  BRA `(.L_x_11069) ;  /* 0x0000000000147947 */ /* 0x000fec0003800000 */
.L_x_11089:
[----:B------:R-:W2:Y:S02]  /*81b0*/  LDG.E.64 R2, desc[UR36][R2.64] ;  /* 0x0000002402027981 */ /* 0x000ea4000c1e1b00 */
[----:B--2---:R0:W1:Y:S02]  /*81c0*/  I2F.U64 R0, R2 ;  /* 0x0000000200007312 */ /* 0x0040640000301000 */
[----:B01----:R-:W-:Y:S05]  /*81d0*/  BRA `(.L_x_11069) ;  /* 0x0000000000087947 */ /* 0x003fea0003800000 */
.L_x_11088:
[----:B------:R-:W2:Y:S02]  /*81e0*/  LDG.E R0, desc[UR36][R2.64] ;  /* 0x0000002402007981 */ /* 0x000ea4000c1e1900 */
[----:B--2---:R-:W-:-:S07]  /*81f0*/  I2FP.F32.U32 R0, R0 ;  /* 0x0000000000007245 */ /* 0x004fce0000201000 */
.L_x_11069:
[----:B------:R-:W-:Y:S05]  /*8200*/  BSYNC.RECONVERGENT B6 ;  /* 0x0000000000067941 */ /* 0x000fea0003800200 */
.L_x_11063:
[----:B------:R-:W0:Y:S01]  /*8210*/  LDCU.64 UR6, c[0x0][0x580] ;  /* 0x0000b000ff0677ac */ /* 0x000e220008000a00 */
[----:B-12--5:R-:W1:Y:S01]  /*8220*/  MUFU.LG2 R4, R0 ;  /* 0x0000000000047308 */ /* 0x026e620000000c00 */
[----:B------:R-:W-:-:S04]  /*8230*/  UPRMT UR4, UR42, 0x9910, URZ ;  /* 0x000099102a047896 */ /* 0x000fc800080000ff */
[----:B------:R-:W-:Y:S01]  /*8240*/  UISETP.GT.AND UP0, UPT, UR4, 0x9, UPT ;  /* 0x000000090400788c */ /* 0x000fe2000bf04270 */
[----:B0--34-:R-:W-:Y:S01]  /*8250*/  IADD3 R2, P0, PT, R16, UR6, RZ ;  /* 0x0000000610027c10 */ /* 0x019fe2000ff1e0ff */
[----:B-1----:R-:W-:-:S04]  /*8260*/  FMUL.FTZ R4, R4, 0.69314718246459960938 ;  /* 0x3f31721804047820 */ /* 0x002fc80000410000 */
        /* <DEDUP_REMOVED lines=13> */
.L_x_11094:
[----:B------:R-:W0:Y:S02]  /*8340*/  F2I.S64.TRUNC R4, R4 ;  /* 0x0000000400047311 */ /* 0x000e24000020d900 */
[----:B0-----:R-:W-:-:S05]  /*8350*/  IMAD.MOV.U32 R7, RZ, RZ, R4 ;  /* 0x000000ffff077224 */ /* 0x001fca00078e0004 */
[----:B------:R0:W-:Y:S01]  /*8360*/  STG.E.U8 desc[UR36][R2.64], R7 ;  /* 0x0000000702007986 */ /* 0x0001e2000c101124 */
[----:B------:R-:W-:Y:S05]  /*8370*/  BRA `(.L_x_11096) ;  /* 0x0000000c00287947 */ /* 0x000fea0003800000 */
.L_x_11093:
        /* <DEDUP_REMOVED lines=9> */
.L_x_11098:
[----:B------:R-:W0:Y:S02]  /*8410*/  F2I.FTZ.TRUNC.NTZ R5, R4 ;  /* 0x0000000400057305 */ /* 0x000e24000021f100 */
[----:B0-----:R0:W-:Y:S01]  /*8420*/  STG.E desc[UR36][R2.64], R5 ;  /* 0x0000000502007986 */ /* 0x0011e2000c101924 */
[----:B------:R-:W-:Y:S05]  /*8430*/  BRA `(.L_x_11096) ;  /* 0x0000000800f87947 */ /* 0x000fea0003800000 */
.L_x_11097:
[----:B------:R-:W0:Y:S02]  /*8440*/  F2I.FTZ.TRUNC.NTZ R5, R4 ;  /* 0x0000000400057305 */ /* 0x000e24000021f100 */
[----:B0-----:R0:W-:Y:S01]  /*8450*/  STG.E.U16 desc[UR36][R2.64], R5 ;  /* 0x0000000502007986 */ /* 0x0011e2000c101524 */
[----:B------:R-:W-:Y:S05]  /*8460*/  BRA `(.L_x_11096) ;  /* 0x0000000800ec7947 */ /* 0x000fea0003800000 */
.L_x_11092:
        /* <DEDUP_REMOVED lines=8> */
.L_x_11100:
[----:B------:R-:W-:-:S05]  /*84f0*/  F2FP.F16.F32.PACK_AB R4, RZ, R4 ;  /* 0x00000004ff04723e */ /* 0x000fca00000000ff */
[----:B------:R0:W-:Y:S01]  /*8500*/  STG.E.U16 desc[UR36][R2.64], R4 ;  /* 0x0000000402007986 */ /* 0x0001e2000c101524 */
[----:B------:R-:W-:Y:S05]  /*8510*/  BRA `(.L_x_11096) ;  /* 0x0000000800c07947 */ /* 0x000fea0003800000 */
.L_x_11099:
        /* <DEDUP_REMOVED lines=9> */
.L_x_11102:
[----:B------:R-:W-:-:S04]  /*85b0*/  F2FP.F16.F32.PACK_AB R5, RZ, R4 ;  /* 0x00000004ff05723e */ /* 0x000fc800000000ff */
[----:B------:R-:W-:-:S05]  /*85c0*/  PRMT R5, R5, 0x5410, RZ ;  /* 0x0000541005057816 */ /* 0x000fca00000000ff */
[----:B------:R0:W-:Y:S01]  /*85d0*/  STG.E desc[UR36][R2.64], R5 ;  /* 0x0000000502007986 */ /* 0x0001e2000c101924 */
[----:B------:R-:W-:Y:S05]  /*85e0*/  BRA `(.L_x_11096) ;  /* 0x00000008008c7947 */ /* 0x000fea0003800000 */
.L_x_11101:
[----:B------:R-:W-:-:S06]  /*85f0*/  FMUL.FTZ R4, R4, 1 ;  /* 0x3f80000004047820 */ /* 0x000fcc0000410000 */
[----:B------:R-:W0:Y:S02]  /*8600*/  F2F.F64.F32 R4, R4 ;  /* 0x0000000400047310 */ /* 0x000e240000201800 */
[----:B0-----:R0:W-:Y:S01]  /*8610*/  STG.E.64 desc[UR36][R2.64], R4 ;  /* 0x0000000402007986 */ /* 0x0011e2000c101b24 */
[----:B------:R-:W-:Y:S05]  /*8620*/  BRA `(.L_x_11096) ;  /* 0x00000008007c7947 */ /* 0x000fea0003800000 */
.L_x_11091:
        /* <DEDUP_REMOVED lines=13> */
.L_x_11106:
        /* <DEDUP_REMOVED lines=16> */
.L_x_11109:
[----:B------:R-:W-:-:S04]  /*8800*/  SHF.R.U32.HI R4, RZ, 0x18, R4 ;  /* 0x00000018ff047819 */ /* 0x000fc80000011604 */
[----:B------:R-:W-:-:S04]  /*8810*/  LOP3.LUT R4, R5, 0x80, R4, 0xf8, !PT ;  /* 0x0000008005047812 */ /* 0x000fc800078ef804 */
[----:B------:R-:W-:-:S07]  /*8820*/  PRMT R0, R4, 0x7610, R0 ;  /* 0x0000761004007816 */ /* 0x000fce0000000000 */
.L_x_11108:
[----:B------:R-:W-:Y:S05]  /*8830*/  BSYNC.RECONVERGENT B0 ;  /* 0x0000000000007941 */ /* 0x000fea0003800200 */
.L_x_11107:
[----:B------:R0:W-:Y:S01]  /*8840*/  STG.E.U8 desc[UR36][R2.64], R0 ;  /* 0x0000000002007986 */ /* 0x0001e2000c101124 */
[----:B------:R-:W-:Y:S05]  /*8850*/  BRA `(.L_x_11096) ;  /* 0x0000000400f07947 */ /* 0x000fea0003800000 */
.L_x_11105:
        /* <DEDUP_REMOVED lines=16> */
.L_x_11112:
[----:B------:R-:W-:-:S04]  /*8960*/  SHF.R.U32.HI R4, RZ, 0x18, R4 ;  /* 0x00000018ff047819 */ /* 0x000fc80000011604 */
[----:B------:R-:W-:-:S04]  /*8970*/  LOP3.LUT R5, R5, 0x80, R4, 0xf8, !PT ;  /* 0x0000008005057812 */ /* 0x000fc800078ef804 */
[----:B------:R-:W-:-:S07]  /*8980*/  PRMT R0, R5, 0x7610, R0 ;  /* 0x0000761005007816 */ /* 0x000fce0000000000 */
.L_x_11111:
[----:B------:R-:W-:Y:S05]  /*8990*/  BSYNC.RECONVERGENT B0 ;  /* 0x0000000000007941 */ /* 0x000fea0003800200 */
.L_x_11110:
[----:B------:R0:W-:Y:S01]  /*89a0*/  STG.E.U8 desc[UR36][R2.64], R0 ;  /* 0x0000000002007986 */ /* 0x0001e2000c101124 */
[----:B------:R-:W-:Y:S05]  /*89b0*/  BRA `(.L_x_11096) ;  /* 0x0000000400987947 */ /* 0x000fea0003800000 */
.L_x_11104:
        /* <DEDUP_REMOVED lines=21> */
.L_x_11114:
[----:B------:R-:W0:Y:S02]  /*8b10*/  F2I.U64.TRUNC R4, R4 ;  /* 0x0000000400047311 */ /* 0x000e24000020d800 */
[----:B0-----:R0:W-:Y:S01]  /*8b20*/  STG.E.64 desc[UR36][R2.64], R4 ;  /* 0x0000000402007986 */ /* 0x0011e2000c101b24 */
[----:B------:R-:W-:Y:S05]  /*8b30*/  BRA `(.L_x_11096) ;  /* 0x0000000400387947 */ /* 0x000fea0003800000 */
.L_x_11113:
[----:B------:R-:W0:Y:S02]  /*8b40*/  F2I.FTZ.U32.TRUNC.NTZ R5, R4 ;  /* 0x0000000400057305 */ /* 0x000e24000021f000 */
[----:B0-----:R0:W-:Y:S01]  /*8b50*/  STG.E desc[UR36][R2.64], R5 ;  /* 0x0000000502007986 */ /* 0x0011e2000c101924 */
[----:B------:R-:W-:Y:S05]  /*8b60*/  BRA `(.L_x_11096) ;  /* 0x00000004002c7947 */ /* 0x000fea0003800000 */
.L_x_11103:
        /* <DEDUP_REMOVED lines=10> */
.L_x_11116:
[----:B------:R-:W-:Y:S01]  /*8c10*/  FMUL.FTZ R4, R4, 1 ;  /* 0x3f80000004047820 */ /* 0x000fe20000410000 */
[----:B------:R-:W-:-:S05]  /*8c20*/  CS2R R6, SRZ ;  /* 0x0000000000067805 */ /* 0x000fca000001ff00 */
[----:B------:R-:W0:Y:S02]  /*8c30*/  F2F.F64.F32 R4, R4 ;  /* 0x0000000400047310 */ /* 0x000e240000201800 */
[----:B0-----:R4:W-:Y:S01]  /*8c40*/  STG.E.128 desc[UR36][R2.64], R4 ;  /* 0x0000000402007986 */ /* 0x0019e2000c101d24 */
[----:B------:R-:W-:Y:S05]  /*8c50*/  BRA `(.L_x_11096) ;  /* 0x0000000000f07947 */ /* 0x000fea0003800000 */
.L_x_11115:
[----:B------:R-:W-:-:S09]  /*8c60*/  UISETP.NE.AND UP0, UPT, UR4, 0xf, UPT ;  /* 0x0000000f0400788c */ /* 0x000fd2000bf05270 */
[----:B------:R-:W-:Y:S05]  /*8c70*/  BRA.U !UP0, `(.L_x_11117) ;  /* 0x0000000108e07547 */ /* 0x000fea000b800000 */
[----:B------:R-:W-:-:S09]  /*8c80*/  UISETP.NE.AND UP0, UPT, UR4, 0x17, UPT ;  /* 0x000000170400788c */ /* 0x000fd2000bf05270 */
[----:B------:R-:W-:Y:S05]  /*8c90*/  BRA.U !UP0, `(.L_x_11118) ;  /* 0x00000001088c7547 */ /* 0x000fea000b800000 */
[----:B------:R-:W-:-:S09]  /*8ca0*/  UISETP.NE.AND UP0, UPT, UR4, 0x18, UPT ;  /* 0x000000180400788c */ /* 0x000fd2000bf05270 */
[----:B------:R-:W-:Y:S05]  /*8cb0*/  BRA.U !UP0, `(.L_x_11119) ;  /* 0x0000000108447547 */ /* 0x000fea000b800000 */
.L_x_11095:
        /* <DEDUP_REMOVED lines=16> */
.L_x_11120:
[----:B------:R-:W-:Y:S05]  /*8dc0*/  BRA `(.L_x_11096) ;  /* 0x0000000000947947 */ /* 0x000fea0003800000 */
.L_x_11119:
        /* <DEDUP_REMOVED lines=12> */
.L_x_11122:
[----:B------:R-:W-:Y:S05]  /*8e90*/  BSYNC.RECONVERGENT B0 ;  /* 0x0000000000007941 */ /* 0x000fea0003800200 */
.L_x_11121:
[----:B------:R-:W-:-:S05]  /*8ea0*/  LOP3.LUT R5, R0, 0x80, R7, 0xf8, !PT ;  /* 0x0000008000057812 */ /* 0x000fca00078ef807 */
[----:B------:R2:W-:Y:S01]  /*8eb0*/  STG.E.U8 desc[UR36][R2.64], R5 ;  /* 0x0000000502007986 */ /* 0x0005e2000c101124 */
[----:B------:R-:W-:Y:S05]  /*8ec0*/  BRA `(.L_x_11096) ;  /* 0x0000000000547947 */ /* 0x000fea0003800000 */
.L_x_11118:
        /* <DEDUP_REMOVED lines=11> */
.L_x_11124:
[----:B------:R-:W-:Y:S01]  /*8f80*/  IMAD.MOV.U32 R0, RZ, RZ, 0x7f ;  /* 0x0000007fff007424 */ /* 0x000fe200078e00ff */
[----:B------:R-:W-:-:S04]  /*8f90*/  ISETP.GT.U32.AND P0, PT, R6, 0x7f800000, PT ;  /* 0x7f8000000600780c */ /* 0x000fc80003f04070 */
[----:B------:R-:W-:-:S09]  /*8fa0*/  SEL R0, R0, 0x7c, P0 ;  /* 0x0000007c00007807 */ /* 0x000fd20000000000 */
.L_x_11125:
[----:B------:R-:W-:Y:S05]  /*8fb0*/  BSYNC.RECONVERGENT B0 ;  /* 0x0000000000007941 */ /* 0x000fea0003800200 */
.L_x_11123:
[----:B------:R-:W-:-:S04]  /*8fc0*/  SHF.R.U32.HI R5, RZ, 0x18, R4 ;  /* 0x00000018ff057819 */ /* 0x000fc80000011604 */
[----:B------:R-:W-:-:S05]  /*8fd0*/  LOP3.LUT R5, R0, 0x80, R5, 0xf8, !PT ;  /* 0x0000008000057812 */ /* 0x000fca00078ef805 */
[----:B------:R1:W-:Y:S01]  /*8fe0*/  STG.E.U8 desc[UR36][R2.64], R5 ;  /* 0x0000000502007986 */ /* 0x0003e2000c101124 */
[----:B------:R-:W-:Y:S05]  /*8ff0*/  BRA `(.L_x_11096) ;  /* 0x0000000000087947 */ /* 0x000fea0003800000 */
.L_x_11117:
[----:B------:R-:W-:-:S05]  /*9000*/  F2FP.BF16.F32.PACK_AB R4, RZ, R4 ;  /* 0x00000004ff04723e */ /* 0x000fca00000010ff */
[----:B------:R0:W-:Y:S02]  /*9010*/  STG.E.U16 desc[UR36][R2.64], R4 ;  /* 0x0000000402007986 */ /* 0x0001e4000c101524 */
.L_x_11096:
[----:B------:R-:W-:-:S07]  /*9020*/  IADD3 R17, PT, PT, R17, 0x80, RZ ;  /* 0x0000008011117810 */ /* 0x000fce0007ffe0ff */
.L_x_11061:
[----:B------:R-:W-:Y:S05]  /*9030*/  BSYNC.RECONVERGENT B7 ;  /* 0x0000000000077941 */ /* 0x000fea0003800200 */
.L_x_11060:
        /* <DEDUP_REMOVED lines=306> */
.L_x_11126:
        /* <DEDUP_REMOVED lines=20> */
.L_x_11131:
[----:B------:R-:W2:Y:S02]  /*a4a0*/  LDG.E.U8 R0, desc[UR36][R2.64] ;  /* 0x0000002402007981 */ /* 0x000ea4000c1e1100 */
[----:B--2---:R-:W-:Y:S01]  /*a4b0*/  I2FP.F32.U32 R0, R0 ;  /* 0x0000000000007245 */ /* 0x004fe20000201000 */
[----:B------:R-:W-:Y:S06]  /*a4c0*/  BRA `(.L_x_11133) ;  /* 0x0000000c00447947 */ /* 0x000fec0003800000 */
.L_x_11130:
        /* <DEDUP_REMOVED lines=9> */
.L_x_11135:
[----:B------:R-:W2:Y:S02]  /*a560*/  LDG.E R0, desc[UR36][R2.64] ;  /* 0x0000002402007981 */ /* 0x000ea4000c1e1900 */
[----:B--2---:R-:W-:Y:S01]  /*a570*/  I2FP.F32.S32 R0, R0 ;  /* 0x0000000000007245 */ /* 0x004fe20000201400 */
[----:B------:R-:W-:Y:S06]  /*a580*/  BRA `(.L_x_11133) ;  /* 0x0000000c00147947 */ /* 0x000fec0003800000 */
.L_x_11134:
[----:B------:R-:W2:Y:S02]  /*a590*/  LDG.E.U16 R0, desc[UR36][R2.64] ;  /* 0x0000002402007981 */ /* 0x000ea4000c1e1500 */
[----:B--2---:R-:W4:Y:S01]  /*a5a0*/  I2F.S16 R0, R0 ;  /* 0x0000000000007306 */ /* 0x004f220000101400 */
[----:B------:R-:W-:Y:S05]  /*a5b0*/  BRA `(.L_x_11133) ;  /* 0x0000000c00087947 */ /* 0x000fea0003800000 */
.L_x_11129:
        /* <DEDUP_REMOVED lines=8> */
.L_x_11137:
[----:B------:R-:W2:Y:S02]  /*a640*/  LDG.E.U16 R0, desc[UR36][R2.64] ;  /* 0x0000002402007981 */ /* 0x000ea4000c1e1500 */
[----:B--2---:R-:W-:Y:S01]  /*a650*/  HADD2.F32 R0, -RZ, R0.H0_H0 ;  /* 0x20000000ff007230 */ /* 0x004fe20000004100 */
[----:B------:R-:W-:Y:S06]  /*a660*/  BRA `(.L_x_11133) ;  /* 0x0000000800dc7947 */ /* 0x000fec0003800000 */
.L_x_11136:
        /* <DEDUP_REMOVED lines=8> */
.L_x_11139:
[----:B------:R-:W2:Y:S02]  /*a6f0*/  LDG.E.U16 R0, desc[UR36][R2.64] ;  /* 0x0000002402007981 */ /* 0x000ea4000c1e1500 */
[----:B--2---:R-:W-:Y:S01]  /*a700*/  HADD2.F32 R0, -RZ, R0.H0_H0 ;  /* 0x20000000ff007230 */ /* 0x004fe20000004100 */
[----:B------:R-:W-:Y:S06]  /*a710*/  BRA `(.L_x_11133) ;  /* 0x0000000800b07947 */ /* 0x000fec0003800000 */
.L_x_11138:
        /* <DEDUP_REMOVED lines=11> */
.L_x_11128:
        /* <DEDUP_REMOVED lines=12> */
.L_x_11142:
        /* <DEDUP_REMOVED lines=11> */
.L_x_11141:
        /* <DEDUP_REMOVED lines=25> */
.L_x_11144:
        /* <DEDUP_REMOVED lines=12> */
.L_x_11143:
[----:B------:R-:W2:Y:S02]  /*ab90*/  LDG.E.U16 R0, desc[UR36][R2.64] ;  /* 0x0000002402007981 */ /* 0x000ea4000c1e1500 */
[----:B--2---:R-:W-:Y:S01]  /*aba0*/  SHF.L.U32 R0, R0, 0x10, RZ ;  /* 0x0000001000007819 */ /* 0x004fe200000006ff */
[----:B------:R-:W-:Y:S06]  /*abb0*/  BRA `(.L_x_11133) ;  /* 0x0000000400887947 */ /* 0x000fec0003800000 */
.L_x_11140:
        /* <DEDUP_REMOVED lines=11> */
.L_x_11147:
        /* <DEDUP_REMOVED lines=20> */
.L_x_11149:
[----:B------:R-:W-:Y:S05]  /*adb0*/  BSYNC.RECONVERGENT B0 ;  /* 0x0000000000007941 */ /* 0x000fea0003800200 */
.L_x_11148:
[----:B------:R-:W-:Y:S01]  /*adc0*/  IMAD.SHL.U32 R0, R0, 0x100000, RZ ;  /* 0x0010000000007824 */ /* 0x000fe200078e00ff */
[----:B------:R-:W-:-:S04]  /*add0*/  LEA R2, R2, 0x3b800000, 0x17 ;  /* 0x3b80000002027811 */ /* 0x000fc800078eb8ff */
[----:B------:R-:W-:Y:S01]  /*ade0*/  LOP3.LUT R0, R2, R0, R7, 0xfe, !PT ;  /* 0x0000000002007212 */ /* 0x000fe200078efe07 */
[----:B------:R-:W-:Y:S06]  /*adf0*/  BRA `(.L_x_11133) ;  /* 0x0000000000f87947 */ /* 0x000fec0003800000 */
.L_x_11146:
        /* <DEDUP_REMOVED lines=20> */
.L_x_11151:
[----:B------:R-:W-:Y:S05]  /*af40*/  BSYNC.RECONVERGENT B0 ;  /* 0x0000000000007941 */ /* 0x000fea0003800200 */
.L_x_11150:
[----:B------:R-:W-:Y:S02]  /*af50*/  SHF.L.U32 R0, R0, 0x15, RZ ;  /* 0x0000001500007819 */ /* 0x000fe400000006ff */
[----:B------:R-:W-:-:S04]  /*af60*/  LEA R2, R2, 0x37800000, 0x17 ;  /* 0x3780000002027811 */ /* 0x000fc800078eb8ff */
[----:B------:R-:W-:Y:S01]  /*af70*/  LOP3.LUT R0, R2, R0, R7, 0xfe, !PT ;  /* 0x0000000002007212 */ /* 0x000fe200078efe07 */
[----:B------:R-:W-:Y:S06]  /*af80*/  BRA `(.L_x_11133) ;  /* 0x0000000000947947 */ /* 0x000fec0003800000 */
.L_x_11145:
        /* <DEDUP_REMOVED lines=14> */
.L_x_11132:
        /* <DEDUP_REMOVED lines=16> */
.L_x_11154:
[----:B------:R-:W-:Y:S01]  /*b170*/  IMAD.MOV.U32 R0, RZ, RZ, RZ ;  /* 0x000000ffff007224 */ /* 0x000fe200078e00ff */
[----:B------:R-:W-:Y:S06]  /*b180*/  BRA `(.L_x_11133) ;  /* 0x0000000000147947 */ /* 0x000fec0003800000 */
.L_x_11153:
[----:B------:R-:W2:Y:S02]  /*b190*/  LDG.E.64 R2, desc[UR36][R2.64] ;  /* 0x0000002402027981 */ /* 0x000ea4000c1e1b00 */
[----:B--2---:R0:W1:Y:S02]  /*b1a0*/  I2F.U64 R0, R2 ;  /* 0x0000000200007312 */ /* 0x0040640000301000 */
[----:B01----:R-:W-:Y:S05]  /*b1b0*/  BRA `(.L_x_11133) ;  /* 0x0000000000087947 */ /* 0x003fea0003800000 */
.L_x_11152:
[----:B------:R-:W2:Y:S02]  /*b1c0*/  LDG.E R0, desc[UR36][R2.64] ;  /* 0x0000002402007981 */ /* 0x000ea4000c1e1900 */
[----:B--2---:R-:W-:-:S07]  /*b1d0*/  I2FP.F32.U32 R0, R0 ;  /* 0x0000000000007245 */ /* 0x004fce0000201000 */
.L_x_11133:
[----:B------:R-:W-:Y:S05]  /*b1e0*/  BSYNC.RECONVERGENT B6 ;  /* 0x0000000000067941 */ /* 0x000fea0003800200 */
.L_x_11127:
[----:B012345:R-:W0:Y:S01]  /*b1f0*/  MUFU.LG2 R2, R0 ;  /* 0x0000000000027308 */ /* 0x03fe220000000c00 */
[----:B------:R-:W-:-:S04]  /*b200*/  UPRMT UR4, UR42, 0x9910, URZ ;  /* 0x000099102a047896 */ /* 0x000fc800080000ff */
[----:B------:R-:W-:Y:S01]  /*b210*/  UISETP.GT.AND UP0, UPT, UR4, 0x9, UPT ;  /* 0x000000090400788c */ /* 0x000fe2000bf04270 */
[----:B0-----:R-:W-:-:S08]  /*b220*/  FMUL.FTZ R2, R2, 0.69314718246459960938 ;  /* 0x3f31721802027820 */ /* 0x001fd00000410000 */
        /* <DEDUP_REMOVED lines=12> */
.L_x_11158:
[----:B------:R-:W0:Y:S02]  /*b2f0*/  F2I.S64.TRUNC R2, R2 ;  /* 0x0000000200027311 */ /* 0x000e24000020d900 */
[----:B0-----:R-:W-:-:S05]  /*b300*/  MOV R5, R2 ;  /* 0x0000000200057202 */ /* 0x001fca0000000f00 */
[----:B------:R-:W-:Y:S01]  /*b310*/  STG.E.U8 desc[UR36][R16.64], R5 ;  /* 0x0000000510007986 */ /* 0x000fe2000c101124 */
[----:B------:R-:W-:Y:S05]  /*b320*/  EXIT ;  /* 0x000000000000794d */ /* 0x000fea0003800000 */
.L_x_11157:
        /* <DEDUP_REMOVED lines=9> */
.L_x_11161:
[----:B------:R-:W0:Y:S02]  /*b3c0*/  F2I.FTZ.TRUNC.NTZ R3, R2 ;  /* 0x0000000200037305 */ /* 0x000e24000021f100 */
[----:B0-----:R-:W-:Y:S01]  /*b3d0*/  STG.E desc[UR36][R16.64], R3 ;  /* 0x0000000310007986 */ /* 0x001fe2000c101924 */
[----:B------:R-:W-:Y:S05]  /*b3e0*/  EXIT ;  /* 0x000000000000794d */ /* 0x000fea0003800000 */
.L_x_11160:
[----:B------:R-:W0:Y:S02]  /*b3f0*/  F2I.FTZ.TRUNC.NTZ R3, R2 ;  /* 0x0000000200037305 */ /* 0x000e24000021f100 */
[----:B0-----:R-:W-:Y:S01]  /*b400*/  STG.E.U16 desc[UR36][R16.64], R3 ;  /* 0x0000000310007986 */ /* 0x001fe2000c101524 */
[----:B------:R-:W-:Y:S05]  /*b410*/  EXIT ;  /* 0x000000000000794d */ /* 0x000fea0003800000 */
.L_x_11156:
        /* <DEDUP_REMOVED lines=8> */
.L_x_11163:
[----:B------:R-:W-:-:S05]  /*b4a0*/  F2FP.F16.F32.PACK_AB R2, RZ, R2 ;  /* 0x00000002ff02723e */ /* 0x000fca00000000ff */
[----:B------:R-:W-:Y:S01]  /*b4b0*/  STG.E.U16 desc[UR36][R16.64], R2 ;  /* 0x0000000210007986 */ /* 0x000fe2000c101524 */
[----:B------:R-:W-:Y:S05]  /*b4c0*/  EXIT ;  /* 0x000000000000794d */ /* 0x000fea0003800000 */
.L_x_11162:
        /* <DEDUP_REMOVED lines=9> */
.L_x_11165:
[----:B------:R-:W-:-:S04]  /*b560*/  F2FP.F16.F32.PACK_AB R3, RZ, R2 ;  /* 0x00000002ff03723e */ /* 0x000fc800000000ff */
[----:B------:R-:W-:-:S05]  /*b570*/  PRMT R3, R3, 0x5410, RZ ;  /* 0x0000541003037816 */ /* 0x000fca00000000ff */
[----:B------:R-:W-:Y:S01]  /*b580*/  STG.E desc[UR36][R16.64], R3 ;  /* 0x0000000310007986 */ /* 0x000fe2000c101924 */
[----:B------:R-:W-:Y:S05]  /*b590*/  EXIT ;  /* 0x000000000000794d */ /* 0x000fea0003800000 */
.L_x_11164:
[----:B------:R-:W-:-:S06]  /*b5a0*/  FMUL.FTZ R2, R2, 1 ;  /* 0x3f80000002027820 */ /* 0x000fcc0000410000 */
[----:B------:R-:W0:Y:S02]  /*b5b0*/  F2F.F64.F32 R2, R2 ;  /* 0x0000000200027310 */ /* 0x000e240000201800 */
[----:B0-----:R-:W-:Y:S01]  /*b5c0*/  STG.E.64 desc[UR36][R16.64], R2 ;  /* 0x0000000210007986 */ /* 0x001fe2000c101b24 */
[----:B------:R-:W-:Y:S05]  /*b5d0*/  EXIT ;  /* 0x000000000000794d */ /* 0x000fea0003800000 */
.L_x_11155:
        /* <DEDUP_REMOVED lines=13> */
.L_x_11169:
        /* <DEDUP_REMOVED lines=16> */
.L_x_11172:
[----:B------:R-:W-:-:S04]  /*b7b0*/  SHF.R.U32.HI R2, RZ, 0x18, R2 ;  /* 0x00000018ff027819 */ /* 0x000fc80000011602 */
[----:B------:R-:W-:-:S04]  /*b7c0*/  LOP3.LUT R2, R3, 0x80, R2, 0xf8, !PT ;  /* 0x0000008003027812 */ /* 0x000fc800078ef802 */
[----:B------:R-:W-:-:S07]  /*b7d0*/  PRMT R8, R2, 0x7610, R8 ;  /* 0x0000761002087816 */ /* 0x000fce0000000008 */
.L_x_11171:
[----:B------:R-:W-:Y:S05]  /*b7e0*/  BSYNC.RECONVERGENT B0 ;  /* 0x0000000000007941 */ /* 0x000fea0003800200 */
.L_x_11170:
[----:B------:R-:W-:Y:S01]  /*b7f0*/  STG.E.U8 desc[UR36][R16.64], R8 ;  /* 0x0000000810007986 */ /* 0x000fe2000c101124 */
[----:B------:R-:W-:Y:S05]  /*b800*/  EXIT ;  /* 0x000000000000794d */ /* 0x000fea0003800000 */
.L_x_11168:
        /* <DEDUP_REMOVED lines=16> */
.L_x_11175:
[----:B------:R-:W-:-:S04]  /*b910*/  SHF.R.U32.HI R2, RZ, 0x18, R2 ;  /* 0x00000018ff027819 */ /* 0x000fc80000011602 */
[----:B------:R-:W-:-:S04]  /*b920*/  LOP3.LUT R3, R3, 0x80, R2, 0xf8, !PT ;  /* 0x0000008003037812 */ /* 0x000fc800078ef802 */
[----:B------:R-:W-:-:S07]  /*b930*/  PRMT R8, R3, 0x7610, R8 ;  /* 0x0000761003087816 */ /* 0x000fce0000000008 */
.L_x_11174:
[----:B------:R-:W-:Y:S05]  /*b940*/  BSYNC.RECONVERGENT B0 ;  /* 0x0000000000007941 */ /* 0x000fea0003800200 */
.L_x_11173:
[----:B------:R-:W-:Y:S01]  /*b950*/  STG.E.U8 desc[UR36][R16.64], R8 ;  /* 0x0000000810007986 */ /* 0x000fe2000c101124 */
[----:B------:R-:W-:Y:S05]  /*b960*/  EXIT ;  /* 0x000000000000794d */ /* 0x000fea0003800000 */
.L_x_11167:
        /* <DEDUP_REMOVED lines=21> */
.L_x_11177:
[----:B------:R-:W0:Y:S02]  /*bac0*/  F2I.U64.TRUNC R2, R2 ;  /* 0x0000000200027311 */ /* 0x000e24000020d800 */
[----:B0-----:R-:W-:Y:S01]  /*bad0*/  STG.E.64 desc[UR36][R16.64], R2 ;  /* 0x0000000210007986 */ /* 0x001fe2000c101b24 */
[----:B------:R-:W-:Y:S05]  /*bae0*/  EXIT ;  /* 0x000000000000794d */ /* 0x000fea0003800000 */
.L_x_11176:
[----:B------:R-:W0:Y:S02]  /*baf0*/  F2I.FTZ.U32.TRUNC.NTZ R3, R2 ;  /* 0x0000000200037305 */ /* 0x000e24000021f000 */
[----:B0-----:R-:W-:Y:S01]  /*bb00*/  STG.E desc[UR36][R16.64], R3 ;  /* 0x0000000310007986 */ /* 0x001fe2000c101924 */
[----:B------:R-:W-:Y:S05]  /*bb10*/  EXIT ;  /* 0x000000000000794d */ /* 0x000fea0003800000 */
.L_x_11166:
        /* <DEDUP_REMOVED lines=10> */
.L_x_11179:
[----:B------:R-:W-:Y:S01]  /*bbc0*/  FMUL.FTZ R4, R2, 1 ;  /* 0x3f80000002047820 */ /* 0x000fe20000410000 */
[----:B------:R-:W-:-:S05]  /*bbd0*/  CS2R R6, SRZ ;  /* 0x0000000000067805 */ /* 0x000fca000001ff00 */
[----:B------:R-:W0:Y:S02]  /*bbe0*/  F2F.F64.F32 R4, R4 ;  /* 0x0000000400047310 */ /* 0x000e240000201800 */
[----:B0-----:R-:W-:Y:S01]  /*bbf0*/  STG.E.128 desc[UR36][R16.64], R4 ;  /* 0x0000000410007986 */ /* 0x001fe2000c101d24 */
[----:B------:R-:W-:Y:S05]  /*bc00*/  EXIT ;  /* 0x000000000000794d */ /* 0x000fea0003800000 */
.L_x_11178:
[----:B------:R-:W-:-:S09]  /*bc10*/  UISETP.NE.AND UP0, UPT, UR4, 0xf, UPT ;  /* 0x0000000f0400788c */ /* 0x000fd2000bf05270 */
[----:B------:R-:W-:Y:S05]  /*bc20*/  BRA.U !UP0, `(.L_x_11180) ;  /* 0x0000000108e07547 */ /* 0x000fea000b800000 */
[----:B------:R-:W-:-:S09]  /*bc30*/  UISETP.NE.AND UP0, UPT, UR4, 0x17, UPT ;  /* 0x000000170400788c */ /* 0x000fd2000bf05270 */
[----:B------:R-:W-:Y:S05]  /*bc40*/  BRA.U !UP0, `(.L_x_11181) ;  /* 0x00000001088c7547 */ /* 0x000fea000b800000 */
[----:B------:R-:W-:-:S09]  /*bc50*/  UISETP.NE.AND UP0, UPT, UR4, 0x18, UPT ;  /* 0x000000180400788c */ /* 0x000fd2000bf05270 */
[----:B------:R-:W-:Y:S05]  /*bc60*/  BRA.U !UP0, `(.L_x_11182) ;  /* 0x0000000108447547 */ /* 0x000fea000b800000 */
.L_x_11159:
        /* <DEDUP_REMOVED lines=16> */
.L_x_11183:
[----:B------:R-:W-:Y:S05]  /*bd70*/  EXIT ;  /* 0x000000000000794d */ /* 0x000fea0003800000 */
.L_x_11182:
        /* <DEDUP_REMOVED lines=12> */
.L_x_11185:
[----:B------:R-:W-:Y:S05]  /*be40*/  BSYNC.RECONVERGENT B0 ;  /* 0x0000000000007941 */ /* 0x000fea0003800200 */
.L_x_11184:
[----:B------:R-:W-:-:S05]  /*be50*/  LOP3.LUT R3, R0, 0x80, R5, 0xf8, !PT ;  /* 0x0000008000037812 */ /* 0x000fca00078ef805 */
[----:B------:R-:W-:Y:S01]  /*be60*/  STG.E.U8 desc[UR36][R16.64], R3 ;  /* 0x0000000310007986 */ /* 0x000fe2000c101124 */
[----:B------:R-:W-:Y:S05]  /*be70*/  EXIT ;  /* 0x000000000000794d */ /* 0x000fea0003800000 */
.L_x_11181:
        /* <DEDUP_REMOVED lines=11> */
.L_x_11187:
[----:B------:R-:W-:Y:S01]  /*bf30*/  HFMA2 R0, -RZ, RZ, 0, 7.569789886474609375e-06 ;  /* 0x0000007fff007431 */ /* 0x000fe200000001ff */
[----:B------:R-:W-:-:S04]  /*bf40*/  ISETP.GT.U32.AND P0, PT, R4, 0x7f800000, PT ;  /* 0x7f8000000400780c */ /* 0x000fc80003f04070 */
[----:B------:R-:W-:-:S09]  /*bf50*/  SEL R0, R0, 0x7c, P0 ;  /* 0x0000007c00007807 */ /* 0x000fd20000000000 */
.L_x_11188:
[----:B------:R-:W-:Y:S05]  /*bf60*/  BSYNC.RECONVERGENT B0 ;  /* 0x0000000000007941 */ /* 0x000fea0003800200 */
.L_x_11186:
[----:B------:R-:W-:-:S04]  /*bf70*/  SHF.R.U32.HI R3, RZ, 0x18, R2 ;  /* 0x00000018ff037819 */ /* 0x000fc80000011602 */
[----:B------:R-:W-:-:S05]  /*bf80*/  LOP3.LUT R3, R0, 0x80, R3, 0xf8, !PT ;  /* 0x0000008000037812 */ /* 0x000fca00078ef803 */
[----:B------:R-:W-:Y:S01]  /*bf90*/  STG.E.U8 desc[UR36][R16.64], R3 ;  /* 0x0000000310007986 */ /* 0x000fe2000c101124 */
[----:B------:R-:W-:Y:S05]  /*bfa0*/  EXIT ;  /* 0x000000000000794d */ /* 0x000fea0003800000 */
.L_x_11180:
[----:B------:R-:W-:-:S05]  /*bfb0*/  F2FP.BF16.F32.PACK_AB R2, RZ, R2 ;  /* 0x00000002ff02723e */ /* 0x000fca00000010ff */
[----:B------:R-:W-:Y:S01]  /*bfc0*/  STG.E.U16 desc[UR36][R16.64], R2 ;  /* 0x0000000210007986 */ /* 0x000fe2000c101524 */
[----:B------:R-:W-:Y:S05]  /*bfd0*/  EXIT ;  /* 0x000000000000794d */ /* 0x000fea0003800000 */
.L_x_11189:
        /* <DEDUP_REMOVED lines=10> */
.L_x_12273:


//--------------------- .text._ZN2at6native27unrolled_elementwise_kernelIZZZNS0_15log_kernel_cudaERNS_18TensorIteratorBaseEENKUlvE0_clEvENKUlvE0_clEvEUlfE_St5arrayIPcLm2EELi4E23TrivialOffsetCalculatorILi1EjESB_NS0_6memory12LoadWithCastILi1EEENSC_13StoreWithCastILi1EEEEEviT_T0_T2_T3_T4_T5_ --------------------------
	.section	.text._ZN2at6native27unrolled_elementwise_kernelIZZZNS0_15log_kernel_cudaERNS_18TensorIteratorBaseEENKUlvE0_clEvENKUlvE0_clEvEUlfE_St5arrayIPcLm2EELi4E23TrivialOffsetCalculatorILi1EjESB_NS0_6memory12LoadWithCastILi1EEENSC_13StoreWithCastILi1EEEEEviT_T0_T2_T3_T4_T5_,"ax",@progbits
	.align	128
        .global         _ZN2at6native27unrolled_elementwise_kernelIZZZNS0_15log_kernel_cudaERNS_18TensorIteratorBaseEENKUlvE0_clEvENKUlvE0_clEvEUlfE_St5arrayIPcLm2EELi4E23TrivialOffsetCalculatorILi1EjESB_NS0_6memory12LoadWithCastILi1EEENSC_13StoreWithCastILi1EEEEEviT_T0_T2_T3_T4_T5_
        .type           _ZN2at6native27unrolled_elementwise_kernelIZZZNS0_15log_kernel_cudaERNS_18TensorIteratorBaseEENKUlvE0_clEvENKUlvE0_clEvEUlfE_St5arrayIPcLm2EELi4E23TrivialOffsetCalculatorILi1EjESB_NS0_6memory12LoadWithCastILi1EEENSC_13StoreWithCastILi1EEEEEviT_T0_T2_T3_T4_T5_,@function
        .size           _ZN2at6native27unrolled_elementwise_kernelIZZZNS0_15log_kernel_cudaERNS_18TensorIteratorBaseEENKUlvE0_clEvENKUlvE0_clEvEUlfE_St5arrayIPcLm2EELi4E23TrivialOffsetCalculatorILi1EjESB_NS0_6memory12LoadWithCastILi1EEENSC_13StoreWithCastILi1EEEEEviT_T0_T2_T3_T4_T5_,(.L_x_12274 - _ZN2at6native27unrolled_elementwise_kernelIZZZNS0_15log_kernel_cudaERNS_18TensorIteratorBaseEENKUlvE0_clEvENKUlvE0_clEvEUlfE_St5arrayIPcLm2EELi4E23TrivialOffsetCalculatorILi1EjESB_NS0_6memory12LoadWithCastILi1EEENSC_13StoreWithCastILi1EEEEEviT_T0_T2_T3_T4_T5_)
        .other          _ZN2at6native27unrolled_elementwise_kernelIZZZNS0_15log_kernel_cudaERNS_18TensorIteratorBaseEENKUlvE0_clEvENKUlvE0_clEvEUlfE_St5arrayIPcLm2EELi4E23TrivialOffsetCalculatorILi1EjESB_NS0_6memory12LoadWithCastILi1EEENSC_13StoreWithCastILi1EEEEEviT_T0_T2_T3_T4_T5_,@"STO_CUDA_ENTRY STV_DEFAULT"
_ZN2at6native27unrolled_elementwise_kernelIZZZNS0_15log_kernel_cudaERNS_18TensorIteratorBaseEENKUlvE0_clEvENKUlvE0_clEvEUlfE_St5arrayIPcLm2EELi4E23TrivialOffsetCalculatorILi1EjESB_NS0_6memory12LoadWithCastILi1EEENSC_13StoreWithCastILi1EEEEEviT_T0_T2_T3_T4_T5_:
.text._ZN2at6native27unrolled_elementwise_kernelIZZZNS0_15log_kernel_cudaERNS_18TensorIteratorBaseEENKUlvE0_clEvENKUlvE0_clEvEUlfE_St5arrayIPcLm2EELi4E23TrivialOffsetCalculatorILi1EjESB_NS0_6memory12LoadWithCastILi1EEENSC_13StoreWithCastILi1EEEEEviT_T0_T2_T3_T4_T5_:
        /* <DEDUP_REMOVED lines=33> */
.L_x_11196:
[----:B------:R-:W2:Y:S02]  /*0210*/  LDG.E.U8 R4, desc[UR36][R4.64] ;  /* 0x0000002404047981 */ /* 0x000ea4000c1e1100 */
[----:B--2---:R-:W-:Y:S01]  /*0220*/  I2FP.F32.U32 R19, R4 ;  /* 0x0000000400137245 */ /* 0x004fe20000201000 */
[----:B------:R-:W-:Y:S06]  /*0230*/  BRA `(.L_x_11198) ;  /* 0x0000000c00447947 */ /* 0x000fec0003800000 */
.L_x_11195:
        /* <DEDUP_REMOVED lines=9> */
.L_x_11200:
[----:B------:R-:W2:Y:S02]  /*02d0*/  LDG.E R4, desc[UR36][R4.64] ;  /* 0x0000002404047981 */ /* 0x000ea4000c1e1900 */
[----:B--2---:R-:W-:Y:S01]  /*02e0*/  I2FP.F32.S32 R19, R4 ;  /* 0x0000000400137245 */ /* 0x004fe20000201400 */
[----:B------:R-:W-:Y:S06]  /*02f0*/  BRA `(.L_x_11198) ;  /* 0x0000000c00147947 */ /* 0x000fec0003800000 */
.L_x_11199:
[----:B------:R-:W2:Y:S02]  /*0300*/  LDG.E.U16 R4, desc[UR36][R4.64] ;  /* 0x0000002404047981 */ /* 0x000ea4000c1e1500 */
[----:B--2---:R0:W1:Y:S01]  /*0310*/  I2F.S16 R19, R4 ;  /* 0x0000000400137306 */ /* 0x0040620000101400 */
[----:B------:R-:W-:Y:S05]  /*0320*/  BRA `(.L_x_11198) ;  /* 0x0000000c00087947 */ /* 0x000fea0003800000 */
.L_x_11194:
        /* <DEDUP_REMOVED lines=8> */
.L_x_11202:
[----:B------:R-:W2:Y:S02]  /*03b0*/  LDG.E.U16 R4, desc[UR36][R4.64] ;  /* 0x0000002404047981 */ /* 0x000ea4000c1e1500 */
[----:B--2---:R-:W-:Y:S01]  /*03c0*/  HADD2.F32 R19, -RZ, R4.H0_H0 ;  /* 0x20000004ff137230 */ /* 0x004fe20000004100 */
[----:B------:R-:W-:Y:S06]  /*03d0*/  BRA `(.L_x_11198) ;  /* 0x0000000800dc7947 */ /* 0x000fec0003800000 */
.L_x_11201:
        /* <DEDUP_REMOVED lines=8> */
.L_x_11204:
[----:B------:R-:W2:Y:S02]  /*0460*/  LDG.E.U16 R4, desc[UR36][R4.64] ;  /* 0x0000002404047981 */ /* 0x000ea4000c1e1500 */
[----:B--2---:R-:W-:Y:S01]  /*0470*/  HADD2.F32 R19, -RZ, R4.H0_H0 ;  /* 0x20000004ff137230 */ /* 0x004fe20000004100 */
[----:B------:R-:W-:Y:S06]  /*0480*/  BRA `(.L_x_11198) ;  /* 0x0000000800b07947 */ /* 0x000fec0003800000 */
.L_x_11203:
        /* <DEDUP_REMOVED lines=11> */
.L_x_11193:
        /* <DEDUP_REMOVED lines=12> */
.L_x_11207:
        /* <DEDUP_REMOVED lines=11> */
.L_x_11206:
        /* <DEDUP_REMOVED lines=25> */
.L_x_11209:
        /* <DEDUP_REMOVED lines=12> */
.L_x_11208:
[----:B------:R-:W2:Y:S02]  /*0900*/  LDG.E.U16 R4, desc[UR36][R4.64] ;  /* 0x0000002404047981 */ /* 0x000ea4000c1e1500 */
[----:B--2---:R-:W-:Y:S01]  /*0910*/  IMAD.U32 R19, R4, 0x10000, RZ ;  /* 0x0001000004137824 */ /* 0x004fe200078e00ff */
[----:B------:R-:W-:Y:S06]  /*0920*/  BRA `(.L_x_11198) ;  /* 0x0000000400887947 */ /* 0x000fec0003800000 */
.L_x_11205:
        /* <DEDUP_REMOVED lines=11> */
.L_x_11212:
        /* <DEDUP_REMOVED lines=20> */
.L_x_11214:
[----:B------:R-:W-:Y:S05]  /*0b20*/  BSYNC.RECONVERGENT B0 ;  /* 0x0000000000007941 */ /* 0x000fea0003800200 */
.L_x_11213:
[----:B------:R-:W-:Y:S01]  /*0b30*/  IMAD.SHL.U32 R0, R0, 0x100000, RZ ;  /* 0x0010000000007824 */ /* 0x000fe200078e00ff */
[----:B------:R-:W-:-:S04]  /*0b40*/  LEA R3, R3, 0x3b800000, 0x17 ;  /* 0x3b80000003037811 */ /* 0x000fc800078eb8ff */
[----:B------:R-:W-:Y:S01]  /*0b50*/  LOP3.LUT R19, R3, R0, R19, 0xfe, !PT ;  /* 0x0000000003137212 */ /* 0x000fe200078efe13 */
[----:B------:R-:W-:Y:S06]  /*0b60*/  BRA `(.L_x_11198) ;  /* 0x0000000000f87947 */ /* 0x000fec0003800000 */
.L_x_11211:
        /* <DEDUP_REMOVED lines=20> */
.L_x_11216:
[----:B------:R-:W-:Y:S05]  /*0cb0*/  BSYNC.RECONVERGENT B0 ;  /* 0x0000000000007941 */ /* 0x000fea0003800200 */
.L_x_11215:
[----:B------:R-:W-:Y:S01]  /*0cc0*/  IMAD.SHL.U32 R0, R0, 0x200000, RZ ;  /* 0x0020000000007824 */ /* 0x000fe200078e00ff */
[----:B------:R-:W-:-:S04]  /*0cd0*/  LEA R3, R3, 0x37800000, 0x17 ;  /* 0x3780000003037811 */ /* 0x000fc800078eb8ff */
[----:B------:R-:W-:Y:S01]  /*0ce0*/  LOP3.LUT R19, R3, R0, R19, 0xfe, !PT ;  /* 0x0000000003137212 */ /* 0x000fe200078efe13 */
[----:B------:R-:W-:Y:S06]  /*0cf0*/  BRA `(.L_x_11198) ;  /* 0x0000000000947947 */ /* 0x000fec0003800000 */
.L_x_11210:
[----:B------:R-:W-:-:S09]  /*0d00*/  UISETP.NE.AND UP0, UPT, UR4, 0x1c, UPT ;  /* 0x0000001c0400788c */ /* 0x000fd2000bf05270 */
[----:B------:R-:W-:Y:S05]  /*0d10*/  BRA.U !UP0, `(.L_x_11217) ;  /* 0x0000000108847547 */ /* 0x000fea000b800000 */
[----:B------:R-:W-:-:S09]  /*0d20*/  UISETP.NE.AND UP0, UPT, UR4, 0x1d, UPT ;  /* 0x0000001d0400788c */ /* 0x000fd2000bf05270 */
[----:B------:R-:W-:Y:S05]  /*0d30*/  BRA.U !UP0, `(.L_x_11218) ;  /* 0x0000000108707547 */ /* 0x000fea000b800000 */
[----:B------:R-:W-:-:S09]  /*0d40*/  UISETP.NE.AND UP0, UPT, UR4, 0x2c, UPT ;  /* 0x0000002c0400788c */ /* 0x000fd2000bf05270 */
[----:B------:R-:W-:Y:S05]  /*0d50*/  BRA.U !UP0, `(.L_x_11219) ;  /* 0x0000000108487547 */ /* 0x000fea000b800000 */
.L_x_11197:
        /* <DEDUP_REMOVED lines=16> */
.L_x_11220:
[----:B------:R-:W-:Y:S01]  /*0e60*/  IMAD.MOV.U32 R19, RZ, RZ, RZ ;  /* 0x000000ffff137224 */ /* 0x000fe200078e00ff */
[----:B------:R-:W-:Y:S06]  /*0e70*/  BRA `(.L_x_11198) ;  /* 0x0000000000347947 */ /* 0x000fec0003800000 */
.L_x_11219:
        /* <DEDUP_REMOVED lines=8> */
.L_x_11218:
[----:B------:R-:W2:Y:S02]  /*0f00*/  LDG.E.64 R4, desc[UR36][R4.64] ;  /* 0x0000002404047981 */ /* 0x000ea4000c1e1b00 */
[----:B--2---:R0:W1:Y:S02]  /*0f10*/  I2F.U64 R19, R4 ;  /* 0x0000000400137312 */ /* 0x0040640000301000 */
[----:B01----:R-:W-:Y:S05]  /*0f20*/  BRA `(.L_x_11198) ;  /* 0x0000000000087947 */ /* 0x003fea0003800000 */
.L_x_11217:
[----:B------:R-:W2:Y:S02]  /*0f30*/  LDG.E R4, desc[UR36][R4.64] ;  /* 0x0000002404047981 */ /* 0x000ea4000c1e1900 */
[----:B--2---:R-:W-:-:S07]  /*0f40*/  I2FP.F32.U32 R19, R4 ;  /* 0x0000000400137245 */ /* 0x004fce0000201000 */
.L_x_11198:
[----:B------:R-:W-:Y:S05]  /*0f50*/  BSYNC.RECONVERGENT B6 ;  /* 0x0000000000067941 */ /* 0x000fea0003800200 */
.L_x_11192:
[----:B------:R-:W-:-:S07]  /*0f60*/  VIADD R16, R25, 0x80 ;  /* 0x0000008019107836 */ /* 0x000fce0000000000 */
.L_x_11191:
[----:B------:R-:W-:Y:S05]  /*0f70*/  BSYNC.RECONVERGENT B7 ;  /* 0x0000000000077941 */ /* 0x000fea0003800200 */
.L_x_11190:
        /* <DEDUP_REMOVED lines=25> */
.L_x_11227:
[----:B------:R-:W2:Y:S02]  /*1110*/  LDG.E.U8 R4, desc[UR36][R4.64] ;  /* 0x0000002404047981 */ /* 0x000ea4000c1e1100 */
[----:B--2---:R-:W-:Y:S01]  /*1120*/  I2FP.F32.U32 R23, R4 ;  /* 0x0000000400177245 */ /* 0x004fe20000201000 */
[----:B------:R-:W-:Y:S06]  /*1130*/  BRA `(.L_x_11229) ;  /* 0x0000000c00447947 */ /* 0x000fec0003800000 */
.L_x_11226:
        /* <DEDUP_REMOVED lines=9> */
.L_x_11231:
[----:B------:R-:W2:Y:S02]  /*11d0*/  LDG.E R4, desc[UR36][R4.64] ;  /* 0x0000002404047981 */ /* 0x000ea4000c1e1900 */
[----:B--2---:R-:W-:Y:S01]  /*11e0*/  I2FP.F32.S32 R23, R4 ;  /* 0x0000000400177245 */ /* 0x004fe20000201400 */
[----:B------:R-:W-:Y:S06]  /*11f0*/  BRA `(.L_x_11229) ;  /* 0x0000000c00147947 */ /* 0x000fec0003800000 */
.L_x_11230:
[----:B------:R-:W2:Y:S02]  /*1200*/  LDG.E.U16 R4, desc[UR36][R4.64] ;  /* 0x0000002404047981 */ /* 0x000ea4000c1e1500 */
[----:B--2---:R0:W2:Y:S01]  /*1210*/  I2F.S16 R23, R4 ;  /* 0x0000000400177306 */ /* 0x0040a20000101400 */
[----:B------:R-:W-:Y:S05]  /*1220*/  BRA `(.L_x_11229) ;  /* 0x0000000c00087947 */ /* 0x000fea0003800000 */
.L_x_11225:
        /* <DEDUP_REMOVED lines=8> */
.L_x_11233:
[----:B------:R-:W2:Y:S02]  /*12b0*/  LDG.E.U16 R4, desc[UR36][R4.64] ;  /* 0x0000002404047981 */ /* 0x000ea4000c1e1500 */
[----:B--2---:R-:W-:Y:S01]  /*12c0*/  HADD2.F32 R23, -RZ, R4.H0_H0 ;  /* 0x20000004ff177230 */ /* 0x004fe20000004100 */
[----:B------:R-:W-:Y:S06]  /*12d0*/  BRA `(.L_x_11229) ;  /* 0x0000000800dc7947 */ /* 0x000fec0003800000 */
.L_x_11232:
        /* <DEDUP_REMOVED lines=8> */
.L_x_11235:
[----:B------:R-:W2:Y:S02]  /*1360*/  LDG.E.U16 R4, desc[UR36][R4.64] ;  /* 0x0000002404047981 */ /* 0x000ea4000c1e1500 */
[----:B--2---:R-:W-:Y:S01]  /*1370*/  HADD2.F32 R23, -RZ, R4.H0_H0 ;  /* 0x20000004ff177230 */ /* 0x004fe20000004100 */
[----:B------:R-:W-:Y:S06]  /*1380*/  BRA `(.L_x_11229) ;  /* 0x0000000800b07947 */ /* 0x000fec0003800000 */
.L_x_11234:
        /* <DEDUP_REMOVED lines=11> */
.L_x_11224:
        /* <DEDUP_REMOVED lines=12> */
.L_x_11238:
        /* <DEDUP_REMOVED lines=11> */
.L_x_11237:
        /* <DEDUP_REMOVED lines=25> */
.L_x_11240:
        /* <DEDUP_REMOVED lines=12> */
.L_x_11239:
[----:B------:R-:W2:Y:S02]  /*1800*/  LDG.E.U16 R4, desc[UR36][R4.64] ;  /* 0x0000002404047981 */ /* 0x000ea4000c1e1500 */
[----:B--2---:R-:W-:Y:S01]  /*1810*/  IMAD.U32 R23, R4, 0x10000, RZ ;  /* 0x0001000004177824 */ /* 0x004fe200078e00ff */
[----:B------:R-:W-:Y:S06]  /*1820*/  BRA `(.L_x_11229) ;  /* 0x0000000400887947 */ /* 0x000fec0003800000 */
.L_x_11236:
        /* <DEDUP_REMOVED lines=11> */
.L_x_11243:
        /* <DEDUP_REMOVED lines=20> */
.L_x_11245:
[----:B------:R-:W-:Y:S05]  /*1a20*/  BSYNC.RECONVERGENT B0 ;  /* 0x0000000000007941 */ /* 0x000fea0003800200 */
.L_x_11244:
[----:B------:R-:W-:Y:S01]  /*1a30*/  IMAD.SHL.U32 R0, R0, 0x100000, RZ ;  /* 0x0010000000007824 */ /* 0x000fe200078e00ff */
[----:B------:R-:W-:-:S04]  /*1a40*/  LEA R3, R3, 0x3b800000, 0x17 ;  /* 0x3b80000003037811 */ /* 0x000fc800078eb8ff */
[----:B------:R-:W-:Y:S01]  /*1a50*/  LOP3.LUT R23, R3, R0, R23, 0xfe, !PT ;  /* 0x0000000003177212 */ /* 0x000fe200078efe17 */
[----:B------:R-:W-:Y:S06]  /*1a60*/  BRA `(.L_x_11229) ;  /* 0x0000000000f87947 */ /* 0x000fec0003800000 */
.L_x_11242:
        /* <DEDUP_REMOVED lines=20> */
.L_x_11247:
[----:B------:R-:W-:Y:S05]  /*1bb0*/  BSYNC.RECONVERGENT B0 ;  /* 0x0000000000007941 */ /* 0x000fea0003800200 */
.L_x_11246:
[----:B------:R-:W-:Y:S01]  /*1bc0*/  IMAD.SHL.U32 R0, R0, 0x200000, RZ ;  /* 0x0020000000007824 */ /* 0x000fe200078e00ff */
[----:B------:R-:W-:-:S04]  /*1bd0*/  LEA R3, R3, 0x37800000, 0x17 ;  /* 0x3780000003037811 */ /* 0x000fc800078eb8ff */
[----:B------:R-:W-:Y:S01]  /*1be0*/  LOP3.LUT R23, R3, R0, R23, 0xfe, !PT ;  /* 0x0000000003177212 */ /* 0x000fe200078efe17 */
[----:B------:R-:W-:Y:S06]  /*1bf0*/  BRA `(.L_x_11229) ;  /* 0x0000000000947947 */ /* 0x000fec0003800000 */
.L_x_11241:
        /* <DEDUP_REMOVED lines=14> */
.L_x_11228:
        /* <DEDUP_REMOVED lines=16> */
.L_x_11250:
[----:B------:R-:W-:Y:S01]  /*1de0*/  IMAD.MOV.U32 R23, RZ, RZ, RZ ;  /* 0x000000ffff177224 */ /* 0x000fe200078e00ff */
[----:B------:R-:W-:Y:S06]  /*1df0*/  BRA `(.L_x_11229) ;  /* 0x0000000000147947 */ /* 0x000fec0003800000 */
.L_x_11249:
[----:B------:R-:W2:Y:S02]  /*1e00*/  LDG.E.64 R4, desc[UR36][R4.64] ;  /* 0x0000002404047981 */ /* 0x000ea4000c1e1b00 */
[----:B--2---:R0:W2:Y:S02]  /*1e10*/  I2F.U64 R23, R4 ;  /* 0x0000000400177312 */ /* 0x0040a40000301000 */
[----:B0-2---:R-:W-:Y:S05]  /*1e20*/  BRA `(.L_x_11229) ;  /* 0x0000000000087947 */ /* 0x005fea0003800000 */
.L_x_11248:
[----:B------:R-:W2:Y:S02]  /*1e30*/  LDG.E R4, desc[UR36][R4.64] ;  /* 0x0000002404047981 */ /* 0x000ea4000c1e1900 */
[----:B--2---:R-:W-:-:S07]  /*1e40*/  I2FP.F32.U32 R23, R4 ;  /* 0x0000000400177245 */ /* 0x004fce0000201000 */
.L_x_11229:
[----:B------:R-:W-:Y:S05]  /*1e50*/  BSYNC.RECONVERGENT B6 ;  /* 0x0000000000067941 */ /* 0x000fea0003800200 */
.L_x_11223:
[----:B------:R-:W-:-:S07]  /*1e60*/  VIADD R16, R16, 0x80 ;  /* 0x0000008010107836 */ /* 0x000fce0000000000 */
.L_x_11222:
[----:B------:R-:W-:Y:S05]  /*1e70*/  BSYNC.RECONVERGENT B7 ;  /* 0x0000000000077941 */ /* 0x000fea0003800200 */
.L_x_11221:
        /* <DEDUP_REMOVED lines=25> */
.L_x_11257:
[----:B------:R-:W2:Y:S02]  /*2010*/  LDG.E.U8 R4, desc[UR36][R4.64] ;  /* 0x0000002404047981 */ /* 0x000ea4000c1e1100 */
[----:B--2---:R-:W-:Y:S01]  /*2020*/  I2FP.F32.U32 R27, R4 ;  /* 0x00000004001b7245 */ /* 0x004fe20000201000 */
[----:B------:R-:W-:Y:S06]  /*2030*/  BRA `(.L_x_11259) ;  /* 0x0000000c00447947 */ /* 0x000fec0003800000 */
.L_x_11256:
        /* <DEDUP_REMOVED lines=9> */
.L_x_11261:
[----:B------:R-:W2:Y:S02]  /*20d0*/  LDG.E R4, desc[UR36][R4.64] ;  /* 0x0000002404047981 */ /* 0x000ea4000c1e1900 */
[----:B--2---:R-:W-:Y:S01]  /*20e0*/  I2FP.F32.S32 R27, R4 ;  /* 0x00000004001b7245 */ /* 0x004fe20000201400 */
[----:B------:R-:W-:Y:S06]  /*20f0*/  BRA `(.L_x_11259) ;  /* 0x0000000c00147947 */ /* 0x000fec0003800000 */
.L_x_11260:
[----:B------:R-:W2:Y:S02]  /*2100*/  LDG.E.U16 R4, desc[UR36][R4.64] ;  /* 0x0000002404047981 */ /* 0x000ea4000c1e1500 */
[----:B--2---:R0:W2:Y:S01]  /*2110*/  I2F.S16 R27, R4 ;  /* 0x00000004001b7306 */ /* 0x0040a20000101400 */
[----:B------:R-:W-:Y:S05]  /*2120*/  BRA `(.L_x_11259) ;  /* 0x0000000c00087947 */ /* 0x000fea0003800000 */
.L_x_11255:
        /* <DEDUP_REMOVED lines=8> */
.L_x_11263:
[----:B------:R-:W2:Y:S02]  /*21b0*/  LDG.E.U16 R4, desc[UR36][R4.64] ;  /* 0x0000002404047981 */ /* 0x000ea4000c1e1500 */
[----:B--2---:R-:W-:Y:S01]  /*21c0*/  HADD2.F32 R27, -RZ, R4.H0_H0 ;  /* 0x20000004ff1b7230 */ /* 0x004fe20000004100 */
[----:B------:R-:W-:Y:S06]  /*21d0*/  BRA `(.L_x_11259) ;  /* 0x0000000800dc7947 */ /* 0x000fec0003800000 */
.L_x_11262:
        /* <DEDUP_REMOVED lines=8> */
.L_x_11265:
[----:B------:R-:W2:Y:S02]  /*2260*/  LDG.E.U16 R4, desc[UR36][R4.64] ;  /* 0x0000002404047981 */ /* 0x000ea4000c1e1500 */
[----:B--2---:R-:W-:Y:S01]  /*2270*/  HADD2.F32 R27, -RZ, R4.H0_H0 ;  /* 0x20000004ff1b7230 */ /* 0x004fe20000004100 */
[----:B------:R-:W-:Y:S06]  /*2280*/  BRA `(.L_x_11259) ;  /* 0x0000000800b07947 */ /* 0x000fec0003800000 */
.L_x_11264:
        /* <DEDUP_REMOVED lines=11> */
.L_x_11254:
        /* <DEDUP_REMOVED lines=12> */
.L_x_11268:
        /* <DEDUP_REMOVED lines=11> */
.L_x_11267:
        /* <DEDUP_REMOVED lines=25> */
.L_x_11270:
        /* <DEDUP_REMOVED lines=12> */
.L_x_11269:
[----:B------:R-:W2:Y:S02]  /*2700*/  LDG.E.U16 R4, desc[UR36][R4.64] ;  /* 0x0000002404047981 */ /* 0x000ea4000c1e1500 */
[----:B--2---:R-:W-:Y:S01]  /*2710*/  IMAD.U32 R27, R4, 0x10000, RZ ;  /* 0x00010000041b7824 */ /* 0x004fe200078e00ff */
[----:B------:R-:W-:Y:S06]  /*2720*/  BRA `(.L_x_11259) ;  /* 0x0000000400887947 */ /* 0x000fec0003800000 */
.L_x_11266:
        /* <DEDUP_REMOVED lines=11> */
.L_x_11273:
        /* <DEDUP_REMOVED lines=20> */
.L_x_11275:
[----:B------:R-:W-:Y:S05]  /*2920*/  BSYNC.RECONVERGENT B0 ;  /* 0x0000000000007941 */ /* 0x000fea0003800200 */
.L_x_11274:
[----:B------:R-:W-:Y:S01]  /*2930*/  IMAD.SHL.U32 R0, R0, 0x100000, RZ ;  /* 0x0010000000007824 */ /* 0x000fe200078e00ff */
[----:B------:R-:W-:-:S04]  /*2940*/  LEA R3, R3, 0x3b800000, 0x17 ;  /* 0x3b80000003037811 */ /* 0x000fc800078eb8ff */
[----:B------:R-:W-:Y:S01]  /*2950*/  LOP3.LUT R27, R3, R0, R27, 0xfe, !PT ;  /* 0x00000000031b7212 */ /* 0x000fe200078efe1b */
[----:B------:R-:W-:Y:S06]  /*2960*/  BRA `(.L_x_11259) ;  /* 0x0000000000f87947 */ /* 0x000fec0003800000 */
.L_x_11272:
        /* <DEDUP_REMOVED lines=20> */
.L_x_11277:
[----:B------:R-:W-:Y:S05]  /*2ab0*/  BSYNC.RECONVERGENT B0 ;  /* 0x0000000000007941 */ /* 0x000fea0003800200 */
.L_x_11276:
[----:B------:R-:W-:Y:S01]  /*2ac0*/  IMAD.SHL.U32 R0, R0, 0x200000, RZ ;  /* 0x0020000000007824 */ /* 0x000fe200078e00ff */
[----:B------:R-:W-:-:S04]  /*2ad0*/  LEA R3, R3, 0x37800000, 0x17 ;  /* 0x3780000003037811 */ /* 0x000fc800078eb8ff */
[----:B------:R-:W-:Y:S01]  /*2ae0*/  LOP3.LUT R27, R3, R0, R27, 0xfe, !PT ;  /* 0x00000000031b7212 */ /* 0x000fe200078efe1b */
[----:B------:R-:W-:Y:S06]  /*2af0*/  BRA `(.L_x_11259) ;  /* 0x0000000000947947 */ /* 0x000fec0003800000 */
.L_x_11271:
        /* <DEDUP_REMOVED lines=14> */
.L_x_11258:
        /* <DEDUP_REMOVED lines=16> */
.L_x_11280:
[----:B------:R-:W-:Y:S01]  /*2ce0*/  IMAD.MOV.U32 R27, RZ, RZ, RZ ;  /* 0x000000ffff1b7224 */ /* 0x000fe200078e00ff */
[----:B------:R-:W-:Y:S06]  /*2cf0*/  BRA `(.L_x_11259) ;  /* 0x0000000000147947 */ /* 0x000fec0003800000 */
.L_x_11279:
[----:B------:R-:W2:Y:S02]  /*2d00*/  LDG.E.64 R4, desc[UR36][R4.64] ;  /* 0x0000002404047981 */ /* 0x000ea4000c1e1b00 */
[----:B--2---:R0:W2:Y:S02]  /*2d10*/  I2F.U64 R27, R4 ;  /* 0x00000004001b7312 */ /* 0x0040a40000301000 */
[----:B0-2---:R-:W-:Y:S05]  /*2d20*/  BRA `(.L_x_11259) ;  /* 0x0000000000087947 */ /* 0x005fea0003800000 */
.L_x_11278:
[----:B------:R-:W2:Y:S02]  /*2d30*/  LDG.E R4, desc[UR36][R4.64] ;  /* 0x0000002404047981 */ /* 0x000ea4000c1e1900 */
[----:B--2---:R-:W-:-:S07]  /*2d40*/  I2FP.F32.U32 R27, R4 ;  /* 0x00000004001b7245 */ /* 0x004fce0000201000 */
.L_x_11259:
[----:B------:R-:W-:Y:S05]  /*2d50*/  BSYNC.RECONVERGENT B6 ;  /* 0x0000000000067941 */ /* 0x000fea0003800200 */
.L_x_11253:
[----:B------:R-:W-:-:S07]  /*2d60*/  VIADD R16, R16, 0x80 ;  /* 0x0000008010107836 */ /* 0x000fce0000000000 */
.L_x_11252:
[----:B------:R-:W-:Y:S05]  /*2d70*/  BSYNC.RECONVERGENT B7 ;  /* 0x0000000000077941 */ /* 0x000fea0003800200 */
.L_x_11251:
        /* <DEDUP_REMOVED lines=24> */
.L_x_11286:
[----:B------:R-:W2:Y:S02]  /*2f00*/  LDG.E.U8 R4, desc[UR36][R4.64] ;  /* 0x0000002404047981 */ /* 0x000ea4000c1e1100 */
[----:B--2---:R-:W-:Y:S01]  /*2f10*/  I2FP.F32.U32 R28, R4 ;  /* 0x00000004001c7245 */ /* 0x004fe20000201000 */
[----:B------:R-:W-:Y:S06]  /*2f20*/  BRA `(.L_x_11282) ;  /* 0x0000000c003c7947 */ /* 0x000fec0003800000 */
.L_x_11285:
        /* <DEDUP_REMOVED lines=9> */
.L_x_11289:
[----:B------:R-:W2:Y:S02]  /*2fc0*/  LDG.E R4, desc[UR36][R4.64] ;  /* 0x0000002404047981 */ /* 0x000ea4000c1e1900 */
[----:B--2---:R-:W-:Y:S01]  /*2fd0*/  I2FP.F32.S32 R28, R4 ;  /* 0x00000004001c7245 */ /* 0x004fe20000201400 */
[----:B------:R-:W-:Y:S06]  /*2fe0*/  BRA `(.L_x_11282) ;  /* 0x0000000c000c7947 */ /* 0x000fec0003800000 */
.L_x_11288:
[----:B------:R-:W2:Y:S02]  /*2ff0*/  LDG.E.U16 R4, desc[UR36][R4.64] ;  /* 0x0000002404047981 */ /* 0x000ea4000c1e1500 */
[----:B--2---:R0:W2:Y:S01]  /*3000*/  I2F.S16 R28, R4 ;  /* 0x00000004001c7306 */ /* 0x0040a20000101400 */
[----:B------:R-:W-:Y:S05]  /*3010*/  BRA `(.L_x_11282) ;  /* 0x0000000c00007947 */ /* 0x000fea0003800000 */
.L_x_11284:
        /* <DEDUP_REMOVED lines=8> */
.L_x_11291:
[----:B------:R-:W2:Y:S02]  /*30a0*/  LDG.E.U16 R4, desc[UR36][R4.64] ;  /* 0x0000002404047981 */ /* 0x000ea4000c1e1500 */
[----:B--2---:R-:W-:Y:S01]  /*30b0*/  HADD2.F32 R28, -RZ, R4.H0_H0 ;  /* 0x20000004ff1c7230 */ /* 0x004fe20000004100 */
[----:B------:R-:W-:Y:S06]  /*30c0*/  BRA `(.L_x_11282) ;  /* 0x0000000800d47947 */ /* 0x000fec0003800000 */
.L_x_11290:
        /* <DEDUP_REMOVED lines=8> */
.L_x_11293:
[----:B------:R-:W2:Y:S02]  /*3150*/  LDG.E.U16 R4, desc[UR36][R4.64] ;  /* 0x0000002404047981 */ /* 0x000ea4000c1e1500 */
[----:B--2---:R-:W-:Y:S01]  /*3160*/  HADD2.F32 R28, -RZ, R4.H0_H0 ;  /* 0x20000004ff1c7230 */ /* 0x004fe20000004100 */
[----:B------:R-:W-:Y:S06]  /*3170*/  BRA `(.L_x_11282) ;  /* 0x0000000800a87947 */ /* 0x000fec0003800000 */
.L_x_11292:
        /* <DEDUP_REMOVED lines=11> */
.L_x_11283:
        /* <DEDUP_REMOVED lines=12> */
.L_x_11296:
        /* <DEDUP_REMOVED lines=11> */
.L_x_11295:
        /* <DEDUP_REMOVED lines=25> */
.L_x_11298:
        /* <DEDUP_REMOVED lines=13> */
.L_x_11297:
[----:B------:R-:W2:Y:S02]  /*3600*/  LDG.E.U16 R4, desc[UR36][R4.64] ;  /* 0x0000002404047981 */ /* 0x000ea4000c1e1500 */
[----:B--2---:R-:W-:Y:S01]  /*3610*/  IMAD.U32 R28, R4, 0x10000, RZ ;  /* 0x00010000041c7824 */ /* 0x004fe200078e00ff */
[----:B------:R-:W-:Y:S06]  /*3620*/  BRA `(.L_x_11282) ;  /* 0x00000004007c7947 */ /* 0x000fec0003800000 */
.L_x_11294:
        /* <DEDUP_REMOVED lines=11> */
.L_x_11301:
        /* <DEDUP_REMOVED lines=19> */
.L_x_11303:
[----:B------:R-:W-:Y:S05]  /*3810*/  BSYNC.RECONVERGENT B0 ;  /* 0x0000000000007941 */ /* 0x000fea0003800200 */
.L_x_11302:
[----:B------:R-:W-:Y:S01]  /*3820*/  IMAD.SHL.U32 R0, R0, 0x100000, RZ ;  /* 0x0010000000007824 */ /* 0x000fe200078e00ff */
[----:B------:R-:W-:-:S04]  /*3830*/  LEA R3, R3, 0x3b800000, 0x17 ;  /* 0x3b80000003037811 */ /* 0x000fc800078eb8ff */
[----:B------:R-:W-:Y:S01]  /*3840*/  LOP3.LUT R28, R3, R0, R7, 0xfe, !PT ;  /* 0x00000000031c7212 */ /* 0x000fe200078efe07 */
[----:B------:R-:W-:Y:S06]  /*3850*/  BRA `(.L_x_11282) ;  /* 0x0000000000f07947 */ /* 0x000fec0003800000 */
.L_x_11300:
        /* <DEDUP_REMOVED lines=19> */
.L_x_11305:
[----:B------:R-:W-:Y:S05]  /*3990*/  BSYNC.RECONVERGENT B0 ;  /* 0x0000000000007941 */ /* 0x000fea0003800200 */
.L_x_11304:
[----:B------:R-:W-:Y:S01]  /*39a0*/  IMAD.SHL.U32 R0, R0, 0x200000, RZ ;  /* 0x0020000000007824 */ /* 0x000fe200078e00ff */
[----:B------:R-:W-:-:S04]  /*39b0*/  LEA R3, R3, 0x37800000, 0x17 ;  /* 0x3780000003037811 */ /* 0x000fc800078eb8ff */
[----:B------:R-:W-:Y:S01]  /*39c0*/  LOP3.LUT R28, R3, R0, R7, 0xfe, !PT ;  /* 0x00000000031c7212 */ /* 0x000fe200078efe07 */
[----:B------:R-:W-:Y:S06]  /*39d0*/  BRA `(.L_x_11282) ;  /* 0x0000000000907947 */ /* 0x000fec0003800000 */
.L_x_11299:
        /* <DEDUP_REMOVED lines=14> */
.L_x_11287:
        /* <DEDUP_REMOVED lines=16> */
.L_x_11308:
[----:B------:R-:W-:Y:S05]  /*3bc0*/  BRA `(.L_x_11282) ;  /* 0x0000000000147947 */ /* 0x000fea0003800000 */
.L_x_11307:
[----:B------:R-:W2:Y:S02]  /*3bd0*/  LDG.E.64 R28, desc[UR36][R4.64] ;  /* 0x00000024041c7981 */ /* 0x000ea4000c1e1b00 */
[----:B--2---:R0:W2:Y:S02]  /*3be0*/  I2F.U64 R28, R28 ;  /* 0x0000001c001c7312 */ /* 0x0040a40000301000 */
[----:B0-2---:R-:W-:Y:S05]  /*3bf0*/  BRA `(.L_x_11282) ;  /* 0x0000000000087947 */ /* 0x005fea0003800000 */
.L_x_11306:
[----:B------:R-:W2:Y:S02]  /*3c00*/  LDG.E R4, desc[UR36][R4.64] ;  /* 0x0000002404047981 */ /* 0x000ea4000c1e1900 */
[----:B--2---:R-:W-:-:S07]  /*3c10*/  I2FP.F32.U32 R28, R4 ;  /* 0x00000004001c7245 */ /* 0x004fce0000201000 */
.L_x_11282:
[----:B------:R-:W-:Y:S05]  /*3c20*/  BSYNC.RECONVERGENT B6 ;  /* 0x0000000000067941 */ /* 0x000fea0003800200 */
.L_x_11281:
        /* <DEDUP_REMOVED lines=12> */
[----:B----4-:R-:W-:-:S07]  /*3cf0*/  @!P0 FMUL.FTZ R4, R19, 0.69314718246459960938 ;  /* 0x3f31721813048820 */ /* 0x010fce0000410000 */
[----:B------:R-:W2:Y:S01]  /*3d00*/  @!P1 MUFU.LG2 R23, R23 ;  /* 0x0000001700179308 */ /* 0x000ea20000000c00 */
[----:B0-----:R-:W-:Y:S01]  /*3d10*/  @!P2 FMUL.FTZ R22, R27, 0.69314718246459960938 ;  /* 0x3f3172181b16a820 */ /* 0x001fe20000410000 */
[----:B-1----:R-:W-:Y:S01]  /*3d20*/  @!P3 FMUL.FTZ R24, R28, 0.69314718246459960938 ;  /* 0x3f3172181c18b820 */ /* 0x002fe20000410000 */
[----:B--2---:R-:W-:Y:S01]  /*3d30*/  @!P1 FMUL.FTZ R18, R23, 0.69314718246459960938 ;  /* 0x3f31721817129820 */ /* 0x004fe20000410000 */
        /* <DEDUP_REMOVED lines=23> */
.L_x_11314:
[----:B------:R-:W0:Y:S01]  /*3eb0*/  F2I.S64.TRUNC R4, R4 ;  /* 0x0000000400047311 */ /* 0x000e22000020d900 */
[----:B------:R-:W-:Y:S02]  /*3ec0*/  IMAD.MOV.U32 R25, RZ, RZ, R26 ;  /* 0x000000ffff197224 */ /* 0x000fe400078e001a */
[----:B0-----:R-:W-:-:S05]  /*3ed0*/  IMAD.MOV.U32 R3, RZ, RZ, R4 ;  /* 0x000000ffff037224 */ /* 0x001fca00078e0004 */
[----:B------:R0:W-:Y:S01]  /*3ee0*/  STG.E.U8 desc[UR36][R8.64], R3 ;  /* 0x0000000308007986 */ /* 0x0001e2000c101124 */
[----:B------:R-:W-:Y:S05]  /*3ef0*/  BRA `(.L_x_11310) ;  /* 0x0000000c007c7947 */ /* 0x000fea0003800000 */
.L_x_11313:
        /* <DEDUP_REMOVED lines=10> */
.L_x_11317:
[----:B------:R-:W0:Y:S01]  /*3fa0*/  F2I.FTZ.TRUNC.NTZ R3, R4 ;  /* 0x0000000400037305 */ /* 0x000e22000021f100 */
[----:B------:R-:W-:Y:S01]  /*3fb0*/  IMAD.MOV.U32 R25, RZ, RZ, R26 ;  /* 0x000000ffff197224 */ /* 0x000fe200078e001a */
[----:B0-----:R0:W-:Y:S01]  /*3fc0*/  STG.E desc[UR36][R8.64], R3 ;  /* 0x0000000308007986 */ /* 0x0011e2000c101924 */
[----:B------:R-:W-:Y:S05]  /*3fd0*/  BRA `(.L_x_11310) ;  /* 0x0000000c00447947 */ /* 0x000fea0003800000 */
.L_x_11316:
[----:B------:R-:W0:Y:S01]  /*3fe0*/  F2I.FTZ.TRUNC.NTZ R3, R4 ;  /* 0x0000000400037305 */ /* 0x000e22000021f100 */
[----:B------:R-:W-:Y:S01]  /*3ff0*/  IMAD.MOV.U32 R25, RZ, RZ, R26 ;  /* 0x000000ffff197224 */ /* 0x000fe200078e001a */
[----:B0-----:R0:W-:Y:S01]  /*4000*/  STG.E.U16 desc[UR36][R8.64], R3 ;  /* 0x0000000308007986 */ /* 0x0011e2000c101524 */
[----:B------:R-:W-:Y:S05]  /*4010*/  BRA `(.L_x_11310) ;  /* 0x0000000c00347947 */ /* 0x000fea0003800000 */
.L_x_11312:
        /* <DEDUP_REMOVED lines=9> */
.L_x_11319:
[----:B------:R-:W-:Y:S01]  /*40b0*/  F2FP.F16.F32.PACK_AB R4, RZ, R4 ;  /* 0x00000004ff04723e */ /* 0x000fe200000000ff */
[----:B------:R-:W-:-:S04]  /*40c0*/  IMAD.MOV.U32 R25, RZ, RZ, R26 ;  /* 0x000000ffff197224 */ /* 0x000fc800078e001a */
[----:B------:R0:W-:Y:S01]  /*40d0*/  STG.E.U16 desc[UR36][R8.64], R4 ;  /* 0x0000000408007986 */ /* 0x0001e2000c101524 */
[----:B------:R-:W-:Y:S05]  /*40e0*/  BRA `(.L_x_11310) ;  /* 0x0000000c00007947 */ /* 0x000fea0003800000 */
.L_x_11318:
        /* <DEDUP_REMOVED lines=10> */
.L_x_11321:
[----:B------:R-:W-:Y:S01]  /*4190*/  F2FP.F16.F32.PACK_AB R3, RZ, R4 ;  /* 0x00000004ff03723e */ /* 0x000fe200000000ff */
[----:B------:R-:W-:-:S03]  /*41a0*/  IMAD.MOV.U32 R25, RZ, RZ, R26 ;  /* 0x000000ffff197224 */ /* 0x000fc600078e001a */
[----:B------:R-:W-:-:S05]  /*41b0*/  PRMT R3, R3, 0x5410, RZ ;  /* 0x0000541003037816 */ /* 0x000fca00000000ff */
[----:B------:R0:W-:Y:S01]  /*41c0*/  STG.E desc[UR36][R8.64], R3 ;  /* 0x0000000308007986 */ /* 0x0001e2000c101924 */
[----:B------:R-:W-:Y:S05]  /*41d0*/  BRA `(.L_x_11310) ;  /* 0x0000000800c47947 */ /* 0x000fea0003800000 */
.L_x_11320:
[----:B------:R-:W-:Y:S01]  /*41e0*/  FMUL.FTZ R4, R4, 1 ;  /* 0x3f80000004047820 */ /* 0x000fe20000410000 */
[----:B------:R-:W-:-:S05]  /*41f0*/  IMAD.MOV.U32 R25, RZ, RZ, R26 ;  /* 0x000000ffff197224 */ /* 0x000fca00078e001a */
[----:B------:R-:W0:Y:S02]  /*4200*/  F2F.F64.F32 R4, R4 ;  /* 0x0000000400047310 */ /* 0x000e240000201800 */
[----:B0-----:R0:W-:Y:S01]  /*4210*/  STG.E.64 desc[UR36][R8.64], R4 ;  /* 0x0000000408007986 */ /* 0x0011e2000c101b24 */
[----:B------:R-:W-:Y:S05]  /*4220*/  BRA `(.L_x_11310) ;  /* 0x0000000800b07947 */ /* 0x000fea0003800000 */
.L_x_11311:
        /* <DEDUP_REMOVED lines=13> */
.L_x_11324:
[----:B------:R-:W-:Y:S01]  /*4300*/  FMUL.FTZ R4, R4, 1 ;  /* 0x3f80000004047820 */ /* 0x000fe20000410000 */
[----:B------:R-:W-:Y:S01]  /*4310*/  CS2R R6, SRZ ;  /* 0x0000000000067805 */ /* 0x000fe2000001ff00 */
[----:B------:R-:W-:-:S04]  /*4320*/  IMAD.MOV.U32 R25, RZ, RZ, R26 ;  /* 0x000000ffff197224 */ /* 0x000fc800078e001a */
[----:B------:R-:W0:Y:S02]  /*4330*/  F2F.F64.F32 R4, R4 ;  /* 0x0000000400047310 */ /* 0x000e240000201800 */
[----:B0-----:R0:W-:Y:S01]  /*4340*/  STG.E.128 desc[UR36][R8.64], R4 ;  /* 0x0000000408007986 */ /* 0x0011e2000c101d24 */
[----:B------:R-:W-:Y:S05]  /*4350*/  BRA `(.L_x_11310) ;  /* 0x0000000800647947 */ /* 0x000fea0003800000 */
.L_x_11323:
        /* <DEDUP_REMOVED lines=18> */
.L_x_11328:
[----:B------:R-:W-:Y:S05]  /*4480*/  BSYNC.RECONVERGENT B0 ;  /* 0x0000000000007941 */ /* 0x000fea0003800200 */
.L_x_11327:
[----:B------:R-:W-:Y:S01]  /*4490*/  LOP3.LUT R5, R0, 0x80, R5, 0xf8, !PT ;  /* 0x0000008000057812 */ /* 0x000fe200078ef805 */
[----:B------:R-:W-:-:S04]  /*44a0*/  IMAD.MOV.U32 R25, RZ, RZ, R26 ;  /* 0x000000ffff197224 */ /* 0x000fc800078e001a */
[----:B------:R0:W-:Y:S01]  /*44b0*/  STG.E.U8 desc[UR36][R8.64], R5 ;  /* 0x0000000508007986 */ /* 0x0001e2000c101124 */
[----:B------:R-:W-:Y:S05]  /*44c0*/  BRA `(.L_x_11310) ;  /* 0x0000000800087947 */ /* 0x000fea0003800000 */
.L_x_11326:
        /* <DEDUP_REMOVED lines=14> */
.L_x_11330:
[----:B------:R-:W-:Y:S05]  /*45b0*/  BSYNC.RECONVERGENT B0 ;  /* 0x0000000000007941 */ /* 0x000fea0003800200 */
.L_x_11329:
[----:B------:R-:W-:Y:S01]  /*45c0*/  LOP3.LUT R3, R0, 0x80, R7, 0xf8, !PT ;  /* 0x0000008000037812 */ /* 0x000fe200078ef807 */
[----:B------:R-:W-:-:S04]  /*45d0*/  IMAD.MOV.U32 R25, RZ, RZ, R26 ;  /* 0x000000ffff197224 */ /* 0x000fc800078e001a */
[----:B------:R0:W-:Y:S01]  /*45e0*/  STG.E.U8 desc[UR36][R8.64], R3 ;  /* 0x0000000308007986 */ /* 0x0001e2000c101124 */
[----:B------:R-:W-:Y:S05]  /*45f0*/  BRA `(.L_x_11310) ;  /* 0x0000000400bc7947 */ /* 0x000fea0003800000 */
.L_x_11325:
[----:B------:R-:W-:Y:S01]  /*4600*/  F2FP.BF16.F32.PACK_AB R4, RZ, R4 ;  /* 0x00000004ff04723e */ /* 0x000fe200000010ff */
[----:B------:R-:W-:-:S04]  /*4610*/  IMAD.MOV.U32 R25, RZ, RZ, R26 ;  /* 0x000000ffff197224 */ /* 0x000fc800078e001a */
[----:B------:R0:W-:Y:S01]  /*4620*/  STG.E.U16 desc[UR36][R8.64], R4 ;  /* 0x0000000408007986 */ /* 0x0001e2000c101524 */
[----:B------:R-:W-:Y:S05]  /*4630*/  BRA `(.L_x_11310) ;  /* 0x0000000400ac7947 */ /* 0x000fea0003800000 */
.L_x_11322:
        /* <DEDUP_REMOVED lines=12> */
.L_x_11333:
        /* <DEDUP_REMOVED lines=12> */
.L_x_11336:
[----:B------:R-:W-:-:S04]  /*47c0*/  SHF.R.U32.HI R0, RZ, 0x14, R4 ;  /* 0x00000014ff007819 */ /* 0x000fc80000011604 */
[----:B------:R-:W-:-:S04]  /*47d0*/  LOP3.LUT R3, R0, 0x1, RZ, 0xc0, !PT ;  /* 0x0000000100037812 */ /* 0x000fc800078ec0ff */
[----:B------:R-:W-:-:S04]  /*47e0*/  IADD3 R0, PT, PT, R4, 0x487ffff, R3 ;  /* 0x0487ffff04007810 */ /* 0x000fc80007ffe003 */
[----:B------:R-:W-:-:S04]  /*47f0*/  SHF.R.U32.HI R0, RZ, 0x14, R0 ;  /* 0x00000014ff007819 */ /* 0x000fc80000011600 */
[----:B------:R-:W-:-:S07]  /*4800*/  LOP3.LUT R3, R0, 0xff, RZ, 0xc0, !PT ;  /* 0x000000ff00037812 */ /* 0x000fce00078ec0ff */
.L_x_11337:
[----:B------:R-:W-:-:S04]  /*4810*/  SHF.R.U32.HI R4, RZ, 0x18, R4 ;  /* 0x00000018ff047819 */ /* 0x000fc80000011604 */
[----:B------:R-:W-:-:S04]  /*4820*/  LOP3.LUT R3, R3, 0x80, R4, 0xf8, !PT ;  /* 0x0000008003037812 */ /* 0x000fc800078ef804 */
[----:B------:R-:W-:-:S07]  /*4830*/  PRMT R0, R3, 0x7610, R0 ;  /* 0x0000761003007816 */ /* 0x000fce0000000000 */
.L_x_11335:
[----:B------:R-:W-:Y:S05]  /*4840*/  BSYNC.RECONVERGENT B0 ;  /* 0x0000000000007941 */ /* 0x000fea0003800200 */
.L_x_11334:
[----:B------:R1:W-:Y:S01]  /*4850*/  STG.E.U8 desc[UR36][R8.64], R0 ;  /* 0x0000000008007986 */ /* 0x0003e2000c101124 */
[----:B------:R-:W-:Y:S01]  /*4860*/  IMAD.MOV.U32 R25, RZ, RZ, R26 ;  /* 0x000000ffff197224 */ /* 0x000fe200078e001a */
[----:B------:R-:W-:Y:S06]  /*4870*/  BRA `(.L_x_11310) ;  /* 0x00000004001c7947 */ /* 0x000fec0003800000 */
.L_x_11332:
        /* <DEDUP_REMOVED lines=12> */
.L_x_11340:
[----:B------:R-:W-:-:S04]  /*4940*/  SHF.R.U32.HI R0, RZ, 0x15, R4 ;  /* 0x00000015ff007819 */ /* 0x000fc80000011604 */
[----:B------:R-:W-:-:S04]  /*4950*/  LOP3.LUT R3, R0, 0x1, RZ, 0xc0, !PT ;  /* 0x0000000100037812 */ /* 0x000fc800078ec0ff */
[----:B------:R-:W-:-:S04]  /*4960*/  IADD3 R0, PT, PT, R4, 0x88fffff, R3 ;  /* 0x088fffff04007810 */ /* 0x000fc80007ffe003 */
[----:B------:R-:W-:-:S04]  /*4970*/  SHF.R.U32.HI R0, RZ, 0x15, R0 ;  /* 0x00000015ff007819 */ /* 0x000fc80000011600 */
[----:B------:R-:W-:-:S07]  /*4980*/  LOP3.LUT R3, R0, 0xff, RZ, 0xc0, !PT ;  /* 0x000000ff00037812 */ /* 0x000fce00078ec0ff */
.L_x_11341:
[----:B------:R-:W-:-:S04]  /*4990*/  SHF.R.U32.HI R4, RZ, 0x18, R4 ;  /* 0x00000018ff047819 */ /* 0x000fc80000011604 */
[----:B------:R-:W-:-:S04]  /*49a0*/  LOP3.LUT R3, R3, 0x80, R4, 0xf8, !PT ;  /* 0x0000008003037812 */ /* 0x000fc800078ef804 */
[----:B------:R-:W-:-:S07]  /*49b0*/  PRMT R0, R3, 0x7610, R0 ;  /* 0x0000761003007816 */ /* 0x000fce0000000000 */
.L_x_11339:
[----:B------:R-:W-:Y:S05]  /*49c0*/  BSYNC.RECONVERGENT B0 ;  /* 0x0000000000007941 */ /* 0x000fea0003800200 */
.L_x_11338:
[----:B------:R2:W-:Y:S01]  /*49d0*/  STG.E.U8 desc[UR36][R8.64], R0 ;  /* 0x0000000008007986 */ /* 0x0005e2000c101124 */
[----:B------:R-:W-:Y:S01]  /*49e0*/  IMAD.MOV.U32 R25, RZ, RZ, R26 ;  /* 0x000000ffff197224 */ /* 0x000fe200078e001a */
[----:B------:R-:W-:Y:S06]  /*49f0*/  BRA `(.L_x_11310) ;  /* 0x0000000000bc7947 */ /* 0x000fec0003800000 */
.L_x_11331:
[----:B------:R-:W-:-:S13]  /*4a00*/  ISETP.NE.AND P0, PT, R0, 0x1c, PT ;  /* 0x0000001c0000780c */ /* 0x000fda0003f05270 */
[----:B------:R-:W-:Y:S05]  /*4a10*/  @!P0 BRA `(.L_x_11342) ;  /* 0x0000000000a88947 */ /* 0x000fea0003800000 */
[----:B------:R-:W-:-:S13]  /*4a20*/  ISETP.NE.AND P0, PT, R0, 0x1d, PT ;  /* 0x0000001d0000780c */ /* 0x000fda0003f05270 */
[----:B------:R-:W-:Y:S05]  /*4a30*/  @!P0 BRA `(.L_x_11343) ;  /* 0x0000000000908947 */ /* 0x000fea0003800000 */
[----:B------:R-:W-:-:S13]  /*4a40*/  ISETP.NE.AND P0, PT, R0, 0x2c, PT ;  /* 0x0000002c0000780c */ /* 0x000fda0003f05270 */
[----:B------:R-:W-:Y:S05]  /*4a50*/  @!P0 BRA `(.L_x_11344) ;  /* 0x0000000000488947 */ /* 0x000fea0003800000 */
.L_x_11315:
        /* <DEDUP_REMOVED lines=16> */
.L_x_11345:
[----:B------:R-:W-:Y:S01]  /*4b60*/  IMAD.MOV.U32 R25, RZ, RZ, R26 ;  /* 0x000000ffff197224 */ /* 0x000fe200078e001a */
[----:B------:R-:W-:Y:S06]  /*4b70*/  BRA `(.L_x_11310) ;  /* 0x00000000005c7947 */ /* 0x000fec0003800000 */
.L_x_11344:
        /* <DEDUP_REMOVED lines=16> */
.L_x_11343:
[----:B------:R-:W0:Y:S01]  /*4c80*/  F2I.U64.TRUNC R4, R4 ;  /* 0x0000000400047311 */ /* 0x000e22000020d800 */
[----:B------:R-:W-:Y:S01]  /*4c90*/  IMAD.MOV.U32 R25, RZ, RZ, R26 ;  /* 0x000000ffff197224 */ /* 0x000fe200078e001a */
[----:B0-----:R0:W-:Y:S01]  /*4ca0*/  STG.E.64 desc[UR36][R8.64], R4 ;  /* 0x0000000408007986 */ /* 0x0011e2000c101b24 */
[----:B------:R-:W-:Y:S05]  /*4cb0*/  BRA `(.L_x_11310) ;  /* 0x00000000000c7947 */ /* 0x000fea0003800000 */
.L_x_11342:
[----:B------:R-:W0:Y:S01]  /*4cc0*/  F2I.FTZ.U32.TRUNC.NTZ R3, R4 ;  /* 0x0000000400037305 */ /* 0x000e22000021f000 */
[----:B------:R-:W-:Y:S01]  /*4cd0*/  IMAD.MOV.U32 R25, RZ, RZ, R26 ;  /* 0x000000ffff197224 */ /* 0x000fe200078e001a */
[----:B0-----:R3:W-:Y:S06]  /*4ce0*/  STG.E desc[UR36][R8.64], R3 ;  /* 0x0000000308007986 */ /* 0x0017ec000c101924 */
.L_x_11310:
[----:B------:R-:W-:Y:S05]  /*4cf0*/  BSYNC.RECONVERGENT B6 ;  /* 0x0000000000067941 */ /* 0x000fea0003800200 */
.L_x_11309:
        /* <DEDUP_REMOVED lines=24> */
.L_x_11351:
[----:B------:R-:W0:Y:S02]  /*4e80*/  F2I.S64.TRUNC R18, R18 ;  /* 0x0000001200127311 */ /* 0x000e24000020d900 */
[----:B0-----:R-:W-:-:S05]  /*4e90*/  IMAD.MOV.U32 R3, RZ, RZ, R18 ;  /* 0x000000ffff037224 */ /* 0x001fca00078e0012 */
[----:B------:R0:W-:Y:S01]  /*4ea0*/  STG.E.U8 desc[UR36][R8.64], R3 ;  /* 0x0000000308007986 */ /* 0x0001e2000c101124 */
[----:B------:R-:W-:Y:S05]  /*4eb0*/  BRA `(.L_x_11353) ;  /* 0x0000000c00287947 */ /* 0x000fea0003800000 */
.L_x_11350:
        /* <DEDUP_REMOVED lines=9> */
.L_x_11355:
[----:B------:R-:W0:Y:S02]  /*4f50*/  F2I.FTZ.TRUNC.NTZ R3, R18 ;  /* 0x0000001200037305 */ /* 0x000e24000021f100 */
[----:B0-----:R0:W-:Y:S01]  /*4f60*/  STG.E desc[UR36][R8.64], R3 ;  /* 0x0000000308007986 */ /* 0x0011e2000c101924 */
[----:B------:R-:W-:Y:S05]  /*4f70*/  BRA `(.L_x_11353) ;  /* 0x0000000800f87947 */ /* 0x000fea0003800000 */
.L_x_11354:
[----:B------:R-:W0:Y:S02]  /*4f80*/  F2I.FTZ.TRUNC.NTZ R3, R18 ;  /* 0x0000001200037305 */ /* 0x000e24000021f100 */
[----:B0-----:R0:W-:Y:S01]  /*4f90*/  STG.E.U16 desc[UR36][R8.64], R3 ;  /* 0x0000000308007986 */ /* 0x0011e2000c101524 */
[----:B------:R-:W-:Y:S05]  /*4fa0*/  BRA `(.L_x_11353) ;  /* 0x0000000800ec7947 */ /* 0x000fea0003800000 */
.L_x_11349:
        /* <DEDUP_REMOVED lines=8> */
.L_x_11357:
[----:B------:R-:W-:-:S05]  /*5030*/  F2FP.F16.F32.PACK_AB R18, RZ, R18 ;  /* 0x00000012ff12723e */ /* 0x000fca00000000ff */
[----:B------:R0:W-:Y:S01]  /*5040*/  STG.E.U16 desc[UR36][R8.64], R18 ;  /* 0x0000001208007986 */ /* 0x0001e2000c101524 */
[----:B------:R-:W-:Y:S05]  /*5050*/  BRA `(.L_x_11353) ;  /* 0x0000000800c07947 */ /* 0x000fea0003800000 */
.L_x_11356:
        /* <DEDUP_REMOVED lines=9> */
.L_x_11359:
[----:B------:R-:W-:-:S04]  /*50f0*/  F2FP.F16.F32.PACK_AB R3, RZ, R18 ;  /* 0x00000012ff03723e */ /* 0x000fc800000000ff */
[----:B------:R-:W-:-:S05]  /*5100*/  PRMT R3, R3, 0x5410, RZ ;  /* 0x0000541003037816 */ /* 0x000fca00000000ff */
[----:B------:R0:W-:Y:S01]  /*5110*/  STG.E desc[UR36][R8.64], R3 ;  /* 0x0000000308007986 */ /* 0x0001e2000c101924 */
[----:B------:R-:W-:Y:S05]  /*5120*/  BRA `(.L_x_11353) ;  /* 0x00000008008c7947 */ /* 0x000fea0003800000 */
.L_x_11358:
[----:B------:R-:W-:-:S06]  /*5130*/  FMUL.FTZ R4, R18, 1 ;  /* 0x3f80000012047820 */ /* 0x000fcc0000410000 */
[----:B------:R-:W0:Y:S02]  /*5140*/  F2F.F64.F32 R4, R4 ;  /* 0x0000000400047310 */ /* 0x000e240000201800 */
[----:B0-----:R0:W-:Y:S01]  /*5150*/  STG.E.64 desc[UR36][R8.64], R4 ;  /* 0x0000000408007986 */ /* 0x0011e2000c101b24 */
[----:B------:R-:W-:Y:S05]  /*5160*/  BRA `(.L_x_11353) ;  /* 0x00000008007c7947 */ /* 0x000fea0003800000 */
.L_x_11348:
        /* <DEDUP_REMOVED lines=13> */
.L_x_11363:
        /* <DEDUP_REMOVED lines=16> */
.L_x_11366:
[----:B------:R-:W-:-:S04]  /*5340*/  SHF.R.U32.HI R18, RZ, 0x18, R18 ;  /* 0x00000018ff127819 */ /* 0x000fc80000011612 */
[----:B------:R-:W-:-:S04]  /*5350*/  LOP3.LUT R3, R3, 0x80, R18, 0xf8, !PT ;  /* 0x0000008003037812 */ /* 0x000fc800078ef812 */
[----:B------:R-:W-:-:S07]  /*5360*/  PRMT R4, R3, 0x7610, R4 ;  /* 0x0000761003047816 */ /* 0x000fce0000000004 */
.L_x_11365:
[----:B------:R-:W-:Y:S05]  /*5370*/  BSYNC.RECONVERGENT B0 ;  /* 0x0000000000007941 */ /* 0x000fea0003800200 */
.L_x_11364:
[----:B------:R0:W-:Y:S01]  /*5380*/  STG.E.U8 desc[UR36][R8.64], R4 ;  /* 0x0000000408007986 */ /* 0x0001e2000c101124 */
[----:B------:R-:W-:Y:S05]  /*5390*/  BRA `(.L_x_11353) ;  /* 0x0000000400f07947 */ /* 0x000fea0003800000 */
.L_x_11362:
        /* <DEDUP_REMOVED lines=16> */
.L_x_11369:
[----:B------:R-:W-:-:S04]  /*54a0*/  SHF.R.U32.HI R18, RZ, 0x18, R18 ;  /* 0x00000018ff127819 */ /* 0x000fc80000011612 */
[----:B------:R-:W-:-:S04]  /*54b0*/  LOP3.LUT R3, R3, 0x80, R18, 0xf8, !PT ;  /* 0x0000008003037812 */ /* 0x000fc800078ef812 */
[----:B------:R-:W-:-:S07]  /*54c0*/  PRMT R4, R3, 0x7610, R4 ;  /* 0x0000761003047816 */ /* 0x000fce0000000004 */
.L_x_11368:
[----:B------:R-:W-:Y:S05]  /*54d0*/  BSYNC.RECONVERGENT B0 ;  /* 0x0000000000007941 */ /* 0x000fea0003800200 */
.L_x_11367:
[----:B------:R0:W-:Y:S01]  /*54e0*/  STG.E.U8 desc[UR36][R8.64], R4 ;  /* 0x0000000408007986 */ /* 0x0001e2000c101124 */
[----:B------:R-:W-:Y:S05]  /*54f0*/  BRA `(.L_x_11353) ;  /* 0x0000000400987947 */ /* 0x000fea0003800000 */
.L_x_11361:
        /* <DEDUP_REMOVED lines=21> */
.L_x_11371:
[----:B------:R-:W0:Y:S02]  /*5650*/  F2I.U64.TRUNC R18, R18 ;  /* 0x0000001200127311 */ /* 0x000e24000020d800 */
[----:B0-----:R0:W-:Y:S01]  /*5660*/  STG.E.64 desc[UR36][R8.64], R18 ;  /* 0x0000001208007986 */ /* 0x0011e2000c101b24 */
[----:B------:R-:W-:Y:S05]  /*5670*/  BRA `(.L_x_11353) ;  /* 0x0000000400387947 */ /* 0x000fea0003800000 */
.L_x_11370:
[----:B------:R-:W0:Y:S02]  /*5680*/  F2I.FTZ.U32.TRUNC.NTZ R3, R18 ;  /* 0x0000001200037305 */ /* 0x000e24000021f000 */
[----:B0-----:R0:W-:Y:S01]  /*5690*/  STG.E desc[UR36][R8.64], R3 ;  /* 0x0000000308007986 */ /* 0x0011e2000c101924 */
[----:B------:R-:W-:Y:S05]  /*56a0*/  BRA `(.L_x_11353) ;  /* 0x00000004002c7947 */ /* 0x000fea0003800000 */
.L_x_11360:
        /* <DEDUP_REMOVED lines=10> */
.L_x_11373:
[----:B------:R-:W-:Y:S01]  /*5750*/  FMUL.FTZ R4, R18, 1 ;  /* 0x3f80000012047820 */ /* 0x000fe20000410000 */
[----:B------:R-:W-:-:S05]  /*5760*/  CS2R R6, SRZ ;  /* 0x0000000000067805 */ /* 0x000fca000001ff00 */
[----:B------:R-:W0:Y:S02]  /*5770*/  F2F.F64.F32 R4, R4 ;  /* 0x0000000400047310 */ /* 0x000e240000201800 */
[----:B0-----:R4:W-:Y:S01]  /*5780*/  STG.E.128 desc[UR36][R8.64], R4 ;  /* 0x0000000408007986 */ /* 0x0019e2000c101d24 */
[----:B------:R-:W-:Y:S05]  /*5790*/  BRA `(.L_x_11353) ;  /* 0x0000000000f07947 */ /* 0x000fea0003800000 */
.L_x_11372:
[----:B------:R-:W-:-:S13]  /*57a0*/  ISETP.NE.AND P0, PT, R0, 0xf, PT ;  /* 0x0000000f0000780c */ /* 0x000fda0003f05270 */
[----:B------:R-:W-:Y:S05]  /*57b0*/  @!P0 BRA `(.L_x_11374) ;  /* 0x0000000000e08947 */ /* 0x000fea0003800000 */
[----:B------:R-:W-:-:S13]  /*57c0*/  ISETP.NE.AND P0, PT, R0, 0x17, PT ;  /* 0x000000170000780c */ /* 0x000fda0003f05270 */
[----:B------:R-:W-:Y:S05]  /*57d0*/  @!P0 BRA `(.L_x_11375) ;  /* 0x00000000008c8947 */ /* 0x000fea0003800000 */
[----:B------:R-:W-:-:S13]  /*57e0*/  ISETP.NE.AND P0, PT, R0, 0x18, PT ;  /* 0x000000180000780c */ /* 0x000fda0003f05270 */
[----:B------:R-:W-:Y:S05]  /*57f0*/  @!P0 BRA `(.L_x_11376) ;  /* 0x0000000000448947 */ /* 0x000fea0003800000 */
.L_x_11352:
        /* <DEDUP_REMOVED lines=16> */
.L_x_11377:
[----:B------:R-:W-:Y:S05]  /*5900*/  BRA `(.L_x_11353) ;  /* 0x0000000000947947 */ /* 0x000fea0003800000 */
.L_x_11376:
        /* <DEDUP_REMOVED lines=12> */
.L_x_11379:
[----:B------:R-:W-:Y:S05]  /*59d0*/  BSYNC.RECONVERGENT B0 ;  /* 0x0000000000007941 */ /* 0x000fea0003800200 */
.L_x_11378:
[----:B------:R-:W-:-:S05]  /*59e0*/  LOP3.LUT R3, R0, 0x80, R5, 0xf8, !PT ;  /* 0x0000008000037812 */ /* 0x000fca00078ef805 */
[----:B------:R1:W-:Y:S01]  /*59f0*/  STG.E.U8 desc[UR36][R8.64], R3 ;  /* 0x0000000308007986 */ /* 0x0003e2000c101124 */
[----:B------:R-:W-:Y:S05]  /*5a00*/  BRA `(.L_x_11353) ;  /* 0x0000000000547947 */ /* 0x000fea0003800000 */
.L_x_11375:
        /* <DEDUP_REMOVED lines=11> */
.L_x_11381:
[----:B------:R-:W-:Y:S01]  /*5ac0*/  IMAD.MOV.U32 R0, RZ, RZ, 0x7f ;  /* 0x0000007fff007424 */ /* 0x000fe200078e00ff */
[----:B------:R-:W-:-:S04]  /*5ad0*/  ISETP.GT.U32.AND P0, PT, R4, 0x7f800000, PT ;  /* 0x7f8000000400780c */ /* 0x000fc80003f04070 */
[----:B------:R-:W-:-:S09]  /*5ae0*/  SEL R0, R0, 0x7c, P0 ;  /* 0x0000007c00007807 */ /* 0x000fd20000000000 */
.L_x_11382:
[----:B------:R-:W-:Y:S05]  /*5af0*/  BSYNC.RECONVERGENT B0 ;  /* 0x0000000000007941 */ /* 0x000fea0003800200 */
.L_x_11380:
[----:B------:R-:W-:-:S04]  /*5b00*/  SHF.R.U32.HI R3, RZ, 0x18, R18 ;  /* 0x00000018ff037819 */ /* 0x000fc80000011612 */
[----:B------:R-:W-:-:S05]  /*5b10*/  LOP3.LUT R3, R0, 0x80, R3, 0xf8, !PT ;  /* 0x0000008000037812 */ /* 0x000fca00078ef803 */
[----:B------:R2:W-:Y:S01]  /*5b20*/  STG.E.U8 desc[UR36][R8.64], R3 ;  /* 0x0000000308007986 */ /* 0x0005e2000c101124 */
[----:B------:R-:W-:Y:S05]  /*5b30*/  BRA `(.L_x_11353) ;  /* 0x0000000000087947 */ /* 0x000fea0003800000 */
.L_x_11374:
[----:B------:R-:W-:-:S05]  /*5b40*/  F2FP.BF16.F32.PACK_AB R18, RZ, R18 ;  /* 0x00000012ff12723e */ /* 0x000fca00000010ff */
[----:B------:R0:W-:Y:S02]  /*5b50*/  STG.E.U16 desc[UR36][R8.64], R18 ;  /* 0x0000001208007986 */ /* 0x0001e4000c101524 */
.L_x_11353:
        /* <DEDUP_REMOVED lines=24> */
.L_x_11386:
[----:B------:R-:W0:Y:S02]  /*5ce0*/  F2I.S64.TRUNC R22, R22 ;  /* 0x0000001600167311 */ /* 0x000e24000020d900 */
[----:B0-----:R-:W-:-:S05]  /*5cf0*/  IMAD.MOV.U32 R3, RZ, RZ, R22 ;  /* 0x000000ffff037224 */ /* 0x001fca00078e0016 */
[----:B------:R0:W-:Y:S01]  /*5d00*/  STG.E.U8 desc[UR36][R8.64], R3 ;  /* 0x0000000308007986 */ /* 0x0001e2000c101124 */
[----:B------:R-:W-:Y:S05]  /*5d10*/  BRA `(.L_x_11388) ;  /* 0x0000000c00287947 */ /* 0x000fea0003800000 */
.L_x_11385:
        /* <DEDUP_REMOVED lines=9> */
.L_x_11390:
[----:B------:R-:W0:Y:S02]  /*5db0*/  F2I.FTZ.TRUNC.NTZ R3, R22 ;  /* 0x0000001600037305 */ /* 0x000e24000021f100 */
[----:B0-----:R0:W-:Y:S01]  /*5dc0*/  STG.E desc[UR36][R8.64], R3 ;  /* 0x0000000308007986 */ /* 0x0011e2000c101924 */
[----:B------:R-:W-:Y:S05]  /*5dd0*/  BRA `(.L_x_11388) ;  /* 0x0000000800f87947 */ /* 0x000fea0003800000 */
.L_x_11389:
[----:B------:R-:W0:Y:S02]  /*5de0*/  F2I.FTZ.TRUNC.NTZ R3, R22 ;  /* 0x0000001600037305 */ /* 0x000e24000021f100 */
[----:B0-----:R0:W-:Y:S01]  /*5df0*/  STG.E.U16 desc[UR36][R8.64], R3 ;  /* 0x0000000308007986 */ /* 0x0011e2000c101524 */
[----:B------:R-:W-:Y:S05]  /*5e00*/  BRA `(.L_x_11388) ;  /* 0x0000000800ec7947 */ /* 0x000fea0003800000 */
.L_x_11384:
        /* <DEDUP_REMOVED lines=8> */
.L_x_11392:
[----:B------:R-:W-:-:S05]  /*5e90*/  F2FP.F16.F32.PACK_AB R22, RZ, R22 ;  /* 0x00000016ff16723e */ /* 0x000fca00000000ff */
[----:B------:R0:W-:Y:S01]  /*5ea0*/  STG.E.U16 desc[UR36][R8.64], R22 ;  /* 0x0000001608007986 */ /* 0x0001e2000c101524 */
[----:B------:R-:W-:Y:S05]  /*5eb0*/  BRA `(.L_x_11388) ;  /* 0x0000000800c07947 */ /* 0x000fea0003800000 */
.L_x_11391:
        /* <DEDUP_REMOVED lines=9> */
.L_x_11394:
[----:B------:R-:W-:-:S04]  /*5f50*/  F2FP.F16.F32.PACK_AB R3, RZ, R22 ;  /* 0x00000016ff03723e */ /* 0x000fc800000000ff */
[----:B------:R-:W-:-:S05]  /*5f60*/  PRMT R3, R3, 0x5410, RZ ;  /* 0x0000541003037816 */ /* 0x000fca00000000ff */
[----:B------:R0:W-:Y:S01]  /*5f70*/  STG.E desc[UR36][R8.64], R3 ;  /* 0x0000000308007986 */ /* 0x0001e2000c101924 */
[----:B------:R-:W-:Y:S05]  /*5f80*/  BRA `(.L_x_11388) ;  /* 0x00000008008c7947 */ /* 0x000fea0003800000 */
.L_x_11393:
[----:B------:R-:W-:-:S06]  /*5f90*/  FMUL.FTZ R4, R22, 1 ;  /* 0x3f80000016047820 */ /* 0x000fcc0000410000 */
[----:B------:R-:W0:Y:S02]  /*5fa0*/  F2F.F64.F32 R4, R4 ;  /* 0x0000000400047310 */ /* 0x000e240000201800 */
[----:B0-----:R0:W-:Y:S01]  /*5fb0*/  STG.E.64 desc[UR36][R8.64], R4 ;  /* 0x0000000408007986 */ /* 0x0011e2000c101b24 */
[----:B------:R-:W-:Y:S05]  /*5fc0*/  BRA `(.L_x_11388) ;  /* 0x00000008007c7947 */ /* 0x000fea0003800000 */
.L_x_11383:
        /* <DEDUP_REMOVED lines=13> */
.L_x_11398:
        /* <DEDUP_REMOVED lines=16> */
.L_x_11401:
[----:B------:R-:W-:-:S04]  /*61a0*/  SHF.R.U32.HI R22, RZ, 0x18, R22 ;  /* 0x00000018ff167819 */ /* 0x000fc80000011616 */
[----:B------:R-:W-:-:S04]  /*61b0*/  LOP3.LUT R3, R3, 0x80, R22, 0xf8, !PT ;  /* 0x0000008003037812 */ /* 0x000fc800078ef816 */
[----:B------:R-:W-:-:S07]  /*61c0*/  PRMT R4, R3, 0x7610, R4 ;  /* 0x0000761003047816 */ /* 0x000fce0000000004 */
.L_x_11400:
[----:B------:R-:W-:Y:S05]  /*61d0*/  BSYNC.RECONVERGENT B0 ;  /* 0x0000000000007941 */ /* 0x000fea0003800200 */
.L_x_11399:
[----:B------:R0:W-:Y:S01]  /*61e0*/  STG.E.U8 desc[UR36][R8.64], R4 ;  /* 0x0000000408007986 */ /* 0x0001e2000c101124 */
[----:B------:R-:W-:Y:S05]  /*61f0*/  BRA `(.L_x_11388) ;  /* 0x0000000400f07947 */ /* 0x000fea0003800000 */
.L_x_11397:
        /* <DEDUP_REMOVED lines=16> */
.L_x_11404:
[----:B------:R-:W-:-:S04]  /*6300*/  SHF.R.U32.HI R22, RZ, 0x18, R22 ;  /* 0x00000018ff167819 */ /* 0x000fc80000011616 */
[----:B------:R-:W-:-:S04]  /*6310*/  LOP3.LUT R3, R3, 0x80, R22, 0xf8, !PT ;  /* 0x0000008003037812 */ /* 0x000fc800078ef816 */
[----:B------:R-:W-:-:S07]  /*6320*/  PRMT R4, R3, 0x7610, R4 ;  /* 0x0000761003047816 */ /* 0x000fce0000000004 */
.L_x_11403:
[----:B------:R-:W-:Y:S05]  /*6330*/  BSYNC.RECONVERGENT B0 ;  /* 0x0000000000007941 */ /* 0x000fea0003800200 */
.L_x_11402:
[----:B------:R0:W-:Y:S01]  /*6340*/  STG.E.U8 desc[UR36][R8.64], R4 ;  /* 0x0000000408007986 */ /* 0x0001e2000c101124 */
[----:B------:R-:W-:Y:S05]  /*6350*/  BRA `(.L_x_11388) ;  /* 0x0000000400987947 */ /* 0x000fea0003800000 */
.L_x_11396:
        /* <DEDUP_REMOVED lines=21> */
.L_x_11406:
[----:B------:R-:W0:Y:S02]  /*64b0*/  F2I.U64.TRUNC R22, R22 ;  /* 0x0000001600167311 */ /* 0x000e24000020d800 */
[----:B0-----:R0:W-:Y:S01]  /*64c0*/  STG.E.64 desc[UR36][R8.64], R22 ;  /* 0x0000001608007986 */ /* 0x0011e2000c101b24 */
[----:B------:R-:W-:Y:S05]  /*64d0*/  BRA `(.L_x_11388) ;  /* 0x0000000400387947 */ /* 0x000fea0003800000 */
.L_x_11405:
[----:B------:R-:W0:Y:S02]  /*64e0*/  F2I.FTZ.U32.TRUNC.NTZ R3, R22 ;  /* 0x0000001600037305 */ /* 0x000e24000021f000 */
[----:B0-----:R0:W-:Y:S01]  /*64f0*/  STG.E desc[UR36][R8.64], R3 ;  /* 0x0000000308007986 */ /* 0x0011e2000c101924 */
[----:B------:R-:W-:Y:S05]  /*6500*/  BRA `(.L_x_11388) ;  /* 0x00000004002c7947 */ /* 0x000fea0003800000 */
.L_x_11395:
        /* <DEDUP_REMOVED lines=10> */
.L_x_11408:
[----:B------:R-:W-:Y:S01]  /*65b0*/  FMUL.FTZ R4, R22, 1 ;  /* 0x3f80000016047820 */ /* 0x000fe20000410000 */
[----:B------:R-:W-:-:S05]  /*65c0*/  CS2R R6, SRZ ;  /* 0x0000000000067805 */ /* 0x000fca000001ff00 */
[----:B------:R-:W0:Y:S02]  /*65d0*/  F2F.F64.F32 R4, R4 ;  /* 0x0000000400047310 */ /* 0x000e240000201800 */
[----:B0-----:R0:W-:Y:S01]  /*65e0*/  STG.E.128 desc[UR36][R8.64], R4 ;  /* 0x0000000408007986 */ /* 0x0011e2000c101d24 */
[----:B------:R-:W-:Y:S05]  /*65f0*/  BRA `(.L_x_11388) ;  /* 0x0000000000f07947 */ /* 0x000fea0003800000 */
.L_x_11407:
[----:B------:R-:W-:-:S13]  /*6600*/  ISETP.NE.AND P0, PT, R0, 0xf, PT ;  /* 0x0000000f0000780c */ /* 0x000fda0003f05270 */
[----:B------:R-:W-:Y:S05]  /*6610*/  @!P0 BRA `(.L_x_11409) ;  /* 0x0000000000e08947 */ /* 0x000fea0003800000 */
[----:B------:R-:W-:-:S13]  /*6620*/  ISETP.NE.AND P0, PT, R0, 0x17, PT ;  /* 0x000000170000780c */ /* 0x000fda0003f05270 */
[----:B------:R-:W-:Y:S05]  /*6630*/  @!P0 BRA `(.L_x_11410) ;  /* 0x00000000008c8947 */ /* 0x000fea0003800000 */
[----:B------:R-:W-:-:S13]  /*6640*/  ISETP.NE.AND P0, PT, R0, 0x18, PT ;  /* 0x000000180000780c */ /* 0x000fda0003f05270 */
[----:B------:R-:W-:Y:S05]  /*6650*/  @!P0 BRA `(.L_x_11411) ;  /* 0x0000000000448947 */ /* 0x000fea0003800000 */
.L_x_11387:
        /* <DEDUP_REMOVED lines=16> */
.L_x_11412:
[----:B------:R-:W-:Y:S05]  /*6760*/  BRA `(.L_x_11388) ;  /* 0x0000000000947947 */ /* 0x000fea0003800000 */
.L_x_11411:
        /* <DEDUP_REMOVED lines=12> */
.L_x_11414:
[----:B------:R-:W-:Y:S05]  /*6830*/  BSYNC.RECONVERGENT B0 ;  /* 0x0000000000007941 */ /* 0x000fea0003800200 */
.L_x_11413:
[----:B------:R-:W-:-:S05]  /*6840*/  LOP3.LUT R3, R0, 0x80, R5, 0xf8, !PT ;  /* 0x0000008000037812 */ /* 0x000fca00078ef805 */
[----:B------:R3:W-:Y:S01]  /*6850*/  STG.E.U8 desc[UR36][R8.64], R3 ;  /* 0x0000000308007986 */ /* 0x0007e2000c101124 */
[----:B------:R-:W-:Y:S05]  /*6860*/  BRA `(.L_x_11388) ;  /* 0x0000000000547947 */ /* 0x000fea0003800000 */
.L_x_11410:
        /* <DEDUP_REMOVED lines=11> */
.L_x_11416:
[----:B------:R-:W-:Y:S01]  /*6920*/  IMAD.MOV.U32 R0, RZ, RZ, 0x7f ;  /* 0x0000007fff007424 */ /* 0x000fe200078e00ff */
[----:B------:R-:W-:-:S04]  /*6930*/  ISETP.GT.U32.AND P0, PT, R4, 0x7f800000, PT ;  /* 0x7f8000000400780c */ /* 0x000fc80003f04070 */
[----:B------:R-:W-:-:S09]  /*6940*/  SEL R0, R0, 0x7c, P0 ;  /* 0x0000007c00007807 */ /* 0x000fd20000000000 */
.L_x_11417:
[----:B------:R-:W-:Y:S05]  /*6950*/  BSYNC.RECONVERGENT B0 ;  /* 0x0000000000007941 */ /* 0x000fea0003800200 */
.L_x_11415:
[----:B------:R-:W-:-:S04]  /*6960*/  SHF.R.U32.HI R3, RZ, 0x18, R22 ;  /* 0x00000018ff037819 */ /* 0x000fc80000011616 */
[----:B------:R-:W-:-:S05]  /*6970*/  LOP3.LUT R3, R0, 0x80, R3, 0xf8, !PT ;  /* 0x0000008000037812 */ /* 0x000fca00078ef803 */
[----:B------:R2:W-:Y:S01]  /*6980*/  STG.E.U8 desc[UR36][R8.64], R3 ;  /* 0x0000000308007986 */ /* 0x0005e2000c101124 */
[----:B------:R-:W-:Y:S05]  /*6990*/  BRA `(.L_x_11388) ;  /* 0x0000000000087947 */ /* 0x000fea0003800000 */
.L_x_11409:
[----:B------:R-:W-:-:S05]  /*69a0*/  F2FP.BF16.F32.PACK_AB R22, RZ, R22 ;  /* 0x00000016ff16723e */ /* 0x000fca00000010ff */
[----:B------:R4:W-:Y:S02]  /*69b0*/  STG.E.U16 desc[UR36][R8.64], R22 ;  /* 0x0000001608007986 */ /* 0x0009e4000c101524 */
.L_x_11388:
[----:B------:R-:W-:-:S07]  /*69c0*/  VIADD R25, R25, 0x80 ;  /* 0x0000008019197836 */ /* 0x000fce0000000000 */
.L_x_11347:
[----:B------:R-:W-:Y:S05]  /*69d0*/  BSYNC.RECONVERGENT B6 ;  /* 0x0000000000067941 */ /* 0x000fea0003800200 */
.L_x_11346:
        /* <DEDUP_REMOVED lines=22> */
.L_x_11421:
[----:B------:R-:W0:Y:S02]  /*6b40*/  F2I.S64.TRUNC R24, R24 ;  /* 0x0000001800187311 */ /* 0x000e24000020d900 */
[----:B0-----:R-:W-:-:S05]  /*6b50*/  IMAD.MOV.U32 R5, RZ, RZ, R24 ;  /* 0x000000ffff057224 */ /* 0x001fca00078e0018 */
[----:B------:R-:W-:Y:S01]  /*6b60*/  STG.E.U8 desc[UR36][R2.64], R5 ;  /* 0x0000000502007986 */ /* 0x000fe2000c101124 */
[----:B------:R-:W-:Y:S05]  /*6b70*/  EXIT ;  /* 0x000000000000794d */ /* 0x000fea0003800000 */
.L_x_11420:
        /* <DEDUP_REMOVED lines=9> */
.L_x_11424:
[----:B------:R-:W0:Y:S02]  /*6c10*/  F2I.FTZ.TRUNC.NTZ R5, R24 ;  /* 0x0000001800057305 */ /* 0x000e24000021f100 */
[----:B0-----:R-:W-:Y:S01]  /*6c20*/  STG.E desc[UR36][R2.64], R5 ;  /* 0x0000000502007986 */ /* 0x001fe2000c101924 */
[----:B------:R-:W-:Y:S05]  /*6c30*/  EXIT ;  /* 0x000000000000794d */ /* 0x000fea0003800000 */
.L_x_11423:
[----:B------:R-:W0:Y:S02]  /*6c40*/  F2I.FTZ.TRUNC.NTZ R5, R24 ;  /* 0x0000001800057305 */ /* 0x000e24000021f100 */
[----:B0-----:R-:W-:Y:S01]  /*6c50*/  STG.E.U16 desc[UR36][R2.64], R5 ;  /* 0x0000000502007986 */ /* 0x001fe2000c101524 */
[----:B------:R-:W-:Y:S05]  /*6c60*/  EXIT ;  /* 0x000000000000794d */ /* 0x000fea0003800000 */
.L_x_11419:
        /* <DEDUP_REMOVED lines=8> */
.L_x_11426:
[----:B------:R-:W-:-:S05]  /*6cf0*/  F2FP.F16.F32.PACK_AB R24, RZ, R24 ;  /* 0x00000018ff18723e */ /* 0x000fca00000000ff */
[----:B------:R-:W-:Y:S01]  /*6d00*/  STG.E.U16 desc[UR36][R2.64], R24 ;  /* 0x0000001802007986 */ /* 0x000fe2000c101524 */
[----:B------:R-:W-:Y:S05]  /*6d10*/  EXIT ;  /* 0x000000000000794d */ /* 0x000fea0003800000 */
.L_x_11425:
        /* <DEDUP_REMOVED lines=9> */
.L_x_11428:
[----:B------:R-:W-:-:S04]  /*6db0*/  F2FP.F16.F32.PACK_AB R5, RZ, R24 ;  /* 0x00000018ff05723e */ /* 0x000fc800000000ff */
[----:B------:R-:W-:-:S05]  /*6dc0*/  PRMT R5, R5, 0x5410, RZ ;  /* 0x0000541005057816 */ /* 0x000fca00000000ff */
[----:B------:R-:W-:Y:S01]  /*6dd0*/  STG.E desc[UR36][R2.64], R5 ;  /* 0x0000000502007986 */ /* 0x000fe2000c101924 */
[----:B------:R-:W-:Y:S05]  /*6de0*/  EXIT ;  /* 0x000000000000794d */ /* 0x000fea0003800000 */
.L_x_11427:
[----:B------:R-:W-:-:S06]  /*6df0*/  FMUL.FTZ R4, R24, 1 ;  /* 0x3f80000018047820 */ /* 0x000fcc0000410000 */
[----:B------:R-:W0:Y:S02]  /*6e00*/  F2F.F64.F32 R4, R4 ;  /* 0x0000000400047310 */ /* 0x000e240000201800 */
[----:B0-----:R-:W-:Y:S01]  /*6e10*/  STG.E.64 desc[UR36][R2.64], R4 ;  /* 0x0000000402007986 */ /* 0x001fe2000c101b24 */
[----:B------:R-:W-:Y:S05]  /*6e20*/  EXIT ;  /* 0x000000000000794d */ /* 0x000fea0003800000 */
.L_x_11418:
        /* <DEDUP_REMOVED lines=13> */
.L_x_11432:
        /* <DEDUP_REMOVED lines=16> */
.L_x_11435:
[----:B------:R-:W-:-:S04]  /*7000*/  SHF.R.U32.HI R24, RZ, 0x18, R24 ;  /* 0x00000018ff187819 */ /* 0x000fc80000011618 */
[----:B------:R-:W-:-:S04]  /*7010*/  LOP3.LUT R5, R5, 0x80, R24, 0xf8, !PT ;  /* 0x0000008005057812 */ /* 0x000fc800078ef818 */
[----:B------:R-:W-:-:S07]  /*7020*/  PRMT R0, R5, 0x7610, R0 ;  /* 0x0000761005007816 */ /* 0x000fce0000000000 */
.L_x_11434:
[----:B------:R-:W-:Y:S05]  /*7030*/  BSYNC.RECONVERGENT B0 ;  /* 0x0000000000007941 */ /* 0x000fea0003800200 */
.L_x_11433:
[----:B------:R-:W-:Y:S01]  /*7040*/  STG.E.U8 desc[UR36][R2.64], R0 ;  /* 0x0000000002007986 */ /* 0x000fe2000c101124 */
[----:B------:R-:W-:Y:S05]  /*7050*/  EXIT ;  /* 0x000000000000794d */ /* 0x000fea0003800000 */
.L_x_11431:
        /* <DEDUP_REMOVED lines=16> */
.L_x_11438:
[----:B------:R-:W-:-:S04]  /*7160*/  SHF.R.U32.HI R24, RZ, 0x18, R24 ;  /* 0x00000018ff187819 */ /* 0x000fc80000011618 */
[----:B------:R-:W-:-:S04]  /*7170*/  LOP3.LUT R5, R5, 0x80, R24, 0xf8, !PT ;  /* 0x0000008005057812 */ /* 0x000fc800078ef818 */
[----:B------:R-:W-:-:S07]  /*7180*/  PRMT R0, R5, 0x7610, R0 ;  /* 0x0000761005007816 */ /* 0x000fce0000000000 */
.L_x_11437:
[----:B------:R-:W-:Y:S05]  /*7190*/  BSYNC.RECONVERGENT B0 ;  /* 0x0000000000007941 */ /* 0x000fea0003800200 */
.L_x_11436:
[----:B------:R-:W-:Y:S01]  /*71a0*/  STG.E.U8 desc[UR36][R2.64], R0 ;  /* 0x0000000002007986 */ /* 0x000fe2000c101124 */
[----:B------:R-:W-:Y:S05]  /*71b0*/  EXIT ;  /* 0x000000000000794d */ /* 0x000fea0003800000 */
.L_x_11430:
        /* <DEDUP_REMOVED lines=21> */
.L_x_11440:
[----:B------:R-:W0:Y:S02]  /*7310*/  F2I.U64.TRUNC R24, R24 ;  /* 0x0000001800187311 */ /* 0x000e24000020d800 */
[----:B0-----:R-:W-:Y:S01]  /*7320*/  STG.E.64 desc[UR36][R2.64], R24 ;  /* 0x0000001802007986 */ /* 0x001fe2000c101b24 */
[----:B------:R-:W-:Y:S05]  /*7330*/  EXIT ;  /* 0x000000000000794d */ /* 0x000fea0003800000 */
.L_x_11439:
[----:B------:R-:W0:Y:S02]  /*7340*/  F2I.FTZ.U32.TRUNC.NTZ R5, R24 ;  /* 0x0000001800057305 */ /* 0x000e24000021f000 */
[----:B0-----:R-:W-:Y:S01]  /*7350*/  STG.E desc[UR36][R2.64], R5 ;  /* 0x0000000502007986 */ /* 0x001fe2000c101924 */
[----:B------:R-:W-:Y:S05]  /*7360*/  EXIT ;  /* 0x000000000000794d */ /* 0x000fea0003800000 */
.L_x_11429:
        /* <DEDUP_REMOVED lines=10> */
.L_x_11442:
[----:B------:R-:W-:Y:S01]  /*7410*/  FMUL.FTZ R4, R24, 1 ;  /* 0x3f80000018047820 */ /* 0x000fe20000410000 */
[----:B------:R-:W-:-:S05]  /*7420*/  CS2R R6, SRZ ;  /* 0x0000000000067805 */ /* 0x000fca000001ff00 */
[----:B------:R-:W0:Y:S02]  /*7430*/  F2F.F64.F32 R4, R4 ;  /* 0x0000000400047310 */ /* 0x000e240000201800 */
[----:B0-----:R-:W-:Y:S01]  /*7440*/  STG.E.128 desc[UR36][R2.64], R4 ;  /* 0x0000000402007986 */ /* 0x001fe2000c101d24 */
[----:B------:R-:W-:Y:S05]  /*7450*/  EXIT ;  /* 0x000000000000794d */ /* 0x000fea0003800000 */
.L_x_11441:
[----:B------:R-:W-:-:S13]  /*7460*/  ISETP.NE.AND P0, PT, R0, 0xf, PT ;  /* 0x0000000f0000780c */ /* 0x000fda0003f05270 */
[----:B------:R-:W-:Y:S05]  /*7470*/  @!P0 BRA `(.L_x_11443) ;  /* 0x0000000000e08947 */ /* 0x000fea0003800000 */
[----:B------:R-:W-:-:S13]  /*7480*/  ISETP.NE.AND P0, PT, R0, 0x17, PT ;  /* 0x000000170000780c */ /* 0x000fda0003f05270 */
[----:B------:R-:W-:Y:S05]  /*7490*/  @!P0 BRA `(.L_x_11444) ;  /* 0x00000000008c8947 */ /* 0x000fea0003800000 */
[----:B------:R-:W-:-:S13]  /*74a0*/  ISETP.NE.AND P0, PT, R0, 0x18, PT ;  /* 0x000000180000780c */ /* 0x000fda0003f05270 */
[----:B------:R-:W-:Y:S05]  /*74b0*/  @!P0 BRA `(.L_x_11445) ;  /* 0x0000000000448947 */ /* 0x000fea0003800000 */
.L_x_11422:
        /* <DEDUP_REMOVED lines=16> */
.L_x_11446:
[----:B------:R-:W-:Y:S05]  /*75c0*/  EXIT ;  /* 0x000000000000794d */ /* 0x000fea0003800000 */
.L_x_11445:
        /* <DEDUP_REMOVED lines=12> */
.L_x_11448:
[----:B------:R-:W-:Y:S05]  /*7690*/  BSYNC.RECONVERGENT B0 ;  /* 0x0000000000007941 */ /* 0x000fea0003800200 */
.L_x_11447:
[----:B------:R-:W-:-:S05]  /*76a0*/  LOP3.LUT R5, R0, 0x80, R7, 0xf8, !PT ;  /* 0x0000008000057812 */ /* 0x000fca00078ef807 */
[----:B------:R-:W-:Y:S01]  /*76b0*/  STG.E.U8 desc[UR36][R2.64], R5 ;  /* 0x0000000502007986 */ /* 0x000fe2000c101124 */
[----:B------:R-:W-:Y:S05]  /*76c0*/  EXIT ;  /* 0x000000000000794d */ /* 0x000fea0003800000 */
.L_x_11444:
        /* <DEDUP_REMOVED lines=11> */
.L_x_11450:
[----:B------:R-:W-:Y:S01]  /*7780*/  IMAD.MOV.U32 R0, RZ, RZ, 0x7f ;  /* 0x0000007fff007424 */ /* 0x000fe200078e00ff */
[----:B------:R-:W-:-:S04]  /*7790*/  ISETP.GT.U32.AND P0, PT, R4, 0x7f800000, PT ;  /* 0x7f8000000400780c */ /* 0x000fc80003f04070 */
[----:B------:R-:W-:-:S09]  /*77a0*/  SEL R0, R0, 0x7c, P0 ;  /* 0x0000007c00007807 */ /* 0x000fd20000000000 */
.L_x_11451:
[----:B------:R-:W-:Y:S05]  /*77b0*/  BSYNC.RECONVERGENT B0 ;  /* 0x0000000000007941 */ /* 0x000fea0003800200 */
.L_x_11449:
[----:B------:R-:W-:-:S04]  /*77c0*/  SHF.R.U32.HI R5, RZ, 0x18, R24 ;  /* 0x00000018ff057819 */ /* 0x000fc80000011618 */
[----:B------:R-:W-:-:S05]  /*77d0*/  LOP3.LUT R5, R0, 0x80, R5, 0xf8, !PT ;  /* 0x0000008000057812 */ /* 0x000fca00078ef805 */
[----:B------:R-:W-:Y:S01]  /*77e0*/  STG.E.U8 desc[UR36][R2.64], R5 ;  /* 0x0000000502007986 */ /* 0x000fe2000c101124 */
[----:B------:R-:W-:Y:S05]  /*77f0*/  EXIT ;  /* 0x000000000000794d */ /* 0x000fea0003800000 */
.L_x_11443:
[----:B------:R-:W-:-:S05]  /*7800*/  F2FP.BF16.F32.PACK_AB R24, RZ, R24 ;  /* 0x00000018ff18723e */ /* 0x000fca00000010ff */
[----:B------:R-:W-:Y:S01]  /*7810*/  STG.E.U16 desc[UR36][R2.64], R24 ;  /* 0x0000001802007986 */ /* 0x000fe2000c101524 */
[----:B------:R-:W-:Y:S05]  /*7820*/  EXIT ;  /* 0x000000000000794d */ /* 0x000fea0003800000 */
.L_x_11452:
        /* <DEDUP_REMOVED lines=13> */
.L_x_12274:


//--------------------- .text._ZN2at6native18elementwise_kernelILi128ELi2EZNS0_22gpu_kernel_impl_nocastIZZZNS0_15log_kernel_cudaERNS_18TensorIteratorBaseEENKUlvE0_clEvENKUlvE0_clEvEUlfE_EEvS4_RKT_EUliE_EEviT1_ --------------------------
	.section	.text._ZN2at6native18elementwise_kernelILi128ELi2EZNS0_22gpu_kernel_impl_nocastIZZZNS0_15log_kernel_cudaERNS_18TensorIteratorBaseEENKUlvE0_clEvENKUlvE0_clEvEUlfE_EEvS4_RKT_EUliE_EEviT1_,"ax",@progbits
	.align	128
        .global         _ZN2at6native18elementwise_kernelILi128ELi2EZNS0_22gpu_kernel_impl_nocastIZZZNS0_15log_kernel_cudaERNS_18TensorIteratorBaseEENKUlvE0_clEvENKUlvE0_clEvEUlfE_EEvS4_RKT_EUliE_EEviT1_
        .type           _ZN2at6native18elementwise_kernelILi128ELi2EZNS0_22gpu_kernel_impl_nocastIZZZNS0_15log_kernel_cudaERNS_18TensorIteratorBaseEENKUlvE0_clEvENKUlvE0_clEvEUlfE_EEvS4_RKT_EUliE_EEviT1_,@function
        .size           _ZN2at6native18elementwise_kernelILi128ELi2EZNS0_22gpu_kernel_impl_nocastIZZZNS0_15log_kernel_cudaERNS_18TensorIteratorBaseEENKUlvE0_clEvENKUlvE0_clEvEUlfE_EEvS4_RKT_EUliE_EEviT1_,(.L_x_12275 - _ZN2at6native18elementwise_kernelILi128ELi2EZNS0_22gpu_kernel_impl_nocastIZZZNS0_15log_kernel_cudaERNS_18TensorIteratorBaseEENKUlvE0_clEvENKUlvE0_clEvEUlfE_EEvS4_RKT_EUliE_EEviT1_)
        .other          _ZN2at6native18elementwise_kernelILi128ELi2EZNS0_22gpu_kernel_impl_nocastIZZZNS0_15log_kernel_cudaERNS_18TensorIteratorBaseEENKUlvE0_clEvENKUlvE0_clEvEUlfE_EEvS4_RKT_EUliE_EEviT1_,@"STO_CUDA_ENTRY STV_DEFAULT"
_ZN2at6native18elementwise_kernelILi128ELi2EZNS0_22gpu_kernel_impl_nocastIZZZNS0_15log_kernel_cudaERNS_18TensorIteratorBaseEENKUlvE0_clEvENKUlvE0_clEvEUlfE_EEvS4_RKT_EUliE_EEviT1_:
.text._ZN2at6native18elementwise_kernelILi128ELi2EZNS0_22gpu_kernel_impl_nocastIZZZNS0_15log_kernel_cudaERNS_18TensorIteratorBaseEENKUlvE0_clEvENKUlvE0_clEvEUlfE_EEvS4_RKT_EUliE_EEviT1_:
        /* <DEDUP_REMOVED lines=18> */
[----:B-1----:R-:W-:-:S05]  /*0120*/  FMUL.FTZ R9, R0, 0.69314718246459960938 ;  /* 0x3f31721800097820 */ /* 0x002fca0000410000 */
[----:B0-----:R0:W-:Y:S02]  /*0130*/  STG.E desc[UR6][R6.64], R9 ;  /* 0x0000000906007986 */ /* 0x0011e4000c101906 */
.L_x_11455:
[----:B------:R-:W-:Y:S05]  /*0140*/  BSYNC.RECONVERGENT B0 ;  /* 0x0000000000007941 */ /* 0x000fea0003800200 */
.L_x_11454:
[----:B------:R-:W-:-:S13]  /*0150*/  ISETP.GE.AND P0, PT, R3, UR4, PT ;  /* 0x0000000403007c0c */ /* 0x000fda000bf06270 */
[----:B------:R-:W-:Y:S05]  /*0160*/  @P0 EXIT ;  /* 0x000000000000094d */ /* 0x000fea0003800000 */
[----:B------:R-:W1:Y:S02]  /*0170*/  LDC.64 R2, c[0x0][0x588] ;  /* 0x00016200ff027b82 */ /* 0x000e640000000a00 */
[----:B-1----:R-:W2:Y:S06]  /*0180*/  LDG.E R2, desc[UR6][R2.64] ;  /* 0x0000000602027981 */ /* 0x002eac000c1e1900 */
[----:B------:R-:W1:Y:S01]  /*0190*/  LDC.64 R4, c[0x0][0x580] ;  /* 0x00016000ff047b82 */ /* 0x000e620000000a00 */
[----:B--2---:R-:W0:Y:S02]  /*01a0*/  MUFU.LG2 R0, R2 ;  /* 0x0000000200007308 */ /* 0x004e240000000c00 */
[----:B0-----:R-:W-:-:S05]  /*01b0*/  FMUL.FTZ R7, R0, 0.69314718246459960938 ;  /* 0x3f31721800077820 */ /* 0x001fca0000410000 */
[----:B-1----:R-:W-:Y:S01]  /*01c0*/  STG.E desc[UR6][R4.64], R7 ;  /* 0x0000000704007986 */ /* 0x002fe2000c101906 */
[----:B------:R-:W-:Y:S05]  /*01d0*/  EXIT ;  /* 0x000000000000794d */ /* 0x000fea0003800000 */
.L_x_11453:
        /* <DEDUP_REMOVED lines=305> */
.L_x_11458:
        /* <DEDUP_REMOVED lines=8> */
[----:B0-----:R-:W-:-:S05]  /*1570*/  FMUL.FTZ R9, R8, 0.69314718246459960938 ;  /* 0x3f31721808097820 */ /* 0x001fca0000410000 */
[----:B------:R0:W-:Y:S02]  /*1580*/  STG.E desc[UR6][R4.64], R9 ;  /* 0x0000000904007986 */ /* 0x0001e4000c101906 */
.L_x_11457:
[----:B------:R-:W-:Y:S05]  /*1590*/  BSYNC.RECONVERGENT B0 ;  /* 0x0000000000007941 */ /* 0x000fea0003800200 */
.L_x_11456:
        /* <DEDUP_REMOVED lines=300> */
.L_x_11459:
[----:B------:R-:W0:Y:S02]  /*2860*/  LDCU.128 UR8, c[0x0][0x580] ;  /* 0x0000b000ff0877ac */ /* 0x000e240008000c00 */
[----:B0-----:R-:W-:-:S04]  /*2870*/  IADD3 R4, P0, PT, R2, UR10, RZ ;  /* 0x0000000a02047c10 */ /* 0x001fc8000ff1e0ff */
[----:B------:R-:W-:-:S05]  /*2880*/  IADD3.X R5, PT, PT, RZ, UR11, RZ, P0, !PT ;  /* 0x0000000bff057c10 */ /* 0x000fca00087fe4ff */
[----:B------:R-:W2:Y:S01]  /*2890*/  LDG.E R4, desc[UR6][R4.64] ;  /* 0x0000000604047981 */ /* 0x000ea2000c1e1900 */
[----:B------:R-:W-:-:S04]  /*28a0*/  IADD3 R2, P0, PT, R3, UR8, RZ ;  /* 0x0000000803027c10 */ /* 0x000fc8000ff1e0ff */
[----:B------:R-:W-:Y:S01]  /*28b0*/  IADD3.X R3, PT, PT, RZ, UR9, RZ, P0, !PT ;  /* 0x00000009ff037c10 */ /* 0x000fe200087fe4ff */
[----:B--2---:R-:W0:Y:S02]  /*28c0*/  MUFU.LG2 R0, R4 ;  /* 0x0000000400007308 */ /* 0x004e240000000c00 */
[----:B0-----:R-:W-:-:S05]  /*28d0*/  FMUL.FTZ R7, R0, 0.69314718246459960938 ;  /* 0x3f31721800077820 */ /* 0x001fca0000410000 */
[----:B------:R-:W-:Y:S01]  /*28e0*/  STG.E desc[UR6][R2.64], R7 ;  /* 0x0000000702007986 */ /* 0x000fe2000c101906 */
[----:B------:R-:W-:Y:S05]  /*28f0*/  EXIT ;  /* 0x000000000000794d */ /* 0x000fea0003800000 */
.L_x_11460:
        /* <DEDUP_REMOVED lines=16> */
.L_x_12275:


//--------------------- .text._ZN2at6native27unrolled_elementwise_kernelIZZZNS0_15log_kernel_cudaERNS_18TensorIteratorBaseEENKUlvE0_clEvENKUlvE0_clEvEUlfE_St5arrayIPcLm2EELi4E23TrivialOffsetCalculatorILi1EjESB_NS0_6memory15LoadWithoutCastENSC_16StoreWithoutCastEEEviT_T0_T2_T3_T4_T5_ --------------------------
	.section	.text._ZN2at6native27unrolled_elementwise_kernelIZZZNS0_15log_kernel_cudaERNS_18TensorIteratorBaseEENKUlvE0_clEvENKUlvE0_clEvEUlfE_St5arrayIPcLm2EELi4E23TrivialOffsetCalculatorILi1EjESB_NS0_6memory15LoadWithoutCastENSC_16StoreWithoutCastEEEviT_T0_T2_T3_T4_T5_,"ax",@progbits
	.align	128
        .global         _ZN2at6native27unrolled_elementwise_kernelIZZZNS0_15log_kernel_cudaERNS_18TensorIteratorBaseEENKUlvE0_clEvENKUlvE0_clEvEUlfE_St5arrayIPcLm2EELi4E23TrivialOffsetCalculatorILi1EjESB_NS0_6memory15LoadWithoutCastENSC_16StoreWithoutCastEEEviT_T0_T2_T3_T4_T5_
        .type           _ZN2at6native27unrolled_elementwise_kernelIZZZNS0_15log_kernel_cudaERNS_18TensorIteratorBaseEENKUlvE0_clEvENKUlvE0_clEvEUlfE_St5arrayIPcLm2EELi4E23TrivialOffsetCalculatorILi1EjESB_NS0_6memory15LoadWithoutCastENSC_16StoreWithoutCastEEEviT_T0_T2_T3_T4_T5_,@function
        .size           _ZN2at6native27unrolled_elementwise_kernelIZZZNS0_15log_kernel_cudaERNS_18TensorIteratorBaseEENKUlvE0_clEvENKUlvE0_clEvEUlfE_St5arrayIPcLm2EELi4E23TrivialOffsetCalculatorILi1EjESB_NS0_6memory15LoadWithoutCastENSC_16StoreWithoutCastEEEviT_T0_T2_T3_T4_T5_,(.L_x_12276 - _ZN2at6native27unrolled_elementwise_kernelIZZZNS0_15log_kernel_cudaERNS_18TensorIteratorBaseEENKUlvE0_clEvENKUlvE0_clEvEUlfE_St5arrayIPcLm2EELi4E23TrivialOffsetCalculatorILi1EjESB_NS0_6memory15LoadWithoutCastENSC_16StoreWithoutCastEEEviT_T0_T2_T3_T4_T5_)
        .other          _ZN2at6native27unrolled_elementwise_kernelIZZZNS0_15log_kernel_cudaERNS_18TensorIteratorBaseEENKUlvE0_clEvENKUlvE0_clEvEUlfE_St5arrayIPcLm2EELi4E23TrivialOffsetCalculatorILi1EjESB_NS0_6memory15LoadWithoutCastENSC_16StoreWithoutCastEEEviT_T0_T2_T3_T4_T5_,@"STO_CUDA_ENTRY STV_DEFAULT"
_ZN2at6native27unrolled_elementwise_kernelIZZZNS0_15log_kernel_cudaERNS_18TensorIteratorBaseEENKUlvE0_clEvENKUlvE0_clEvEUlfE_St5arrayIPcLm2EELi4E23TrivialOffsetCalculatorILi1EjESB_NS0_6memory15LoadWithoutCastENSC_16StoreWithoutCastEEEviT_T0_T2_T3_T4_T5_:
.text._ZN2at6native27unrolled_elementwise_kernelIZZZNS0_15log_kernel_cudaERNS_18TensorIteratorBaseEENKUlvE0_clEvENKUlvE0_clEvEUlfE_St5arrayIPcLm2EELi4E23TrivialOffsetCalculatorILi1EjESB_NS0_6memory15LoadWithoutCastENSC_16StoreWithoutCastEEEviT_T0_T2_T3_T4_T5_:
        /* <DEDUP_REMOVED lines=47> */
[----:B-1----:R-:W-:-:S06]  /*02f0*/  @!P0 FMUL.FTZ R6, R7, 0.69314718246459960938 ;  /* 0x3f31721807068820 */ /* 0x002fcc0000410000 */
[----:B--2---:R-:W1:Y:S01]  /*0300*/  @!P1 MUFU.LG2 R17, R17 ;  /* 0x0000001100119308 */ /* 0x004e620000000c00 */
[----:B------:R0:W-:Y:S07]  /*0310*/  @!P0 STG.E desc[UR4][R8.64], R6 ;  /* 0x0000000608008986 */ /* 0x0001ee000c101904 */
[----:B----4-:R-:W2:Y:S01]  /*0320*/  @!P2 MUFU.LG2 R18, R18 ;  /* 0x000000120012a308 */ /* 0x010ea20000000c00 */
[----:B-1----:R-:W-:Y:S01]  /*0330*/  @!P1 FMUL.FTZ R4, R17, 0.69314718246459960938 ;  /* 0x3f31721811049820 */ /* 0x002fe20000410000 */
[----:B--2---:R-:W-:Y:S01]  /*0340*/  @!P2 FMUL.FTZ R2, R18, 0.69314718246459960938 ;  /* 0x3f3172181202a820 */ /* 0x004fe20000410000 */
        /* <DEDUP_REMOVED lines=11> */
.L_x_11462:
[----:B------:R-:W-:Y:S05]  /*0400*/  BSYNC.RECONVERGENT B0 ;  /* 0x0000000000007941 */ /* 0x000fea0003800200 */
.L_x_11461:
[-C--:B------:R-:W-:Y:S02]  /*0410*/  ISETP.GE.AND P1, PT, R0, R5.reuse, PT ;  /* 0x000000050000720c */ /* 0x080fe40003f26270 */
[----:B------:R-:W-:-:S11]  /*0420*/  ISETP.GE.AND P0, PT, R14, R5, PT ;  /* 0x000000050e00720c */ /* 0x000fd60003f06270 */
[----:B------:R-:W-:Y:S05]  /*0430*/  @P1 EXIT ;  /* 0x000000000000194d */ /* 0x000fea0003800000 */
[----:B0-----:R-:W0:Y:S01]  /*0440*/  LDC.64 R4, c[0x0][0x388] ;  /* 0x0000e200ff047b82 */ /* 0x001e220000000a00 */
[----:B-----5:R-:W1:Y:S01]  /*0450*/  @!P0 MUFU.LG2 R10, R10 ;  /* 0x0000000a000a8308 */ /* 0x020e620000000c00 */
[----:B------:R-:W-:Y:S01]  /*0460*/  LEA R3, R3, R0, 0x9 ;  /* 0x0000000003037211 */ /* 0x000fe200078e48ff */
[----:B-1----:R-:W-:-:S04]  /*0470*/  @!P0 FMUL.FTZ R7, R10, 0.69314718246459960938 ;  /* 0x3f3172180a078820 */ /* 0x002fc80000410000 */
[----:B0-----:R-:W-:-:S05]  /*0480*/  IMAD.WIDE.U32 R2, R3, 0x4, R4 ;  /* 0x0000000403027825 */ /* 0x001fca00078e0004 */
[----:B------:R-:W-:Y:S01]  /*0490*/  STG.E desc[UR4][R2.64], R7 ;  /* 0x0000000702007986 */ /* 0x000fe2000c101904 */
[----:B------:R-:W-:Y:S05]  /*04a0*/  EXIT ;  /* 0x000000000000794d */ /* 0x000fea0003800000 */
.L_x_11463:
        /* <DEDUP_REMOVED lines=13> */
.L_x_12276:


//--------------------- .text._ZN2at6native29vectorized_elementwise_kernelILi2EZZZNS0_15log_kernel_cudaERNS_18TensorIteratorBaseEENKUlvE0_clEvENKUlvE0_clEvEUlfE_St5arrayIPcLm2EEEEviT0_T1_ --------------------------
	.section	.text._ZN2at6native29vectorized_elementwise_kernelILi2EZZZNS0_15log_kernel_cudaERNS_18TensorIteratorBaseEENKUlvE0_clEvENKUlvE0_clEvEUlfE_St5arrayIPcLm2EEEEviT0_T1_,"ax",@progbits
	.align	128
        .global         _ZN2at6native29vectorized_elementwise_kernelILi2EZZZNS0_15log_kernel_cudaERNS_18TensorIteratorBaseEENKUlvE0_clEvENKUlvE0_clEvEUlfE_St5arrayIPcLm2EEEEviT0_T1_
        .type           _ZN2at6native29vectorized_elementwise_kernelILi2EZZZNS0_15log_kernel_cudaERNS_18TensorIteratorBaseEENKUlvE0_clEvENKUlvE0_clEvEUlfE_St5arrayIPcLm2EEEEviT0_T1_,@function
        .size           _ZN2at6native29vectorized_elementwise_kernelILi2EZZZNS0_15log_kernel_cudaERNS_18TensorIteratorBaseEENKUlvE0_clEvENKUlvE0_clEvEUlfE_St5arrayIPcLm2EEEEviT0_T1_,(.L_x_12277 - _ZN2at6native29vectorized_elementwise_kernelILi2EZZZNS0_15log_kernel_cudaERNS_18TensorIteratorBaseEENKUlvE0_clEvENKUlvE0_clEvEUlfE_St5arrayIPcLm2EEEEviT0_T1_)
        .other          _ZN2at6native29vectorized_elementwise_kernelILi2EZZZNS0_15log_kernel_cudaERNS_18TensorIteratorBaseEENKUlvE0_clEvENKUlvE0_clEvEUlfE_St5arrayIPcLm2EEEEviT0_T1_,@"STO_CUDA_ENTRY STV_DEFAULT"
_ZN2at6native29vectorized_elementwise_kernelILi2EZZZNS0_15log_kernel_cudaERNS_18TensorIteratorBaseEENKUlvE0_clEvENKUlvE0_clEvEUlfE_St5arrayIPcLm2EEEEviT0_T1_:
.text._ZN2at6native29vectorized_elementwise_kernelILi2EZZZNS0_15log_kernel_cudaERNS_18TensorIteratorBaseEENKUlvE0_clEvENKUlvE0_clEvEUlfE_St5arrayIPcLm2EEEEviT0_T1_:
        /* <DEDUP_REMOVED lines=82> */
[----:B-1----:R-:W-:-:S06]  /*0520*/  @!P1 FMUL.FTZ R24, R20, 0.69314718246459960938 ;  /* 0x3f31721814189820 */ /* 0x002fcc0000410000 */
[----:B----4-:R-:W1:Y:S02]  /*0530*/  @!P6 MUFU.LG2 R21, R21 ;  /* 0x000000150015e308 */ /* 0x010e640000000c00 */
[----:B-1----:R-:W-:Y:S01]  /*0540*/  @!P6 FMUL.FTZ R4, R21, 0.69314718246459960938 ;  /* 0x3f3172181504e820 */ /* 0x002fe20000410000 */
        /* <DEDUP_REMOVED lines=12> */
[----:B0-----:R-:W-:Y:S01]  /*0610*/  @!P0 FMUL.FTZ R5, R22, 0.69314718246459960938 ;  /* 0x3f31721816058820 */ /* 0x001fe20000410000 */
[----:B--2---:R-:W-:Y:S01]  /*0620*/  @!P2 FMUL.FTZ R6, R26, 0.69314718246459960938 ;  /* 0x3f3172181a06a820 */ /* 0x004fe20000410000 */
[----:B----4-:R-:W-:Y:S01]  /*0630*/  @!P3 FMUL.FTZ R7, R27, 0.69314718246459960938 ;  /* 0x3f3172181b07b820 */ /* 0x010fe20000410000 */
[----:B---3--:R-:W-:Y:S01]  /*0640*/  @!P4 FMUL.FTZ R8, R25, 0.69314718246459960938 ;  /* 0x3f3172181908c820 */ /* 0x008fe20000410000 */
[----:B-1----:R-:W-:Y:S01]  /*0650*/  @!P5 FMUL.FTZ R9, R23, 0.69314718246459960938 ;  /* 0x3f3172181709d820 */ /* 0x002fe20000410000 */
[----:B-----5:R-:W-:Y:S01]  /*0660*/  @!P6 FMUL.FTZ R10, R11, 0.69314718246459960938 ;  /* 0x3f3172180b0ae820 */ /* 0x020fe20000410000 */
        /* <DEDUP_REMOVED lines=13> */
.L_x_11467:
[----:B------:R-:W-:-:S13]  /*0740*/  ISETP.GE.U32.AND P0, PT, R3, R2, PT ;  /* 0x000000020300720c */ /* 0x000fda0003f06070 */
[----:B------:R-:W-:Y:S05]  /*0750*/  @P0 BRA `(.L_x_11469) ;  /* 0x0000000000300947 */ /* 0x000fea0003800000 */
[----:B0-----:R-:W0:Y:S01]  /*0760*/  LDC.64 R4, c[0x0][0x388] ;  /* 0x0000e200ff047b82 */ /* 0x001e220000000a00 */
[----:B------:R-:W-:Y:S01]  /*0770*/  IMAD.IADD R11, R0, 0x1, R3 ;  /* 0x00000001000b7824 */ /* 0x000fe200078e0203 */
[----:B------:R-:W-:-:S03]  /*0780*/  IADD3 R3, PT, PT, R3, 0x80, RZ ;  /* 0x0000008003037810 */ /* 0x000fc60007ffe0ff */
[----:B0-----:R-:W-:-:S05]  /*0790*/  IMAD.WIDE.U32 R4, R11, 0x4, R4 ;  /* 0x000000040b047825 */ /* 0x001fca00078e0004 */
[----:B------:R1:W-:Y:S02]  /*07a0*/  STG.E desc[UR4][R4.64], R6 ;  /* 0x0000000604007986 */ /* 0x0003e4000c101904 */
.L_x_11468:
[----:B------:R-:W-:-:S13]  /*07b0*/  ISETP.GE.U32.AND P0, PT, R3, R2, PT ;  /* 0x000000020300720c */ /* 0x000fda0003f06070 */
[----:B------:R-:W-:Y:S05]  /*07c0*/  @P0 BRA `(.L_x_11470) ;  /* 0x0000000000340947 */ /* 0x000fea0003800000 */
[----:B01----:R-:W0:Y:S01]  /*07d0*/  LDC.64 R4, c[0x0][0x388] ;  /* 0x0000e200ff047b82 */ /* 0x003e220000000a00 */
[----:B------:R-:W-:Y:S01]  /*07e0*/  IADD3 R11, PT, PT, R0, R3, RZ ;  /* 0x00000003000b7210 */ /* 0x000fe20007ffe0ff */
[----:B------:R-:W-:-:S04]  /*07f0*/  VIADD R3, R3, 0x80 ;  /* 0x0000008003037836 */ /* 0x000fc80000000000 */
[----:B0-----:R-:W-:-:S05]  /*0800*/  IMAD.WIDE.U32 R4, R11, 0x4, R4 ;  /* 0x000000040b047825 */ /* 0x001fca00078e0004 */
[----:B------:R1:W-:Y:S02]  /*0810*/  STG.E desc[UR4][R4.64], R7 ;  /* 0x0000000704007986 */ /* 0x0003e4000c101904 */
.L_x_11469:
        /* <DEDUP_REMOVED lines=8> */
.L_x_11470:
[----:B------:R-:W-:Y:S05]  /*08a0*/  BSYNC.RELIABLE B1 ;  /* 0x0000000000017941 */ /* 0x000fea0003800100 */
.L_x_11466:
[----:B------:R-:W-:-:S13]  /*08b0*/  ISETP.GE.U32.AND P0, PT, R3, R2, PT ;  /* 0x000000020300720c */ /* 0x000fda0003f06070 */
[----:B012---:R-:W0:Y:S01]  /*08c0*/  @!P0 LDC.64 R4, c[0x0][0x388] ;  /* 0x0000e200ff048b82 */ /* 0x007e220000000a00 */
[----:B------:R-:W-:Y:S01]  /*08d0*/  @!P0 IMAD.IADD R7, R0, 0x1, R3 ;  /* 0x0000000100078824 */ /* 0x000fe200078e0203 */
[----:B------:R-:W-:-:S03]  /*08e0*/  @!P0 IADD3 R3, PT, PT, R3, 0x80, RZ ;  /* 0x0000008003038810 */ /* 0x000fc60007ffe0ff */
[----:B0-----:R-:W-:-:S05]  /*08f0*/  @!P0 IMAD.WIDE.U32 R4, R7, 0x4, R4 ;  /* 0x0000000407048825 */ /* 0x001fca00078e0004 */
[----:B------:R2:W-:Y:S02]  /*0900*/  @!P0 STG.E desc[UR4][R4.64], R9 ;  /* 0x0000000904008986 */ /* 0x0005e4000c101904 */
.L_x_11471:
[----:B------:R-:W-:Y:S05]  /*0910*/  BSYNC.RECONVERGENT B0 ;  /* 0x0000000000007941 */ /* 0x000fea0003800200 */
.L_x_11465:
        /* <DEDUP_REMOVED lines=8> */
.L_x_11464:
        /* <DEDUP_REMOVED lines=14> */
[----:B-1----:R-:W-:-:S07]  /*0a80*/  FMUL.FTZ R4, R6, 0.69314718246459960938 ;  /* 0x3f31721806047820 */ /* 0x002fce0000410000 */
[----:B------:R-:W1:Y:S01]  /*0a90*/  MUFU.LG2 R9, R9 ;  /* 0x0000000900097308 */ /* 0x000e620000000c00 */
[----:B0-----:R-:W-:-:S05]  /*0aa0*/  FMUL.FTZ R5, R7, 0.69314718246459960938 ;  /* 0x3f31721807057820 */ /* 0x001fca0000410000 */
[----:B------:R-:W-:Y:S02]  /*0ab0*/  STG.E.64 desc[UR4][R2.64], R4 ;  /* 0x0000000402007986 */ /* 0x000fe4000c101b04 */
[----:B----4-:R-:W0:Y:S01]  /*0ac0*/  MUFU.LG2 R10, R10 ;  /* 0x0000000a000a7308 */ /* 0x010e220000000c00 */
[----:B--2---:R-:W-:-:S07]  /*0ad0*/  FMUL.FTZ R6, R8, 0.69314718246459960938 ;  /* 0x3f31721808067820 */ /* 0x004fce0000410000 */
[----:B------:R-:W2:Y:S01]  /*0ae0*/  MUFU.LG2 R11, R11 ;  /* 0x0000000b000b7308 */ /* 0x000ea20000000c00 */
[----:B-1----:R-:W-:-:S05]  /*0af0*/  FMUL.FTZ R7, R9, 0.69314718246459960938 ;  /* 0x3f31721809077820 */ /* 0x002fca0000410000 */
[----:B------:R-:W-:Y:S02]  /*0b00*/  STG.E.64 desc[UR4][R2.64+0x400], R6 ;  /* 0x0004000602007986 */ /* 0x000fe4000c101b04 */
[----:B-----5:R-:W1:Y:S01]  /*0b10*/  MUFU.LG2 R12, R12 ;  /* 0x0000000c000c7308 */ /* 0x020e620000000c00 */
[----:B0-----:R-:W-:-:S07]  /*0b20*/  FMUL.FTZ R8, R10, 0.69314718246459960938 ;  /* 0x3f3172180a087820 */ /* 0x001fce0000410000 */
[----:B------:R-:W0:Y:S01]  /*0b30*/  MUFU.LG2 R13, R13 ;  /* 0x0000000d000d7308 */ /* 0x000e220000000c00 */
[----:B--2---:R-:W-:-:S05]  /*0b40*/  FMUL.FTZ R9, R11, 0.69314718246459960938 ;  /* 0x3f3172180b097820 */ /* 0x004fca0000410000 */
[----:B------:R-:W-:Y:S01]  /*0b50*/  STG.E.64 desc[UR4][R2.64+0x800], R8 ;  /* 0x0008000802007986 */ /* 0x000fe2000c101b04 */
[----:B-1----:R-:W-:Y:S01]  /*0b60*/  FMUL.FTZ R10, R12, 0.69314718246459960938 ;  /* 0x3f3172180c0a7820 */ /* 0x002fe20000410000 */
[----:B0-----:R-:W-:-:S05]  /*0b70*/  FMUL.FTZ R11, R13, 0.69314718246459960938 ;  /* 0x3f3172180d0b7820 */ /* 0x001fca0000410000 */
[----:B------:R-:W-:Y:S01]  /*0b80*/  STG.E.64 desc[UR4][R2.64+0xc00], R10 ;  /* 0x000c000a02007986 */ /* 0x000fe2000c101b04 */
[----:B------:R-:W-:Y:S05]  /*0b90*/  EXIT ;  /* 0x000000000000794d */ /* 0x000fea0003800000 */
.L_x_11472:
        /* <DEDUP_REMOVED lines=14> */
.L_x_12277:


//--------------------- .text._ZN2at6native29vectorized_elementwise_kernelILi4EZZZNS0_15log_kernel_cudaERNS_18TensorIteratorBaseEENKUlvE0_clEvENKUlvE0_clEvEUlfE_St5arrayIPcLm2EEEEviT0_T1_ --------------------------
	.section	.text._ZN2at6native29vectorized_elementwise_kernelILi4EZZZNS0_15log_kernel_cudaERNS_18TensorIteratorBaseEENKUlvE0_clEvENKUlvE0_clEvEUlfE_St5arrayIPcLm2EEEEviT0_T1_,"ax",@progbits
	.align	128
        .global         _ZN2at6native29vectorized_elementwise_kernelILi4EZZZNS0_15log_kernel_cudaERNS_18TensorIteratorBaseEENKUlvE0_clEvENKUlvE0_clEvEUlfE_St5arrayIPcLm2EEEEviT0_T1_
        .type           _ZN2at6native29vectorized_elementwise_kernelILi4EZZZNS0_15log_kernel_cudaERNS_18TensorIteratorBaseEENKUlvE0_clEvENKUlvE0_clEvEUlfE_St5arrayIPcLm2EEEEviT0_T1_,@function
        .size           _ZN2at6native29vectorized_elementwise_kernelILi4EZZZNS0_15log_kernel_cudaERNS_18TensorIteratorBaseEENKUlvE0_clEvENKUlvE0_clEvEUlfE_St5arrayIPcLm2EEEEviT0_T1_,(.L_x_12278 - _ZN2at6native29vectorized_elementwise_kernelILi4EZZZNS0_15log_kernel_cudaERNS_18TensorIteratorBaseEENKUlvE0_clEvENKUlvE0_clEvEUlfE_St5arrayIPcLm2EEEEviT0_T1_)
        .other          _ZN2at6native29vectorized_elementwise_kernelILi4EZZZNS0_15log_kernel_cudaERNS_18TensorIteratorBaseEENKUlvE0_clEvENKUlvE0_clEvEUlfE_St5arrayIPcLm2EEEEviT0_T1_,@"STO_CUDA_ENTRY STV_DEFAULT"
_ZN2at6native29vectorized_elementwise_kernelILi4EZZZNS0_15log_kernel_cudaERNS_18TensorIteratorBaseEENKUlvE0_clEvENKUlvE0_clEvEUlfE_St5arrayIPcLm2EEEEviT0_T1_:
.text._ZN2at6native29vectorized_elementwise_kernelILi4EZZZNS0_15log_kernel_cudaERNS_18TensorIteratorBaseEENKUlvE0_clEvENKUlvE0_clEvEUlfE_St5arrayIPcLm2EEEEviT0_T1_:
        /* <DEDUP_REMOVED lines=116> */
.L_x_11476:
[----:B------:R-:W-:-:S13]  /*0740*/  ISETP.GE.U32.AND P0, PT, R3, R2, PT ;  /* 0x000000020300720c */ /* 0x000fda0003f06070 */
[----:B------:R-:W-:Y:S05]  /*0750*/  @P0 BRA `(.L_x_11478) ;  /* 0x0000000000300947 */ /* 0x000fea0003800000 */
[----:B0-----:R-:W0:Y:S01]  /*0760*/  LDC.64 R4, c[0x0][0x388] ;  /* 0x0000e200ff047b82 */ /* 0x001e220000000a00 */
[----:B------:R-:W-:Y:S01]  /*0770*/  IMAD.IADD R11, R0, 0x1, R3 ;  /* 0x00000001000b7824 */ /* 0x000fe200078e0203 */
[----:B------:R-:W-:-:S03]  /*0780*/  IADD3 R3, PT, PT, R3, 0x80, RZ ;  /* 0x0000008003037810 */ /* 0x000fc60007ffe0ff */
[----:B0-----:R-:W-:-:S05]  /*0790*/  IMAD.WIDE.U32 R4, R11, 0x4, R4 ;  /* 0x000000040b047825 */ /* 0x001fca00078e0004 */
[----:B------:R1:W-:Y:S02]  /*07a0*/  STG.E desc[UR4][R4.64], R6 ;  /* 0x0000000604007986 */ /* 0x0003e4000c101904 */
.L_x_11477:
[----:B------:R-:W-:-:S13]  /*07b0*/  ISETP.GE.U32.AND P0, PT, R3, R2, PT ;  /* 0x000000020300720c */ /* 0x000fda0003f06070 */
[----:B------:R-:W-:Y:S05]  /*07c0*/  @P0 BRA `(.L_x_11479) ;  /* 0x0000000000340947 */ /* 0x000fea0003800000 */
[----:B01----:R-:W0:Y:S01]  /*07d0*/  LDC.64 R4, c[0x0][0x388] ;  /* 0x0000e200ff047b82 */ /* 0x003e220000000a00 */
[----:B------:R-:W-:Y:S01]  /*07e0*/  IADD3 R11, PT, PT, R0, R3, RZ ;  /* 0x00000003000b7210 */ /* 0x000fe20007ffe0ff */
[----:B------:R-:W-:-:S04]  /*07f0*/  VIADD R3, R3, 0x80 ;  /* 0x0000008003037836 */ /* 0x000fc80000000000 */
[----:B0-----:R-:W-:-:S05]  /*0800*/  IMAD.WIDE.U32 R4, R11, 0x4, R4 ;  /* 0x000000040b047825 */ /* 0x001fca00078e0004 */
[----:B------:R1:W-:Y:S02]  /*0810*/  STG.E desc[UR4][R4.64], R7 ;  /* 0x0000000704007986 */ /* 0x0003e4000c101904 */
.L_x_11478:
        /* <DEDUP_REMOVED lines=8> */
.L_x_11479:
[----:B------:R-:W-:Y:S05]  /*08a0*/  BSYNC.RELIABLE B1 ;  /* 0x0000000000017941 */ /* 0x000fea0003800100 */
.L_x_11475:
[----:B------:R-:W-:-:S13]  /*08b0*/  ISETP.GE.U32.AND P0, PT, R3, R2, PT ;  /* 0x000000020300720c */ /* 0x000fda0003f06070 */
[----:B012---:R-:W0:Y:S01]  /*08c0*/  @!P0 LDC.64 R4, c[0x0][0x388] ;  /* 0x0000e200ff048b82 */ /* 0x007e220000000a00 */
[----:B------:R-:W-:Y:S01]  /*08d0*/  @!P0 IMAD.IADD R7, R0, 0x1, R3 ;  /* 0x0000000100078824 */ /* 0x000fe200078e0203 */
[----:B------:R-:W-:-:S03]  /*08e0*/  @!P0 IADD3 R3, PT, PT, R3, 0x80, RZ ;  /* 0x0000008003038810 */ /* 0x000fc60007ffe0ff */
[----:B0-----:R-:W-:-:S05]  /*08f0*/  @!P0 IMAD.WIDE.U32 R4, R7, 0x4, R4 ;  /* 0x0000000407048825 */ /* 0x001fca00078e0004 */
[----:B------:R2:W-:Y:S02]  /*0900*/  @!P0 STG.E desc[UR4][R4.64], R9 ;  /* 0x0000000904008986 */ /* 0x0005e4000c101904 */
.L_x_11480:
[----:B------:R-:W-:Y:S05]  /*0910*/  BSYNC.RECONVERGENT B0 ;  /* 0x0000000000007941 */ /* 0x000fea0003800200 */
.L_x_11474:
        /* <DEDUP_REMOVED lines=8> */
.L_x_11473:
        /* <DEDUP_REMOVED lines=12> */
[----:B-1----:R-:W-:-:S07]  /*0a60*/  FMUL.FTZ R12, R4, 0.69314718246459960938 ;  /* 0x3f317218040c7820 */ /* 0x002fce0000410000 */
[----:B------:R-:W1:Y:S01]  /*0a70*/  MUFU.LG2 R7, R7 ;  /* 0x0000000700077308 */ /* 0x000e620000000c00 */
[----:B0-----:R-:W-:-:S07]  /*0a80*/  FMUL.FTZ R13, R5, 0.69314718246459960938 ;  /* 0x3f317218050d7820 */ /* 0x001fce0000410000 */
[----:B---3--:R-:W0:Y:S01]  /*0a90*/  MUFU.LG2 R8, R8 ;  /* 0x0000000800087308 */ /* 0x008e220000000c00 */
[----:B--2---:R-:W-:-:S07]  /*0aa0*/  FMUL.FTZ R14, R6, 0.69314718246459960938 ;  /* 0x3f317218060e7820 */ /* 0x004fce0000410000 */
[----:B------:R-:W2:Y:S01]  /*0ab0*/  MUFU.LG2 R9, R9 ;  /* 0x0000000900097308 */ /* 0x000ea20000000c00 */
[----:B-1----:R-:W-:-:S05]  /*0ac0*/  FMUL.FTZ R15, R7, 0.69314718246459960938 ;  /* 0x3f317218070f7820 */ /* 0x002fca0000410000 */
[----:B------:R-:W-:Y:S02]  /*0ad0*/  STG.E.128 desc[UR4][R2.64], R12 ;  /* 0x0000000c02007986 */ /* 0x000fe4000c101d04 */
[----:B------:R-:W1:Y:S01]  /*0ae0*/  MUFU.LG2 R10, R10 ;  /* 0x0000000a000a7308 */ /* 0x000e620000000c00 */
[----:B0-----:R-:W-:-:S07]  /*0af0*/  FMUL.FTZ R4, R8, 0.69314718246459960938 ;  /* 0x3f31721808047820 */ /* 0x001fce0000410000 */
[----:B------:R-:W0:Y:S01]  /*0b00*/  MUFU.LG2 R11, R11 ;  /* 0x0000000b000b7308 */ /* 0x000e220000000c00 */
[----:B--2---:R-:W-:Y:S01]  /*0b10*/  FMUL.FTZ R5, R9, 0.69314718246459960938 ;  /* 0x3f31721809057820 */ /* 0x004fe20000410000 */
[----:B-1----:R-:W-:Y:S01]  /*0b20*/  FMUL.FTZ R6, R10, 0.69314718246459960938 ;  /* 0x3f3172180a067820 */ /* 0x002fe20000410000 */
[----:B0-----:R-:W-:-:S05]  /*0b30*/  FMUL.FTZ R7, R11, 0.69314718246459960938 ;  /* 0x3f3172180b077820 */ /* 0x001fca0000410000 */
[----:B------:R-:W-:Y:S01]  /*0b40*/  STG.E.128 desc[UR4][R2.64+0x800], R4 ;  /* 0x0008000402007986 */ /* 0x000fe2000c101d04 */
[----:B------:R-:W-:Y:S05]  /*0b50*/  EXIT ;  /* 0x000000000000794d */ /* 0x000fea0003800000 */
.L_x_11481:
        /* <DEDUP_REMOVED lines=10> */
.L_x_12278:


//--------------------- .text._ZN2at6native29vectorized_elementwise_kernelILi8EZZZNS0_15log_kernel_cudaERNS_18TensorIteratorBaseEENKUlvE0_clEvENKUlvE0_clEvEUlfE_St5arrayIPcLm2EEEEviT0_T1_ --------------------------
	.section	.text._ZN2at6native29vectorized_elementwise_kernelILi8EZZZNS0_15log_kernel_cudaERNS_18TensorIteratorBaseEENKUlvE0_clEvENKUlvE0_clEvEUlfE_St5arrayIPcLm2EEEEviT0_T1_,"ax",@progbits
	.align	128
        .global         _ZN2at6native29vectorized_elementwise_kernelILi8EZZZNS0_15log_kernel_cudaERNS_18TensorIteratorBaseEENKUlvE0_clEvENKUlvE0_clEvEUlfE_St5arrayIPcLm2EEEEviT0_T1_
        .type           _ZN2at6native29vectorized_elementwise_kernelILi8EZZZNS0_15log_kernel_cudaERNS_18TensorIteratorBaseEENKUlvE0_clEvENKUlvE0_clEvEUlfE_St5arrayIPcLm2EEEEviT0_T1_,@function
        .size           _ZN2at6native29vectorized_elementwise_kernelILi8EZZZNS0_15log_kernel_cudaERNS_18TensorIteratorBaseEENKUlvE0_clEvENKUlvE0_clEvEUlfE_St5arrayIPcLm2EEEEviT0_T1_,(.L_x_12279 - _ZN2at6native29vectorized_elementwise_kernelILi8EZZZNS0_15log_kernel_cudaERNS_18TensorIteratorBaseEENKUlvE0_clEvENKUlvE0_clEvEUlfE_St5arrayIPcLm2EEEEviT0_T1_)
        .other          _ZN2at6native29vectorized_elementwise_kernelILi8EZZZNS0_15log_kernel_cudaERNS_18TensorIteratorBaseEENKUlvE0_clEvENKUlvE0_clEvEUlfE_St5arrayIPcLm2EEEEviT0_T1_,@"STO_CUDA_ENTRY STV_DEFAULT"
_ZN2at6native29vectorized_elementwise_kernelILi8EZZZNS0_15log_kernel_cudaERNS_18TensorIteratorBaseEENKUlvE0_clEvENKUlvE0_clEvEUlfE_St5arrayIPcLm2EEEEviT0_T1_:
.text._ZN2at6native29vectorized_elementwise_kernelILi8EZZZNS0_15log_kernel_cudaERNS_18TensorIteratorBaseEENKUlvE0_clEvENKUlvE0_clEvEUlfE_St5arrayIPcLm2EEEEviT0_T1_:
[----:B------:R-:W-:Y:S01]  /*0000*/  LDC R1, c[0x0][0x37c] ;  /* 0x0000df00ff017b82 */ /* 0x000fe20000000800 */
[----:B------:R-:W-:Y:S05]  /*0010*/  EXIT ;  /* 0x000000000000794d */ /* 0x000fea0003800000 */
.L_x_11482:
        /* <DEDUP_REMOVED lines=14> */
.L_x_12279:


//--------------------- .text._ZN2at6native18elementwise_kernelILi128ELi4EZNS0_15gpu_kernel_implIZZZNS0_15log_kernel_cudaERNS_18TensorIteratorBaseEENKUlvE0_clEvENKUlvE_clEvEUldE_EEvS4_RKT_EUliE_EEviT1_ --------------------------
	.section	.text._ZN2at6native18elementwise_kernelILi128ELi4EZNS0_15gpu_kernel_implIZZZNS0_15log_kernel_cudaERNS_18TensorIteratorBaseEENKUlvE0_clEvENKUlvE_clEvEUldE_EEvS4_RKT_EUliE_EEviT1_,"ax",@progbits
	.align	128
        .global         _ZN2at6native18elementwise_kernelILi128ELi4EZNS0_15gpu_kernel_implIZZZNS0_15log_kernel_cudaERNS_18TensorIteratorBaseEENKUlvE0_clEvENKUlvE_clEvEUldE_EEvS4_RKT_EUliE_EEviT1_
        .type           _ZN2at6native18elementwise_kernelILi128ELi4EZNS0_15gpu_kernel_implIZZZNS0_15log_kernel_cudaERNS_18TensorIteratorBaseEENKUlvE0_clEvENKUlvE_clEvEUldE_EEvS4_RKT_EUliE_EEviT1_,@function
        .size           _ZN2at6native18elementwise_kernelILi128ELi4EZNS0_15gpu_kernel_implIZZZNS0_15log_kernel_cudaERNS_18TensorIteratorBaseEENKUlvE0_clEvENKUlvE_clEvEUldE_EEvS4_RKT_EUliE_EEviT1_,(.L_x_12280 - _ZN2at6native18elementwise_kernelILi128ELi4EZNS0_15gpu_kernel_implIZZZNS0_15log_kernel_cudaERNS_18TensorIteratorBaseEENKUlvE0_clEvENKUlvE_clEvEUldE_EEvS4_RKT_EUliE_EEviT1_)
        .other          _ZN2at6native18elementwise_kernelILi128ELi4EZNS0_15gpu_kernel_implIZZZNS0_15log_kernel_cudaERNS_18TensorIteratorBaseEENKUlvE0_clEvENKUlvE_clEvEUldE_EEvS4_RKT_EUliE_EEviT1_,@"STO_CUDA_ENTRY STV_DEFAULT"
_ZN2at6native18elementwise_kernelILi128ELi4EZNS0_15gpu_kernel_implIZZZNS0_15log_kernel_cudaERNS_18TensorIteratorBaseEENKUlvE0_clEvENKUlvE_clEvEUldE_EEvS4_RKT_EUliE_EEviT1_:
.text._ZN2at6native18elementwise_kernelILi128ELi4EZNS0_15gpu_kernel_implIZZZNS0_15log_kernel_cudaERNS_18TensorIteratorBaseEENKUlvE0_clEvENKUlvE_clEvEUldE_EEvS4_RKT_EUliE_EEviT1_:
        /* <DEDUP_REMOVED lines=319> */
.L_x_11485:
        /* <DEDUP_REMOVED lines=18> */
.L_x_11490:
[----:B------:R-:W2:Y:S02]  /*1510*/  LDG.E.U8 R2, desc[UR36][R4.64] ;  /* 0x0000002404027981 */ /* 0x000ea4000c1e1100 */
[----:B--2---:R-:W3:Y:S02]  /*1520*/  I2F.F64.U16 R2, R2 ;  /* 0x0000000200027312 */ /* 0x004ee40000101800 */
[----:B---3--:R-:W-:Y:S05]  /*1530*/  BRA `(.L_x_11492) ;  /* 0x0000000c00607947 */ /* 0x008fea0003800000 */
.L_x_11489:
        /* <DEDUP_REMOVED lines=9> */
.L_x_11494:
[----:B------:R-:W2:Y:S02]  /*15d0*/  LDG.E R2, desc[UR36][R4.64] ;  /* 0x0000002404027981 */ /* 0x000ea4000c1e1900 */
[----:B--2---:R-:W3:Y:S02]  /*15e0*/  I2F.F64 R2, R2 ;  /* 0x0000000200027312 */ /* 0x004ee40000201c00 */
[----:B---3--:R-:W-:Y:S05]  /*15f0*/  BRA `(.L_x_11492) ;  /* 0x0000000c00307947 */ /* 0x008fea0003800000 */
.L_x_11493:
[----:B------:R-:W2:Y:S02]  /*1600*/  LDG.E.U16 R2, desc[UR36][R4.64] ;  /* 0x0000002404027981 */ /* 0x000ea4000c1e1500 */
[----:B--2---:R-:W3:Y:S02]  /*1610*/  I2F.F64.S16 R2, R2 ;  /* 0x0000000200027312 */ /* 0x004ee40000101c00 */
[----:B---3--:R-:W-:Y:S05]  /*1620*/  BRA `(.L_x_11492) ;  /* 0x0000000c00247947 */ /* 0x008fea0003800000 */
.L_x_11488:
        /* <DEDUP_REMOVED lines=10> */
.L_x_11496:
[----:B------:R-:W2:Y:S02]  /*16d0*/  LDG.E.U16 R0, desc[UR36][R4.64] ;  /* 0x0000002404007981 */ /* 0x000ea4000c1e1500 */
[----:B--2---:R-:W-:-:S05]  /*16e0*/  HADD2.F32 R0, -RZ, R0.H0_H0 ;  /* 0x20000000ff007230 */ /* 0x004fca0000004100 */
[----:B------:R-:W-:-:S04]  /*16f0*/  FMUL.FTZ R0, R0, 1 ;  /* 0x3f80000000007820 */ /* 0x000fc80000410000 */
[----:B------:R2:W3:Y:S02]  /*1700*/  F2F.F64.F32 R2, R0 ;  /* 0x0000000000027310 */ /* 0x0004e40000201800 */
[----:B--23--:R-:W-:Y:S05]  /*1710*/  BRA `(.L_x_11492) ;  /* 0x0000000800e87947 */ /* 0x00cfea0003800000 */
.L_x_11495:
        /* <DEDUP_REMOVED lines=10> */
.L_x_11498:
[----:B------:R-:W2:Y:S02]  /*17c0*/  LDG.E.U16 R4, desc[UR36][R4.64] ;  /* 0x0000002404047981 */ /* 0x000ea4000c1e1500 */
[----:B--2---:R-:W-:-:S05]  /*17d0*/  HADD2.F32 R0, -RZ, R4.H0_H0 ;  /* 0x20000004ff007230 */ /* 0x004fca0000004100 */
[----:B------:R-:W-:-:S04]  /*17e0*/  FMUL.FTZ R0, R0, 1 ;  /* 0x3f80000000007820 */ /* 0x000fc80000410000 */
[----:B------:R3:W4:Y:S02]  /*17f0*/  F2F.F64.F32 R2, R0 ;  /* 0x0000000000027310 */ /* 0x0007240000201800 */
[----:B---34-:R-:W-:Y:S05]  /*1800*/  BRA `(.L_x_11492) ;  /* 0x0000000800ac7947 */ /* 0x018fea0003800000 */
.L_x_11497:
[----:B------:R2:W5:Y:S01]  /*1810*/  LDG.E.64 R2, desc[UR36][R4.64] ;  /* 0x0000002404027981 */ /* 0x000562000c1e1b00 */
[----:B------:R-:W-:Y:S05]  /*1820*/  BRA `(.L_x_11492) ;  /* 0x0000000800a47947 */ /* 0x000fea0003800000 */
.L_x_11487:
        /* <DEDUP_REMOVED lines=13> */
.L_x_11501:
[----:B------:R1:W5:Y:S01]  /*1900*/  LDG.E.64 R2, desc[UR36][R4.64] ;  /* 0x0000002404027981 */ /* 0x000362000c1e1b00 */
[----:B------:R-:W-:Y:S05]  /*1910*/  BRA `(.L_x_11492) ;  /* 0x0000000800687947 */ /* 0x000fea0003800000 */
.L_x_11500:
        /* <DEDUP_REMOVED lines=27> */
.L_x_11503:
        /* <DEDUP_REMOVED lines=14> */
.L_x_11502:
[----:B------:R-:W2:Y:S02]  /*1bb0*/  LDG.E.U16 R0, desc[UR36][R4.64] ;  /* 0x0000002404007981 */ /* 0x000ea4000c1e1500 */
[----:B--2---:R-:W-:-:S04]  /*1bc0*/  IMAD.U32 R0, R0, 0x10000, RZ ;  /* 0x0001000000007824 */ /* 0x004fc800078e00ff */
[----:B------:R-:W-:-:S04]  /*1bd0*/  FMUL.FTZ R0, R0, 1 ;  /* 0x3f80000000007820 */ /* 0x000fc80000410000 */
[----:B------:R1:W2:Y:S02]  /*1be0*/  F2F.F64.F32 R2, R0 ;  /* 0x0000000000027310 */ /* 0x0002a40000201800 */
[----:B-12---:R-:W-:Y:S05]  /*1bf0*/  BRA `(.L_x_11492) ;  /* 0x0000000400b07947 */ /* 0x006fea0003800000 */
.L_x_11499:
        /* <DEDUP_REMOVED lines=11> */
.L_x_11506:
        /* <DEDUP_REMOVED lines=21> */
.L_x_11508:
[----:B------:R-:W-:Y:S05]  /*1e00*/  BSYNC.RECONVERGENT B0 ;  /* 0x0000000000007941 */ /* 0x000fea0003800200 */
.L_x_11507:
[----:B------:R-:W-:Y:S02]  /*1e10*/  SHF.L.U32 R0, R0, 0x14, RZ ;  /* 0x0000001400007819 */ /* 0x000fe400000006ff */
[----:B------:R-:W-:-:S04]  /*1e20*/  LEA R2, R2, 0x3b800000, 0x17 ;  /* 0x3b80000002027811 */ /* 0x000fc800078eb8ff */
[----:B------:R-:W-:-:S05]  /*1e30*/  LOP3.LUT R0, R2, R0, R7, 0xfe, !PT ;  /* 0x0000000002007212 */ /* 0x000fca00078efe07 */
[----:B------:R-:W-:-:S04]  /*1e40*/  FMUL.FTZ R0, R0, 1 ;  /* 0x3f80000000007820 */ /* 0x000fc80000410000 */
[----:B------:R1:W2:Y:S02]  /*1e50*/  F2F.F64.F32 R2, R0 ;  /* 0x0000000000027310 */ /* 0x0002a40000201800 */
[----:B-12---:R-:W-:Y:S05]  /*1e60*/  BRA `(.L_x_11492) ;  /* 0x0000000400147947 */ /* 0x006fea0003800000 */
.L_x_11505:
        /* <DEDUP_REMOVED lines=21> */
.L_x_11510:
[----:B------:R-:W-:Y:S05]  /*1fc0*/  BSYNC.RECONVERGENT B0 ;  /* 0x0000000000007941 */ /* 0x000fea0003800200 */
.L_x_11509:
[----:B------:R-:W-:Y:S01]  /*1fd0*/  IMAD.SHL.U32 R0, R0, 0x200000, RZ ;  /* 0x0020000000007824 */ /* 0x000fe200078e00ff */
[----:B------:R-:W-:-:S04]  /*1fe0*/  LEA R2, R2, 0x37800000, 0x17 ;  /* 0x3780000002027811 */ /* 0x000fc800078eb8ff */
[----:B------:R-:W-:-:S05]  /*1ff0*/  LOP3.LUT R0, R2, R0, R7, 0xfe, !PT ;  /* 0x0000000002007212 */ /* 0x000fca00078efe07 */
[----:B------:R-:W-:-:S04]  /*2000*/  FMUL.FTZ R0, R0, 1 ;  /* 0x3f80000000007820 */ /* 0x000fc80000410000 */
[----:B------:R1:W2:Y:S02]  /*2010*/  F2F.F64.F32 R2, R0 ;  /* 0x0000000000027310 */ /* 0x0002a40000201800 */
[----:B-12---:R-:W-:Y:S05]  /*2020*/  BRA `(.L_x_11492) ;  /* 0x0000000000a47947 */ /* 0x006fea0003800000 */
.L_x_11504:
[----:B------:R-:W-:-:S09]  /*2030*/  UISETP.NE.AND UP0, UPT, UR4, 0x1c, UPT ;  /* 0x0000001c0400788c */ /* 0x000fd2000bf05270 */
[----:B------:R-:W-:Y:S05]  /*2040*/  BRA.U !UP0, `(.L_x_11511) ;  /* 0x0000000108947547 */ /* 0x000fea000b800000 */
[----:B------:R-:W-:-:S09]  /*2050*/  UISETP.NE.AND UP0, UPT, UR4, 0x1d, UPT ;  /* 0x0000001d0400788c */ /* 0x000fd2000bf05270 */
[----:B------:R-:W-:Y:S05]  /*2060*/  BRA.U !UP0, `(.L_x_11512) ;  /* 0x0000000108807547 */ /* 0x000fea000b800000 */
[----:B------:R-:W-:-:S09]  /*2070*/  UISETP.NE.AND UP0, UPT, UR4, 0x2c, UPT ;  /* 0x0000002c0400788c */ /* 0x000fd2000bf05270 */
[----:B------:R-:W-:Y:S05]  /*2080*/  BRA.U !UP0, `(.L_x_11513) ;  /* 0x0000000108487547 */ /* 0x000fea000b800000 */
.L_x_11491:
        /* <DEDUP_REMOVED lines=16> */
.L_x_11514:
[----:B------:R-:W-:Y:S01]  /*2190*/  CS2R R2, SRZ ;  /* 0x0000000000027805 */ /* 0x000fe2000001ff00 */
[----:B------:R-:W-:Y:S06]  /*21a0*/  BRA `(.L_x_11492) ;  /* 0x0000000000447947 */ /* 0x000fec0003800000 */
.L_x_11513:
        /* <DEDUP_REMOVED lines=12> */
.L_x_11512:
[----:B------:R-:W2:Y:S02]  /*2270*/  LDG.E.64 R2, desc[UR36][R4.64] ;  /* 0x0000002404027981 */ /* 0x000ea4000c1e1b00 */
[----:B--2---:R-:W1:Y:S02]  /*2280*/  I2F.F64.U64 R2, R2 ;  /* 0x0000000200027312 */ /* 0x004e640000301800 */
[----:B-1----:R-:W-:Y:S05]  /*2290*/  BRA `(.L_x_11492) ;  /* 0x0000000000087947 */ /* 0x002fea0003800000 */
.L_x_11511:
[----:B------:R-:W2:Y:S02]  /*22a0*/  LDG.E R2, desc[UR36][R4.64] ;  /* 0x0000002404027981 */ /* 0x000ea4000c1e1900 */
[----:B--2---:R-:W0:Y:S02]  /*22b0*/  I2F.F64.U32 R2, R2 ;  /* 0x0000000200027312 */ /* 0x004e240000201800 */
.L_x_11492:
[----:B------:R-:W-:Y:S05]  /*22c0*/  BSYNC.RECONVERGENT B6 ;  /* 0x0000000000067941 */ /* 0x000fea0003800200 */
.L_x_11486:
        /* <DEDUP_REMOVED lines=185> */
.L_x_11516:
[----:B------:R-:W-:Y:S01]  /*2e60*/  IMAD.MOV.U32 R4, RZ, RZ, 0x0 ;  /* 0x00000000ff047424 */ /* 0x000fe200078e00ff */
[----:B------:R-:W-:Y:S02]  /*2e70*/  MOV R5, 0x7ff00000 ;  /* 0x7ff0000000057802 */ /* 0x000fe40000000f00 */
[----:B------:R-:W-:-:S04]  /*2e80*/  LOP3.LUT P0, RZ, R3, 0x7fffffff, RZ, 0xc0, !PT ;  /* 0x7fffffff03ff7812 */ /* 0x000fc8000780c0ff */
[----:B------:R-:W0:Y:S02]  /*2e90*/  DFMA R2, R2, R4, +INF ;  /* 0x7ff000000202742b */ /* 0x000e240000000004 */
[----:B0-----:R-:W-:Y:S02]  /*2ea0*/  FSEL R4, R2, RZ, P0 ;  /* 0x000000ff02047208 */ /* 0x001fe40000000000 */
[----:B------:R-:W-:-:S07]  /*2eb0*/  FSEL R5, R3, -QNAN , P0 ;  /* 0xfff0000003057808 */ /* 0x000fce0000000000 */
.L_x_11517:
[----:B------:R-:W-:Y:S05]  /*2ec0*/  BSYNC.RECONVERGENT B0 ;  /* 0x0000000000007941 */ /* 0x000fea0003800200 */
.L_x_11515:
        /* <DEDUP_REMOVED lines=17> */
.L_x_11521:
[----:B------:R-:W0:Y:S02]  /*2fe0*/  F2I.S64.F64.TRUNC R4, R4 ;  /* 0x0000000400047311 */ /* 0x000e24000030d900 */
[----:B0-----:R-:W-:-:S05]  /*2ff0*/  IMAD.MOV.U32 R7, RZ, RZ, R4 ;  /* 0x000000ffff077224 */ /* 0x001fca00078e0004 */
[----:B------:R0:W-:Y:S01]  /*3000*/  STG.E.U8 desc[UR36][R2.64], R7 ;  /* 0x0000000702007986 */ /* 0x0001e2000c101124 */
[----:B------:R-:W-:Y:S05]  /*3010*/  BRA `(.L_x_11523) ;  /* 0x0000001000847947 */ /* 0x000fea0003800000 */
.L_x_11520:
        /* <DEDUP_REMOVED lines=9> */
.L_x_11525:
[----:B------:R-:W0:Y:S02]  /*30b0*/  F2I.F64.TRUNC R5, R4 ;  /* 0x0000000400057311 */ /* 0x000e24000030d100 */
[----:B0-----:R0:W-:Y:S01]  /*30c0*/  STG.E desc[UR36][R2.64], R5 ;  /* 0x0000000502007986 */ /* 0x0011e2000c101924 */
[----:B------:R-:W-:Y:S05]  /*30d0*/  BRA `(.L_x_11523) ;  /* 0x0000001000547947 */ /* 0x000fea0003800000 */
.L_x_11524:
[----:B------:R-:W0:Y:S02]  /*30e0*/  F2I.F64.TRUNC R5, R4 ;  /* 0x0000000400057311 */ /* 0x000e24000030d100 */
[----:B0-----:R0:W-:Y:S01]  /*30f0*/  STG.E.U16 desc[UR36][R2.64], R5 ;  /* 0x0000000502007986 */ /* 0x0011e2000c101524 */
[----:B------:R-:W-:Y:S05]  /*3100*/  BRA `(.L_x_11523) ;  /* 0x0000001000487947 */ /* 0x000fea0003800000 */
.L_x_11519:
        /* <DEDUP_REMOVED lines=17> */
.L_x_11527:
        /* <DEDUP_REMOVED lines=12> */
.L_x_11526:
        /* <DEDUP_REMOVED lines=18> */
.L_x_11529:
        /* <DEDUP_REMOVED lines=13> */
.L_x_11528:
[----:B------:R0:W-:Y:S01]  /*34d0*/  STG.E.64 desc[UR36][R2.64], R4 ;  /* 0x0000000402007986 */ /* 0x0001e2000c101b24 */
[----:B------:R-:W-:Y:S05]  /*34e0*/  BRA `(.L_x_11523) ;  /* 0x0000000c00507947 */ /* 0x000fea0003800000 */
.L_x_11518:
        /* <DEDUP_REMOVED lines=12> */
.L_x_11532:
[----:B------:R-:W-:-:S05]  /*35b0*/  CS2R R6, SRZ ;  /* 0x0000000000067805 */ /* 0x000fca000001ff00 */
[----:B------:R0:W-:Y:S01]  /*35c0*/  STG.E.128 desc[UR36][R2.64], R4 ;  /* 0x0000000402007986 */ /* 0x0001e2000c101d24 */
[----:B------:R-:W-:Y:S05]  /*35d0*/  BRA `(.L_x_11523) ;  /* 0x0000000c00147947 */ /* 0x000fea0003800000 */
.L_x_11531:
        /* <DEDUP_REMOVED lines=27> */
.L_x_11536:
[----:B------:R-:W-:Y:S05]  /*3790*/  BSYNC.RECONVERGENT B0 ;  /* 0x0000000000007941 */ /* 0x000fea0003800200 */
.L_x_11535:
[----:B------:R-:W-:-:S05]  /*37a0*/  LOP3.LUT R7, R0, 0x80, R7, 0xf8, !PT ;  /* 0x0000008000077812 */ /* 0x000fca00078ef807 */
[----:B------:R0:W-:Y:S01]  /*37b0*/  STG.E.U8 desc[UR36][R2.64], R7 ;  /* 0x0000000702007986 */ /* 0x0001e2000c101124 */
[----:B------:R-:W-:Y:S05]  /*37c0*/  BRA `(.L_x_11523) ;  /* 0x0000000800987947 */ /* 0x000fea0003800000 */
.L_x_11534:
        /* <DEDUP_REMOVED lines=23> */
.L_x_11538:
[----:B------:R-:W-:Y:S05]  /*3940*/  BSYNC.RECONVERGENT B0 ;  /* 0x0000000000007941 */ /* 0x000fea0003800200 */
.L_x_11537:
[----:B------:R-:W-:-:S05]  /*3950*/  LOP3.LUT R7, R0, 0x80, R7, 0xf8, !PT ;  /* 0x0000008000077812 */ /* 0x000fca00078ef807 */
[----:B------:R0:W-:Y:S01]  /*3960*/  STG.E.U8 desc[UR36][R2.64], R7 ;  /* 0x0000000702007986 */ /* 0x0001e2000c101124 */
[----:B------:R-:W-:Y:S05]  /*3970*/  BRA `(.L_x_11523) ;  /* 0x00000008002c7947 */ /* 0x000fea0003800000 */
.L_x_11533:
        /* <DEDUP_REMOVED lines=12> */
.L_x_11530:
        /* <DEDUP_REMOVED lines=11> */
.L_x_11541:
        /* <DEDUP_REMOVED lines=21> */
.L_x_11544:
[----:B------:R-:W-:-:S04]  /*3c40*/  SHF.R.U32.HI R0, RZ, 0x14, R7 ;  /* 0x00000014ff007819 */ /* 0x000fc80000011607 */
[----:B------:R-:W-:-:S04]  /*3c50*/  LOP3.LUT R0, R0, 0x1, RZ, 0xc0, !PT ;  /* 0x0000000100007812 */ /* 0x000fc800078ec0ff */
[----:B------:R-:W-:-:S04]  /*3c60*/  IADD3 R0, PT, PT, R7, 0x487ffff, R0 ;  /* 0x0487ffff07007810 */ /* 0x000fc80007ffe000 */
[----:B------:R-:W-:-:S04]  /*3c70*/  SHF.R.U32.HI R0, RZ, 0x14, R0 ;  /* 0x00000014ff007819 */ /* 0x000fc80000011600 */
[----:B------:R-:W-:-:S07]  /*3c80*/  LOP3.LUT R4, R0, 0xff, RZ, 0xc0, !PT ;  /* 0x000000ff00047812 */ /* 0x000fce00078ec0ff */
.L_x_11545:
[----:B------:R-:W-:-:S04]  /*3c90*/  SHF.R.U32.HI R5, RZ, 0x18, R7 ;  /* 0x00000018ff057819 */ /* 0x000fc80000011607 */
[----:B------:R-:W-:-:S04]  /*3ca0*/  LOP3.LUT R4, R4, 0x80, R5, 0xf8, !PT ;  /* 0x0000008004047812 */ /* 0x000fc800078ef805 */
[----:B------:R-:W-:-:S07]  /*3cb0*/  PRMT R0, R4, 0x7610, R0 ;  /* 0x0000761004007816 */ /* 0x000fce0000000000 */
.L_x_11543:
[----:B------:R-:W-:Y:S05]  /*3cc0*/  BSYNC.RECONVERGENT B0 ;  /* 0x0000000000007941 */ /* 0x000fea0003800200 */
.L_x_11542:
[----:B------:R1:W-:Y:S01]  /*3cd0*/  STG.E.U8 desc[UR36][R2.64], R0 ;  /* 0x0000000002007986 */ /* 0x0003e2000c101124 */
[----:B------:R-:W-:Y:S05]  /*3ce0*/  BRA `(.L_x_11523) ;  /* 0x0000000400507947 */ /* 0x000fea0003800000 */
.L_x_11540:
        /* <DEDUP_REMOVED lines=21> */
.L_x_11548:
[----:B------:R-:W-:-:S04]  /*3e40*/  SHF.R.U32.HI R0, RZ, 0x15, R7 ;  /* 0x00000015ff007819 */ /* 0x000fc80000011607 */
[----:B------:R-:W-:-:S04]  /*3e50*/  LOP3.LUT R0, R0, 0x1, RZ, 0xc0, !PT ;  /* 0x0000000100007812 */ /* 0x000fc800078ec0ff */
[----:B------:R-:W-:-:S04]  /*3e60*/  IADD3 R0, PT, PT, R7, 0x88fffff, R0 ;  /* 0x088fffff07007810 */ /* 0x000fc80007ffe000 */
[----:B------:R-:W-:-:S04]  /*3e70*/  SHF.R.U32.HI R0, RZ, 0x15, R0 ;  /* 0x00000015ff007819 */ /* 0x000fc80000011600 */
[----:B------:R-:W-:-:S07]  /*3e80*/  LOP3.LUT R4, R0, 0xff, RZ, 0xc0, !PT ;  /* 0x000000ff00047812 */ /* 0x000fce00078ec0ff */
.L_x_11549:
[----:B------:R-:W-:-:S04]  /*3e90*/  SHF.R.U32.HI R5, RZ, 0x18, R7 ;  /* 0x00000018ff057819 */ /* 0x000fc80000011607 */
[----:B------:R-:W-:-:S04]  /*3ea0*/  LOP3.LUT R4, R4, 0x80, R5, 0xf8, !PT ;  /* 0x0000008004047812 */ /* 0x000fc800078ef805 */
[----:B------:R-:W-:-:S07]  /*3eb0*/  PRMT R0, R4, 0x7610, R0 ;  /* 0x0000761004007816 */ /* 0x000fce0000000000 */
.L_x_11547:
[----:B------:R-:W-:Y:S05]  /*3ec0*/  BSYNC.RECONVERGENT B0 ;  /* 0x0000000000007941 */ /* 0x000fea0003800200 */
.L_x_11546:
[----:B------:R0:W-:Y:S01]  /*3ed0*/  STG.E.U8 desc[UR36][R2.64], R0 ;  /* 0x0000000002007986 */ /* 0x0001e2000c101124 */
[----:B------:R-:W-:Y:S05]  /*3ee0*/  BRA `(.L_x_11523) ;  /* 0x0000000000d07947 */ /* 0x000fea0003800000 */
.L_x_11539:
[----:B------:R-:W-:-:S09]  /*3ef0*/  UISETP.NE.AND UP0, UPT, UR4, 0x1c, UPT ;  /* 0x0000001c0400788c */ /* 0x000fd2000bf05270 */
[----:B------:R-:W-:Y:S05]  /*3f00*/  BRA.U !UP0, `(.L_x_11550) ;  /* 0x0000000108c07547 */ /* 0x000fea000b800000 */
[----:B------:R-:W-:-:S09]  /*3f10*/  UISETP.NE.AND UP0, UPT, UR4, 0x1d, UPT ;  /* 0x0000001d0400788c */ /* 0x000fd2000bf05270 */
[----:B------:R-:W-:Y:S05]  /*3f20*/  BRA.U !UP0, `(.L_x_11551) ;  /* 0x0000000108ac7547 */ /* 0x000fea000b800000 */
[----:B------:R-:W-:-:S09]  /*3f30*/  UISETP.NE.AND UP0, UPT, UR4, 0x2c, UPT ;  /* 0x0000002c0400788c */ /* 0x000fd2000bf05270 */
[----:B------:R-:W-:Y:S05]  /*3f40*/  BRA.U !UP0, `(.L_x_11552) ;  /* 0x0000000108447547 */ /* 0x000fea000b800000 */
.L_x_11522:
        /* <DEDUP_REMOVED lines=16> */
.L_x_11553:
[----:B------:R-:W-:Y:S05]  /*4050*/  BRA `(.L_x_11523) ;  /* 0x0000000000747947 */ /* 0x000fea0003800000 */
.L_x_11552:
        /* <DEDUP_REMOVED lines=24> */
.L_x_11551:
[----:B------:R-:W0:Y:S02]  /*41e0*/  F2I.U64.F64.TRUNC R4, R4 ;  /* 0x0000000400047311 */ /* 0x000e24000030d800 */
[----:B0-----:R0:W-:Y:S01]  /*41f0*/  STG.E.64 desc[UR36][R2.64], R4 ;  /* 0x0000000402007986 */ /* 0x0011e2000c101b24 */
[----:B------:R-:W-:Y:S05]  /*4200*/  BRA `(.L_x_11523) ;  /* 0x0000000000087947 */ /* 0x000fea0003800000 */
.L_x_11550:
[----:B------:R-:W0:Y:S02]  /*4210*/  F2I.U32.F64.TRUNC R5, R4 ;  /* 0x0000000400057311 */ /* 0x000e24000030d000 */
[----:B0-----:R3:W-:Y:S02]  /*4220*/  STG.E desc[UR36][R2.64], R5 ;  /* 0x0000000502007986 */ /* 0x0017e4000c101924 */
.L_x_11523:
[----:B------:R-:W-:-:S07]  /*4230*/  IADD3 R17, PT, PT, R17, 0x80, RZ ;  /* 0x0000008011117810 */ /* 0x000fce0007ffe0ff */
.L_x_11484:
[----:B------:R-:W-:Y:S05]  /*4240*/  BSYNC.RECONVERGENT B7 ;  /* 0x0000000000077941 */ /* 0x000fea0003800200 */
.L_x_11483:
        /* <DEDUP_REMOVED lines=307> */
.L_x_11556:
        /* <DEDUP_REMOVED lines=18> */
.L_x_11561:
[----:B------:R-:W2:Y:S02]  /*56a0*/  LDG.E.U8 R2, desc[UR36][R4.64] ;  /* 0x0000002404027981 */ /* 0x000ea4000c1e1100 */
[----:B--2---:R-:W3:Y:S02]  /*56b0*/  I2F.F64.U16 R2, R2 ;  /* 0x0000000200027312 */ /* 0x004ee40000101800 */
[----:B---3--:R-:W-:Y:S05]  /*56c0*/  BRA `(.L_x_11563) ;  /* 0x0000000c00607947 */ /* 0x008fea0003800000 */
.L_x_11560:
        /* <DEDUP_REMOVED lines=9> */
.L_x_11565:
[----:B------:R-:W2:Y:S02]  /*5760*/  LDG.E R2, desc[UR36][R4.64] ;  /* 0x0000002404027981 */ /* 0x000ea4000c1e1900 */
[----:B--2---:R-:W3:Y:S02]  /*5770*/  I2F.F64 R2, R2 ;  /* 0x0000000200027312 */ /* 0x004ee40000201c00 */
[----:B---3--:R-:W-:Y:S05]  /*5780*/  BRA `(.L_x_11563) ;  /* 0x0000000c00307947 */ /* 0x008fea0003800000 */
.L_x_11564:
[----:B------:R-:W2:Y:S02]  /*5790*/  LDG.E.U16 R2, desc[UR36][R4.64] ;  /* 0x0000002404027981 */ /* 0x000ea4000c1e1500 */
[----:B--2---:R-:W3:Y:S02]  /*57a0*/  I2F.F64.S16 R2, R2 ;  /* 0x0000000200027312 */ /* 0x004ee40000101c00 */
[----:B---3--:R-:W-:Y:S05]  /*57b0*/  BRA `(.L_x_11563) ;  /* 0x0000000c00247947 */ /* 0x008fea0003800000 */
.L_x_11559:
        /* <DEDUP_REMOVED lines=10> */
.L_x_11567:
[----:B------:R-:W2:Y:S02]  /*5860*/  LDG.E.U16 R0, desc[UR36][R4.64] ;  /* 0x0000002404007981 */ /* 0x000ea4000c1e1500 */
[----:B--2---:R-:W-:-:S05]  /*5870*/  HADD2.F32 R0, -RZ, R0.H0_H0 ;  /* 0x20000000ff007230 */ /* 0x004fca0000004100 */
[----:B------:R-:W-:-:S04]  /*5880*/  FMUL.FTZ R0, R0, 1 ;  /* 0x3f80000000007820 */ /* 0x000fc80000410000 */
[----:B------:R3:W4:Y:S02]  /*5890*/  F2F.F64.F32 R2, R0 ;  /* 0x0000000000027310 */ /* 0x0007240000201800 */
[----:B---34-:R-:W-:Y:S05]  /*58a0*/  BRA `(.L_x_11563) ;  /* 0x0000000800e87947 */ /* 0x018fea0003800000 */
.L_x_11566:
        /* <DEDUP_REMOVED lines=10> */
.L_x_11569:
[----:B------:R-:W2:Y:S02]  /*5950*/  LDG.E.U16 R4, desc[UR36][R4.64] ;  /* 0x0000002404047981 */ /* 0x000ea4000c1e1500 */
[----:B--2---:R-:W-:-:S05]  /*5960*/  HADD2.F32 R0, -RZ, R4.H0_H0 ;  /* 0x20000004ff007230 */ /* 0x004fca0000004100 */
[----:B------:R-:W-:-:S04]  /*5970*/  FMUL.FTZ R0, R0, 1 ;  /* 0x3f80000000007820 */ /* 0x000fc80000410000 */
[----:B------:R2:W3:Y:S02]  /*5980*/  F2F.F64.F32 R2, R0 ;  /* 0x0000000000027310 */ /* 0x0004e40000201800 */
[----:B--23--:R-:W-:Y:S05]  /*5990*/  BRA `(.L_x_11563) ;  /* 0x0000000800ac7947 */ /* 0x00cfea0003800000 */
.L_x_11568:
[----:B------:R2:W5:Y:S01]  /*59a0*/  LDG.E.64 R2, desc[UR36][R4.64] ;  /* 0x0000002404027981 */ /* 0x000562000c1e1b00 */
[----:B------:R-:W-:Y:S05]  /*59b0*/  BRA `(.L_x_11563) ;  /* 0x0000000800a47947 */ /* 0x000fea0003800000 */
.L_x_11558:
        /* <DEDUP_REMOVED lines=13> */
.L_x_11572:
[----:B------:R1:W5:Y:S01]  /*5a90*/  LDG.E.64 R2, desc[UR36][R4.64] ;  /* 0x0000002404027981 */ /* 0x000362000c1e1b00 */
[----:B------:R-:W-:Y:S05]  /*5aa0*/  BRA `(.L_x_11563) ;  /* 0x0000000800687947 */ /* 0x000fea0003800000 */
.L_x_11571:
        /* <DEDUP_REMOVED lines=27> */
.L_x_11574:
        /* <DEDUP_REMOVED lines=14> */
.L_x_11573:
[----:B------:R-:W2:Y:S02]  /*5d40*/  LDG.E.U16 R0, desc[UR36][R4.64] ;  /* 0x0000002404007981 */ /* 0x000ea4000c1e1500 */
[----:B--2---:R-:W-:-:S04]  /*5d50*/  IMAD.U32 R0, R0, 0x10000, RZ ;  /* 0x0001000000007824 */ /* 0x004fc800078e00ff */
[----:B------:R-:W-:-:S04]  /*5d60*/  FMUL.FTZ R0, R0, 1 ;  /* 0x3f80000000007820 */ /* 0x000fc80000410000 */
[----:B------:R2:W3:Y:S02]  /*5d70*/  F2F.F64.F32 R2, R0 ;  /* 0x0000000000027310 */ /* 0x0004e40000201800 */
[----:B--23--:R-:W-:Y:S05]  /*5d80*/  BRA `(.L_x_11563) ;  /* 0x0000000400b07947 */ /* 0x00cfea0003800000 */
.L_x_11570:
        /* <DEDUP_REMOVED lines=11> */
.L_x_11577:
        /* <DEDUP_REMOVED lines=21> */
.L_x_11579:
[----:B------:R-:W-:Y:S05]  /*5f90*/  BSYNC.RECONVERGENT B0 ;  /* 0x0000000000007941 */ /* 0x000fea0003800200 */
.L_x_11578:
[----:B------:R-:W-:Y:S02]  /*5fa0*/  SHF.L.U32 R0, R0, 0x14, RZ ;  /* 0x0000001400007819 */ /* 0x000fe400000006ff */
[----:B------:R-:W-:-:S04]  /*5fb0*/  LEA R2, R2, 0x3b800000, 0x17 ;  /* 0x3b80000002027811 */ /* 0x000fc800078eb8ff */
[----:B------:R-:W-:-:S05]  /*5fc0*/  LOP3.LUT R0, R2, R0, R7, 0xfe, !PT ;  /* 0x0000000002007212 */ /* 0x000fca00078efe07 */
[----:B------:R-:W-:-:S04]  /*5fd0*/  FMUL.FTZ R0, R0, 1 ;  /* 0x3f80000000007820 */ /* 0x000fc80000410000 */
[----:B------:R1:W2:Y:S02]  /*5fe0*/  F2F.F64.F32 R2, R0 ;  /* 0x0000000000027310 */ /* 0x0002a40000201800 */
[----:B-12---:R-:W-:Y:S05]  /*5ff0*/  BRA `(.L_x_11563) ;  /* 0x0000000400147947 */ /* 0x006fea0003800000 */
.L_x_11576:
        /* <DEDUP_REMOVED lines=21> */
.L_x_11581:
[----:B------:R-:W-:Y:S05]  /*6150*/  BSYNC.RECONVERGENT B0 ;  /* 0x0000000000007941 */ /* 0x000fea0003800200 */
.L_x_11580:
[----:B------:R-:W-:Y:S01]  /*6160*/  IMAD.SHL.U32 R0, R0, 0x200000, RZ ;  /* 0x0020000000007824 */ /* 0x000fe200078e00ff */
[----:B------:R-:W-:-:S04]  /*6170*/  LEA R2, R2, 0x37800000, 0x17 ;  /* 0x3780000002027811 */ /* 0x000fc800078eb8ff */
[----:B------:R-:W-:-:S05]  /*6180*/  LOP3.LUT R0, R2, R0, R7, 0xfe, !PT ;  /* 0x0000000002007212 */ /* 0x000fca00078efe07 */
[----:B------:R-:W-:-:S04]  /*6190*/  FMUL.FTZ R0, R0, 1 ;  /* 0x3f80000000007820 */ /* 0x000fc80000410000 */
[----:B------:R1:W2:Y:S02]  /*61a0*/  F2F.F64.F32 R2, R0 ;  /* 0x0000000000027310 */ /* 0x0002a40000201800 */
[----:B-12---:R-:W-:Y:S05]  /*61b0*/  BRA `(.L_x_11563) ;  /* 0x0000000000a47947 */ /* 0x006fea0003800000 */
.L_x_11575:
        /* <DEDUP_REMOVED lines=18> */
.L_x_11562:
        /* <DEDUP_REMOVED lines=16> */
.L_x_11584:
[----:B------:R-:W-:Y:S01]  /*63e0*/  CS2R R2, SRZ ;  /* 0x0000000000027805 */ /* 0x000fe2000001ff00 */
[----:B------:R-:W-:Y:S06]  /*63f0*/  BRA `(.L_x_11563) ;  /* 0x0000000000147947 */ /* 0x000fec0003800000 */
.L_x_11583:
[----:B------:R-:W2:Y:S02]  /*6400*/  LDG.E.64 R2, desc[UR36][R4.64] ;  /* 0x0000002404027981 */ /* 0x000ea4000c1e1b00 */
[----:B--2---:R-:W1:Y:S02]  /*6410*/  I2F.F64.U64 R2, R2 ;  /* 0x0000000200027312 */ /* 0x004e640000301800 */
[----:B-1----:R-:W-:Y:S05]  /*6420*/  BRA `(.L_x_11563) ;  /* 0x0000000000087947 */ /* 0x002fea0003800000 */
.L_x_11582:
[----:B------:R-:W2:Y:S02]  /*6430*/  LDG.E R2, desc[UR36][R4.64] ;  /* 0x0000002404027981 */ /* 0x000ea4000c1e1900 */
[----:B--2---:R-:W0:Y:S02]  /*6440*/  I2F.F64.U32 R2, R2 ;  /* 0x0000000200027312 */ /* 0x004e240000201800 */
.L_x_11563:
[----:B------:R-:W-:Y:S05]  /*6450*/  BSYNC.RECONVERGENT B6 ;  /* 0x0000000000067941 */ /* 0x000fea0003800200 */
.L_x_11557:
        /* <DEDUP_REMOVED lines=191> */
.L_x_11586:
[----:B------:R-:W-:Y:S05]  /*7050*/  BSYNC.RECONVERGENT B0 ;  /* 0x0000000000007941 */ /* 0x000fea0003800200 */
.L_x_11585:
        /* <DEDUP_REMOVED lines=17> */
.L_x_11590:
[----:B-1----:R-:W0:Y:S02]  /*7170*/  F2I.S64.F64.TRUNC R4, R4 ;  /* 0x0000000400047311 */ /* 0x002e24000030d900 */
[----:B0-----:R-:W-:-:S05]  /*7180*/  IMAD.MOV.U32 R7, RZ, RZ, R4 ;  /* 0x000000ffff077224 */ /* 0x001fca00078e0004 */
[----:B------:R0:W-:Y:S01]  /*7190*/  STG.E.U8 desc[UR36][R2.64], R7 ;  /* 0x0000000702007986 */ /* 0x0001e2000c101124 */
[----:B------:R-:W-:Y:S05]  /*71a0*/  BRA `(.L_x_11592) ;  /* 0x0000001000807947 */ /* 0x000fea0003800000 */
.L_x_11589:
        /* <DEDUP_REMOVED lines=9> */
.L_x_11594:
[----:B-1----:R-:W1:Y:S02]  /*7240*/  F2I.F64.TRUNC R5, R4 ;  /* 0x0000000400057311 */ /* 0x002e64000030d100 */
[----:B-1----:R1:W-:Y:S01]  /*7250*/  STG.E desc[UR36][R2.64], R5 ;  /* 0x0000000502007986 */ /* 0x0023e2000c101924 */
[----:B------:R-:W-:Y:S05]  /*7260*/  BRA `(.L_x_11592) ;  /* 0x0000001000507947 */ /* 0x000fea0003800000 */
.L_x_11593:
[----:B-1----:R-:W1:Y:S02]  /*7270*/  F2I.F64.TRUNC R5, R4 ;  /* 0x0000000400057311 */ /* 0x002e64000030d100 */
[----:B-1----:R1:W-:Y:S01]  /*7280*/  STG.E.U16 desc[UR36][R2.64], R5 ;  /* 0x0000000502007986 */ /* 0x0023e2000c101524 */
[----:B------:R-:W-:Y:S05]  /*7290*/  BRA `(.L_x_11592) ;  /* 0x0000001000447947 */ /* 0x000fea0003800000 */
.L_x_11588:
        /* <DEDUP_REMOVED lines=8> */
[----:B01----:R-:W0:-:S15]  /*7320*/  F2F.F32.F64 R7, R4 ;  /* 0x0000000400077310 */ /* 0x003e1e0000301000 */
        /* <DEDUP_REMOVED lines=8> */
.L_x_11596:
        /* <DEDUP_REMOVED lines=12> */
.L_x_11595:
        /* <DEDUP_REMOVED lines=18> */
.L_x_11598:
        /* <DEDUP_REMOVED lines=13> */
.L_x_11597:
[----:B-1----:R1:W-:Y:S01]  /*7660*/  STG.E.64 desc[UR36][R2.64], R4 ;  /* 0x0000000402007986 */ /* 0x0023e2000c101b24 */
[----:B------:R-:W-:Y:S05]  /*7670*/  BRA `(.L_x_11592) ;  /* 0x0000000c004c7947 */ /* 0x000fea0003800000 */
.L_x_11587:
        /* <DEDUP_REMOVED lines=13> */
.L_x_11602:
        /* <DEDUP_REMOVED lines=26> */
.L_x_11605:
[----:B------:R-:W-:-:S04]  /*78f0*/  SHF.R.U32.HI R5, RZ, 0x18, R7 ;  /* 0x00000018ff057819 */ /* 0x000fc80000011607 */
[----:B------:R-:W-:-:S07]  /*7900*/  LOP3.LUT R0, R0, 0x80, R5, 0xf8, !PT ;  /* 0x0000008000007812 */ /* 0x000fce00078ef805 */
.L_x_11604:
[----:B------:R-:W-:Y:S05]  /*7910*/  BSYNC.RECONVERGENT B0 ;  /* 0x0000000000007941 */ /* 0x000fea0003800200 */
.L_x_11603:
[----:B------:R0:W-:Y:S01]  /*7920*/  STG.E.U8 desc[UR36][R2.64], R0 ;  /* 0x0000000002007986 */ /* 0x0001e2000c101124 */
[----:B------:R-:W-:Y:S05]  /*7930*/  BRA `(.L_x_11592) ;  /* 0x00000008009c7947 */ /* 0x000fea0003800000 */
.L_x_11601:
        /* <DEDUP_REMOVED lines=26> */
.L_x_11608:
[----:B------:R-:W-:-:S04]  /*7ae0*/  SHF.R.U32.HI R5, RZ, 0x18, R7 ;  /* 0x00000018ff057819 */ /* 0x000fc80000011607 */
[----:B------:R-:W-:-:S07]  /*7af0*/  LOP3.LUT R0, R0, 0x80, R5, 0xf8, !PT ;  /* 0x0000008000007812 */ /* 0x000fce00078ef805 */
.L_x_11607:
[----:B------:R-:W-:Y:S05]  /*7b00*/  BSYNC.RECONVERGENT B0 ;  /* 0x0000000000007941 */ /* 0x000fea0003800200 */
.L_x_11606:
[----:B------:R0:W-:Y:S01]  /*7b10*/  STG.E.U8 desc[UR36][R2.64], R0 ;  /* 0x0000000002007986 */ /* 0x0001e2000c101124 */
[----:B------:R-:W-:Y:S05]  /*7b20*/  BRA `(.L_x_11592) ;  /* 0x0000000800207947 */ /* 0x000fea0003800000 */
.L_x_11600:
        /* <DEDUP_REMOVED lines=14> */
[----:B-1----:R-:W-:Y:S01]  /*7c10*/  @!P0 FMUL R8, R8, 1.175494350822287508e-38 ;  /* 0x0080000008088820 */ /* 0x002fe20000400000 */
[----:B------:R-:W-:-:S04]  /*7c20*/  HFMA2 R5, -RZ, RZ, 0, 1.5199184417724609375e-05 ;  /* 0x000000ffff057431 */ /* 0x000fc800000001ff */
[----:B0-----:R-:W-:-:S04]  /*7c30*/  SHF.R.U32.HI R6, RZ, 0x17, R8 ;  /* 0x00000017ff067819 */ /* 0x001fc80000011608 */
        /* <DEDUP_REMOVED lines=13> */
.L_x_11610:
[----:B-1----:R-:W1:Y:S02]  /*7d10*/  F2I.U64.F64.TRUNC R4, R4 ;  /* 0x0000000400047311 */ /* 0x002e64000030d800 */
[----:B-1----:R1:W-:Y:S01]  /*7d20*/  STG.E.64 desc[UR36][R2.64], R4 ;  /* 0x0000000402007986 */ /* 0x0023e2000c101b24 */
[----:B------:R-:W-:Y:S05]  /*7d30*/  BRA `(.L_x_11592) ;  /* 0x00000004009c7947 */ /* 0x000fea0003800000 */
.L_x_11609:
[----:B-1----:R-:W1:Y:S02]  /*7d40*/  F2I.U32.F64.TRUNC R5, R4 ;  /* 0x0000000400057311 */ /* 0x002e64000030d000 */
[----:B-1----:R1:W-:Y:S01]  /*7d50*/  STG.E desc[UR36][R2.64], R5 ;  /* 0x0000000502007986 */ /* 0x0023e2000c101924 */
[----:B------:R-:W-:Y:S05]  /*7d60*/  BRA `(.L_x_11592) ;  /* 0x0000000400907947 */ /* 0x000fea0003800000 */
.L_x_11599:
        /* <DEDUP_REMOVED lines=10> */
.L_x_11612:
[----:B0-----:R-:W-:-:S05]  /*7e10*/  CS2R R6, SRZ ;  /* 0x0000000000067805 */ /* 0x001fca000001ff00 */
[----:B-1----:R4:W-:Y:S01]  /*7e20*/  STG.E.128 desc[UR36][R2.64], R4 ;  /* 0x0000000402007986 */ /* 0x0029e2000c101d24 */
[----:B------:R-:W-:Y:S05]  /*7e30*/  BRA `(.L_x_11592) ;  /* 0x00000004005c7947 */ /* 0x000fea0003800000 */
.L_x_11611:
[----:B------:R-:W-:-:S09]  /*7e40*/  UISETP.NE.AND UP0, UPT, UR4, 0xf, UPT ;  /* 0x0000000f0400788c */ /* 0x000fd2000bf05270 */
[----:B------:R-:W-:Y:S05]  /*7e50*/  BRA.U !UP0, `(.L_x_11613) ;  /* 0x0000000508287547 */ /* 0x000fea000b800000 */
[----:B------:R-:W-:-:S09]  /*7e60*/  UISETP.NE.AND UP0, UPT, UR4, 0x17, UPT ;  /* 0x000000170400788c */ /* 0x000fd2000bf05270 */
[----:B------:R-:W-:Y:S05]  /*7e70*/  BRA.U !UP0, `(.L_x_11614) ;  /* 0x0000000108b07547 */ /* 0x000fea000b800000 */
[----:B------:R-:W-:-:S09]  /*7e80*/  UISETP.NE.AND UP0, UPT, UR4, 0x18, UPT ;  /* 0x000000180400788c */ /* 0x000fd2000bf05270 */
[----:B------:R-:W-:Y:S05]  /*7e90*/  BRA.U !UP0, `(.L_x_11615) ;  /* 0x0000000108447547 */ /* 0x000fea000b800000 */
.L_x_11591:
[----:B------:R-:W-:Y:S01]  /*7ea0*/  MOV R0, 0x0 ;  /* 0x0000000000007802 */ /* 0x000fe20000000f00 */
[----:B------:R-:W1:Y:S01]  /*7eb0*/  LDCU.64 UR4, c[0x4][0x148] ;  /* 0x01002900ff0477ac */ /* 0x000e620008000a00 */
[----:B------:R-:W-:Y:S02]  /*7ec0*/  HFMA2 R8, -RZ, RZ, 0, 6.020069122314453125e-06 ;  /* 0x00000065ff087431 */ /* 0x000fe400000001ff */
[----:B------:R-:W-:Y:S01]  /*7ed0*/  IMAD.MOV.U32 R12, RZ, RZ, 0x1 ;  /* 0x00000001ff0c7424 */ /* 0x000fe200078e00ff */
[----:B------:R2:W3:Y:S01]  /*7ee0*/  LDC.64 R2, c[0x4][R0] ;  /* 0x0100000000027b82 */ /* 0x0004e20000000a00 */
[----:B------:R-:W0:Y:S01]  /*7ef0*/  LDCU.64 UR6, c[0x4][0x150] ;  /* 0x01002a00ff0677ac */ /* 0x000e220008000a00 */
[----:B------:R-:W-:Y:S01]  /*7f00*/  MOV R13, RZ ;  /* 0x000000ff000d7202 */ /* 0x000fe20000000f00 */
[----:B------:R-:W4:Y:S01]  /*7f10*/  LDCU.64 UR8, c[0x4][0x10] ;  /* 0x01000200ff0877ac */ /* 0x000f220008000a00 */
[----:B-1----:R-:W-:Y:S01]  /*7f20*/  MOV R4, UR4 ;  /* 0x0000000400047c02 */ /* 0x002fe20008000f00 */
[----:B------:R-:W-:Y:S01]  /*7f30*/  IMAD.U32 R5, RZ, RZ, UR5 ;  /* 0x00000005ff057e24 */ /* 0x000fe2000f8e00ff */
[----:B0-----:R-:W-:Y:S01]  /*7f40*/  MOV R6, UR6 ;  /* 0x0000000600067c02 */ /* 0x001fe20008000f00 */
[----:B------:R-:W-:Y:S01]  /*7f50*/  IMAD.U32 R7, RZ, RZ, UR7 ;  /* 0x00000007ff077e24 */ /* 0x000fe2000f8e00ff */
[----:B----4-:R-:W-:Y:S01]  /*7f60*/  MOV R10, UR8 ;  /* 0x00000008000a7c02 */ /* 0x010fe20008000f00 */
[----:B--2---:R-:W-:-:S07]  /*7f70*/  IMAD.U32 R11, RZ, RZ, UR9 ;  /* 0x00000009ff0b7e24 */ /* 0x004fce000f8e00ff */
[----:B------:R-:W-:-:S07]  /*7f80*/  LEPC R20, `(.L_x_11616) ;  /* 0x000000001014794e */ /* 0x000fce0000000000 */
[----:B---3--:R-:W-:Y:S05]  /*7f90*/  CALL.ABS.NOINC R2 ;  /* 0x0000000002007343 */ /* 0x008fea0003c00000 */
.L_x_11616:
[----:B------:R-:W-:Y:S05]  /*7fa0*/  BRA `(.L_x_11592) ;  /* 0x0000000400007947 */ /* 0x000fea0003800000 */
.L_x_11615:
        /* <DEDUP_REMOVED lines=21> */
.L_x_11618:
[----:B------:R-:W-:Y:S05]  /*8100*/  BSYNC.RECONVERGENT B0 ;  /* 0x0000000000007941 */ /* 0x000fea0003800200 */
.L_x_11617:
[----:B------:R-:W-:-:S05]  /*8110*/  LOP3.LUT R7, R0, 0x80, R7, 0xf8, !PT ;  /* 0x0000008000077812 */ /* 0x000fca00078ef807 */
[----:B------:R3:W-:Y:S01]  /*8120*/  STG.E.U8 desc[UR36][R2.64], R7 ;  /* 0x0000000702007986 */ /* 0x0007e2000c101124 */
[----:B------:R-:W-:Y:S05]  /*8130*/  BRA `(.L_x_11592) ;  /* 0x00000000009c7947 */ /* 0x000fea0003800000 */
.L_x_11614:
        /* <DEDUP_REMOVED lines=20> */
.L_x_11620:
[----:B------:R-:W-:Y:S02]  /*8280*/  ISETP.GT.U32.AND P0, PT, R6, 0x7f800000, PT ;  /* 0x7f8000000600780c */ /* 0x000fe40003f04070 */
[----:B------:R-:W-:-:S04]  /*8290*/  MOV R0, 0x7f ;  /* 0x0000007f00007802 */ /* 0x000fc80000000f00 */
[----:B------:R-:W-:-:S07]  /*82a0*/  SEL R0, R0, 0x7c, P0 ;  /* 0x0000007c00007807 */ /* 0x000fce0000000000 */
.L_x_11621:
[----:B------:R-:W-:Y:S05]  /*82b0*/  BSYNC.RECONVERGENT B0 ;  /* 0x0000000000007941 */ /* 0x000fea0003800200 */
.L_x_11619:
[----:B------:R-:W-:-:S04]  /*82c0*/  SHF.R.U32.HI R5, RZ, 0x18, R7 ;  /* 0x00000018ff057819 */ /* 0x000fc80000011607 */
[----:B------:R-:W-:-:S05]  /*82d0*/  LOP3.LUT R5, R0, 0x80, R5, 0xf8, !PT ;  /* 0x0000008000057812 */ /* 0x000fca00078ef805 */
[----:B------:R2:W-:Y:S01]  /*82e0*/  STG.E.U8 desc[UR36][R2.64], R5 ;  /* 0x0000000502007986 */ /* 0x0005e2000c101124 */
[----:B------:R-:W-:Y:S05]  /*82f0*/  BRA `(.L_x_11592) ;  /* 0x00000000002c7947 */ /* 0x000fea0003800000 */
.L_x_11613:
        /* <DEDUP_REMOVED lines=11> */
.L_x_11592:
[----:B------:R-:W-:-:S07]  /*83b0*/  VIADD R17, R17, 0x80 ;  /* 0x0000008011117836 */ /* 0x000fce0000000000 */
.L_x_11555:
[----:B------:R-:W-:Y:S05]  /*83c0*/  BSYNC.RECONVERGENT B7 ;  /* 0x0000000000077941 */ /* 0x000fea0003800200 */
.L_x_11554:
        /* <DEDUP_REMOVED lines=307> */
.L_x_11624:
[----:B------:R-:W4:Y:S01]  /*9700*/  LDCU.64 UR6, c[0x0][0x588] ;  /* 0x0000b100ff0677ac */ /* 0x000f220008000a00 */
[----:B------:R-:W-:Y:S01]  /*9710*/  BSSY.RECONVERGENT B6, `(.L_x_11625) ;  /* 0x00000ec000067945 */ /* 0x000fe20003800200 */
[----:B------:R-:W-:-:S04]  /*9720*/  UPRMT UR4, UR41, 0x9910, URZ ;  /* 0x0000991029047896 */ /* 0x000fc800080000ff */
[----:B------:R-:W-:Y:S01]  /*9730*/  UISETP.GT.AND UP0, UPT, UR4, 0x9, UPT ;  /* 0x000000090400788c */ /* 0x000fe2000bf04270 */
[----:B----4-:R-:W-:-:S04]  /*9740*/  IADD3 R4, P0, PT, R0, UR6, RZ ;  /* 0x0000000600047c10 */ /* 0x010fc8000ff1e0ff */
[----:B--23--:R-:W-:-:S04]  /*9750*/  IADD3.X R5, PT, PT, RZ, UR7, RZ, P0, !PT ;  /* 0x00000007ff057c10 */ /* 0x00cfc800087fe4ff */
        /* <DEDUP_REMOVED lines=12> */
.L_x_11629:
[----:B------:R-:W2:Y:S02]  /*9820*/  LDG.E.U8 R2, desc[UR36][R4.64] ;  /* 0x0000002404027981 */ /* 0x000ea4000c1e1100 */
[----:B--2---:R-:W2:Y:S02]  /*9830*/  I2F.F64.U16 R2, R2 ;  /* 0x0000000200027312 */ /* 0x004ea40000101800 */
[----:B--2---:R-:W-:Y:S05]  /*9840*/  BRA `(.L_x_11631) ;  /* 0x0000000c00607947 */ /* 0x004fea0003800000 */
.L_x_11628:
        /* <DEDUP_REMOVED lines=9> */
.L_x_11633:
[----:B------:R-:W2:Y:S02]  /*98e0*/  LDG.E R2, desc[UR36][R4.64] ;  /* 0x0000002404027981 */ /* 0x000ea4000c1e1900 */
[----:B--2---:R-:W2:Y:S02]  /*98f0*/  I2F.F64 R2, R2 ;  /* 0x0000000200027312 */ /* 0x004ea40000201c00 */
[----:B--2---:R-:W-:Y:S05]  /*9900*/  BRA `(.L_x_11631) ;  /* 0x0000000c00307947 */ /* 0x004fea0003800000 */
.L_x_11632:
[----:B------:R-:W2:Y:S02]  /*9910*/  LDG.E.U16 R2, desc[UR36][R4.64] ;  /* 0x0000002404027981 */ /* 0x000ea4000c1e1500 */
[----:B--2---:R-:W2:Y:S02]  /*9920*/  I2F.F64.S16 R2, R2 ;  /* 0x0000000200027312 */ /* 0x004ea40000101c00 */
[----:B--2---:R-:W-:Y:S05]  /*9930*/  BRA `(.L_x_11631) ;  /* 0x0000000c00247947 */ /* 0x004fea0003800000 */
.L_x_11627:
        /* <DEDUP_REMOVED lines=10> */
.L_x_11635:
[----:B------:R-:W2:Y:S02]  /*99e0*/  LDG.E.U16 R0, desc[UR36][R4.64] ;  /* 0x0000002404007981 */ /* 0x000ea4000c1e1500 */
[----:B--2---:R-:W-:-:S05]  /*99f0*/  HADD2.F32 R0, -RZ, R0.H0_H0 ;  /* 0x20000000ff007230 */ /* 0x004fca0000004100 */
[----:B------:R-:W-:-:S04]  /*9a00*/  FMUL.FTZ R0, R0, 1 ;  /* 0x3f80000000007820 */ /* 0x000fc80000410000 */
[----:B------:R3:W4:Y:S02]  /*9a10*/  F2F.F64.F32 R2, R0 ;  /* 0x0000000000027310 */ /* 0x0007240000201800 */
[----:B---34-:R-:W-:Y:S05]  /*9a20*/  BRA `(.L_x_11631) ;  /* 0x0000000800e87947 */ /* 0x018fea0003800000 */
.L_x_11634:
        /* <DEDUP_REMOVED lines=10> */
.L_x_11637:
[----:B------:R-:W2:Y:S02]  /*9ad0*/  LDG.E.U16 R4, desc[UR36][R4.64] ;  /* 0x0000002404047981 */ /* 0x000ea4000c1e1500 */
[----:B--2---:R-:W-:-:S05]  /*9ae0*/  HADD2.F32 R0, -RZ, R4.H0_H0 ;  /* 0x20000004ff007230 */ /* 0x004fca0000004100 */
[----:B------:R-:W-:-:S04]  /*9af0*/  FMUL.FTZ R0, R0, 1 ;  /* 0x3f80000000007820 */ /* 0x000fc80000410000 */
[----:B------:R2:W3:Y:S02]  /*9b00*/  F2F.F64.F32 R2, R0 ;  /* 0x0000000000027310 */ /* 0x0004e40000201800 */
[----:B--23--:R-:W-:Y:S05]  /*9b10*/  BRA `(.L_x_11631) ;  /* 0x0000000800ac7947 */ /* 0x00cfea0003800000 */
.L_x_11636:
[----:B------:R2:W5:Y:S01]  /*9b20*/  LDG.E.64 R2, desc[UR36][R4.64] ;  /* 0x0000002404027981 */ /* 0x000562000c1e1b00 */
[----:B------:R-:W-:Y:S05]  /*9b30*/  BRA `(.L_x_11631) ;  /* 0x0000000800a47947 */ /* 0x000fea0003800000 */
.L_x_11626:
        /* <DEDUP_REMOVED lines=13> */
.L_x_11640:
[----:B------:R0:W5:Y:S01]  /*9c10*/  LDG.E.64 R2, desc[UR36][R4.64] ;  /* 0x0000002404027981 */ /* 0x000162000c1e1b00 */
[----:B------:R-:W-:Y:S05]  /*9c20*/  BRA `(.L_x_11631) ;  /* 0x0000000800687947 */ /* 0x000fea0003800000 */
.L_x_11639:
        /* <DEDUP_REMOVED lines=27> */
.L_x_11642:
        /* <DEDUP_REMOVED lines=14> */
.L_x_11641:
[----:B------:R-:W2:Y:S02]  /*9ec0*/  LDG.E.U16 R0, desc[UR36][R4.64] ;  /* 0x0000002404007981 */ /* 0x000ea4000c1e1500 */
[----:B--2---:R-:W-:-:S04]  /*9ed0*/  IMAD.U32 R0, R0, 0x10000, RZ ;  /* 0x0001000000007824 */ /* 0x004fc800078e00ff */
[----:B------:R-:W-:-:S04]  /*9ee0*/  FMUL.FTZ R0, R0, 1 ;  /* 0x3f80000000007820 */ /* 0x000fc80000410000 */
[----:B------:R1:W2:Y:S02]  /*9ef0*/  F2F.F64.F32 R2, R0 ;  /* 0x0000000000027310 */ /* 0x0002a40000201800 */
[----:B-12---:R-:W-:Y:S05]  /*9f00*/  BRA `(.L_x_11631) ;  /* 0x0000000400b07947 */ /* 0x006fea0003800000 */
.L_x_11638:
        /* <DEDUP_REMOVED lines=11> */
.L_x_11645:
        /* <DEDUP_REMOVED lines=21> */
.L_x_11647:
[----:B------:R-:W-:Y:S05]  /*a110*/  BSYNC.RECONVERGENT B0 ;  /* 0x0000000000007941 */ /* 0x000fea0003800200 */
.L_x_11646:
[----:B------:R-:W-:Y:S02]  /*a120*/  SHF.L.U32 R0, R0, 0x14, RZ ;  /* 0x0000001400007819 */ /* 0x000fe400000006ff */
[----:B------:R-:W-:-:S04]  /*a130*/  LEA R2, R2, 0x3b800000, 0x17 ;  /* 0x3b80000002027811 */ /* 0x000fc800078eb8ff */
[----:B------:R-:W-:-:S05]  /*a140*/  LOP3.LUT R0, R2, R0, R7, 0xfe, !PT ;  /* 0x0000000002007212 */ /* 0x000fca00078efe07 */
[----:B------:R-:W-:-:S04]  /*a150*/  FMUL.FTZ R0, R0, 1 ;  /* 0x3f80000000007820 */ /* 0x000fc80000410000 */
[----:B------:R2:W3:Y:S02]  /*a160*/  F2F.F64.F32 R2, R0 ;  /* 0x0000000000027310 */ /* 0x0004e40000201800 */
[----:B--23--:R-:W-:Y:S05]  /*a170*/  BRA `(.L_x_11631) ;  /* 0x0000000400147947 */ /* 0x00cfea0003800000 */
.L_x_11644:
        /* <DEDUP_REMOVED lines=21> */
.L_x_11649:
[----:B------:R-:W-:Y:S05]  /*a2d0*/  BSYNC.RECONVERGENT B0 ;  /* 0x0000000000007941 */ /* 0x000fea0003800200 */
.L_x_11648:
[----:B------:R-:W-:Y:S01]  /*a2e0*/  IMAD.SHL.U32 R0, R0, 0x200000, RZ ;  /* 0x0020000000007824 */ /* 0x000fe200078e00ff */
[----:B------:R-:W-:-:S04]  /*a2f0*/  LEA R2, R2, 0x37800000, 0x17 ;  /* 0x3780000002027811 */ /* 0x000fc800078eb8ff */
[----:B------:R-:W-:-:S05]  /*a300*/  LOP3.LUT R0, R2, R0, R7, 0xfe, !PT ;  /* 0x0000000002007212 */ /* 0x000fca00078efe07 */
[----:B------:R-:W-:-:S04]  /*a310*/  FMUL.FTZ R0, R0, 1 ;  /* 0x3f80000000007820 */ /* 0x000fc80000410000 */
[----:B------:R2:W3:Y:S02]  /*a320*/  F2F.F64.F32 R2, R0 ;  /* 0x0000000000027310 */ /* 0x0004e40000201800 */
[----:B--23--:R-:W-:Y:S05]  /*a330*/  BRA `(.L_x_11631) ;  /* 0x0000000000a47947 */ /* 0x00cfea0003800000 */
.L_x_11643:
        /* <DEDUP_REMOVED lines=18> */
.L_x_11630:
        /* <DEDUP_REMOVED lines=16> */
.L_x_11652:
[----:B------:R-:W-:Y:S01]  /*a560*/  CS2R R2, SRZ ;  /* 0x0000000000027805 */ /* 0x000fe2000001ff00 */
[----:B------:R-:W-:Y:S06]  /*a570*/  BRA `(.L_x_11631) ;  /* 0x0000000000147947 */ /* 0x000fec0003800000 */
.L_x_11651:
[----:B------:R-:W2:Y:S02]  /*a580*/  LDG.E.64 R2, desc[UR36][R4.64] ;  /* 0x0000002404027981 */ /* 0x000ea4000c1e1b00 */
[----:B--2---:R-:W1:Y:S02]  /*a590*/  I2F.F64.U64 R2, R2 ;  /* 0x0000000200027312 */ /* 0x004e640000301800 */
[----:B-1----:R-:W-:Y:S05]  /*a5a0*/  BRA `(.L_x_11631) ;  /* 0x0000000000087947 */ /* 0x002fea0003800000 */
.L_x_11650:
[----:B------:R-:W2:Y:S02]  /*a5b0*/  LDG.E R2, desc[UR36][R4.64] ;  /* 0x0000002404027981 */ /* 0x000ea4000c1e1900 */
[----:B--2---:R-:W1:Y:S02]  /*a5c0*/  I2F.F64.U32 R2, R2 ;  /* 0x0000000200027312 */ /* 0x004e640000201800 */
.L_x_11631:
[----:B------:R-:W-:Y:S05]  /*a5d0*/  BSYNC.RECONVERGENT B6 ;  /* 0x0000000000067941 */ /* 0x000fea0003800200 */
.L_x_11625:
        /* <DEDUP_REMOVED lines=192> */
.L_x_11654:
[----:B------:R-:W-:Y:S05]  /*b1e0*/  BSYNC.RECONVERGENT B0 ;  /* 0x0000000000007941 */ /* 0x000fea0003800200 */
.L_x_11653:
        /* <DEDUP_REMOVED lines=17> */
.L_x_11658:
[----:B-1----:R-:W0:Y:S02]  /*b300*/  F2I.S64.F64.TRUNC R4, R4 ;  /* 0x0000000400047311 */ /* 0x002e24000030d900 */
[----:B0-----:R-:W-:-:S05]  /*b310*/  MOV R7, R4 ;  /* 0x0000000400077202 */ /* 0x001fca0000000f00 */
[----:B------:R4:W-:Y:S01]  /*b320*/  STG.E.U8 desc[UR36][R2.64], R7 ;  /* 0x0000000702007986 */ /* 0x0009e2000c101124 */
[----:B------:R-:W-:Y:S05]  /*b330*/  BRA `(.L_x_11660) ;  /* 0x0000001000807947 */ /* 0x000fea0003800000 */
.L_x_11657:
        /* <DEDUP_REMOVED lines=9> */
.L_x_11662:
[----:B-1----:R-:W1:Y:S02]  /*b3d0*/  F2I.F64.TRUNC R5, R4 ;  /* 0x0000000400057311 */ /* 0x002e64000030d100 */
[----:B-1----:R3:W-:Y:S01]  /*b3e0*/  STG.E desc[UR36][R2.64], R5 ;  /* 0x0000000502007986 */ /* 0x0027e2000c101924 */
[----:B------:R-:W-:Y:S05]  /*b3f0*/  BRA `(.L_x_11660) ;  /* 0x0000001000507947 */ /* 0x000fea0003800000 */
.L_x_11661:
[----:B-1----:R-:W1:Y:S02]  /*b400*/  F2I.F64.TRUNC R5, R4 ;  /* 0x0000000400057311 */ /* 0x002e64000030d100 */
[----:B-1----:R1:W-:Y:S01]  /*b410*/  STG.E.U16 desc[UR36][R2.64], R5 ;  /* 0x0000000502007986 */ /* 0x0023e2000c101524 */
[----:B------:R-:W-:Y:S05]  /*b420*/  BRA `(.L_x_11660) ;  /* 0x0000001000447947 */ /* 0x000fea0003800000 */
.L_x_11656:
        /* <DEDUP_REMOVED lines=17> */
.L_x_11664:
        /* <DEDUP_REMOVED lines=12> */
.L_x_11663:
        /* <DEDUP_REMOVED lines=18> */
.L_x_11666:
        /* <DEDUP_REMOVED lines=13> */
.L_x_11665:
[----:B-1----:R1:W-:Y:S01]  /*b7f0*/  STG.E.64 desc[UR36][R2.64], R4 ;  /* 0x0000000402007986 */ /* 0x0023e2000c101b24 */
[----:B------:R-:W-:Y:S05]  /*b800*/  BRA `(.L_x_11660) ;  /* 0x0000000c004c7947 */ /* 0x000fea0003800000 */
.L_x_11655:
        /* <DEDUP_REMOVED lines=13> */
.L_x_11670:
        /* <DEDUP_REMOVED lines=26> */
.L_x_11673:
[----:B------:R-:W-:-:S04]  /*ba80*/  SHF.R.U32.HI R5, RZ, 0x18, R7 ;  /* 0x00000018ff057819 */ /* 0x000fc80000011607 */
[----:B------:R-:W-:-:S07]  /*ba90*/  LOP3.LUT R0, R0, 0x80, R5, 0xf8, !PT ;  /* 0x0000008000007812 */ /* 0x000fce00078ef805 */
.L_x_11672:
[----:B------:R-:W-:Y:S05]  /*baa0*/  BSYNC.RECONVERGENT B0 ;  /* 0x0000000000007941 */ /* 0x000fea0003800200 */
.L_x_11671:
[----:B------:R0:W-:Y:S01]  /*bab0*/  STG.E.U8 desc[UR36][R2.64], R0 ;  /* 0x0000000002007986 */ /* 0x0001e2000c101124 */
[----:B------:R-:W-:Y:S05]  /*bac0*/  BRA `(.L_x_11660) ;  /* 0x00000008009c7947 */ /* 0x000fea0003800000 */
.L_x_11669:
        /* <DEDUP_REMOVED lines=26> */
.L_x_11676:
[----:B------:R-:W-:-:S04]  /*bc70*/  SHF.R.U32.HI R5, RZ, 0x18, R7 ;  /* 0x00000018ff057819 */ /* 0x000fc80000011607 */
[----:B------:R-:W-:-:S07]  /*bc80*/  LOP3.LUT R0, R0, 0x80, R5, 0xf8, !PT ;  /* 0x0000008000007812 */ /* 0x000fce00078ef805 */
.L_x_11675:
[----:B------:R-:W-:Y:S05]  /*bc90*/  BSYNC.RECONVERGENT B0 ;  /* 0x0000000000007941 */ /* 0x000fea0003800200 */
.L_x_11674:
[----:B------:R0:W-:Y:S01]  /*bca0*/  STG.E.U8 desc[UR36][R2.64], R0 ;  /* 0x0000000002007986 */ /* 0x0001e2000c101124 */
[----:B------:R-:W-:Y:S05]  /*bcb0*/  BRA `(.L_x_11660) ;  /* 0x0000000800207947 */ /* 0x000fea0003800000 */
.L_x_11668:
        /* <DEDUP_REMOVED lines=30> */
.L_x_11678:
[----:B-1----:R-:W1:Y:S02]  /*bea0*/  F2I.U64.F64.TRUNC R4, R4 ;  /* 0x0000000400047311 */ /* 0x002e64000030d800 */
[----:B-1----:R1:W-:Y:S01]  /*beb0*/  STG.E.64 desc[UR36][R2.64], R4 ;  /* 0x0000000402007986 */ /* 0x0023e2000c101b24 */
[----:B------:R-:W-:Y:S05]  /*bec0*/  BRA `(.L_x_11660) ;  /* 0x00000004009c7947 */ /* 0x000fea0003800000 */
.L_x_11677:
[----:B-1----:R-:W1:Y:S02]  /*bed0*/  F2I.U32.F64.TRUNC R5, R4 ;  /* 0x0000000400057311 */ /* 0x002e64000030d000 */
[----:B-1----:R1:W-:Y:S01]  /*bee0*/  STG.E desc[UR36][R2.64], R5 ;  /* 0x0000000502007986 */ /* 0x0023e2000c101924 */
[----:B------:R-:W-:Y:S05]  /*bef0*/  BRA `(.L_x_11660) ;  /* 0x0000000400907947 */ /* 0x000fea0003800000 */
.L_x_11667:
        /* <DEDUP_REMOVED lines=10> */
.L_x_11680:
[----:B0-----:R-:W-:-:S05]  /*bfa0*/  CS2R R6, SRZ ;  /* 0x0000000000067805 */ /* 0x001fca000001ff00 */
[----:B-1----:R0:W-:Y:S01]  /*bfb0*/  STG.E.128 desc[UR36][R2.64], R4 ;  /* 0x0000000402007986 */ /* 0x0021e2000c101d24 */
[----:B------:R-:W-:Y:S05]  /*bfc0*/  BRA `(.L_x_11660) ;  /* 0x00000004005c7947 */ /* 0x000fea0003800000 */
.L_x_11679:
[----:B------:R-:W-:-:S09]  /*bfd0*/  UISETP.NE.AND UP0, UPT, UR4, 0xf, UPT ;  /* 0x0000000f0400788c */ /* 0x000fd2000bf05270 */
[----:B------:R-:W-:Y:S05]  /*bfe0*/  BRA.U !UP0, `(.L_x_11681) ;  /* 0x0000000508287547 */ /* 0x000fea000b800000 */
[----:B------:R-:W-:-:S09]  /*bff0*/  UISETP.NE.AND UP0, UPT, UR4, 0x17, UPT ;  /* 0x000000170400788c */ /* 0x000fd2000bf05270 */
[----:B------:R-:W-:Y:S05]  /*c000*/  BRA.U !UP0, `(.L_x_11682) ;  /* 0x0000000108b07547 */ /* 0x000fea000b800000 */
[----:B------:R-:W-:-:S09]  /*c010*/  UISETP.NE.AND UP0, UPT, UR4, 0x18, UPT ;  /* 0x000000180400788c */ /* 0x000fd2000bf05270 */
[----:B------:R-:W-:Y:S05]  /*c020*/  BRA.U !UP0, `(.L_x_11683) ;  /* 0x0000000108447547 */ /* 0x000fea000b800000 */
.L_x_11659:
        /* <DEDUP_REMOVED lines=16> */
.L_x_11684:
[----:B------:R-:W-:Y:S05]  /*c130*/  BRA `(.L_x_11660) ;  /* 0x0000000400007947 */ /* 0x000fea0003800000 */
.L_x_11683:
        /* <DEDUP_REMOVED lines=21> */
.L_x_11686:
[----:B------:R-:W-:Y:S05]  /*c290*/  BSYNC.RECONVERGENT B0 ;  /* 0x0000000000007941 */ /* 0x000fea0003800200 */
.L_x_11685:
[----:B------:R-:W-:-:S05]  /*c2a0*/  LOP3.LUT R7, R0, 0x80, R7, 0xf8, !PT ;  /* 0x0000008000077812 */ /* 0x000fca00078ef807 */
[----:B------:R0:W-:Y:S01]  /*c2b0*/  STG.E.U8 desc[UR36][R2.64], R7 ;  /* 0x0000000702007986 */ /* 0x0001e2000c101124 */
[----:B------:R-:W-:Y:S05]  /*c2c0*/  BRA `(.L_x_11660) ;  /* 0x00000000009c7947 */ /* 0x000fea0003800000 */
.L_x_11682:
        /* <DEDUP_REMOVED lines=20> */
.L_x_11688:
[----:B------:R-:W-:Y:S02]  /*c410*/  ISETP.GT.U32.AND P0, PT, R6, 0x7f800000, PT ;  /* 0x7f8000000600780c */ /* 0x000fe40003f04070 */
[----:B------:R-:W-:-:S04]  /*c420*/  MOV R0, 0x7f ;  /* 0x0000007f00007802 */ /* 0x000fc80000000f00 */
[----:B------:R-:W-:-:S07]  /*c430*/  SEL R0, R0, 0x7c, P0 ;  /* 0x0000007c00007807 */ /* 0x000fce0000000000 */
.L_x_11689:
[----:B------:R-:W-:Y:S05]  /*c440*/  BSYNC.RECONVERGENT B0 ;  /* 0x0000000000007941 */ /* 0x000fea0003800200 */
.L_x_11687:
[----:B------:R-:W-:-:S04]  /*c450*/  SHF.R.U32.HI R5, RZ, 0x18, R7 ;  /* 0x00000018ff057819 */ /* 0x000fc80000011607 */
[----:B------:R-:W-:-:S05]  /*c460*/  LOP3.LUT R5, R0, 0x80, R5, 0xf8, !PT ;  /* 0x0000008000057812 */ /* 0x000fca00078ef805 */
[----:B------:R0:W-:Y:S01]  /*c470*/  STG.E.U8 desc[UR36][R2.64], R5 ;  /* 0x0000000502007986 */ /* 0x0001e2000c101124 */
[----:B------:R-:W-:Y:S05]  /*c480*/  BRA `(.L_x_11660) ;  /* 0x00000000002c7947 */ /* 0x000fea0003800000 */
.L_x_11681:
        /* <DEDUP_REMOVED lines=11> */
.L_x_11660:
[----:B------:R-:W-:-:S07]  /*c540*/  VIADD R17, R17, 0x80 ;  /* 0x0000008011117836 */ /* 0x000fce0000000000 */
.L_x_11623:
[----:B------:R-:W-:Y:S05]  /*c550*/  BSYNC.RECONVERGENT B7 ;  /* 0x0000000000077941 */ /* 0x000fea0003800200 */
.L_x_11622:
        /* <DEDUP_REMOVED lines=306> */
.L_x_11690:
[----:B------:R-:W2:Y:S01]  /*d880*/  LDCU.128 UR8, c[0x0][0x580] ;  /* 0x0000b000ff0877ac */ /* 0x000ea20008000c00 */
[----:B------:R-:W-:Y:S01]  /*d890*/  BSSY.RECONVERGENT B6, `(.L_x_11691) ;  /* 0x00000ee000067945 */ /* 0x000fe20003800200 */
[----:B------:R-:W-:-:S04]  /*d8a0*/  UPRMT UR4, UR41, 0x9910, URZ ;  /* 0x0000991029047896 */ /* 0x000fc800080000ff */
[----:B------:R-:W-:Y:S01]  /*d8b0*/  UISETP.GT.AND UP0, UPT, UR4, 0x9, UPT ;  /* 0x000000090400788c */ /* 0x000fe2000bf04270 */
[----:B--2-4-:R-:W-:Y:S02]  /*d8c0*/  IADD3 R4, P1, PT, R0, UR10, RZ ;  /* 0x0000000a00047c10 */ /* 0x014fe4000ff3e0ff */
[----:B------:R-:W-:-:S03]  /*d8d0*/  IADD3 R16, P0, PT, R16, UR8, RZ ;  /* 0x0000000810107c10 */ /* 0x000fc6000ff1e0ff */
[----:B---3--:R-:W-:Y:S01]  /*d8e0*/  IMAD.X R5, RZ, RZ, UR11, P1 ;  /* 0x0000000bff057e24 */ /* 0x008fe200088e06ff */
        /* <DEDUP_REMOVED lines=13> */
.L_x_11695:
[----:B------:R-:W2:Y:S02]  /*d9c0*/  LDG.E.U8 R2, desc[UR36][R4.64] ;  /* 0x0000002404027981 */ /* 0x000ea4000c1e1100 */
[----:B--2---:R-:W3:Y:S02]  /*d9d0*/  I2F.F64.U16 R2, R2 ;  /* 0x0000000200027312 */ /* 0x004ee40000101800 */
[----:B---3--:R-:W-:Y:S05]  /*d9e0*/  BRA `(.L_x_11697) ;  /* 0x0000000c00607947 */ /* 0x008fea0003800000 */
.L_x_11694:
        /* <DEDUP_REMOVED lines=9> */
.L_x_11699:
[----:B------:R-:W2:Y:S02]  /*da80*/  LDG.E R2, desc[UR36][R4.64] ;  /* 0x0000002404027981 */ /* 0x000ea4000c1e1900 */
[----:B--2---:R-:W3:Y:S02]  /*da90*/  I2F.F64 R2, R2 ;  /* 0x0000000200027312 */ /* 0x004ee40000201c00 */
[----:B---3--:R-:W-:Y:S05]  /*daa0*/  BRA `(.L_x_11697) ;  /* 0x0000000c00307947 */ /* 0x008fea0003800000 */
.L_x_11698:
[----:B------:R-:W2:Y:S02]  /*dab0*/  LDG.E.U16 R2, desc[UR36][R4.64] ;  /* 0x0000002404027981 */ /* 0x000ea4000c1e1500 */
[----:B--2---:R-:W3:Y:S02]  /*dac0*/  I2F.F64.S16 R2, R2 ;  /* 0x0000000200027312 */ /* 0x004ee40000101c00 */
[----:B---3--:R-:W-:Y:S05]  /*dad0*/  BRA `(.L_x_11697) ;  /* 0x0000000c00247947 */ /* 0x008fea0003800000 */
.L_x_11693:
        /* <DEDUP_REMOVED lines=10> */
.L_x_11701:
[----:B------:R-:W2:Y:S02]  /*db80*/  LDG.E.U16 R0, desc[UR36][R4.64] ;  /* 0x0000002404007981 */ /* 0x000ea4000c1e1500 */
[----:B--2---:R-:W-:-:S05]  /*db90*/  HADD2.F32 R0, -RZ, R0.H0_H0 ;  /* 0x20000000ff007230 */ /* 0x004fca0000004100 */
[----:B------:R-:W-:-:S04]  /*dba0*/  FMUL.FTZ R0, R0, 1 ;  /* 0x3f80000000007820 */ /* 0x000fc80000410000 */
[----:B------:R3:W4:Y:S02]  /*dbb0*/  F2F.F64.F32 R2, R0 ;  /* 0x0000000000027310 */ /* 0x0007240000201800 */
[----:B---34-:R-:W-:Y:S05]  /*dbc0*/  BRA `(.L_x_11697) ;  /* 0x0000000800e87947 */ /* 0x018fea0003800000 */
.L_x_11700:
        /* <DEDUP_REMOVED lines=10> */
.L_x_11703:
[----:B------:R-:W2:Y:S02]  /*dc70*/  LDG.E.U16 R4, desc[UR36][R4.64] ;  /* 0x0000002404047981 */ /* 0x000ea4000c1e1500 */
[----:B--2---:R-:W-:-:S05]  /*dc80*/  HADD2.F32 R0, -RZ, R4.H0_H0 ;  /* 0x20000004ff007230 */ /* 0x004fca0000004100 */
[----:B------:R-:W-:-:S04]  /*dc90*/  FMUL.FTZ R0, R0, 1 ;  /* 0x3f80000000007820 */ /* 0x000fc80000410000 */
[----:B------:R3:W4:Y:S02]  /*dca0*/  F2F.F64.F32 R2, R0 ;  /* 0x0000000000027310 */ /* 0x0007240000201800 */
[----:B---34-:R-:W-:Y:S05]  /*dcb0*/  BRA `(.L_x_11697) ;  /* 0x0000000800ac7947 */ /* 0x018fea0003800000 */
.L_x_11702:
[----:B------:R2:W5:Y:S01]  /*dcc0*/  LDG.E.64 R2, desc[UR36][R4.64] ;  /* 0x0000002404027981 */ /* 0x000562000c1e1b00 */
[----:B------:R-:W-:Y:S05]  /*dcd0*/  BRA `(.L_x_11697) ;  /* 0x0000000800a47947 */ /* 0x000fea0003800000 */
.L_x_11692:
        /* <DEDUP_REMOVED lines=13> */
.L_x_11706:
[----:B------:R1:W5:Y:S01]  /*ddb0*/  LDG.E.64 R2, desc[UR36][R4.64] ;  /* 0x0000002404027981 */ /* 0x000362000c1e1b00 */
[----:B------:R-:W-:Y:S05]  /*ddc0*/  BRA `(.L_x_11697) ;  /* 0x0000000800687947 */ /* 0x000fea0003800000 */
.L_x_11705:
        /* <DEDUP_REMOVED lines=27> */
.L_x_11708:
        /* <DEDUP_REMOVED lines=14> */
.L_x_11707:
[----:B------:R-:W2:Y:S02]  /*e060*/  LDG.E.U16 R0, desc[UR36][R4.64] ;  /* 0x0000002404007981 */ /* 0x000ea4000c1e1500 */
[----:B--2---:R-:W-:-:S05]  /*e070*/  SHF.L.U32 R0, R0, 0x10, RZ ;  /* 0x0000001000007819 */ /* 0x004fca00000006ff */
[----:B------:R-:W-:-:S04]  /*e080*/  FMUL.FTZ R0, R0, 1 ;  /* 0x3f80000000007820 */ /* 0x000fc80000410000 */
[----:B------:R2:W3:Y:S02]  /*e090*/  F2F.F64.F32 R2, R0 ;  /* 0x0000000000027310 */ /* 0x0004e40000201800 */
[----:B--23--:R-:W-:Y:S05]  /*e0a0*/  BRA `(.L_x_11697) ;  /* 0x0000000400b07947 */ /* 0x00cfea0003800000 */
.L_x_11704:
        /* <DEDUP_REMOVED lines=11> */
.L_x_11711:
        /* <DEDUP_REMOVED lines=21> */
.L_x_11713:
[----:B------:R-:W-:Y:S05]  /*e2b0*/  BSYNC.RECONVERGENT B0 ;  /* 0x0000000000007941 */ /* 0x000fea0003800200 */
.L_x_11712:
[----:B------:R-:W-:Y:S01]  /*e2c0*/  IMAD.SHL.U32 R0, R0, 0x100000, RZ ;  /* 0x0010000000007824 */ /* 0x000fe200078e00ff */
[----:B------:R-:W-:-:S04]  /*e2d0*/  LEA R2, R2, 0x3b800000, 0x17 ;  /* 0x3b80000002027811 */ /* 0x000fc800078eb8ff */
[----:B------:R-:W-:-:S05]  /*e2e0*/  LOP3.LUT R0, R2, R0, R7, 0xfe, !PT ;  /* 0x0000000002007212 */ /* 0x000fca00078efe07 */
[----:B------:R-:W-:-:S04]  /*e2f0*/  FMUL.FTZ R0, R0, 1 ;  /* 0x3f80000000007820 */ /* 0x000fc80000410000 */
[----:B------:R1:W2:Y:S02]  /*e300*/  F2F.F64.F32 R2, R0 ;  /* 0x0000000000027310 */ /* 0x0002a40000201800 */
[----:B-12---:R-:W-:Y:S05]  /*e310*/  BRA `(.L_x_11697) ;  /* 0x0000000400147947 */ /* 0x006fea0003800000 */
.L_x_11710:
        /* <DEDUP_REMOVED lines=21> */
.L_x_11715:
[----:B------:R-:W-:Y:S05]  /*e470*/  BSYNC.RECONVERGENT B0 ;  /* 0x0000000000007941 */ /* 0x000fea0003800200 */
.L_x_11714:
[----:B------:R-:W-:Y:S02]  /*e480*/  SHF.L.U32 R0, R0, 0x15, RZ ;  /* 0x0000001500007819 */ /* 0x000fe400000006ff */
[----:B------:R-:W-:-:S04]  /*e490*/  LEA R2, R2, 0x37800000, 0x17 ;  /* 0x3780000002027811 */ /* 0x000fc800078eb8ff */
[----:B------:R-:W-:-:S05]  /*e4a0*/  LOP3.LUT R0, R2, R0, R7, 0xfe, !PT ;  /* 0x0000000002007212 */ /* 0x000fca00078efe07 */
[----:B------:R-:W-:-:S04]  /*e4b0*/  FMUL.FTZ R0, R0, 1 ;  /* 0x3f80000000007820 */ /* 0x000fc80000410000 */
[----:B------:R1:W2:Y:S02]  /*e4c0*/  F2F.F64.F32 R2, R0 ;  /* 0x0000000000027310 */ /* 0x0002a40000201800 */
[----:B-12---:R-:W-:Y:S05]  /*e4d0*/  BRA `(.L_x_11697) ;  /* 0x0000000000a47947 */ /* 0x006fea0003800000 */
.L_x_11709:
        /* <DEDUP_REMOVED lines=18> */
.L_x_11696:
        /* <DEDUP_REMOVED lines=16> */
.L_x_11718:
[----:B------:R-:W-:Y:S01]  /*e700*/  CS2R R2, SRZ ;  /* 0x0000000000027805 */ /* 0x000fe2000001ff00 */
[----:B------:R-:W-:Y:S06]  /*e710*/  BRA `(.L_x_11697) ;  /* 0x0000000000147947 */ /* 0x000fec0003800000 */
.L_x_11717:
[----:B------:R-:W2:Y:S02]  /*e720*/  LDG.E.64 R2, desc[UR36][R4.64] ;  /* 0x0000002404027981 */ /* 0x000ea4000c1e1b00 */
[----:B--2---:R-:W1:Y:S02]  /*e730*/  I2F.F64.U64 R2, R2 ;  /* 0x0000000200027312 */ /* 0x004e640000301800 */
[----:B-1----:R-:W-:Y:S05]  /*e740*/  BRA `(.L_x_11697) ;  /* 0x0000000000087947 */ /* 0x002fea0003800000 */
.L_x_11716:
[----:B------:R-:W2:Y:S02]  /*e750*/  LDG.E R2, desc[UR36][R4.64] ;  /* 0x0000002404027981 */ /* 0x000ea4000c1e1900 */
[----:B--2---:R-:W0:Y:S02]  /*e760*/  I2F.F64.U32 R2, R2 ;  /* 0x0000000200027312 */ /* 0x004e240000201800 */
.L_x_11697:
[----:B------:R-:W-:Y:S05]  /*e770*/  BSYNC.RECONVERGENT B6 ;  /* 0x0000000000067941 */ /* 0x000fea0003800200 */
.L_x_11691:
        /* <DEDUP_REMOVED lines=191> */
.L_x_11720:
[----:B------:R-:W-:Y:S05]  /*f370*/  BSYNC.RECONVERGENT B0 ;  /* 0x0000000000007941 */ /* 0x000fea0003800200 */
.L_x_11719:
        /* <DEDUP_REMOVED lines=14> */
.L_x_11724:
[----:B-1----:R-:W1:Y:S02]  /*f460*/  F2I.S64.F64.TRUNC R4, R4 ;  /* 0x0000000400047311 */ /* 0x002e64000030d900 */
[----:B-1----:R-:W-:-:S05]  /*f470*/  MOV R3, R4 ;  /* 0x0000000400037202 */ /* 0x002fca0000000f00 */
[----:B------:R-:W-:Y:S01]  /*f480*/  STG.E.U8 desc[UR36][R16.64], R3 ;  /* 0x0000000310007986 */ /* 0x000fe2000c101124 */
[----:B------:R-:W-:Y:S05]  /*f490*/  EXIT ;  /* 0x000000000000794d */ /* 0x000fea0003800000 */
.L_x_11723:
        /* <DEDUP_REMOVED lines=9> */
.L_x_11727:
[----:B-1----:R-:W1:Y:S02]  /*f530*/  F2I.F64.TRUNC R5, R4 ;  /* 0x0000000400057311 */ /* 0x002e64000030d100 */
[----:B-1----:R-:W-:Y:S01]  /*f540*/  STG.E desc[UR36][R16.64], R5 ;  /* 0x0000000510007986 */ /* 0x002fe2000c101924 */
[----:B------:R-:W-:Y:S05]  /*f550*/  EXIT ;  /* 0x000000000000794d */ /* 0x000fea0003800000 */
.L_x_11726:
[----:B-1----:R-:W1:Y:S02]  /*f560*/  F2I.F64.TRUNC R5, R4 ;  /* 0x0000000400057311 */ /* 0x002e64000030d100 */
[----:B-1----:R-:W-:Y:S01]  /*f570*/  STG.E.U16 desc[UR36][R16.64], R5 ;  /* 0x0000000510007986 */ /* 0x002fe2000c101524 */
[----:B------:R-:W-:Y:S05]  /*f580*/  EXIT ;  /* 0x000000000000794d */ /* 0x000fea0003800000 */
.L_x_11722:
        /* <DEDUP_REMOVED lines=17> */
.L_x_11729:
        /* <DEDUP_REMOVED lines=12> */
.L_x_11728:
        /* <DEDUP_REMOVED lines=18> */
.L_x_11731:
        /* <DEDUP_REMOVED lines=13> */
.L_x_11730:
[----:B-1----:R-:W-:Y:S01]  /*f950*/  STG.E.64 desc[UR36][R16.64], R4 ;  /* 0x0000000410007986 */ /* 0x002fe2000c101b24 */
[----:B------:R-:W-:Y:S05]  /*f960*/  EXIT ;  /* 0x000000000000794d */ /* 0x000fea0003800000 */
.L_x_11721:
        /* <DEDUP_REMOVED lines=13> */
.L_x_11735:
        /* <DEDUP_REMOVED lines=25> */
.L_x_11738:
[----:B------:R-:W-:-:S04]  /*fbd0*/  SHF.R.U32.HI R3, RZ, 0x18, R3 ;  /* 0x00000018ff037819 */ /* 0x000fc80000011603 */
[----:B------:R-:W-:-:S04]  /*fbe0*/  LOP3.LUT R0, R0, 0x80, R3, 0xf8, !PT ;  /* 0x0000008000007812 */ /* 0x000fc800078ef803 */
[----:B------:R-:W-:-:S07]  /*fbf0*/  PRMT R8, R0, 0x7610, R8 ;  /* 0x0000761000087816 */ /* 0x000fce0000000008 */
.L_x_11737:
[----:B------:R-:W-:Y:S05]  /*fc00*/  BSYNC.RECONVERGENT B0 ;  /* 0x0000000000007941 */ /* 0x000fea0003800200 */
.L_x_11736:
[----:B------:R-:W-:Y:S01]  /*fc10*/  STG.E.U8 desc[UR36][R16.64], R8 ;  /* 0x0000000810007986 */ /* 0x000fe2000c101124 */
[----:B------:R-:W-:Y:S05]  /*fc20*/  EXIT ;  /* 0x000000000000794d */ /* 0x000fea0003800000 */
.L_x_11734:
        /* <DEDUP_REMOVED lines=25> */
.L_x_11741:
[----:B------:R-:W-:-:S04]  /*fdc0*/  SHF.R.U32.HI R3, RZ, 0x18, R3 ;  /* 0x00000018ff037819 */ /* 0x000fc80000011603 */
[----:B------:R-:W-:-:S04]  /*fdd0*/  LOP3.LUT R0, R0, 0x80, R3, 0xf8, !PT ;  /* 0x0000008000007812 */ /* 0x000fc800078ef803 */
[----:B------:R-:W-:-:S07]  /*fde0*/  PRMT R8, R0, 0x7610, R8 ;  /* 0x0000761000087816 */ /* 0x000fce0000000008 */
.L_x_11740:
[----:B------:R-:W-:Y:S05]  /*fdf0*/  BSYNC.RECONVERGENT B0 ;  /* 0x0000000000007941 */ /* 0x000fea0003800200 */
.L_x_11739:
[----:B------:R-:W-:Y:S01]  /*fe00*/  STG.E.U8 desc[UR36][R16.64], R8 ;  /* 0x0000000810007986 */ /* 0x000fe2000c101124 */
[----:B------:R-:W-:Y:S05]  /*fe10*/  EXIT ;  /* 0x000000000000794d */ /* 0x000fea0003800000 */
.L_x_11733:
        /* <DEDUP_REMOVED lines=30> */
.L_x_11743:
[----:B-1----:R-:W1:Y:S02]  /*10000*/  F2I.U64.F64.TRUNC R4, R4 ;  /* 0x0000000400047311 */ /* 0x002e64000030d800 */
[----:B-1----:R-:W-:Y:S01]  /*10010*/  STG.E.64 desc[UR36][R16.64], R4 ;  /* 0x0000000410007986 */ /* 0x002fe2000c101b24 */
[----:B------:R-:W-:Y:S05]  /*10020*/  EXIT ;  /* 0x000000000000794d */ /* 0x000fea0003800000 */
.L_x_11742:
[----:B-1----:R-:W1:Y:S02]  /*10030*/  F2I.U32.F64.TRUNC R5, R4 ;  /* 0x0000000400057311 */ /* 0x002e64000030d000 */
[----:B-1----:R-:W-:Y:S01]  /*10040*/  STG.E desc[UR36][R16.64], R5 ;  /* 0x0000000510007986 */ /* 0x002fe2000c101924 */
[----:B------:R-:W-:Y:S05]  /*10050*/  EXIT ;  /* 0x000000000000794d */ /* 0x000fea0003800000 */
.L_x_11732:
        /* <DEDUP_REMOVED lines=10> */
.L_x_11745:
[----:B------:R-:W-:-:S05]  /*10100*/  CS2R R6, SRZ ;  /* 0x0000000000067805 */ /* 0x000fca000001ff00 */
[----:B-1----:R-:W-:Y:S01]  /*10110*/  STG.E.128 desc[UR36][R16.64], R4 ;  /* 0x0000000410007986 */ /* 0x002fe2000c101d24 */
[----:B------:R-:W-:Y:S05]  /*10120*/  EXIT ;  /* 0x000000000000794d */ /* 0x000fea0003800000 */
.L_x_11744:
[----:B------:R-:W-:-:S09]  /*10130*/  UISETP.NE.AND UP0, UPT, UR4, 0xf, UPT ;  /* 0x0000000f0400788c */ /* 0x000fd2000bf05270 */
[----:B------:R-:W-:Y:S05]  /*10140*/  BRA.U !UP0, `(.L_x_11746) ;  /* 0x0000000508287547 */ /* 0x000fea000b800000 */
[----:B------:R-:W-:-:S09]  /*10150*/  UISETP.NE.AND UP0, UPT, UR4, 0x17, UPT ;  /* 0x000000170400788c */ /* 0x000fd2000bf05270 */
[----:B------:R-:W-:Y:S05]  /*10160*/  BRA.U !UP0, `(.L_x_11747) ;  /* 0x0000000108b07547 */ /* 0x000fea000b800000 */
[----:B------:R-:W-:-:S09]  /*10170*/  UISETP.NE.AND UP0, UPT, UR4, 0x18, UPT ;  /* 0x000000180400788c */ /* 0x000fd2000bf05270 */
[----:B------:R-:W-:Y:S05]  /*10180*/  BRA.U !UP0, `(.L_x_11748) ;  /* 0x0000000108447547 */ /* 0x000fea000b800000 */
.L_x_11725:
        /* <DEDUP_REMOVED lines=16> */
.L_x_11749:
[----:B------:R-:W-:Y:S05]  /*10290*/  EXIT ;  /* 0x000000000000794d */ /* 0x000fea0003800000 */
.L_x_11748:
        /* <DEDUP_REMOVED lines=21> */
.L_x_11751:
[----:B------:R-:W-:Y:S05]  /*103f0*/  BSYNC.RECONVERGENT B0 ;  /* 0x0000000000007941 */ /* 0x000fea0003800200 */
.L_x_11750:
[----:B------:R-:W-:-:S05]  /*10400*/  LOP3.LUT R3, R0, 0x80, R3, 0xf8, !PT ;  /* 0x0000008000037812 */ /* 0x000fca00078ef803 */
[----:B------:R-:W-:Y:S01]  /*10410*/  STG.E.U8 desc[UR36][R16.64], R3 ;  /* 0x0000000310007986 */ /* 0x000fe2000c101124 */
[----:B------:R-:W-:Y:S05]  /*10420*/  EXIT ;  /* 0x000000000000794d */ /* 0x000fea0003800000 */
.L_x_11747:
        /* <DEDUP_REMOVED lines=20> */
.L_x_11753:
[----:B------:R-:W-:Y:S02]  /*10570*/  ISETP.GT.U32.AND P0, PT, R2, 0x7f800000, PT ;  /* 0x7f8000000200780c */ /* 0x000fe40003f04070 */
[----:B------:R-:W-:-:S04]  /*10580*/  MOV R0, 0x7f ;  /* 0x0000007f00007802 */ /* 0x000fc80000000f00 */
[----:B------:R-:W-:-:S07]  /*10590*/  SEL R0, R0, 0x7c, P0 ;  /* 0x0000007c00007807 */ /* 0x000fce0000000000 */
.L_x_11754:
[----:B------:R-:W-:Y:S05]  /*105a0*/  BSYNC.RECONVERGENT B0 ;  /* 0x0000000000007941 */ /* 0x000fea0003800200 */
.L_x_11752:
[----:B------:R-:W-:-:S04]  /*105b0*/  SHF.R.U32.HI R3, RZ, 0x18, R3 ;  /* 0x00000018ff037819 */ /* 0x000fc80000011603 */
[----:B------:R-:W-:-:S05]  /*105c0*/  LOP3.LUT R3, R0, 0x80, R3, 0xf8, !PT ;  /* 0x0000008000037812 */ /* 0x000fca00078ef803 */
[----:B------:R-:W-:Y:S01]  /*105d0*/  STG.E.U8 desc[UR36][R16.64], R3 ;  /* 0x0000000310007986 */ /* 0x000fe2000c101124 */
[----:B------:R-:W-:Y:S05]  /*105e0*/  EXIT ;  /* 0x000000000000794d */ /* 0x000fea0003800000 */
.L_x_11746:
        /* <DEDUP_REMOVED lines=12> */
.L_x_11755:
        /* <DEDUP_REMOVED lines=13> */
.L_x_12280:


//--------------------- .text._ZN2at6native27unrolled_elementwise_kernelIZZZNS0_15log_kernel_cudaERNS_18TensorIteratorBaseEENKUlvE0_clEvENKUlvE_clEvEUldE_St5arrayIPcLm2EELi4E23TrivialOffsetCalculatorILi1EjESB_NS0_6memory12LoadWithCastILi1EEENSC_13StoreWithCastILi1EEEEEviT_T0_T2_T3_T4_T5_ --------------------------
	.section	.text._ZN2at6native27unrolled_elementwise_kernelIZZZNS0_15log_kernel_cudaERNS_18TensorIteratorBaseEENKUlvE0_clEvENKUlvE_clEvEUldE_St5arrayIPcLm2EELi4E23TrivialOffsetCalculatorILi1EjESB_NS0_6memory12LoadWithCastILi1EEENSC_13StoreWithCastILi1EEEEEviT_T0_T2_T3_T4_T5_,"ax",@progbits
	.align	128
        .global         _ZN2at6native27unrolled_elementwise_kernelIZZZNS0_15log_kernel_cudaERNS_18TensorIteratorBaseEENKUlvE0_clEvENKUlvE_clEvEUldE_St5arrayIPcLm2EELi4E23TrivialOffsetCalculatorILi1EjESB_NS0_6memory12LoadWithCastILi1EEENSC_13StoreWithCastILi1EEEEEviT_T0_T2_T3_T4_T5_
        .type           _ZN2at6native27unrolled_elementwise_kernelIZZZNS0_15log_kernel_cudaERNS_18TensorIteratorBaseEENKUlvE0_clEvENKUlvE_clEvEUldE_St5arrayIPcLm2EELi4E23TrivialOffsetCalculatorILi1EjESB_NS0_6memory12LoadWithCastILi1EEENSC_13StoreWithCastILi1EEEEEviT_T0_T2_T3_T4_T5_,@function
        .size           _ZN2at6native27unrolled_elementwise_kernelIZZZNS0_15log_kernel_cudaERNS_18TensorIteratorBaseEENKUlvE0_clEvENKUlvE_clEvEUldE_St5arrayIPcLm2EELi4E23TrivialOffsetCalculatorILi1EjESB_NS0_6memory12LoadWithCastILi1EEENSC_13StoreWithCastILi1EEEEEviT_T0_T2_T3_T4_T5_,(.L_x_12281 - _ZN2at6native27unrolled_elementwise_kernelIZZZNS0_15log_kernel_cudaERNS_18TensorIteratorBaseEENKUlvE0_clEvENKUlvE_clEvEUldE_St5arrayIPcLm2EELi4E23TrivialOffsetCalculatorILi1EjESB_NS0_6memory12LoadWithCastILi1EEENSC_13StoreWithCastILi1EEEEEviT_T0_T2_T3_T4_T5_)
        .other          _ZN2at6native27unrolled_elementwise_kernelIZZZNS0_15log_kernel_cudaERNS_18TensorIteratorBaseEENKUlvE0_clEvENKUlvE_clEvEUldE_St5arrayIPcLm2EELi4E23TrivialOffsetCalculatorILi1EjESB_NS0_6memory12LoadWithCastILi1EEENSC_13StoreWithCastILi1EEEEEviT_T0_T2_T3_T4_T5_,@"STO_CUDA_ENTRY STV_DEFAULT"
_ZN2at6native27unrolled_elementwise_kernelIZZZNS0_15log_kernel_cudaERNS_18TensorIteratorBaseEENKUlvE0_clEvENKUlvE_clEvEUldE_St5arrayIPcLm2EELi4E23TrivialOffsetCalculatorILi1EjESB_NS0_6memory12LoadWithCastILi1EEENSC_13StoreWithCastILi1EEEEEviT_T0_T2_T3_T4_T5_:
.text._ZN2at6native27unrolled_elementwise_kernelIZZZNS0_15log_kernel_cudaERNS_18TensorIteratorBaseEENKUlvE0_clEvENKUlvE_clEvEUldE_St5arrayIPcLm2EELi4E23TrivialOffsetCalculatorILi1EjESB_NS0_6memory12LoadWithCastILi1EEENSC_13StoreWithCastILi1EEEEEviT_T0_T2_T3_T4_T5_:
        /* <DEDUP_REMOVED lines=33> */
.L_x_11762:
[----:B------:R-:W2:Y:S02]  /*0210*/  LDG.E.U8 R2, desc[UR36][R2.64] ;  /* 0x0000002402027981 */ /* 0x000ea4000c1e1100 */
[----:B--2---:R0:W1:Y:S02]  /*0220*/  I2F.F64.U16 R28, R2 ;  /* 0x00000002001c7312 */ /* 0x0040640000101800 */
[----:B01----:R-:W-:Y:S05]  /*0230*/  BRA `(.L_x_11764) ;  /* 0x0000000c00607947 */ /* 0x003fea0003800000 */
.L_x_11761:
        /* <DEDUP_REMOVED lines=9> */
.L_x_11766:
[----:B------:R-:W2:Y:S02]  /*02d0*/  LDG.E R2, desc[UR36][R2.64] ;  /* 0x0000002402027981 */ /* 0x000ea4000c1e1900 */
[----:B--2---:R0:W1:Y:S02]  /*02e0*/  I2F.F64 R28, R2 ;  /* 0x00000002001c7312 */ /* 0x0040640000201c00 */
[----:B01----:R-:W-:Y:S05]  /*02f0*/  BRA `(.L_x_11764) ;  /* 0x0000000c00307947 */ /* 0x003fea0003800000 */
.L_x_11765:
[----:B------:R-:W2:Y:S02]  /*0300*/  LDG.E.U16 R2, desc[UR36][R2.64] ;  /* 0x0000002402027981 */ /* 0x000ea4000c1e1500 */
[----:B--2---:R0:W1:Y:S02]  /*0310*/  I2F.F64.S16 R28, R2 ;  /* 0x00000002001c7312 */ /* 0x0040640000101c00 */
[----:B01----:R-:W-:Y:S05]  /*0320*/  BRA `(.L_x_11764) ;  /* 0x0000000c00247947 */ /* 0x003fea0003800000 */
.L_x_11760:
        /* <DEDUP_REMOVED lines=10> */
.L_x_11768:
[----:B------:R-:W2:Y:S02]  /*03d0*/  LDG.E.U16 R0, desc[UR36][R2.64] ;  /* 0x0000002402007981 */ /* 0x000ea4000c1e1500 */
[----:B--2---:R-:W-:-:S05]  /*03e0*/  HADD2.F32 R0, -RZ, R0.H0_H0 ;  /* 0x20000000ff007230 */ /* 0x004fca0000004100 */
[----:B------:R-:W-:-:S04]  /*03f0*/  FMUL.FTZ R0, R0, 1 ;  /* 0x3f80000000007820 */ /* 0x000fc80000410000 */
[----:B------:R1:W2:Y:S02]  /*0400*/  F2F.F64.F32 R28, R0 ;  /* 0x00000000001c7310 */ /* 0x0002a40000201800 */
[----:B-12---:R-:W-:Y:S05]  /*0410*/  BRA `(.L_x_11764) ;  /* 0x0000000800e87947 */ /* 0x006fea0003800000 */
.L_x_11767:
        /* <DEDUP_REMOVED lines=10> */
.L_x_11770:
[----:B------:R-:W2:Y:S02]  /*04c0*/  LDG.E.U16 R2, desc[UR36][R2.64] ;  /* 0x0000002402027981 */ /* 0x000ea4000c1e1500 */
[----:B--2---:R-:W-:-:S05]  /*04d0*/  HADD2.F32 R0, -RZ, R2.H0_H0 ;  /* 0x20000002ff007230 */ /* 0x004fca0000004100 */
[----:B------:R-:W-:-:S04]  /*04e0*/  FMUL.FTZ R0, R0, 1 ;  /* 0x3f80000000007820 */ /* 0x000fc80000410000 */
[----:B------:R1:W2:Y:S02]  /*04f0*/  F2F.F64.F32 R28, R0 ;  /* 0x00000000001c7310 */ /* 0x0002a40000201800 */
[----:B-12---:R-:W-:Y:S05]  /*0500*/  BRA `(.L_x_11764) ;  /* 0x0000000800ac7947 */ /* 0x006fea0003800000 */
.L_x_11769:
[----:B------:R0:W5:Y:S01]  /*0510*/  LDG.E.64 R28, desc[UR36][R2.64] ;  /* 0x00000024021c7981 */ /* 0x000162000c1e1b00 */
[----:B------:R-:W-:Y:S05]  /*0520*/  BRA `(.L_x_11764) ;  /* 0x0000000800a47947 */ /* 0x000fea0003800000 */
.L_x_11759:
        /* <DEDUP_REMOVED lines=13> */
.L_x_11773:
[----:B------:R1:W5:Y:S01]  /*0600*/  LDG.E.64 R28, desc[UR36][R2.64] ;  /* 0x00000024021c7981 */ /* 0x000362000c1e1b00 */
[----:B------:R-:W-:Y:S05]  /*0610*/  BRA `(.L_x_11764) ;  /* 0x0000000800687947 */ /* 0x000fea0003800000 */
.L_x_11772:
        /* <DEDUP_REMOVED lines=27> */
.L_x_11775:
        /* <DEDUP_REMOVED lines=14> */
.L_x_11774:
[----:B------:R-:W2:Y:S02]  /*08b0*/  LDG.E.U16 R0, desc[UR36][R2.64] ;  /* 0x0000002402007981 */ /* 0x000ea4000c1e1500 */
[----:B--2---:R-:W-:-:S04]  /*08c0*/  IMAD.U32 R0, R0, 0x10000, RZ ;  /* 0x0001000000007824 */ /* 0x004fc800078e00ff */
[----:B------:R-:W-:-:S04]  /*08d0*/  FMUL.FTZ R0, R0, 1 ;  /* 0x3f80000000007820 */ /* 0x000fc80000410000 */
[----:B------:R2:W3:Y:S02]  /*08e0*/  F2F.F64.F32 R28, R0 ;  /* 0x00000000001c7310 */ /* 0x0004e40000201800 */
[----:B--23--:R-:W-:Y:S05]  /*08f0*/  BRA `(.L_x_11764) ;  /* 0x0000000400b07947 */ /* 0x00cfea0003800000 */
.L_x_11771:
        /* <DEDUP_REMOVED lines=11> */
.L_x_11778:
        /* <DEDUP_REMOVED lines=21> */
.L_x_11780:
[----:B------:R-:W-:Y:S05]  /*0b00*/  BSYNC.RECONVERGENT B0 ;  /* 0x0000000000007941 */ /* 0x000fea0003800200 */
.L_x_11779:
[----:B------:R-:W-:Y:S01]  /*0b10*/  IMAD.SHL.U32 R0, R0, 0x100000, RZ ;  /* 0x0010000000007824 */ /* 0x000fe200078e00ff */
[----:B------:R-:W-:-:S04]  /*0b20*/  LEA R2, R2, 0x3b800000, 0x17 ;  /* 0x3b80000002027811 */ /* 0x000fc800078eb8ff */
[----:B------:R-:W-:-:S05]  /*0b30*/  LOP3.LUT R0, R2, R0, R7, 0xfe, !PT ;  /* 0x0000000002007212 */ /* 0x000fca00078efe07 */
[----:B------:R-:W-:-:S04]  /*0b40*/  FMUL.FTZ R0, R0, 1 ;  /* 0x3f80000000007820 */ /* 0x000fc80000410000 */
[----:B------:R4:W0:Y:S02]  /*0b50*/  F2F.F64.F32 R28, R0 ;  /* 0x00000000001c7310 */ /* 0x0008240000201800 */
[----:B0---4-:R-:W-:Y:S05]  /*0b60*/  BRA `(.L_x_11764) ;  /* 0x0000000400147947 */ /* 0x011fea0003800000 */
.L_x_11777:
        /* <DEDUP_REMOVED lines=21> */
.L_x_11782:
[----:B------:R-:W-:Y:S05]  /*0cc0*/  BSYNC.RECONVERGENT B0 ;  /* 0x0000000000007941 */ /* 0x000fea0003800200 */
.L_x_11781:
[----:B------:R-:W-:Y:S01]  /*0cd0*/  IMAD.SHL.U32 R0, R0, 0x200000, RZ ;  /* 0x0020000000007824 */ /* 0x000fe200078e00ff */
[----:B------:R-:W-:-:S04]  /*0ce0*/  LEA R2, R2, 0x37800000, 0x17 ;  /* 0x3780000002027811 */ /* 0x000fc800078eb8ff */
[----:B------:R-:W-:-:S05]  /*0cf0*/  LOP3.LUT R0, R2, R0, R7, 0xfe, !PT ;  /* 0x0000000002007212 */ /* 0x000fca00078efe07 */
[----:B------:R-:W-:-:S04]  /*0d00*/  FMUL.FTZ R0, R0, 1 ;  /* 0x3f80000000007820 */ /* 0x000fc80000410000 */
[----:B------:R4:W0:Y:S02]  /*0d10*/  F2F.F64.F32 R28, R0 ;  /* 0x00000000001c7310 */ /* 0x0008240000201800 */
[----:B0---4-:R-:W-:Y:S05]  /*0d20*/  BRA `(.L_x_11764) ;  /* 0x0000000000a47947 */ /* 0x011fea0003800000 */
.L_x_11776:
[----:B------:R-:W-:-:S09]  /*0d30*/  UISETP.NE.AND UP0, UPT, UR4, 0x1c, UPT ;  /* 0x0000001c0400788c */ /* 0x000fd2000bf05270 */
[----:B------:R-:W-:Y:S05]  /*0d40*/  BRA.U !UP0, `(.L_x_11783) ;  /* 0x0000000108947547 */ /* 0x000fea000b800000 */
[----:B------:R-:W-:-:S09]  /*0d50*/  UISETP.NE.AND UP0, UPT, UR4, 0x1d, UPT ;  /* 0x0000001d0400788c */ /* 0x000fd2000bf05270 */
[----:B------:R-:W-:Y:S05]  /*0d60*/  BRA.U !UP0, `(.L_x_11784) ;  /* 0x0000000108807547 */ /* 0x000fea000b800000 */
[----:B------:R-:W-:-:S09]  /*0d70*/  UISETP.NE.AND UP0, UPT, UR4, 0x2c, UPT ;  /* 0x0000002c0400788c */ /* 0x000fd2000bf05270 */
[----:B------:R-:W-:Y:S05]  /*0d80*/  BRA.U !UP0, `(.L_x_11785) ;  /* 0x0000000108487547 */ /* 0x000fea000b800000 */
.L_x_11763:
        /* <DEDUP_REMOVED lines=16> */
.L_x_11786:
[----:B------:R-:W-:Y:S01]  /*0e90*/  CS2R R28, SRZ ;  /* 0x00000000001c7805 */ /* 0x000fe2000001ff00 */
[----:B------:R-:W-:Y:S06]  /*0ea0*/  BRA `(.L_x_11764) ;  /* 0x0000000000447947 */ /* 0x000fec0003800000 */
.L_x_11785:
        /* <DEDUP_REMOVED lines=12> */
.L_x_11784:
[----:B------:R-:W2:Y:S02]  /*0f70*/  LDG.E.64 R28, desc[UR36][R2.64] ;  /* 0x00000024021c7981 */ /* 0x000ea4000c1e1b00 */
[----:B--2---:R-:W4:Y:S02]  /*0f80*/  I2F.F64.U64 R28, R28 ;  /* 0x0000001c001c7312 */ /* 0x004f240000301800 */
[----:B----4-:R-:W-:Y:S05]  /*0f90*/  BRA `(.L_x_11764) ;  /* 0x0000000000087947 */ /* 0x010fea0003800000 */
.L_x_11783:
[----:B------:R-:W2:Y:S02]  /*0fa0*/  LDG.E R2, desc[UR36][R2.64] ;  /* 0x0000002402027981 */ /* 0x000ea4000c1e1900 */
[----:B--2---:R2:W3:Y:S02]  /*0fb0*/  I2F.F64.U32 R28, R2 ;  /* 0x00000002001c7312 */ /* 0x0044e40000201800 */
.L_x_11764:
[----:B------:R-:W-:Y:S05]  /*0fc0*/  BSYNC.RECONVERGENT B6 ;  /* 0x0000000000067941 */ /* 0x000fea0003800200 */
.L_x_11758:
[----:B012---:R-:W-:-:S07]  /*0fd0*/  VIADD R2, R23, 0x80 ;  /* 0x0000008017027836 */ /* 0x007fce0000000000 */
.L_x_11757:
[----:B------:R-:W-:Y:S05]  /*0fe0*/  BSYNC.RECONVERGENT B7 ;  /* 0x0000000000077941 */ /* 0x000fea0003800200 */
.L_x_11756:
        /* <DEDUP_REMOVED lines=25> */
.L_x_11793:
[----:B------:R-:W2:Y:S02]  /*1180*/  LDG.E.U8 R4, desc[UR36][R4.64] ;  /* 0x0000002404047981 */ /* 0x000ea4000c1e1100 */
[----:B--2---:R1:W2:Y:S02]  /*1190*/  I2F.F64.U16 R26, R4 ;  /* 0x00000004001a7312 */ /* 0x0042a40000101800 */
[----:B-12---:R-:W-:Y:S05]  /*11a0*/  BRA `(.L_x_11795) ;  /* 0x0000000c00647947 */ /* 0x006fea0003800000 */
.L_x_11792:
        /* <DEDUP_REMOVED lines=9> */
.L_x_11797:
[----:B------:R-:W2:Y:S02]  /*1240*/  LDG.E R4, desc[UR36][R4.64] ;  /* 0x0000002404047981 */ /* 0x000ea4000c1e1900 */
[----:B--2---:R1:W2:Y:S02]  /*1250*/  I2F.F64 R26, R4 ;  /* 0x00000004001a7312 */ /* 0x0042a40000201c00 */
[----:B-12---:R-:W-:Y:S05]  /*1260*/  BRA `(.L_x_11795) ;  /* 0x0000000c00347947 */ /* 0x006fea0003800000 */
.L_x_11796:
[----:B------:R-:W2:Y:S02]  /*1270*/  LDG.E.U16 R4, desc[UR36][R4.64] ;  /* 0x0000002404047981 */ /* 0x000ea4000c1e1500 */
[----:B--2---:R1:W2:Y:S02]  /*1280*/  I2F.F64.S16 R26, R4 ;  /* 0x00000004001a7312 */ /* 0x0042a40000101c00 */
[----:B-12---:R-:W-:Y:S05]  /*1290*/  BRA `(.L_x_11795) ;  /* 0x0000000c00287947 */ /* 0x006fea0003800000 */
.L_x_11791:
        /* <DEDUP_REMOVED lines=10> */
.L_x_11799:
[----:B------:R-:W2:Y:S02]  /*1340*/  LDG.E.U16 R0, desc[UR36][R4.64] ;  /* 0x0000002404007981 */ /* 0x000ea4000c1e1500 */
[----:B--2---:R-:W-:-:S05]  /*1350*/  HADD2.F32 R0, -RZ, R0.H0_H0 ;  /* 0x20000000ff007230 */ /* 0x004fca0000004100 */
[----:B------:R-:W-:-:S04]  /*1360*/  FMUL.FTZ R0, R0, 1 ;  /* 0x3f80000000007820 */ /* 0x000fc80000410000 */
[----:B------:R0:W1:Y:S02]  /*1370*/  F2F.F64.F32 R26, R0 ;  /* 0x00000000001a7310 */ /* 0x0000640000201800 */
[----:B01----:R-:W-:Y:S05]  /*1380*/  BRA `(.L_x_11795) ;  /* 0x0000000800ec7947 */ /* 0x003fea0003800000 */
.L_x_11798:
        /* <DEDUP_REMOVED lines=10> */
.L_x_11801:
[----:B------:R-:W2:Y:S02]  /*1430*/  LDG.E.U16 R4, desc[UR36][R4.64] ;  /* 0x0000002404047981 */ /* 0x000ea4000c1e1500 */
[----:B--2---:R-:W-:-:S05]  /*1440*/  HADD2.F32 R0, -RZ, R4.H0_H0 ;  /* 0x20000004ff007230 */ /* 0x004fca0000004100 */
[----:B------:R-:W-:-:S04]  /*1450*/  FMUL.FTZ R0, R0, 1 ;  /* 0x3f80000000007820 */ /* 0x000fc80000410000 */
[----:B------:R0:W1:Y:S02]  /*1460*/  F2F.F64.F32 R26, R0 ;  /* 0x00000000001a7310 */ /* 0x0000640000201800 */
[----:B01----:R-:W-:Y:S05]  /*1470*/  BRA `(.L_x_11795) ;  /* 0x0000000800b07947 */ /* 0x003fea0003800000 */
.L_x_11800:
[----:B------:R0:W5:Y:S01]  /*1480*/  LDG.E.64 R26, desc[UR36][R4.64] ;  /* 0x00000024041a7981 */ /* 0x000162000c1e1b00 */
[----:B------:R-:W-:Y:S05]  /*1490*/  BRA `(.L_x_11795) ;  /* 0x0000000800a87947 */ /* 0x000fea0003800000 */
.L_x_11790:
        /* <DEDUP_REMOVED lines=13> */
.L_x_11804:
[----:B------:R4:W5:Y:S01]  /*1570*/  LDG.E.64 R26, desc[UR36][R4.64] ;  /* 0x00000024041a7981 */ /* 0x000962000c1e1b00 */
[----:B------:R-:W-:Y:S05]  /*1580*/  BRA `(.L_x_11795) ;  /* 0x00000008006c7947 */ /* 0x000fea0003800000 */
.L_x_11803:
        /* <DEDUP_REMOVED lines=27> */
.L_x_11806:
        /* <DEDUP_REMOVED lines=15> */
.L_x_11805:
[----:B------:R-:W2:Y:S02]  /*1830*/  LDG.E.U16 R0, desc[UR36][R4.64] ;  /* 0x0000002404007981 */ /* 0x000ea4000c1e1500 */
[----:B--2---:R-:W-:-:S04]  /*1840*/  IMAD.U32 R0, R0, 0x10000, RZ ;  /* 0x0001000000007824 */ /* 0x004fc800078e00ff */
[----:B------:R-:W-:-:S04]  /*1850*/  FMUL.FTZ R0, R0, 1 ;  /* 0x3f80000000007820 */ /* 0x000fc80000410000 */
[----:B------:R4:W0:Y:S02]  /*1860*/  F2F.F64.F32 R26, R0 ;  /* 0x00000000001a7310 */ /* 0x0008240000201800 */
[----:B0---4-:R-:W-:Y:S05]  /*1870*/  BRA `(.L_x_11795) ;  /* 0x0000000400b07947 */ /* 0x011fea0003800000 */
.L_x_11802:
        /* <DEDUP_REMOVED lines=11> */
.L_x_11809:
        /* <DEDUP_REMOVED lines=21> */
.L_x_11811:
[----:B------:R-:W-:Y:S05]  /*1a80*/  BSYNC.RECONVERGENT B0 ;  /* 0x0000000000007941 */ /* 0x000fea0003800200 */
.L_x_11810:
[----:B------:R-:W-:Y:S01]  /*1a90*/  IMAD.SHL.U32 R0, R0, 0x100000, RZ ;  /* 0x0010000000007824 */ /* 0x000fe200078e00ff */
[----:B------:R-:W-:-:S04]  /*1aa0*/  LEA R3, R3, 0x3b800000, 0x17 ;  /* 0x3b80000003037811 */ /* 0x000fc800078eb8ff */
[----:B------:R-:W-:-:S05]  /*1ab0*/  LOP3.LUT R0, R3, R0, R7, 0xfe, !PT ;  /* 0x0000000003007212 */ /* 0x000fca00078efe07 */
[----:B------:R-:W-:-:S04]  /*1ac0*/  FMUL.FTZ R0, R0, 1 ;  /* 0x3f80000000007820 */ /* 0x000fc80000410000 */
[----:B------:R4:W0:Y:S02]  /*1ad0*/  F2F.F64.F32 R26, R0 ;  /* 0x00000000001a7310 */ /* 0x0008240000201800 */
[----:B0---4-:R-:W-:Y:S05]  /*1ae0*/  BRA `(.L_x_11795) ;  /* 0x0000000400147947 */ /* 0x011fea0003800000 */
.L_x_11808:
        /* <DEDUP_REMOVED lines=21> */
.L_x_11813:
[----:B------:R-:W-:Y:S05]  /*1c40*/  BSYNC.RECONVERGENT B0 ;  /* 0x0000000000007941 */ /* 0x000fea0003800200 */
.L_x_11812:
[----:B------:R-:W-:Y:S01]  /*1c50*/  IMAD.SHL.U32 R0, R0, 0x200000, RZ ;  /* 0x0020000000007824 */ /* 0x000fe200078e00ff */
[----:B------:R-:W-:-:S04]  /*1c60*/  LEA R3, R3, 0x37800000, 0x17 ;  /* 0x3780000003037811 */ /* 0x000fc800078eb8ff */
[----:B------:R-:W-:-:S05]  /*1c70*/  LOP3.LUT R0, R3, R0, R7, 0xfe, !PT ;  /* 0x0000000003007212 */ /* 0x000fca00078efe07 */
[----:B------:R-:W-:-:S04]  /*1c80*/  FMUL.FTZ R0, R0, 1 ;  /* 0x3f80000000007820 */ /* 0x000fc80000410000 */
[----:B------:R4:W0:Y:S02]  /*1c90*/  F2F.F64.F32 R26, R0 ;  /* 0x00000000001a7310 */ /* 0x0008240000201800 */
[----:B0---4-:R-:W-:Y:S05]  /*1ca0*/  BRA `(.L_x_11795) ;  /* 0x0000000000a47947 */ /* 0x011fea0003800000 */
.L_x_11807:
        /* <DEDUP_REMOVED lines=18> */
.L_x_11794:
        /* <DEDUP_REMOVED lines=16> */
.L_x_11816:
[----:B------:R-:W-:Y:S01]  /*1ed0*/  CS2R R26, SRZ ;  /* 0x00000000001a7805 */ /* 0x000fe2000001ff00 */
[----:B------:R-:W-:Y:S06]  /*1ee0*/  BRA `(.L_x_11795) ;  /* 0x0000000000147947 */ /* 0x000fec0003800000 */
.L_x_11815:
[----:B------:R-:W2:Y:S02]  /*1ef0*/  LDG.E.64 R26, desc[UR36][R4.64] ;  /* 0x00000024041a7981 */ /* 0x000ea4000c1e1b00 */
[----:B--2---:R-:W1:Y:S02]  /*1f00*/  I2F.F64.U64 R26, R26 ;  /* 0x0000001a001a7312 */ /* 0x004e640000301800 */
[----:B-1----:R-:W-:Y:S05]  /*1f10*/  BRA `(.L_x_11795) ;  /* 0x0000000000087947 */ /* 0x002fea0003800000 */
.L_x_11814:
[----:B------:R-:W2:Y:S02]  /*1f20*/  LDG.E R4, desc[UR36][R4.64] ;  /* 0x0000002404047981 */ /* 0x000ea4000c1e1900 */
[----:B--2---:R1:W2:Y:S02]  /*1f30*/  I2F.F64.U32 R26, R4 ;  /* 0x00000004001a7312 */ /* 0x0042a40000201800 */
.L_x_11795:
[----:B------:R-:W-:Y:S05]  /*1f40*/  BSYNC.RECONVERGENT B6 ;  /* 0x0000000000067941 */ /* 0x000fea0003800200 */
.L_x_11789:
[----:B------:R-:W-:-:S07]  /*1f50*/  VIADD R2, R2, 0x80 ;  /* 0x0000008002027836 */ /* 0x000fce0000000000 */
.L_x_11788:
[----:B------:R-:W-:Y:S05]  /*1f60*/  BSYNC.RECONVERGENT B7 ;  /* 0x0000000000077941 */ /* 0x000fea0003800200 */
.L_x_11787:
        /* <DEDUP_REMOVED lines=25> */
.L_x_11823:
[----:B------:R-:W4:Y:S02]  /*2100*/  LDG.E.U8 R4, desc[UR36][R4.64] ;  /* 0x0000002404047981 */ /* 0x000f24000c1e1100 */
[----:B----4-:R0:W1:Y:S02]  /*2110*/  I2F.F64.U16 R24, R4 ;  /* 0x0000000400187312 */ /* 0x0100640000101800 */
[----:B01----:R-:W-:Y:S05]  /*2120*/  BRA `(.L_x_11825) ;  /* 0x0000000c00647947 */ /* 0x003fea0003800000 */
.L_x_11822:
        /* <DEDUP_REMOVED lines=9> */
.L_x_11827:
[----:B------:R-:W4:Y:S02]  /*21c0*/  LDG.E R4, desc[UR36][R4.64] ;  /* 0x0000002404047981 */ /* 0x000f24000c1e1900 */
[----:B----4-:R0:W1:Y:S02]  /*21d0*/  I2F.F64 R24, R4 ;  /* 0x0000000400187312 */ /* 0x0100640000201c00 */
[----:B01----:R-:W-:Y:S05]  /*21e0*/  BRA `(.L_x_11825) ;  /* 0x0000000c00347947 */ /* 0x003fea0003800000 */
.L_x_11826:
[----:B------:R-:W4:Y:S02]  /*21f0*/  LDG.E.U16 R4, desc[UR36][R4.64] ;  /* 0x0000002404047981 */ /* 0x000f24000c1e1500 */
[----:B----4-:R0:W1:Y:S02]  /*2200*/  I2F.F64.S16 R24, R4 ;  /* 0x0000000400187312 */ /* 0x0100640000101c00 */
[----:B01----:R-:W-:Y:S05]  /*2210*/  BRA `(.L_x_11825) ;  /* 0x0000000c00287947 */ /* 0x003fea0003800000 */
.L_x_11821:
        /* <DEDUP_REMOVED lines=10> */
.L_x_11829:
[----:B------:R-:W4:Y:S02]  /*22c0*/  LDG.E.U16 R0, desc[UR36][R4.64] ;  /* 0x0000002404007981 */ /* 0x000f24000c1e1500 */
[----:B----4-:R-:W-:-:S05]  /*22d0*/  HADD2.F32 R0, -RZ, R0.H0_H0 ;  /* 0x20000000ff007230 */ /* 0x010fca0000004100 */
[----:B------:R-:W-:-:S04]  /*22e0*/  FMUL.FTZ R0, R0, 1 ;  /* 0x3f80000000007820 */ /* 0x000fc80000410000 */
[----:B------:R1:W4:Y:S02]  /*22f0*/  F2F.F64.F32 R24, R0 ;  /* 0x0000000000187310 */ /* 0x0003240000201800 */
[----:B-1--4-:R-:W-:Y:S05]  /*2300*/  BRA `(.L_x_11825) ;  /* 0x0000000800ec7947 */ /* 0x012fea0003800000 */
.L_x_11828:
        /* <DEDUP_REMOVED lines=10> */
.L_x_11831:
[----:B------:R-:W4:Y:S02]  /*23b0*/  LDG.E.U16 R4, desc[UR36][R4.64] ;  /* 0x0000002404047981 */ /* 0x000f24000c1e1500 */
[----:B----4-:R-:W-:-:S05]  /*23c0*/  HADD2.F32 R0, -RZ, R4.H0_H0 ;  /* 0x20000004ff007230 */ /* 0x010fca0000004100 */
[----:B------:R-:W-:-:S04]  /*23d0*/  FMUL.FTZ R0, R0, 1 ;  /* 0x3f80000000007820 */ /* 0x000fc80000410000 */
[----:B------:R1:W4:Y:S02]  /*23e0*/  F2F.F64.F32 R24, R0 ;  /* 0x0000000000187310 */ /* 0x0003240000201800 */
[----:B-1--4-:R-:W-:Y:S05]  /*23f0*/  BRA `(.L_x_11825) ;  /* 0x0000000800b07947 */ /* 0x012fea0003800000 */
.L_x_11830:
[----:B------:R0:W5:Y:S01]  /*2400*/  LDG.E.64 R24, desc[UR36][R4.64] ;  /* 0x0000002404187981 */ /* 0x000162000c1e1b00 */
[----:B------:R-:W-:Y:S05]  /*2410*/  BRA `(.L_x_11825) ;  /* 0x0000000800a87947 */ /* 0x000fea0003800000 */
.L_x_11820:
        /* <DEDUP_REMOVED lines=13> */
.L_x_11834:
[----:B------:R1:W5:Y:S01]  /*24f0*/  LDG.E.64 R24, desc[UR36][R4.64] ;  /* 0x0000002404187981 */ /* 0x000362000c1e1b00 */
[----:B------:R-:W-:Y:S05]  /*2500*/  BRA `(.L_x_11825) ;  /* 0x00000008006c7947 */ /* 0x000fea0003800000 */
.L_x_11833:
        /* <DEDUP_REMOVED lines=27> */
.L_x_11836:
        /* <DEDUP_REMOVED lines=15> */
.L_x_11835:
[----:B------:R-:W4:Y:S02]  /*27b0*/  LDG.E.U16 R0, desc[UR36][R4.64] ;  /* 0x0000002404007981 */ /* 0x000f24000c1e1500 */
[----:B----4-:R-:W-:-:S04]  /*27c0*/  IMAD.U32 R0, R0, 0x10000, RZ ;  /* 0x0001000000007824 */ /* 0x010fc800078e00ff */
[----:B------:R-:W-:-:S04]  /*27d0*/  FMUL.FTZ R0, R0, 1 ;  /* 0x3f80000000007820 */ /* 0x000fc80000410000 */
[----:B------:R4:W0:Y:S02]  /*27e0*/  F2F.F64.F32 R24, R0 ;  /* 0x0000000000187310 */ /* 0x0008240000201800 */
[----:B0---4-:R-:W-:Y:S05]  /*27f0*/  BRA `(.L_x_11825) ;  /* 0x0000000400b07947 */ /* 0x011fea0003800000 */
.L_x_11832:
        /* <DEDUP_REMOVED lines=11> */
.L_x_11839:
        /* <DEDUP_REMOVED lines=21> */
.L_x_11841:
[----:B------:R-:W-:Y:S05]  /*2a00*/  BSYNC.RECONVERGENT B0 ;  /* 0x0000000000007941 */ /* 0x000fea0003800200 */
.L_x_11840:
[----:B------:R-:W-:Y:S01]  /*2a10*/  IMAD.SHL.U32 R0, R0, 0x100000, RZ ;  /* 0x0010000000007824 */ /* 0x000fe200078e00ff */
[----:B------:R-:W-:-:S04]  /*2a20*/  LEA R3, R3, 0x3b800000, 0x17 ;  /* 0x3b80000003037811 */ /* 0x000fc800078eb8ff */
[----:B------:R-:W-:-:S05]  /*2a30*/  LOP3.LUT R0, R3, R0, R7, 0xfe, !PT ;  /* 0x0000000003007212 */ /* 0x000fca00078efe07 */
[----:B------:R-:W-:-:S04]  /*2a40*/  FMUL.FTZ R0, R0, 1 ;  /* 0x3f80000000007820 */ /* 0x000fc80000410000 */
[----:B------:R0:W1:Y:S02]  /*2a50*/  F2F.F64.F32 R24, R0 ;  /* 0x0000000000187310 */ /* 0x0000640000201800 */
[----:B01----:R-:W-:Y:S05]  /*2a60*/  BRA `(.L_x_11825) ;  /* 0x0000000400147947 */ /* 0x003fea0003800000 */
.L_x_11838:
        /* <DEDUP_REMOVED lines=21> */
.L_x_11843:
[----:B------:R-:W-:Y:S05]  /*2bc0*/  BSYNC.RECONVERGENT B0 ;  /* 0x0000000000007941 */ /* 0x000fea0003800200 */
.L_x_11842:
[----:B------:R-:W-:Y:S01]  /*2bd0*/  IMAD.SHL.U32 R0, R0, 0x200000, RZ ;  /* 0x0020000000007824 */ /* 0x000fe200078e00ff */
[----:B------:R-:W-:-:S04]  /*2be0*/  LEA R3, R3, 0x37800000, 0x17 ;  /* 0x3780000003037811 */ /* 0x000fc800078eb8ff */
[----:B------:R-:W-:-:S05]  /*2bf0*/  LOP3.LUT R0, R3, R0, R7, 0xfe, !PT ;  /* 0x0000000003007212 */ /* 0x000fca00078efe07 */
[----:B------:R-:W-:-:S04]  /*2c00*/  FMUL.FTZ R0, R0, 1 ;  /* 0x3f80000000007820 */ /* 0x000fc80000410000 */
[----:B------:R0:W1:Y:S02]  /*2c10*/  F2F.F64.F32 R24, R0 ;  /* 0x0000000000187310 */ /* 0x0000640000201800 */
[----:B01----:R-:W-:Y:S05]  /*2c20*/  BRA `(.L_x_11825) ;  /* 0x0000000000a47947 */ /* 0x003fea0003800000 */
.L_x_11837:
        /* <DEDUP_REMOVED lines=18> */
.L_x_11824:
        /* <DEDUP_REMOVED lines=16> */
.L_x_11846:
[----:B------:R-:W-:Y:S01]  /*2e50*/  CS2R R24, SRZ ;  /* 0x0000000000187805 */ /* 0x000fe2000001ff00 */
[----:B------:R-:W-:Y:S06]  /*2e60*/  BRA `(.L_x_11825) ;  /* 0x0000000000147947 */ /* 0x000fec0003800000 */
.L_x_11845:
[----:B------:R-:W4:Y:S02]  /*2e70*/  LDG.E.64 R24, desc[UR36][R4.64] ;  /* 0x0000002404187981 */ /* 0x000f24000c1e1b00 */
[----:B----4-:R-:W0:Y:S02]  /*2e80*/  I2F.F64.U64 R24, R24 ;  /* 0x0000001800187312 */ /* 0x010e240000301800 */
[----:B0-----:R-:W-:Y:S05]  /*2e90*/  BRA `(.L_x_11825) ;  /* 0x0000000000087947 */ /* 0x001fea0003800000 */
.L_x_11844:
[----:B------:R-:W4:Y:S02]  /*2ea0*/  LDG.E R4, desc[UR36][R4.64] ;  /* 0x0000002404047981 */ /* 0x000f24000c1e1900 */
[----:B----4-:R4:W0:Y:S02]  /*2eb0*/  I2F.F64.U32 R24, R4 ;  /* 0x0000000400187312 */ /* 0x0108240000201800 */
.L_x_11825:
[----:B------:R-:W-:Y:S05]  /*2ec0*/  BSYNC.RECONVERGENT B6 ;  /* 0x0000000000067941 */ /* 0x000fea0003800200 */
.L_x_11819:
[----:B------:R-:W-:-:S07]  /*2ed0*/  VIADD R2, R2, 0x80 ;  /* 0x0000008002027836 */ /* 0x000fce0000000000 */
.L_x_11818:
[----:B------:R-:W-:Y:S05]  /*2ee0*/  BSYNC.RECONVERGENT B7 ;  /* 0x0000000000077941 */ /* 0x000fea0003800200 */
.L_x_11817:
        /* <DEDUP_REMOVED lines=24> */
.L_x_11852:
[----:B------:R-:W4:Y:S02]  /*3070*/  LDG.E.U8 R2, desc[UR36][R2.64] ;  /* 0x0000002402027981 */ /* 0x000f24000c1e1100 */
[----:B----4-:R0:W1:Y:S02]  /*3080*/  I2F.F64.U16 R16, R2 ;  /* 0x0000000200107312 */ /* 0x0100640000101800 */
[----:B01----:R-:W-:Y:S05]  /*3090*/  BRA `(.L_x_11848) ;  /* 0x0000000c00547947 */ /* 0x003fea0003800000 */
.L_x_11851:
        /* <DEDUP_REMOVED lines=9> */
.L_x_11855:
[----:B------:R-:W4:Y:S02]  /*3130*/  LDG.E R2, desc[UR36][R2.64] ;  /* 0x0000002402027981 */ /* 0x000f24000c1e1900 */
[----:B----4-:R0:W1:Y:S02]  /*3140*/  I2F.F64 R16, R2 ;  /* 0x0000000200107312 */ /* 0x0100640000201c00 */
[----:B01----:R-:W-:Y:S05]  /*3150*/  BRA `(.L_x_11848) ;  /* 0x0000000c00247947 */ /* 0x003fea0003800000 */
.L_x_11854:
[----:B------:R-:W4:Y:S02]  /*3160*/  LDG.E.U16 R2, desc[UR36][R2.64] ;  /* 0x0000002402027981 */ /* 0x000f24000c1e1500 */
[----:B----4-:R0:W1:Y:S02]  /*3170*/  I2F.F64.S16 R16, R2 ;  /* 0x0000000200107312 */ /* 0x0100640000101c00 */
[----:B01----:R-:W-:Y:S05]  /*3180*/  BRA `(.L_x_11848) ;  /* 0x0000000c00187947 */ /* 0x003fea0003800000 */
.L_x_11850:
        /* <DEDUP_REMOVED lines=10> */
.L_x_11857:
[----:B------:R-:W4:Y:S02]  /*3230*/  LDG.E.U16 R0, desc[UR36][R2.64] ;  /* 0x0000002402007981 */ /* 0x000f24000c1e1500 */
[----:B----4-:R-:W-:-:S05]  /*3240*/  HADD2.F32 R0, -RZ, R0.H0_H0 ;  /* 0x20000000ff007230 */ /* 0x010fca0000004100 */
[----:B------:R-:W-:-:S04]  /*3250*/  FMUL.FTZ R0, R0, 1 ;  /* 0x3f80000000007820 */ /* 0x000fc80000410000 */
[----:B------:R0:W1:Y:S02]  /*3260*/  F2F.F64.F32 R16, R0 ;  /* 0x0000000000107310 */ /* 0x0000640000201800 */
[----:B01----:R-:W-:Y:S05]  /*3270*/  BRA `(.L_x_11848) ;  /* 0x0000000800dc7947 */ /* 0x003fea0003800000 */
.L_x_11856:
        /* <DEDUP_REMOVED lines=10> */
.L_x_11859:
[----:B------:R-:W4:Y:S02]  /*3320*/  LDG.E.U16 R2, desc[UR36][R2.64] ;  /* 0x0000002402027981 */ /* 0x000f24000c1e1500 */
[----:B----4-:R-:W-:-:S05]  /*3330*/  HADD2.F32 R0, -RZ, R2.H0_H0 ;  /* 0x20000002ff007230 */ /* 0x010fca0000004100 */
[----:B------:R-:W-:-:S04]  /*3340*/  FMUL.FTZ R0, R0, 1 ;  /* 0x3f80000000007820 */ /* 0x000fc80000410000 */
[----:B------:R0:W1:Y:S02]  /*3350*/  F2F.F64.F32 R16, R0 ;  /* 0x0000000000107310 */ /* 0x0000640000201800 */
[----:B01----:R-:W-:Y:S05]  /*3360*/  BRA `(.L_x_11848) ;  /* 0x0000000800a07947 */ /* 0x003fea0003800000 */
.L_x_11858:
[----:B------:R0:W5:Y:S01]  /*3370*/  LDG.E.64 R16, desc[UR36][R2.64] ;  /* 0x0000002402107981 */ /* 0x000162000c1e1b00 */
[----:B------:R-:W-:Y:S05]  /*3380*/  BRA `(.L_x_11848) ;  /* 0x0000000800987947 */ /* 0x000fea0003800000 */
.L_x_11849:
        /* <DEDUP_REMOVED lines=13> */
.L_x_11862:
[----:B------:R0:W5:Y:S01]  /*3460*/  LDG.E.64 R16, desc[UR36][R2.64] ;  /* 0x0000002402107981 */ /* 0x000162000c1e1b00 */
[----:B------:R-:W-:Y:S05]  /*3470*/  BRA `(.L_x_11848) ;  /* 0x00000008005c7947 */ /* 0x000fea0003800000 */
.L_x_11861:
        /* <DEDUP_REMOVED lines=27> */
.L_x_11864:
        /* <DEDUP_REMOVED lines=14> */
.L_x_11863:
[----:B------:R-:W4:Y:S02]  /*3710*/  LDG.E.U16 R0, desc[UR36][R2.64] ;  /* 0x0000002402007981 */ /* 0x000f24000c1e1500 */
[----:B----4-:R-:W-:-:S04]  /*3720*/  IMAD.U32 R0, R0, 0x10000, RZ ;  /* 0x0001000000007824 */ /* 0x010fc800078e00ff */
[----:B------:R-:W-:-:S04]  /*3730*/  FMUL.FTZ R0, R0, 1 ;  /* 0x3f80000000007820 */ /* 0x000fc80000410000 */
[----:B------:R0:W1:Y:S02]  /*3740*/  F2F.F64.F32 R16, R0 ;  /* 0x0000000000107310 */ /* 0x0000640000201800 */
[----:B01----:R-:W-:Y:S05]  /*3750*/  BRA `(.L_x_11848) ;  /* 0x0000000400a47947 */ /* 0x003fea0003800000 */
.L_x_11860:
        /* <DEDUP_REMOVED lines=11> */
.L_x_11867:
        /* <DEDUP_REMOVED lines=20> */
.L_x_11869:
[----:B------:R-:W-:Y:S05]  /*3950*/  BSYNC.RECONVERGENT B0 ;  /* 0x0000000000007941 */ /* 0x000fea0003800200 */
.L_x_11868:
[----:B------:R-:W-:Y:S01]  /*3960*/  IMAD.SHL.U32 R0, R0, 0x100000, RZ ;  /* 0x0010000000007824 */ /* 0x000fe200078e00ff */
[----:B------:R-:W-:-:S04]  /*3970*/  LEA R2, R2, 0x3b800000, 0x17 ;  /* 0x3b80000002027811 */ /* 0x000fc800078eb8ff */
[----:B------:R-:W-:-:S05]  /*3980*/  LOP3.LUT R0, R2, R0, R7, 0xfe, !PT ;  /* 0x0000000002007212 */ /* 0x000fca00078efe07 */
[----:B------:R-:W-:-:S04]  /*3990*/  FMUL.FTZ R0, R0, 1 ;  /* 0x3f80000000007820 */ /* 0x000fc80000410000 */
[----:B------:R0:W1:Y:S02]  /*39a0*/  F2F.F64.F32 R16, R0 ;  /* 0x0000000000107310 */ /* 0x0000640000201800 */
[----:B01----:R-:W-:Y:S05]  /*39b0*/  BRA `(.L_x_11848) ;  /* 0x00000004000c7947 */ /* 0x003fea0003800000 */
.L_x_11866:
        /* <DEDUP_REMOVED lines=20> */
.L_x_11871:
[----:B------:R-:W-:Y:S05]  /*3b00*/  BSYNC.RECONVERGENT B0 ;  /* 0x0000000000007941 */ /* 0x000fea0003800200 */
.L_x_11870:
[----:B------:R-:W-:Y:S01]  /*3b10*/  IMAD.SHL.U32 R0, R0, 0x200000, RZ ;  /* 0x0020000000007824 */ /* 0x000fe200078e00ff */
[----:B------:R-:W-:-:S04]  /*3b20*/  LEA R2, R2, 0x37800000, 0x17 ;  /* 0x3780000002027811 */ /* 0x000fc800078eb8ff */
[----:B------:R-:W-:-:S05]  /*3b30*/  LOP3.LUT R0, R2, R0, R7, 0xfe, !PT ;  /* 0x0000000002007212 */ /* 0x000fca00078efe07 */
[----:B------:R-:W-:-:S04]  /*3b40*/  FMUL.FTZ R0, R0, 1 ;  /* 0x3f80000000007820 */ /* 0x000fc80000410000 */
[----:B------:R0:W1:Y:S02]  /*3b50*/  F2F.F64.F32 R16, R0 ;  /* 0x0000000000107310 */ /* 0x0000640000201800 */
[----:B01----:R-:W-:Y:S05]  /*3b60*/  BRA `(.L_x_11848) ;  /* 0x0000000000a07947 */ /* 0x003fea0003800000 */
.L_x_11865:
        /* <DEDUP_REMOVED lines=18> */
.L_x_11853:
        /* <DEDUP_REMOVED lines=16> */
.L_x_11874:
[----:B------:R-:W-:Y:S05]  /*3d90*/  BRA `(.L_x_11848) ;  /* 0x0000000000147947 */ /* 0x000fea0003800000 */
.L_x_11873:
[----:B------:R-:W4:Y:S02]  /*3da0*/  LDG.E.64 R16, desc[UR36][R2.64] ;  /* 0x0000002402107981 */ /* 0x000f24000c1e1b00 */
[----:B----4-:R-:W0:Y:S02]  /*3db0*/  I2F.F64.U64 R16, R16 ;  /* 0x0000001000107312 */ /* 0x010e240000301800 */
[----:B0-----:R-:W-:Y:S05]  /*3dc0*/  BRA `(.L_x_11848) ;  /* 0x0000000000087947 */ /* 0x001fea0003800000 */
.L_x_11872:
[----:B------:R-:W4:Y:S02]  /*3dd0*/  LDG.E R2, desc[UR36][R2.64] ;  /* 0x0000002402027981 */ /* 0x000f24000c1e1900 */
[----:B----4-:R0:W1:Y:S02]  /*3de0*/  I2F.F64.U32 R16, R2 ;  /* 0x0000000200107312 */ /* 0x0100640000201800 */
.L_x_11848:
[----:B------:R-:W-:Y:S05]  /*3df0*/  BSYNC.RECONVERGENT B6 ;  /* 0x0000000000067941 */ /* 0x000fea0003800200 */
.L_x_11847:
[----:B------:R-:W-:Y:S01]  /*3e00*/  ISETP.GE.AND P0, PT, R23, R19, PT ;  /* 0x000000131700720c */ /* 0x000fe20003f06270 */
[----:B------:R-:W-:-:S12]  /*3e10*/  BSSY.RECONVERGENT B0, `(.L_x_11875) ;  /* 0x00000be000007945 */ /* 0x000fd80003800200 */
[----:B------:R-:W-:Y:S05]  /*3e20*/  @P0 BRA `(.L_x_11876) ;  /* 0x0000000800f00947 */ /* 0x000fea0003800000 */
[----:B---3-5:R-:W-:Y:S01]  /*3e30*/  ISETP.GT.AND P1, PT, R29, 0xfffff, PT ;  /* 0x000fffff1d00780c */ /* 0x028fe20003f24270 */
[----:B------:R-:W-:Y:S02]  /*3e40*/  IMAD.MOV.U32 R0, RZ, RZ, R29 ;  /* 0x000000ffff007224 */ /* 0x000fe400078e001d */
        /* <DEDUP_REMOVED lines=180> */
.L_x_11877:
[----:B------:R-:W-:Y:S01]  /*4990*/  IMAD.MOV.U32 R2, RZ, RZ, 0x0 ;  /* 0x00000000ff027424 */ /* 0x000fe200078e00ff */
[----:B------:R-:W-:Y:S01]  /*49a0*/  LOP3.LUT P1, RZ, R29, 0x7fffffff, RZ, 0xc0, !PT ;  /* 0x7fffffff1dff7812 */ /* 0x000fe2000782c0ff */
[----:B------:R-:W-:-:S06]  /*49b0*/  IMAD.MOV.U32 R3, RZ, RZ, 0x7ff00000 ;  /* 0x7ff00000ff037424 */ /* 0x000fcc00078e00ff */
[----:B------:R-:W0:Y:S02]  /*49c0*/  DFMA R28, R28, R2, +INF ;  /* 0x7ff000001c1c742b */ /* 0x000e240000000002 */
[----:B0-----:R-:W-:Y:S02]  /*49d0*/  FSEL R4, R28, RZ, P1 ;  /* 0x000000ff1c047208 */ /* 0x001fe40000800000 */
[----:B------:R-:W-:-:S07]  /*49e0*/  FSEL R5, R29, -QNAN , P1 ;  /* 0xfff000001d057808 */ /* 0x000fce0000800000 */
.L_x_11876:
[----:B------:R-:W-:Y:S05]  /*49f0*/  BSYNC.RECONVERGENT B0 ;  /* 0x0000000000007941 */ /* 0x000fea0003800200 */
.L_x_11875:
[----:B0-----:R-:W0:Y:S01]  /*4a00*/  LDC.U8 R2, c[0x0][0x3a4] ;  /* 0x0000e900ff027b82 */ /* 0x001e220000000000 */
[C---:B------:R-:W-:Y:S01]  /*4a10*/  VIADD R22, R23.reuse, 0x80 ;  /* 0x0000008017167836 */ /* 0x040fe20000000000 */
[----:B------:R-:W-:Y:S01]  /*4a20*/  BSSY.RECONVERGENT B0, `(.L_x_11878) ;  /* 0x00000c3000007945 */ /* 0x000fe20003800200 */
[C---:B------:R-:W-:Y:S02]  /*4a30*/  VIADD R0, R23.reuse, 0x100 ;  /* 0x0000010017007836 */ /* 0x040fe40000000000 */
[----:B------:R-:W-:Y:S01]  /*4a40*/  VIADD R6, R23, 0x180 ;  /* 0x0000018017067836 */ /* 0x000fe20000000000 */
[-C--:B------:R-:W-:Y:S02]  /*4a50*/  ISETP.GE.AND P3, PT, R22, R19.reuse, PT ;  /* 0x000000131600720c */ /* 0x080fe40003f66270 */
[-C--:B------:R-:W-:Y:S02]  /*4a60*/  ISETP.GE.AND P1, PT, R0, R19.reuse, PT ;  /* 0x000000130000720c */ /* 0x080fe40003f26270 */
[----:B------:R-:W-:-:S09]  /*4a70*/  ISETP.GE.AND P2, PT, R6, R19, PT ;  /* 0x000000130600720c */ /* 0x000fd20003f46270 */
[----:B------:R-:W-:Y:S05]  /*4a80*/  @P3 BRA `(.L_x_11879) ;  /* 0x0000000800f03947 */ /* 0x000fea0003800000 */
[----:B--2--5:R-:W-:Y:S01]  /*4a90*/  ISETP.GT.AND P3, PT, R27, 0xfffff, PT ;  /* 0x000fffff1b00780c */ /* 0x024fe20003f64270 */
[----:B------:R-:W-:Y:S02]  /*4aa0*/  IMAD.MOV.U32 R0, RZ, RZ, R27 ;  /* 0x000000ffff007224 */ /* 0x000fe400078e001b */
[----:B------:R-:W-:-:S10]  /*4ab0*/  IMAD.MOV.U32 R8, RZ, RZ, R26 ;  /* 0x000000ffff087224 */ /* 0x000fd400078e001a */
[----:B------:R-:W2:Y:S02]  /*4ac0*/  @!P3 DMUL R26, R26, 1.80143985094819840000e+16 ;  /* 0x435000001a1ab828 */ /* 0x000ea40000000000 */
[----:B--2---:R-:W-:Y:S02]  /*4ad0*/  @!P3 IMAD.MOV.U32 R0, RZ, RZ, R27 ;  /* 0x000000ffff00b224 */ /* 0x004fe400078e001b */
        /* <DEDUP_REMOVED lines=10> */
[----:B------:R-:W3:Y:S02]  /*4b80*/  @P4 DFMA R6, R26, R6, +INF ;  /* 0x7ff000001a06442b */ /* 0x000ee40000000006 */
[----:B---3--:R-:W-:Y:S02]  /*4b90*/  @P4 FSEL R28, R6, RZ, P5 ;  /* 0x000000ff061c4208 */ /* 0x008fe40002800000 */
[----:B------:R-:W-:Y:S01]  /*4ba0*/  @P4 FSEL R29, R7, -QNAN , P5 ;  /* 0xfff00000071d4808 */ /* 0x000fe20002800000 */
[----:B------:R-:W-:Y:S06]  /*4bb0*/  @P4 BRA `(.L_x_11879) ;  /* 0x0000000800a44947 */ /* 0x000fec0003800000 */
[C---:B------:R-:W-:Y:S01]  /*4bc0*/  LOP3.LUT R6, R0.reuse, 0xfffff, RZ, 0xc0, !PT ;  /* 0x000fffff00067812 */ /* 0x040fe200078ec0ff */
[----:B------:R-:W-:Y:S01]  /*4bd0*/  UMOV UR4, 0x3ae80f1e ;  /* 0x3ae80f1e00047882 */ /* 0x000fe20000000000 */
[----:B------:R-:W-:Y:S01]  /*4be0*/  UMOV UR5, 0x3eb1380b ;  /* 0x3eb1380b00057882 */ /* 0x000fe20000000000 */
[----:B------:R-:W-:Y:S02]  /*4bf0*/  LEA.HI R0, R0, R3, RZ, 0xc ;  /* 0x0000000300007211 */ /* 0x000fe400078f60ff */
[----:B------:R-:W-:Y:S01]  /*4c00*/  LOP3.LUT R7, R6, 0x3ff00000, RZ, 0xfc, !PT ;  /* 0x3ff0000006077812 */ /* 0x000fe200078efcff */
[----:B------:R-:W-:-:S03]  /*4c10*/  IMAD.MOV.U32 R6, RZ, RZ, R8 ;  /* 0x000000ffff067224 */ /* 0x000fc600078e0008 */
[----:B------:R-:W-:-:S13]  /*4c20*/  ISETP.GE.U32.AND P3, PT, R7, 0x3ff6a09f, PT ;  /* 0x3ff6a09f0700780c */ /* 0x000fda0003f66070 */
[----:B------:R-:W-:Y:S02]  /*4c30*/  @P3 VIADD R9, R7, 0xfff00000 ;  /* 0xfff0000007093836 */ /* 0x000fe40000000000 */
[----:B------:R-:W-:Y:S02]  /*4c40*/  @P3 VIADD R0, R0, 0x1 ;  /* 0x0000000100003836 */ /* 0x000fe40000000000 */
[----:B------:R-:W-:-:S06]  /*4c50*/  @P3 IMAD.MOV.U32 R7, RZ, RZ, R9 ;  /* 0x000000ffff073224 */ /* 0x000fcc00078e0009 */
[----:B------:R-:W2:-:S15]  /*4c60*/  DADD R12, R6, 1 ;  /* 0x3ff00000060c7429 */ /* 0x000e9e0000000000 */
[----:B------:R-:W-:-:S15]  /*4c70*/  NOP ;  /* 0x0000000000007918 */ /* 0x000fde0000000000 */
[----:B------:R-:W-:-:S15]  /*4c80*/  NOP ;  /* 0x0000000000007918 */ /* 0x000fde0000000000 */
[----:B------:R-:W-:-:S15]  /*4c90*/  NOP ;  /* 0x0000000000007918 */ /* 0x000fde0000000000 */
[----:B------:R-:W-:-:S04]  /*4ca0*/  NOP ;  /* 0x0000000000007918 */ /* 0x000fc80000000000 */
[----:B------:R2:W-:Y:S02]  /*4cb0*/  DADD R8, R6, -1 ;  /* 0xbff0000006087429 */ /* 0x0005e40000000000 */
[----:B--2---:R-:W2:Y:S01]  /*4cc0*/  MUFU.RCP64H R7, R13 ;  /* 0x0000000d00077308 */ /* 0x004ea20000001800 */
[----:B------:R-:W-:-:S15]  /*4cd0*/  IMAD.MOV.U32 R6, RZ, RZ, RZ ;  /* 0x000000ffff067224 */ /* 0x000fde00078e00ff */
        /* <DEDUP_REMOVED lines=45> */
[----:B--2---:R-:W-:-:S15]  /*4fb0*/  DMUL R8, R10, R8 ;  /* 0x000000080a087228 */ /* 0x004fde0000000000 */
        /* <DEDUP_REMOVED lines=58> */
[----:B--2---:R2:W3:Y:S02]  /*5360*/  DMUL R10, R10, R12 ;  /* 0x0000000c0a0a7228 */ /* 0x0044e40000000000 */
[----:B--2---:R-:W-:Y:S01]  /*5370*/  LOP3.LUT R12, R0, 0x80000000, RZ, 0x3c, !PT ;  /* 0x80000000000c7812 */ /* 0x004fe200078e3cff */
[----:B------:R-:W-:-:S15]  /*5380*/  IMAD.MOV.U32 R13, RZ, RZ, 0x43300000 ;  /* 0x43300000ff0d7424 */ /* 0x000fde00078e00ff */
[----:B------:R-:W-:-:S15]  /*5390*/  NOP ;  /* 0x0000000000007918 */ /* 0x000fde0000000000 */
[----:B------:R-:W-:-:S15]  /*53a0*/  NOP ;  /* 0x0000000000007918 */ /* 0x000fde0000000000 */
[----:B------:R-:W-:-:S15]  /*53b0*/  NOP ;  /* 0x0000000000007918 */ /* 0x000fde0000000000 */
[----:B------:R-:W-:-:S01]  /*53c0*/  NOP ;  /* 0x0000000000007918 */ /* 0x000fc20000000000 */
[----:B------:R-:W2:Y:S01]  /*53d0*/  DADD R12, R12, -UR4 ;  /* 0x800000040c0c7e29 */ /* 0x000ea20008000000 */
[----:B------:R-:W-:Y:S01]  /*53e0*/  UMOV UR4, 0xfefa39ef ;  /* 0xfefa39ef00047882 */ /* 0x000fe20000000000 */
[----:B------:R-:W-:-:S15]  /*53f0*/  UMOV UR5, 0x3fe62e42 ;  /* 0x3fe62e4200057882 */ /* 0x000fde0000000000 */
[----:B------:R-:W-:-:S15]  /*5400*/  NOP ;  /* 0x0000000000007918 */ /* 0x000fde0000000000 */
[----:B------:R-:W-:-:S15]  /*5410*/  NOP ;  /* 0x0000000000007918 */ /* 0x000fde0000000000 */
[----:B------:R-:W-:-:S15]  /*5420*/  NOP ;  /* 0x0000000000007918 */ /* 0x000fde0000000000 */
[----:B------:R-:W-:-:S02]  /*5430*/  NOP ;  /* 0x0000000000007918 */ /* 0x000fc40000000000 */
[----:B---3--:R-:W-:-:S15]  /*5440*/  DFMA R8, R6, R10, R8 ;  /* 0x0000000a0608722b */ /* 0x008fde0000000008 */
        /* <DEDUP_REMOVED lines=9> */
[----:B--2---:R-:W2:Y:S01]  /*54e0*/  DFMA R10, R12, -UR4, R28 ;  /* 0x800000040c0a7c2b */ /* 0x004ea2000800001c */
[----:B------:R-:W-:Y:S01]  /*54f0*/  UMOV UR4, 0x3b39803f ;  /* 0x3b39803f00047882 */ /* 0x000fe20000000000 */
[----:B------:R-:W-:-:S15]  /*5500*/  UMOV UR5, 0x3c7abc9e ;  /* 0x3c7abc9e00057882 */ /* 0x000fde0000000000 */
[----:B------:R-:W-:-:S15]  /*5510*/  NOP ;  /* 0x0000000000007918 */ /* 0x000fde0000000000 */
[----:B------:R-:W-:-:S15]  /*5520*/  NOP ;  /* 0x0000000000007918 */ /* 0x000fde0000000000 */
[----:B------:R-:W-:-:S15]  /*5530*/  NOP ;  /* 0x0000000000007918 */ /* 0x000fde0000000000 */
[----:B------:R-:W-:-:S02]  /*5540*/  NOP ;  /* 0x0000000000007918 */ /* 0x000fc40000000000 */
[----:B--2---:R-:W2:-:S15]  /*5550*/  DADD R10, -R6, R10 ;  /* 0x00000000060a7229 */ /* 0x004e9e000000010a */
        /* <DEDUP_REMOVED lines=14> */
[----:B--2---:R2:W3:Y:S02]  /*5640*/  DADD R28, R28, R8 ;  /* 0x000000001c1c7229 */ /* 0x0044e40000000008 */
.L_x_11879:
[----:B------:R-:W-:Y:S05]  /*5650*/  BSYNC.RECONVERGENT B0 ;  /* 0x0000000000007941 */ /* 0x000fea0003800200 */
.L_x_11878:
[----:B------:R-:W-:Y:S04]  /*5660*/  BSSY.RECONVERGENT B0, `(.L_x_11880) ;  /* 0x00000be000007945 */ /* 0x000fe80003800200 */
[----:B------:R-:W-:Y:S05]  /*5670*/  @P1 BRA `(.L_x_11881) ;  /* 0x0000000800f01947 */ /* 0x000fea0003800000 */
[----:B-----5:R-:W-:Y:S01]  /*5680*/  ISETP.GT.AND P1, PT, R25, 0xfffff, PT ;  /* 0x000fffff1900780c */ /* 0x020fe20003f24270 */
[----:B------:R-:W-:Y:S02]  /*5690*/  IMAD.MOV.U32 R0, RZ, RZ, R25 ;  /* 0x000000ffff007224 */ /* 0x000fe400078e0019 */
[----:B------:R-:W-:-:S10]  /*56a0*/  IMAD.MOV.U32 R20, RZ, RZ, R24 ;  /* 0x000000ffff147224 */ /* 0x000fd400078e0018 */
[----:B------:R-:W1:Y:S02]  /*56b0*/  @!P1 DMUL R24, R24, 1.80143985094819840000e+16 ;  /* 0x4350000018189828 */ /* 0x000e640000000000 */
[----:B-1----:R-:W-:Y:S02]  /*56c0*/  @!P1 IMAD.MOV.U32 R0, RZ, RZ, R25 ;  /* 0x000000ffff009224 */ /* 0x002fe400078e0019 */
        /* <DEDUP_REMOVED lines=10> */
[----:B------:R-:W1:Y:S02]  /*5770*/  @P3 DFMA R6, R24, R6, +INF ;  /* 0x7ff000001806342b */ /* 0x000e640000000006 */
[----:B-1----:R-:W-:Y:S02]  /*5780*/  @P3 FSEL R6, R6, RZ, P4 ;  /* 0x000000ff06063208 */ /* 0x002fe40002000000 */
[----:B------:R-:W-:-:S03]  /*5790*/  @P3 FSEL R25, R7, -QNAN , P4 ;  /* 0xfff0000007193808 */ /* 0x000fc60002000000 */
[----:B------:R-:W-:Y:S01]  /*57a0*/  @P3 IMAD.MOV.U32 R24, RZ, RZ, R6 ;  /* 0x000000ffff183224 */ /* 0x000fe200078e0006 */
        /* <DEDUP_REMOVED lines=18> */
[----:B------:R-:W1:Y:S02]  /*58d0*/  DADD R20, R20, 1 ;  /* 0x3ff0000014147429 */ /* 0x000e640000000000 */
[----:B-1----:R-:W2:-:S15]  /*58e0*/  MUFU.RCP64H R15, R21 ;  /* 0x00000015000f7308 */ /* 0x002e9e0000001800 */
[----:B------:R-:W-:-:S15]  /*58f0*/  NOP ;  /* 0x0000000000007918 */ /* 0x000fde0000000000 */
[----:B------:R-:W-:-:S15]  /*5900*/  NOP ;  /* 0x0000000000007918 */ /* 0x000fde0000000000 */
[----:B------:R-:W-:-:S15]  /*5910*/  NOP ;  /* 0x0000000000007918 */ /* 0x000fde0000000000 */
[----:B------:R-:W-:-:S02]  /*5920*/  NOP ;  /* 0x0000000000007918 */ /* 0x000fc40000000000 */
[----:B--2---:R-:W1:-:S15]  /*5930*/  DFMA R8, -R20, R14, 1 ;  /* 0x3ff000001408742b */ /* 0x004e5e000000010e */
        /* <DEDUP_REMOVED lines=39> */
[----:B-1----:R1:W-:Y:S02]  /*5bb0*/  DMUL R10, R14, R10 ;  /* 0x0000000a0e0a7228 */ /* 0x0023e40000000000 */
[----:B-1----:R-:W-:Y:S02]  /*5bc0*/  IMAD.MOV.U32 R14, RZ, RZ, -0x748574fc ;  /* 0x8b7a8b04ff0e7424 */ /* 0x002fe400078e00ff */
[----:B------:R-:W-:-:S15]  /*5bd0*/  IMAD.MOV.U32 R15, RZ, RZ, 0x3ed0ee25 ;  /* 0x3ed0ee25ff0f7424 */ /* 0x000fde00078e00ff */
[----:B------:R-:W-:-:S15]  /*5be0*/  NOP ;  /* 0x0000000000007918 */ /* 0x000fde0000000000 */
[----:B------:R-:W-:-:S15]  /*5bf0*/  NOP ;  /* 0x0000000000007918 */ /* 0x000fde0000000000 */
[----:B------:R-:W-:-:S15]  /*5c00*/  NOP ;  /* 0x0000000000007918 */ /* 0x000fde0000000000 */
[----:B------:R-:W-:Y:S01]  /*5c10*/  DADD R6, R6, -UR4 ;  /* 0x8000000406067e29 */ /* 0x000fe20008000000 */
[----:B------:R-:W-:Y:S01]  /*5c20*/  UMOV UR4, 0x3ae80f1e ;  /* 0x3ae80f1e00047882 */ /* 0x000fe20000000000 */
[----:B------:R-:W-:-:S15]  /*5c30*/  UMOV UR5, 0x3eb1380b ;  /* 0x3eb1380b00057882 */ /* 0x000fde0000000000 */
[----:B------:R-:W-:-:S15]  /*5c40*/  NOP ;  /* 0x0000000000007918 */ /* 0x000fde0000000000 */
[----:B------:R-:W-:-:S15]  /*5c50*/  NOP ;  /* 0x0000000000007918 */ /* 0x000fde0000000000 */
[----:B------:R-:W-:-:S15]  /*5c60*/  NOP ;  /* 0x0000000000007918 */ /* 0x000fde0000000000 */
[----:B------:R-:W-:-:S02]  /*5c70*/  NOP ;  /* 0x0000000000007918 */ /* 0x000fc40000000000 */
[----:B------:R-:W1:-:S15]  /*5c80*/  DMUL R12, R8, R8 ;  /* 0x00000008080c7228 */ /* 0x000e5e0000000000 */
        /* <DEDUP_REMOVED lines=58> */
[----:B------:R-:W1:-:S15]  /*6030*/  DFMA R24, R6, UR4, R8 ;  /* 0x0000000406187c2b */ /* 0x000e5e0008000008 */
[----:B------:R-:W-:-:S15]  /*6040*/  NOP ;  /* 0x0000000000007918 */ /* 0x000fde0000000000 */
[----:B------:R-:W-:-:S15]  /*6050*/  NOP ;  /* 0x0000000000007918 */ /* 0x000fde0000000000 */
[----:B------:R-:W-:-:S15]  /*6060*/  NOP ;  /* 0x0000000000007918 */ /* 0x000fde0000000000 */
[----:B------:R-:W-:-:S04]  /*6070*/  NOP ;  /* 0x0000000000007918 */ /* 0x000fc80000000000 */
[----:B-1----:R-:W1:Y:S01]  /*6080*/  DFMA R12, R6, -UR4, R24 ;  /* 0x80000004060c7c2b */ /* 0x002e620008000018 */
[----:B------:R-:W-:Y:S01]  /*6090*/  UMOV UR4, 0x3b39803f ;  /* 0x3b39803f00047882 */ /* 0x000fe20000000000 */
[----:B------:R-:W-:-:S15]  /*60a0*/  UMOV UR5, 0x3c7abc9e ;  /* 0x3c7abc9e00057882 */ /* 0x000fde0000000000 */
[----:B------:R-:W-:-:S15]  /*60b0*/  NOP ;  /* 0x0000000000007918 */ /* 0x000fde0000000000 */
[----:B------:R-:W-:-:S15]  /*60c0*/  NOP ;  /* 0x0000000000007918 */ /* 0x000fde0000000000 */
[----:B------:R-:W-:-:S15]  /*60d0*/  NOP ;  /* 0x0000000000007918 */ /* 0x000fde0000000000 */
[----:B------:R-:W-:-:S02]  /*60e0*/  NOP ;  /* 0x0000000000007918 */ /* 0x000fc40000000000 */
[----:B------:R-:W-:-:S15]  /*60f0*/  DFMA R10, R8, R14, R10 ;  /* 0x0000000e080a722b */ /* 0x000fde000000000a */
[----:B------:R-:W-:-:S15]  /*6100*/  NOP ;  /* 0x0000000000007918 */ /* 0x000fde0000000000 */
[----:B------:R-:W-:-:S15]  /*6110*/  NOP ;  /* 0x0000000000007918 */ /* 0x000fde0000000000 */
[----:B------:R-:W-:-:S15]  /*6120*/  NOP ;  /* 0x0000000000007918 */ /* 0x000fde0000000000 */
[----:B------:R-:W-:-:S04]  /*6130*/  NOP ;  /* 0x0000000000007918 */ /* 0x000fc80000000000 */
[----:B-1----:R-:W1:-:S15]  /*6140*/  DADD R12, -R8, R12 ;  /* 0x00000000080c7229 */ /* 0x002e5e000000010c */
        /* <DEDUP_REMOVED lines=14> */
[----:B-1----:R1:W2:Y:S02]  /*6230*/  DADD R24, R24, R10 ;  /* 0x0000000018187229 */ /* 0x0022a4000000000a */
.L_x_11881:
[----:B------:R-:W-:Y:S05]  /*6240*/  BSYNC.RECONVERGENT B0 ;  /* 0x0000000000007941 */ /* 0x000fea0003800200 */
.L_x_11880:
[----:B------:R-:W-:Y:S04]  /*6250*/  BSSY.RECONVERGENT B0, `(.L_x_11882) ;  /* 0x00000c1000007945 */ /* 0x000fe80003800200 */
[----:B------:R-:W-:Y:S05]  /*6260*/  @P2 BRA `(.L_x_11883) ;  /* 0x0000000800fc2947 */ /* 0x000fea0003800000 */
[----:B-1---5:R-:W-:Y:S01]  /*6270*/  ISETP.GT.AND P1, PT, R17, 0xfffff, PT ;  /* 0x000fffff1100780c */ /* 0x022fe20003f24270 */
[----:B------:R-:W-:Y:S02]  /*6280*/  IMAD.MOV.U32 R0, RZ, RZ, R17 ;  /* 0x000000ffff007224 */ /* 0x000fe400078e0011 */
[----:B--2---:R-:W-:-:S10]  /*6290*/  IMAD.MOV.U32 R8, RZ, RZ, R16 ;  /* 0x000000ffff087224 */ /* 0x004fd400078e0010 */
        /* <DEDUP_REMOVED lines=36> */
[----:B-1----:R-:W1:-:S15]  /*64e0*/  MUFU.RCP64H R15, R17 ;  /* 0x00000011000f7308 */ /* 0x002e5e0000001800 */
[----:B------:R-:W-:-:S15]  /*64f0*/  NOP ;  /* 0x0000000000007918 */ /* 0x000fde0000000000 */
[----:B------:R-:W-:-:S15]  /*6500*/  NOP ;  /* 0x0000000000007918 */ /* 0x000fde0000000000 */
[----:B------:R-:W-:-:S15]  /*6510*/  NOP ;  /* 0x0000000000007918 */ /* 0x000fde0000000000 */
[----:B------:R-:W-:-:S02]  /*6520*/  NOP ;  /* 0x0000000000007918 */ /* 0x000fc40000000000 */
        /* <DEDUP_REMOVED lines=46> */
[----:B------:R-:W1:Y:S01]  /*6810*/  DADD R6, R6, -UR4 ;  /* 0x8000000406067e29 */ /* 0x000e620008000000 */
[----:B------:R-:W-:Y:S01]  /*6820*/  UMOV UR4, 0xfefa39ef ;  /* 0xfefa39ef00047882 */ /* 0x000fe20000000000 */
[----:B------:R-:W-:-:S15]  /*6830*/  UMOV UR5, 0x3fe62e42 ;  /* 0x3fe62e4200057882 */ /* 0x000fde0000000000 */
[----:B------:R-:W-:-:S15]  /*6840*/  NOP ;  /* 0x0000000000007918 */ /* 0x000fde0000000000 */
[----:B------:R-:W-:-:S15]  /*6850*/  NOP ;  /* 0x0000000000007918 */ /* 0x000fde0000000000 */
[----:B------:R-:W-:-:S15]  /*6860*/  NOP ;  /* 0x0000000000007918 */ /* 0x000fde0000000000 */
[----:B------:R-:W-:-:S02]  /*6870*/  NOP ;  /* 0x0000000000007918 */ /* 0x000fc40000000000 */
[----:B-1----:R-:W-:Y:S01]  /*6880*/  DFMA R16, R6, UR4, R8 ;  /* 0x0000000406107c2b */ /* 0x002fe20008000008 */
        /* <DEDUP_REMOVED lines=65> */
[----:B------:R-:W1:Y:S01]  /*6ca0*/  DFMA R10, R6, -UR4, R16 ;  /* 0x80000004060a7c2b */ /* 0x000e620008000010 */
[----:B------:R-:W-:Y:S01]  /*6cb0*/  UMOV UR4, 0x3b39803f ;  /* 0x3b39803f00047882 */ /* 0x000fe20000000000 */
[----:B------:R-:W-:-:S15]  /*6cc0*/  UMOV UR5, 0x3c7abc9e ;  /* 0x3c7abc9e00057882 */ /* 0x000fde0000000000 */
[----:B------:R-:W-:-:S15]  /*6cd0*/  NOP ;  /* 0x0000000000007918 */ /* 0x000fde0000000000 */
[----:B------:R-:W-:-:S15]  /*6ce0*/  NOP ;  /* 0x0000000000007918 */ /* 0x000fde0000000000 */
[----:B------:R-:W-:-:S15]  /*6cf0*/  NOP ;  /* 0x0000000000007918 */ /* 0x000fde0000000000 */
[----:B------:R-:W-:-:S02]  /*6d00*/  NOP ;  /* 0x0000000000007918 */ /* 0x000fc40000000000 */
[----:B-1----:R-:W-:-:S15]  /*6d10*/  DADD R10, -R8, R10 ;  /* 0x00000000080a7229 */ /* 0x002fde000000010a */
[----:B------:R-:W-:-:S15]  /*6d20*/  NOP ;  /* 0x0000000000007918 */ /* 0x000fde0000000000 */
[----:B------:R-:W-:-:S15]  /*6d30*/  NOP ;  /* 0x0000000000007918 */ /* 0x000fde0000000000 */
[----:B------:R-:W-:-:S15]  /*6d40*/  NOP ;  /* 0x0000000000007918 */ /* 0x000fde0000000000 */
[----:B------:R-:W-:-:S04]  /*6d50*/  NOP ;  /* 0x0000000000007918 */ /* 0x000fc80000000000 */
[----:B------:R-:W1:-:S15]  /*6d60*/  DFMA R12, R8, R14, R12 ;  /* 0x0000000e080c722b */ /* 0x000e5e000000000c */
        /* <DEDUP_REMOVED lines=15> */
.L_x_11883:
[----:B------:R-:W-:Y:S05]  /*6e60*/  BSYNC.RECONVERGENT B0 ;  /* 0x0000000000007941 */ /* 0x000fea0003800200 */
.L_x_11882:
[----:B------:R-:W-:Y:S04]  /*6e70*/  BSSY.RECONVERGENT B6, `(.L_x_11884) ;  /* 0x0000150000067945 */ /* 0x000fe80003800200 */
[----:B------:R-:W-:Y:S05]  /*6e80*/  @P0 BRA `(.L_x_11885) ;  /* 0x0000001400380947 */ /* 0x000fea0003800000 */
[----:B------:R-:W1:Y:S01]  /*6e90*/  LDCU UR4, c[0x0][0x3a8] ;  /* 0x00007500ff0477ac */ /* 0x000e620008000800 */
[----:B--2---:R-:W2:Y:S01]  /*6ea0*/  LDC.64 R8, c[0x0][0x388] ;  /* 0x0000e200ff087b82 */ /* 0x004ea20000000a00 */
        /* <DEDUP_REMOVED lines=20> */
.L_x_11889:
[----:B----4-:R-:W0:Y:S01]  /*6ff0*/  F2I.S64.F64.TRUNC R4, R4 ;  /* 0x0000000400047311 */ /* 0x010e22000030d900 */
[----:B------:R-:W-:Y:S02]  /*7000*/  IMAD.MOV.U32 R23, RZ, RZ, R22 ;  /* 0x000000ffff177224 */ /* 0x000fe400078e0016 */
[----:B0-----:R-:W-:-:S05]  /*7010*/  IMAD.MOV.U32 R3, RZ, RZ, R4 ;  /* 0x000000ffff037224 */ /* 0x001fca00078e0004 */
[----:B------:R0:W-:Y:S01]  /*7020*/  STG.E.U8 desc[UR36][R8.64], R3 ;  /* 0x0000000308007986 */ /* 0x0001e2000c101124 */
[----:B------:R-:W-:Y:S05]  /*7030*/  BRA `(.L_x_11885) ;  /* 0x0000001000cc7947 */ /* 0x000fea0003800000 */
.L_x_11888:
        /* <DEDUP_REMOVED lines=10> */
.L_x_11892:
[----:B----4-:R-:W0:Y:S01]  /*70e0*/  F2I.F64.TRUNC R5, R4 ;  /* 0x0000000400057311 */ /* 0x010e22000030d100 */
[----:B------:R-:W-:Y:S01]  /*70f0*/  IMAD.MOV.U32 R23, RZ, RZ, R22 ;  /* 0x000000ffff177224 */ /* 0x000fe200078e0016 */
[----:B0-----:R0:W-:Y:S01]  /*7100*/  STG.E desc[UR36][R8.64], R5 ;  /* 0x0000000508007986 */ /* 0x0011e2000c101924 */
[----:B------:R-:W-:Y:S05]  /*7110*/  BRA `(.L_x_11885) ;  /* 0x0000001000947947 */ /* 0x000fea0003800000 */
.L_x_11891:
[----:B----4-:R-:W0:Y:S01]  /*7120*/  F2I.F64.TRUNC R5, R4 ;  /* 0x0000000400057311 */ /* 0x010e22000030d100 */
[----:B------:R-:W-:Y:S01]  /*7130*/  IMAD.MOV.U32 R23, RZ, RZ, R22 ;  /* 0x000000ffff177224 */ /* 0x000fe200078e0016 */
[----:B0-----:R0:W-:Y:S01]  /*7140*/  STG.E.U16 desc[UR36][R8.64], R5 ;  /* 0x0000000508007986 */ /* 0x0011e2000c101524 */
[----:B------:R-:W-:Y:S05]  /*7150*/  BRA `(.L_x_11885) ;  /* 0x0000001000847947 */ /* 0x000fea0003800000 */
.L_x_11887:
        /* <DEDUP_REMOVED lines=18> */
.L_x_11894:
        /* <DEDUP_REMOVED lines=13> */
.L_x_11893:
        /* <DEDUP_REMOVED lines=19> */
.L_x_11896:
        /* <DEDUP_REMOVED lines=14> */
.L_x_11895:
[----:B------:R0:W-:Y:S01]  /*7560*/  STG.E.64 desc[UR36][R8.64], R4 ;  /* 0x0000000408007986 */ /* 0x0001e2000c101b24 */
[----:B------:R-:W-:Y:S01]  /*7570*/  IMAD.MOV.U32 R23, RZ, RZ, R22 ;  /* 0x000000ffff177224 */ /* 0x000fe200078e0016 */
[----:B------:R-:W-:Y:S06]  /*7580*/  BRA `(.L_x_11885) ;  /* 0x0000000c00787947 */ /* 0x000fec0003800000 */
.L_x_11886:
        /* <DEDUP_REMOVED lines=13> */
.L_x_11899:
[----:B------:R-:W-:Y:S01]  /*7660*/  CS2R R6, SRZ ;  /* 0x0000000000067805 */ /* 0x000fe2000001ff00 */
[----:B------:R-:W-:-:S04]  /*7670*/  IMAD.MOV.U32 R23, RZ, RZ, R22 ;  /* 0x000000ffff177224 */ /* 0x000fc800078e0016 */
[----:B------:R0:W-:Y:S01]  /*7680*/  STG.E.128 desc[UR36][R8.64], R4 ;  /* 0x0000000408007986 */ /* 0x0001e2000c101d24 */
[----:B------:R-:W-:Y:S05]  /*7690*/  BRA `(.L_x_11885) ;  /* 0x0000000c00347947 */ /* 0x000fea0003800000 */
.L_x_11898:
        /* <DEDUP_REMOVED lines=27> */
.L_x_11903:
[----:B------:R-:W-:Y:S05]  /*7850*/  BSYNC.RECONVERGENT B0 ;  /* 0x0000000000007941 */ /* 0x000fea0003800200 */
.L_x_11902:
[----:B------:R-:W-:Y:S01]  /*7860*/  LOP3.LUT R7, R0, 0x80, R7, 0xf8, !PT ;  /* 0x0000008000077812 */ /* 0x000fe200078ef807 */
[----:B------:R-:W-:-:S04]  /*7870*/  IMAD.MOV.U32 R23, RZ, RZ, R22 ;  /* 0x000000ffff177224 */ /* 0x000fc800078e0016 */
[----:B------:R0:W-:Y:S01]  /*7880*/  STG.E.U8 desc[UR36][R8.64], R7 ;  /* 0x0000000708007986 */ /* 0x0001e2000c101124 */
[----:B------:R-:W-:Y:S05]  /*7890*/  BRA `(.L_x_11885) ;  /* 0x0000000800b47947 */ /* 0x000fea0003800000 */
.L_x_11901:
        /* <DEDUP_REMOVED lines=23> */
.L_x_11905:
[----:B------:R-:W-:Y:S05]  /*7a10*/  BSYNC.RECONVERGENT B0 ;  /* 0x0000000000007941 */ /* 0x000fea0003800200 */
.L_x_11904:
[----:B------:R-:W-:Y:S01]  /*7a20*/  LOP3.LUT R7, R0, 0x80, R7, 0xf8, !PT ;  /* 0x0000008000077812 */ /* 0x000fe200078ef807 */
[----:B------:R-:W-:-:S04]  /*7a30*/  IMAD.MOV.U32 R23, RZ, RZ, R22 ;  /* 0x000000ffff177224 */ /* 0x000fc800078e0016 */
[----:B------:R0:W-:Y:S01]  /*7a40*/  STG.E.U8 desc[UR36][R8.64], R7 ;  /* 0x0000000708007986 */ /* 0x0001e2000c101124 */
[----:B------:R-:W-:Y:S05]  /*7a50*/  BRA `(.L_x_11885) ;  /* 0x0000000800447947 */ /* 0x000fea0003800000 */
.L_x_11900:
        /* <DEDUP_REMOVED lines=13> */
.L_x_11897:
        /* <DEDUP_REMOVED lines=12> */
.L_x_11908:
        /* <DEDUP_REMOVED lines=21> */
.L_x_11911:
[----:B------:R-:W-:-:S04]  /*7d40*/  SHF.R.U32.HI R0, RZ, 0x14, R7 ;  /* 0x00000014ff007819 */ /* 0x000fc80000011607 */
[----:B------:R-:W-:-:S04]  /*7d50*/  LOP3.LUT R0, R0, 0x1, RZ, 0xc0, !PT ;  /* 0x0000000100007812 */ /* 0x000fc800078ec0ff */
[----:B------:R-:W-:-:S04]  /*7d60*/  IADD3 R0, PT, PT, R7, 0x487ffff, R0 ;  /* 0x0487ffff07007810 */ /* 0x000fc80007ffe000 */
[----:B------:R-:W-:-:S04]  /*7d70*/  SHF.R.U32.HI R0, RZ, 0x14, R0 ;  /* 0x00000014ff007819 */ /* 0x000fc80000011600 */
[----:B------:R-:W-:-:S07]  /*7d80*/  LOP3.LUT R3, R0, 0xff, RZ, 0xc0, !PT ;  /* 0x000000ff00037812 */ /* 0x000fce00078ec0ff */
.L_x_11912:
[----:B------:R-:W-:-:S04]  /*7d90*/  SHF.R.U32.HI R0, RZ, 0x18, R7 ;  /* 0x00000018ff007819 */ /* 0x000fc80000011607 */
[----:B------:R-:W-:-:S07]  /*7da0*/  LOP3.LUT R0, R3, 0x80, R0, 0xf8, !PT ;  /* 0x0000008003007812 */ /* 0x000fce00078ef800 */
.L_x_11910:
[----:B------:R-:W-:Y:S05]  /*7db0*/  BSYNC.RECONVERGENT B0 ;  /* 0x0000000000007941 */ /* 0x000fea0003800200 */
.L_x_11909:
[----:B------:R0:W-:Y:S01]  /*7dc0*/  STG.E.U8 desc[UR36][R8.64], R0 ;  /* 0x0000000008007986 */ /* 0x0001e2000c101124 */
[----:B------:R-:W-:Y:S01]  /*7dd0*/  IMAD.MOV.U32 R23, RZ, RZ, R22 ;  /* 0x000000ffff177224 */ /* 0x000fe200078e0016 */
[----:B------:R-:W-:Y:S06]  /*7de0*/  BRA `(.L_x_11885) ;  /* 0x0000000400607947 */ /* 0x000fec0003800000 */
.L_x_11907:
        /* <DEDUP_REMOVED lines=21> */
.L_x_11915:
[----:B------:R-:W-:-:S04]  /*7f40*/  SHF.R.U32.HI R0, RZ, 0x15, R7 ;  /* 0x00000015ff007819 */ /* 0x000fc80000011607 */
[----:B------:R-:W-:-:S04]  /*7f50*/  LOP3.LUT R0, R0, 0x1, RZ, 0xc0, !PT ;  /* 0x0000000100007812 */ /* 0x000fc800078ec0ff */
[----:B------:R-:W-:-:S04]  /*7f60*/  IADD3 R0, PT, PT, R7, 0x88fffff, R0 ;  /* 0x088fffff07007810 */ /* 0x000fc80007ffe000 */
[----:B------:R-:W-:-:S04]  /*7f70*/  SHF.R.U32.HI R0, RZ, 0x15, R0 ;  /* 0x00000015ff007819 */ /* 0x000fc80000011600 */
[----:B------:R-:W-:-:S07]  /*7f80*/  LOP3.LUT R3, R0, 0xff, RZ, 0xc0, !PT ;  /* 0x000000ff00037812 */ /* 0x000fce00078ec0ff */
.L_x_11916:
[----:B------:R-:W-:-:S04]  /*7f90*/  SHF.R.U32.HI R0, RZ, 0x18, R7 ;  /* 0x00000018ff007819 */ /* 0x000fc80000011607 */
[----:B------:R-:W-:-:S07]  /*7fa0*/  LOP3.LUT R0, R3, 0x80, R0, 0xf8, !PT ;  /* 0x0000008003007812 */ /* 0x000fce00078ef800 */
.L_x_11914:
[----:B------:R-:W-:Y:S05]  /*7fb0*/  BSYNC.RECONVERGENT B0 ;  /* 0x0000000000007941 */ /* 0x000fea0003800200 */
.L_x_11913:
[----:B------:R0:W-:Y:S01]  /*7fc0*/  STG.E.U8 desc[UR36][R8.64], R0 ;  /* 0x0000000008007986 */ /* 0x0001e2000c101124 */
[----:B------:R-:W-:Y:S01]  /*7fd0*/  IMAD.MOV.U32 R23, RZ, RZ, R22 ;  /* 0x000000ffff177224 */ /* 0x000fe200078e0016 */
[----:B------:R-:W-:Y:S06]  /*7fe0*/  BRA `(.L_x_11885) ;  /* 0x0000000000e07947 */ /* 0x000fec0003800000 */
.L_x_11906:
[----:B------:R-:W-:-:S13]  /*7ff0*/  ISETP.NE.AND P0, PT, R0, 0x1c, PT ;  /* 0x0000001c0000780c */ /* 0x000fda0003f05270 */
[----:B------:R-:W-:Y:S05]  /*8000*/  @!P0 BRA `(.L_x_11917) ;  /* 0x0000000000cc8947 */ /* 0x000fea0003800000 */
[----:B------:R-:W-:-:S13]  /*8010*/  ISETP.NE.AND P0, PT, R0, 0x1d, PT ;  /* 0x0000001d0000780c */ /* 0x000fda0003f05270 */
[----:B------:R-:W-:Y:S05]  /*8020*/  @!P0 BRA `(.L_x_11918) ;  /* 0x0000000000b48947 */ /* 0x000fea0003800000 */
[----:B------:R-:W-:-:S13]  /*8030*/  ISETP.NE.AND P0, PT, R0, 0x2c, PT ;  /* 0x0000002c0000780c */ /* 0x000fda0003f05270 */
[----:B------:R-:W-:Y:S05]  /*8040*/  @!P0 BRA `(.L_x_11919) ;  /* 0x0000000000488947 */ /* 0x000fea0003800000 */
.L_x_11890:
        /* <DEDUP_REMOVED lines=16> */
.L_x_11920:
[----:B------:R-:W-:Y:S01]  /*8150*/  IMAD.MOV.U32 R23, RZ, RZ, R22 ;  /* 0x000000ffff177224 */ /* 0x000fe200078e0016 */
[----:B------:R-:W-:Y:S06]  /*8160*/  BRA `(.L_x_11885) ;  /* 0x0000000000807947 */ /* 0x000fec0003800000 */
.L_x_11919:
        /* <DEDUP_REMOVED lines=25> */
.L_x_11918:
[----:B----4-:R-:W0:Y:S01]  /*8300*/  F2I.U64.F64.TRUNC R4, R4 ;  /* 0x0000000400047311 */ /* 0x010e22000030d800 */
[----:B------:R-:W-:Y:S01]  /*8310*/  IMAD.MOV.U32 R23, RZ, RZ, R22 ;  /* 0x000000ffff177224 */ /* 0x000fe200078e0016 */
[----:B0-----:R0:W-:Y:S01]  /*8320*/  STG.E.64 desc[UR36][R8.64], R4 ;  /* 0x0000000408007986 */ /* 0x0011e2000c101b24 */
[----:B------:R-:W-:Y:S05]  /*8330*/  BRA `(.L_x_11885) ;  /* 0x00000000000c7947 */ /* 0x000fea0003800000 */
.L_x_11917:
[----:B----4-:R-:W0:Y:S01]  /*8340*/  F2I.U32.F64.TRUNC R5, R4 ;  /* 0x0000000400057311 */ /* 0x010e22000030d000 */
[----:B------:R-:W-:Y:S01]  /*8350*/  IMAD.MOV.U32 R23, RZ, RZ, R22 ;  /* 0x000000ffff177224 */ /* 0x000fe200078e0016 */
[----:B0-----:R0:W-:Y:S06]  /*8360*/  STG.E desc[UR36][R8.64], R5 ;  /* 0x0000000508007986 */ /* 0x0011ec000c101924 */
.L_x_11885:
[----:B------:R-:W-:Y:S05]  /*8370*/  BSYNC.RECONVERGENT B6 ;  /* 0x0000000000067941 */ /* 0x000fea0003800200 */
.L_x_11884:
[----:B------:R-:W-:Y:S01]  /*8380*/  ISETP.GE.AND P0, PT, R23, R19, PT ;  /* 0x000000131700720c */ /* 0x000fe20003f06270 */
[----:B------:R-:W-:-:S12]  /*8390*/  BSSY.RECONVERGENT B6, `(.L_x_11921) ;  /* 0x0000278000067945 */ /* 0x000fd80003800200 */
[----:B------:R-:W-:Y:S05]  /*83a0*/  @P0 BRA `(.L_x_11922) ;  /* 0x0000002400d80947 */ /* 0x000fea0003800000 */
[----:B------:R-:W2:Y:S01]  /*83b0*/  LDCU UR4, c[0x0][0x3a8] ;  /* 0x00007500ff0477ac */ /* 0x000ea20008000800 */
[----:B01--4-:R-:W0:Y:S01]  /*83c0*/  LDC.64 R4, c[0x0][0x388] ;  /* 0x0000e200ff047b82 */ /* 0x013e220000000a00 */
[----:B------:R-:W-:Y:S01]  /*83d0*/  IMAD R0, R18, 0x200, R23 ;  /* 0x0000020012007824 */ /* 0x000fe200078e0217 */
[----:B------:R-:W-:-:S03]  /*83e0*/  PRMT R6, R2, 0x9910, RZ ;  /* 0x0000991002067816 */ /* 0x000fc600000000ff */
[----:B--2---:R-:W-:Y:S02]  /*83f0*/  IMAD R3, R0, UR4, RZ ;  /* 0x0000000400037c24 */ /* 0x004fe4000f8e02ff */
        /* <DEDUP_REMOVED lines=13> */
[----:B---3-5:R-:W0:Y:S02]  /*84d0*/  F2I.F64.TRUNC R29, R28 ;  /* 0x0000001c001d7311 */ /* 0x028e24000030d100 */
[----:B0-----:R4:W-:Y:S01]  /*84e0*/  STG.E.U8 desc[UR36][R4.64], R29 ;  /* 0x0000001d04007986 */ /* 0x0019e2000c101124 */
[----:B------:R-:W-:Y:S05]  /*84f0*/  BRA `(.L_x_11928) ;  /* 0x0000001000907947 */ /* 0x000fea0003800000 */
.L_x_11926:
[----:B---3-5:R-:W0:Y:S02]  /*8500*/  F2I.S64.F64.TRUNC R28, R28 ;  /* 0x0000001c001c7311 */ /* 0x028e24000030d900 */
[----:B0-----:R-:W-:-:S05]  /*8510*/  IMAD.MOV.U32 R3, RZ, RZ, R28 ;  /* 0x000000ffff037224 */ /* 0x001fca00078e001c */
[----:B------:R3:W-:Y:S01]  /*8520*/  STG.E.U8 desc[UR36][R4.64], R3 ;  /* 0x0000000304007986 */ /* 0x0007e2000c101124 */
[----:B------:R-:W-:Y:S05]  /*8530*/  BRA `(.L_x_11928) ;  /* 0x0000001000807947 */ /* 0x000fea0003800000 */
.L_x_11925:
[----:B------:R-:W-:-:S13]  /*8540*/  ISETP.NE.AND P0, PT, R0, 0x2, PT ;  /* 0x000000020000780c */ /* 0x000fda0003f05270 */
[----:B------:R-:W-:Y:S05]  /*8550*/  @!P0 BRA `(.L_x_11929) ;  /* 0x0000000000288947 */ /* 0x000fea0003800000 */
[----:B------:R-:W-:-:S13]  /*8560*/  ISETP.NE.AND P0, PT, R0, 0x3, PT ;  /* 0x000000030000780c */ /* 0x000fda0003f05270 */
[----:B------:R-:W-:Y:S05]  /*8570*/  @!P0 BRA `(.L_x_11930) ;  /* 0x0000000000148947 */ /* 0x000fea0003800000 */
[----:B------:R-:W-:-:S13]  /*8580*/  ISETP.NE.AND P0, PT, R0, 0x4, PT ;  /* 0x000000040000780c */ /* 0x000fda0003f05270 */
[----:B------:R-:W-:Y:S05]  /*8590*/  @P0 BRA `(.L_x_11927) ;  /* 0x0000000c00240947 */ /* 0x000fea0003800000 */
[----:B---3-5:R-:W0:Y:S02]  /*85a0*/  F2I.S64.F64.TRUNC R28, R28 ;  /* 0x0000001c001c7311 */ /* 0x028e24000030d900 */
[----:B0-----:R1:W-:Y:S01]  /*85b0*/  STG.E.64 desc[UR36][R4.64], R28 ;  /* 0x0000001c04007986 */ /* 0x0013e2000c101b24 */
[----:B------:R-:W-:Y:S05]  /*85c0*/  BRA `(.L_x_11928) ;  /* 0x00000010005c7947 */ /* 0x000fea0003800000 */
.L_x_11930:
[----:B---3-5:R-:W0:Y:S02]  /*85d0*/  F2I.F64.TRUNC R29, R28 ;  /* 0x0000001c001d7311 */ /* 0x028e24000030d100 */
[----:B0-----:R2:W-:Y:S01]  /*85e0*/  STG.E desc[UR36][R4.64], R29 ;  /* 0x0000001d04007986 */ /* 0x0015e2000c101924 */
[----:B------:R-:W-:Y:S05]  /*85f0*/  BRA `(.L_x_11928) ;  /* 0x0000001000507947 */ /* 0x000fea0003800000 */
.L_x_11929:
[----:B---3-5:R-:W0:Y:S02]  /*8600*/  F2I.F64.TRUNC R29, R28 ;  /* 0x0000001c001d7311 */ /* 0x028e24000030d100 */
[----:B0-----:R0:W-:Y:S01]  /*8610*/  STG.E.U16 desc[UR36][R4.64], R29 ;  /* 0x0000001d04007986 */ /* 0x0011e2000c101524 */
[----:B------:R-:W-:Y:S05]  /*8620*/  BRA `(.L_x_11928) ;  /* 0x0000001000447947 */ /* 0x000fea0003800000 */
.L_x_11924:
        /* <DEDUP_REMOVED lines=8> */
[----:B---3-5:R-:W0:-:S15]  /*86b0*/  F2F.F32.F64 R3, R28 ;  /* 0x0000001c00037310 */ /* 0x028e1e0000301000 */
        /* <DEDUP_REMOVED lines=8> */
.L_x_11932:
        /* <DEDUP_REMOVED lines=12> */
.L_x_11931:
        /* <DEDUP_REMOVED lines=18> */
.L_x_11934:
        /* <DEDUP_REMOVED lines=13> */
.L_x_11933:
[----:B---3-5:R0:W-:Y:S01]  /*89f0*/  STG.E.64 desc[UR36][R4.64], R28 ;  /* 0x0000001c04007986 */ /* 0x0281e2000c101b24 */
[----:B------:R-:W-:Y:S05]  /*8a00*/  BRA `(.L_x_11928) ;  /* 0x0000000c004c7947 */ /* 0x000fea0003800000 */
.L_x_11923:
        /* <DEDUP_REMOVED lines=10> */
[----:B---3-5:R-:W0:Y:S02]  /*8ab0*/  F2I.U32.F64.TRUNC R29, R28 ;  /* 0x0000001c001d7311 */ /* 0x028e24000030d000 */
[----:B0-----:R0:W-:Y:S01]  /*8ac0*/  STG.E.U16 desc[UR36][R4.64], R29 ;  /* 0x0000001d04007986 */ /* 0x0011e2000c101524 */
[----:B------:R-:W-:Y:S05]  /*8ad0*/  BRA `(.L_x_11928) ;  /* 0x0000000c00187947 */ /* 0x000fea0003800000 */
.L_x_11938:
        /* <DEDUP_REMOVED lines=26> */
.L_x_11941:
[----:B------:R-:W-:-:S04]  /*8c80*/  SHF.R.U32.HI R3, RZ, 0x18, R7 ;  /* 0x00000018ff037819 */ /* 0x000fc80000011607 */
[----:B------:R-:W-:-:S07]  /*8c90*/  LOP3.LUT R0, R0, 0x80, R3, 0xf8, !PT ;  /* 0x0000008000007812 */ /* 0x000fce00078ef803 */
.L_x_11940:
[----:B------:R-:W-:Y:S05]  /*8ca0*/  BSYNC.RECONVERGENT B0 ;  /* 0x0000000000007941 */ /* 0x000fea0003800200 */
.L_x_11939:
[----:B------:R0:W-:Y:S01]  /*8cb0*/  STG.E.U8 desc[UR36][R4.64], R0 ;  /* 0x0000000004007986 */ /* 0x0001e2000c101124 */
[----:B------:R-:W-:Y:S05]  /*8cc0*/  BRA `(.L_x_11928) ;  /* 0x00000008009c7947 */ /* 0x000fea0003800000 */
.L_x_11937:
        /* <DEDUP_REMOVED lines=26> */
.L_x_11944:
[----:B------:R-:W-:-:S04]  /*8e70*/  SHF.R.U32.HI R3, RZ, 0x18, R7 ;  /* 0x00000018ff037819 */ /* 0x000fc80000011607 */
[----:B------:R-:W-:-:S07]  /*8e80*/  LOP3.LUT R0, R0, 0x80, R3, 0xf8, !PT ;  /* 0x0000008000007812 */ /* 0x000fce00078ef803 */
.L_x_11943:
[----:B------:R-:W-:Y:S05]  /*8e90*/  BSYNC.RECONVERGENT B0 ;  /* 0x0000000000007941 */ /* 0x000fea0003800200 */
.L_x_11942:
[----:B------:R0:W-:Y:S01]  /*8ea0*/  STG.E.U8 desc[UR36][R4.64], R0 ;  /* 0x0000000004007986 */ /* 0x0001e2000c101124 */
[----:B------:R-:W-:Y:S05]  /*8eb0*/  BRA `(.L_x_11928) ;  /* 0x0000000800207947 */ /* 0x000fea0003800000 */
.L_x_11936:
        /* <DEDUP_REMOVED lines=30> */
.L_x_11946:
[----:B---3-5:R-:W0:Y:S02]  /*90a0*/  F2I.U64.F64.TRUNC R28, R28 ;  /* 0x0000001c001c7311 */ /* 0x028e24000030d800 */
[----:B0-----:R0:W-:Y:S01]  /*90b0*/  STG.E.64 desc[UR36][R4.64], R28 ;  /* 0x0000001c04007986 */ /* 0x0011e2000c101b24 */
[----:B------:R-:W-:Y:S05]  /*90c0*/  BRA `(.L_x_11928) ;  /* 0x00000004009c7947 */ /* 0x000fea0003800000 */
.L_x_11945:
[----:B---3-5:R-:W0:Y:S02]  /*90d0*/  F2I.U32.F64.TRUNC R29, R28 ;  /* 0x0000001c001d7311 */ /* 0x028e24000030d000 */
[----:B0-----:R0:W-:Y:S01]  /*90e0*/  STG.E desc[UR36][R4.64], R29 ;  /* 0x0000001d04007986 */ /* 0x0011e2000c101924 */
[----:B------:R-:W-:Y:S05]  /*90f0*/  BRA `(.L_x_11928) ;  /* 0x0000000400907947 */ /* 0x000fea0003800000 */
.L_x_11935:
[----:B------:R-:W-:-:S13]  /*9100*/  ISETP.GT.AND P0, PT, R0, 0xe, PT ;  /* 0x0000000e0000780c */ /* 0x000fda0003f04270 */
[----:B------:R-:W-:Y:S05]  /*9110*/  @P0 BRA `(.L_x_11947) ;  /* 0x00000000002c0947 */ /* 0x000fea0003800000 */
[----:B------:R-:W-:-:S13]  /*9120*/  ISETP.NE.AND P0, PT, R0, 0xa, PT ;  /* 0x0000000a0000780c */ /* 0x000fda0003f05270 */
[----:B------:R-:W-:Y:S05]  /*9130*/  @!P0 BRA `(.L_x_11948) ;  /* 0x0000000000188947 */ /* 0x000fea0003800000 */
[----:B------:R-:W-:-:S13]  /*9140*/  ISETP.NE.AND P0, PT, R0, 0xb, PT ;  /* 0x0000000b0000780c */ /* 0x000fda0003f05270 */
[----:B------:R-:W-:Y:S05]  /*9150*/  @P0 BRA `(.L_x_11927) ;  /* 0x0000000000340947 */ /* 0x000fea0003800000 */
[----:B---3-5:R-:W0:Y:S02]  /*9160*/  DSETP.NEU.AND P0, PT, R28, RZ, PT ;  /* 0x000000ff1c00722a */ /* 0x028e240003f0d000 */
[----:B0-----:R-:W-:-:S05]  /*9170*/  SEL R3, RZ, 0x1, !P0 ;  /* 0x00000001ff037807 */ /* 0x001fca0004000000 */
[----:B------:R0:W-:Y:S01]  /*9180*/  STG.E.U8 desc[UR36][R4.64], R3 ;  /* 0x0000000304007986 */ /* 0x0001e2000c101124 */
[----:B------:R-:W-:Y:S05]  /*9190*/  BRA `(.L_x_11928) ;  /* 0x0000000400687947 */ /* 0x000fea0003800000 */
.L_x_11948:
[----:B------:R-:W-:-:S05]  /*91a0*/  CS2R R30, SRZ ;  /* 0x00000000001e7805 */ /* 0x000fca000001ff00 */
[----:B---3-5:R0:W-:Y:S01]  /*91b0*/  STG.E.128 desc[UR36][R4.64], R28 ;  /* 0x0000001c04007986 */ /* 0x0281e2000c101d24 */
[----:B------:R-:W-:Y:S05]  /*91c0*/  BRA `(.L_x_11928) ;  /* 0x00000004005c7947 */ /* 0x000fea0003800000 */
.L_x_11947:
[----:B------:R-:W-:-:S13]  /*91d0*/  ISETP.NE.AND P0, PT, R0, 0xf, PT ;  /* 0x0000000f0000780c */ /* 0x000fda0003f05270 */
[----:B------:R-:W-:Y:S05]  /*91e0*/  @!P0 BRA `(.L_x_11949) ;  /* 0x0000000400288947 */ /* 0x000fea0003800000 */
[----:B------:R-:W-:-:S13]  /*91f0*/  ISETP.NE.AND P0, PT, R0, 0x17, PT ;  /* 0x000000170000780c */ /* 0x000fda0003f05270 */
[----:B------:R-:W-:Y:S05]  /*9200*/  @!P0 BRA `(.L_x_11950) ;  /* 0x0000000000b08947 */ /* 0x000fea0003800000 */
[----:B------:R-:W-:-:S13]  /*9210*/  ISETP.NE.AND P0, PT, R0, 0x18, PT ;  /* 0x000000180000780c */ /* 0x000fda0003f05270 */
[----:B------:R-:W-:Y:S05]  /*9220*/  @!P0 BRA `(.L_x_11951) ;  /* 0x0000000000448947 */ /* 0x000fea0003800000 */
.L_x_11927:
        /* <DEDUP_REMOVED lines=16> */
.L_x_11952:
[----:B------:R-:W-:Y:S05]  /*9330*/  BRA `(.L_x_11928) ;  /* 0x0000000400007947 */ /* 0x000fea0003800000 */
.L_x_11951:
        /* <DEDUP_REMOVED lines=21> */
.L_x_11954:
[----:B------:R-:W-:Y:S05]  /*9490*/  BSYNC.RECONVERGENT B0 ;  /* 0x0000000000007941 */ /* 0x000fea0003800200 */
.L_x_11953:
[----:B------:R-:W-:-:S05]  /*94a0*/  LOP3.LUT R3, R0, 0x80, R3, 0xf8, !PT ;  /* 0x0000008000037812 */ /* 0x000fca00078ef803 */
[----:B------:R0:W-:Y:S01]  /*94b0*/  STG.E.U8 desc[UR36][R4.64], R3 ;  /* 0x0000000304007986 */ /* 0x0001e2000c101124 */
[----:B------:R-:W-:Y:S05]  /*94c0*/  BRA `(.L_x_11928) ;  /* 0x00000000009c7947 */ /* 0x000fea0003800000 */
.L_x_11950:
        /* <DEDUP_REMOVED lines=20> */
.L_x_11956:
[----:B------:R-:W-:Y:S01]  /*9610*/  IMAD.MOV.U32 R0, RZ, RZ, 0x7f ;  /* 0x0000007fff007424 */ /* 0x000fe200078e00ff */
[----:B------:R-:W-:-:S04]  /*9620*/  ISETP.GT.U32.AND P0, PT, R3, 0x7f800000, PT ;  /* 0x7f8000000300780c */ /* 0x000fc80003f04070 */
[----:B------:R-:W-:-:S09]  /*9630*/  SEL R0, R0, 0x7c, P0 ;  /* 0x0000007c00007807 */ /* 0x000fd20000000000 */
.L_x_11957:
[----:B------:R-:W-:Y:S05]  /*9640*/  BSYNC.RECONVERGENT B0 ;  /* 0x0000000000007941 */ /* 0x000fea0003800200 */
.L_x_11955:
[----:B------:R-:W-:-:S04]  /*9650*/  SHF.R.U32.HI R3, RZ, 0x18, R7 ;  /* 0x00000018ff037819 */ /* 0x000fc80000011607 */
[----:B------:R-:W-:-:S05]  /*9660*/  LOP3.LUT R3, R0, 0x80, R3, 0xf8, !PT ;  /* 0x0000008000037812 */ /* 0x000fca00078ef803 */
[----:B------:R0:W-:Y:S01]  /*9670*/  STG.E.U8 desc[UR36][R4.64], R3 ;  /* 0x0000000304007986 */ /* 0x0001e2000c101124 */
[----:B------:R-:W-:Y:S05]  /*9680*/  BRA `(.L_x_11928) ;  /* 0x00000000002c7947 */ /* 0x000fea0003800000 */
.L_x_11949:
        /* <DEDUP_REMOVED lines=11> */
.L_x_11928:
        /* <DEDUP_REMOVED lines=24> */
.L_x_11961:
[----:B------:R-:W0:Y:S02]  /*98c0*/  F2I.S64.F64.TRUNC R24, R24 ;  /* 0x0000001800187311 */ /* 0x000e24000030d900 */
[----:B0-----:R-:W-:-:S05]  /*98d0*/  IMAD.MOV.U32 R3, RZ, RZ, R24 ;  /* 0x000000ffff037224 */ /* 0x001fca00078e0018 */
[----:B------:R0:W-:Y:S01]  /*98e0*/  STG.E.U8 desc[UR36][R4.64], R3 ;  /* 0x0000000304007986 */ /* 0x0001e2000c101124 */
[----:B------:R-:W-:Y:S05]  /*98f0*/  BRA `(.L_x_11963) ;  /* 0x0000001000807947 */ /* 0x000fea0003800000 */
.L_x_11960:
        /* <DEDUP_REMOVED lines=9> */
.L_x_11965:
[----:B------:R-:W0:Y:S02]  /*9990*/  F2I.F64.TRUNC R25, R24 ;  /* 0x0000001800197311 */ /* 0x000e24000030d100 */
[----:B0-----:R0:W-:Y:S01]  /*99a0*/  STG.E desc[UR36][R4.64], R25 ;  /* 0x0000001904007986 */ /* 0x0011e2000c101924 */
[----:B------:R-:W-:Y:S05]  /*99b0*/  BRA `(.L_x_11963) ;  /* 0x0000001000507947 */ /* 0x000fea0003800000 */
.L_x_11964:
[----:B------:R-:W0:Y:S02]  /*99c0*/  F2I.F64.TRUNC R25, R24 ;  /* 0x0000001800197311 */ /* 0x000e24000030d100 */
[----:B0-----:R0:W-:Y:S01]  /*99d0*/  STG.E.U16 desc[UR36][R4.64], R25 ;  /* 0x0000001904007986 */ /* 0x0011e2000c101524 */
[----:B------:R-:W-:Y:S05]  /*99e0*/  BRA `(.L_x_11963) ;  /* 0x0000001000447947 */ /* 0x000fea0003800000 */
.L_x_11959:
        /* <DEDUP_REMOVED lines=17> */
.L_x_11967:
        /* <DEDUP_REMOVED lines=12> */
.L_x_11966:
        /* <DEDUP_REMOVED lines=18> */
.L_x_11969:
        /* <DEDUP_REMOVED lines=13> */
.L_x_11968:
[----:B------:R0:W-:Y:S01]  /*9db0*/  STG.E.64 desc[UR36][R4.64], R24 ;  /* 0x0000001804007986 */ /* 0x0001e2000c101b24 */
[----:B------:R-:W-:Y:S05]  /*9dc0*/  BRA `(.L_x_11963) ;  /* 0x0000000c004c7947 */ /* 0x000fea0003800000 */
.L_x_11958:
        /* <DEDUP_REMOVED lines=13> */
.L_x_11973:
        /* <DEDUP_REMOVED lines=26> */
.L_x_11976:
[----:B------:R-:W-:-:S04]  /*a040*/  SHF.R.U32.HI R3, RZ, 0x18, R7 ;  /* 0x00000018ff037819 */ /* 0x000fc80000011607 */
[----:B------:R-:W-:-:S07]  /*a050*/  LOP3.LUT R0, R0, 0x80, R3, 0xf8, !PT ;  /* 0x0000008000007812 */ /* 0x000fce00078ef803 */
.L_x_11975:
[----:B------:R-:W-:Y:S05]  /*a060*/  BSYNC.RECONVERGENT B0 ;  /* 0x0000000000007941 */ /* 0x000fea0003800200 */
.L_x_11974:
[----:B------:R4:W-:Y:S01]  /*a070*/  STG.E.U8 desc[UR36][R4.64], R0 ;  /* 0x0000000004007986 */ /* 0x0009e2000c101124 */
[----:B------:R-:W-:Y:S05]  /*a080*/  BRA `(.L_x_11963) ;  /* 0x00000008009c7947 */ /* 0x000fea0003800000 */
.L_x_11972:
        /* <DEDUP_REMOVED lines=26> */
.L_x_11979:
[----:B------:R-:W-:-:S04]  /*a230*/  SHF.R.U32.HI R3, RZ, 0x18, R7 ;  /* 0x00000018ff037819 */ /* 0x000fc80000011607 */
[----:B------:R-:W-:-:S07]  /*a240*/  LOP3.LUT R0, R0, 0x80, R3, 0xf8, !PT ;  /* 0x0000008000007812 */ /* 0x000fce00078ef803 */
.L_x_11978:
[----:B------:R-:W-:Y:S05]  /*a250*/  BSYNC.RECONVERGENT B0 ;  /* 0x0000000000007941 */ /* 0x000fea0003800200 */
.L_x_11977:
[----:B------:R3:W-:Y:S01]  /*a260*/  STG.E.U8 desc[UR36][R4.64], R0 ;  /* 0x0000000004007986 */ /* 0x0007e2000c101124 */
[----:B------:R-:W-:Y:S05]  /*a270*/  BRA `(.L_x_11963) ;  /* 0x0000000800207947 */ /* 0x000fea0003800000 */
.L_x_11971:
        /* <DEDUP_REMOVED lines=30> */
.L_x_11981:
[----:B------:R-:W0:Y:S02]  /*a460*/  F2I.U64.F64.TRUNC R24, R24 ;  /* 0x0000001800187311 */ /* 0x000e24000030d800 */
[----:B0-----:R0:W-:Y:S01]  /*a470*/  STG.E.64 desc[UR36][R4.64], R24 ;  /* 0x0000001804007986 */ /* 0x0011e2000c101b24 */
[----:B------:R-:W-:Y:S05]  /*a480*/  BRA `(.L_x_11963) ;  /* 0x00000004009c7947 */ /* 0x000fea0003800000 */
.L_x_11980:
[----:B------:R-:W0:Y:S02]  /*a490*/  F2I.U32.F64.TRUNC R25, R24 ;  /* 0x0000001800197311 */ /* 0x000e24000030d000 */
[----:B0-----:R2:W-:Y:S01]  /*a4a0*/  STG.E desc[UR36][R4.64], R25 ;  /* 0x0000001904007986 */ /* 0x0015e2000c101924 */
[----:B------:R-:W-:Y:S05]  /*a4b0*/  BRA `(.L_x_11963) ;  /* 0x0000000400907947 */ /* 0x000fea0003800000 */
.L_x_11970:
        /* <DEDUP_REMOVED lines=10> */
.L_x_11983:
[----:B------:R-:W-:-:S05]  /*a560*/  CS2R R26, SRZ ;  /* 0x00000000001a7805 */ /* 0x000fca000001ff00 */
[----:B------:R0:W-:Y:S01]  /*a570*/  STG.E.128 desc[UR36][R4.64], R24 ;  /* 0x0000001804007986 */ /* 0x0001e2000c101d24 */
[----:B------:R-:W-:Y:S05]  /*a580*/  BRA `(.L_x_11963) ;  /* 0x00000004005c7947 */ /* 0x000fea0003800000 */
.L_x_11982:
[----:B------:R-:W-:-:S13]  /*a590*/  ISETP.NE.AND P0, PT, R0, 0xf, PT ;  /* 0x0000000f0000780c */ /* 0x000fda0003f05270 */
[----:B------:R-:W-:Y:S05]  /*a5a0*/  @!P0 BRA `(.L_x_11984) ;  /* 0x0000000400288947 */ /* 0x000fea0003800000 */
[----:B------:R-:W-:-:S13]  /*a5b0*/  ISETP.NE.AND P0, PT, R0, 0x17, PT ;  /* 0x000000170000780c */ /* 0x000fda0003f05270 */
[----:B------:R-:W-:Y:S05]  /*a5c0*/  @!P0 BRA `(.L_x_11985) ;  /* 0x0000000000b08947 */ /* 0x000fea0003800000 */
[----:B------:R-:W-:-:S13]  /*a5d0*/  ISETP.NE.AND P0, PT, R0, 0x18, PT ;  /* 0x000000180000780c */ /* 0x000fda0003f05270 */
[----:B------:R-:W-:Y:S05]  /*a5e0*/  @!P0 BRA `(.L_x_11986) ;  /* 0x0000000000448947 */ /* 0x000fea0003800000 */
.L_x_11962:
        /* <DEDUP_REMOVED lines=16> */
.L_x_11987:
[----:B------:R-:W-:Y:S05]  /*a6f0*/  BRA `(.L_x_11963) ;  /* 0x0000000400007947 */ /* 0x000fea0003800000 */
.L_x_11986:
        /* <DEDUP_REMOVED lines=21> */
.L_x_11989:
[----:B------:R-:W-:Y:S05]  /*a850*/  BSYNC.RECONVERGENT B0 ;  /* 0x0000000000007941 */ /* 0x000fea0003800200 */
.L_x_11988:
[----:B------:R-:W-:-:S05]  /*a860*/  LOP3.LUT R3, R0, 0x80, R3, 0xf8, !PT ;  /* 0x0000008000037812 */ /* 0x000fca00078ef803 */
[----:B------:R0:W-:Y:S01]  /*a870*/  STG.E.U8 desc[UR36][R4.64], R3 ;  /* 0x0000000304007986 */ /* 0x0001e2000c101124 */
[----:B------:R-:W-:Y:S05]  /*a880*/  BRA `(.L_x_11963) ;  /* 0x00000000009c7947 */ /* 0x000fea0003800000 */
.L_x_11985:
        /* <DEDUP_REMOVED lines=20> */
.L_x_11991:
[----:B------:R-:W-:Y:S01]  /*a9d0*/  IMAD.MOV.U32 R0, RZ, RZ, 0x7f ;  /* 0x0000007fff007424 */ /* 0x000fe200078e00ff */
[----:B------:R-:W-:-:S04]  /*a9e0*/  ISETP.GT.U32.AND P0, PT, R3, 0x7f800000, PT ;  /* 0x7f8000000300780c */ /* 0x000fc80003f04070 */
[----:B------:R-:W-:-:S09]  /*a9f0*/  SEL R0, R0, 0x7c, P0 ;  /* 0x0000007c00007807 */ /* 0x000fd20000000000 */
.L_x_11992:
[----:B------:R-:W-:Y:S05]  /*aa00*/  BSYNC.RECONVERGENT B0 ;  /* 0x0000000000007941 */ /* 0x000fea0003800200 */
.L_x_11990:
[----:B------:R-:W-:-:S04]  /*aa10*/  SHF.R.U32.HI R3, RZ, 0x18, R7 ;  /* 0x00000018ff037819 */ /* 0x000fc80000011607 */
[----:B------:R-:W-:-:S05]  /*aa20*/  LOP3.LUT R3, R0, 0x80, R3, 0xf8, !PT ;  /* 0x0000008000037812 */ /* 0x000fca00078ef803 */
[----:B------:R0:W-:Y:S01]  /*aa30*/  STG.E.U8 desc[UR36][R4.64], R3 ;  /* 0x0000000304007986 */ /* 0x0001e2000c101124 */
[----:B------:R-:W-:Y:S05]  /*aa40*/  BRA `(.L_x_11963) ;  /* 0x00000000002c7947 */ /* 0x000fea0003800000 */
.L_x_11984:
        /* <DEDUP_REMOVED lines=11> */
.L_x_11963:
[----:B------:R-:W-:-:S07]  /*ab00*/  VIADD R23, R23, 0x80 ;  /* 0x0000008017177836 */ /* 0x000fce0000000000 */
.L_x_11922:
[----:B------:R-:W-:Y:S05]  /*ab10*/  BSYNC.RECONVERGENT B6 ;  /* 0x0000000000067941 */ /* 0x000fea0003800200 */
.L_x_11921:
        /* <DEDUP_REMOVED lines=22> */
.L_x_11996:
[----:B-----5:R-:W0:Y:S02]  /*ac80*/  F2I.S64.F64.TRUNC R16, R16 ;  /* 0x0000001000107311 */ /* 0x020e24000030d900 */
[----:B0-----:R-:W-:-:S05]  /*ac90*/  IMAD.MOV.U32 R3, RZ, RZ, R16 ;  /* 0x000000ffff037224 */ /* 0x001fca00078e0010 */
[----:B------:R-:W-:Y:S01]  /*aca0*/  STG.E.U8 desc[UR36][R4.64], R3 ;  /* 0x0000000304007986 */ /* 0x000fe2000c101124 */
[----:B------:R-:W-:Y:S05]  /*acb0*/  EXIT ;  /* 0x000000000000794d */ /* 0x000fea0003800000 */
.L_x_11995:
        /* <DEDUP_REMOVED lines=9> */
.L_x_11999:
[----:B-----5:R-:W0:Y:S02]  /*ad50*/  F2I.F64.TRUNC R17, R16 ;  /* 0x0000001000117311 */ /* 0x020e24000030d100 */
[----:B0-----:R-:W-:Y:S01]  /*ad60*/  STG.E desc[UR36][R4.64], R17 ;  /* 0x0000001104007986 */ /* 0x001fe2000c101924 */
[----:B------:R-:W-:Y:S05]  /*ad70*/  EXIT ;  /* 0x000000000000794d */ /* 0x000fea0003800000 */
.L_x_11998:
[----:B-----5:R-:W0:Y:S02]  /*ad80*/  F2I.F64.TRUNC R17, R16 ;  /* 0x0000001000117311 */ /* 0x020e24000030d100 */
[----:B0-----:R-:W-:Y:S01]  /*ad90*/  STG.E.U16 desc[UR36][R4.64], R17 ;  /* 0x0000001104007986 */ /* 0x001fe2000c101524 */
[----:B------:R-:W-:Y:S05]  /*ada0*/  EXIT ;  /* 0x000000000000794d */ /* 0x000fea0003800000 */
.L_x_11994:
        /* <DEDUP_REMOVED lines=17> */
.L_x_12001:
        /* <DEDUP_REMOVED lines=12> */
.L_x_12000:
        /* <DEDUP_REMOVED lines=18> */
.L_x_12003:
        /* <DEDUP_REMOVED lines=13> */
.L_x_12002:
[----:B-----5:R-:W-:Y:S01]  /*b170*/  STG.E.64 desc[UR36][R4.64], R16 ;  /* 0x0000001004007986 */ /* 0x020fe2000c101b24 */
[----:B------:R-:W-:Y:S05]  /*b180*/  EXIT ;  /* 0x000000000000794d */ /* 0x000fea0003800000 */
.L_x_11993:
        /* <DEDUP_REMOVED lines=13> */
.L_x_12007:
        /* <DEDUP_REMOVED lines=25> */
.L_x_12010:
[----:B------:R-:W-:-:S04]  /*b3f0*/  SHF.R.U32.HI R3, RZ, 0x18, R7 ;  /* 0x00000018ff037819 */ /* 0x000fc80000011607 */
[----:B------:R-:W-:-:S04]  /*b400*/  LOP3.LUT R0, R0, 0x80, R3, 0xf8, !PT ;  /* 0x0000008000007812 */ /* 0x000fc800078ef803 */
[----:B------:R-:W-:-:S07]  /*b410*/  PRMT R2, R0, 0x7610, R2 ;  /* 0x0000761000027816 */ /* 0x000fce0000000002 */
.L_x_12009:
[----:B------:R-:W-:Y:S05]  /*b420*/  BSYNC.RECONVERGENT B0 ;  /* 0x0000000000007941 */ /* 0x000fea0003800200 */
.L_x_12008:
[----:B------:R-:W-:Y:S01]  /*b430*/  STG.E.U8 desc[UR36][R4.64], R2 ;  /* 0x0000000204007986 */ /* 0x000fe2000c101124 */
[----:B------:R-:W-:Y:S05]  /*b440*/  EXIT ;  /* 0x000000000000794d */ /* 0x000fea0003800000 */
.L_x_12006:
        /* <DEDUP_REMOVED lines=25> */
.L_x_12013:
[----:B------:R-:W-:-:S04]  /*b5e0*/  SHF.R.U32.HI R3, RZ, 0x18, R7 ;  /* 0x00000018ff037819 */ /* 0x000fc80000011607 */
[----:B------:R-:W-:-:S04]  /*b5f0*/  LOP3.LUT R0, R0, 0x80, R3, 0xf8, !PT ;  /* 0x0000008000007812 */ /* 0x000fc800078ef803 */
[----:B------:R-:W-:-:S07]  /*b600*/  PRMT R2, R0, 0x7610, R2 ;  /* 0x0000761000027816 */ /* 0x000fce0000000002 */
.L_x_12012:
[----:B------:R-:W-:Y:S05]  /*b610*/  BSYNC.RECONVERGENT B0 ;  /* 0x0000000000007941 */ /* 0x000fea0003800200 */
.L_x_12011:
[----:B------:R-:W-:Y:S01]  /*b620*/  STG.E.U8 desc[UR36][R4.64], R2 ;  /* 0x0000000204007986 */ /* 0x000fe2000c101124 */
[----:B------:R-:W-:Y:S05]  /*b630*/  EXIT ;  /* 0x000000000000794d */ /* 0x000fea0003800000 */
.L_x_12005:
        /* <DEDUP_REMOVED lines=30> */
.L_x_12015:
[----:B-----5:R-:W0:Y:S02]  /*b820*/  F2I.U64.F64.TRUNC R16, R16 ;  /* 0x0000001000107311 */ /* 0x020e24000030d800 */
[----:B0-----:R-:W-:Y:S01]  /*b830*/  STG.E.64 desc[UR36][R4.64], R16 ;  /* 0x0000001004007986 */ /* 0x001fe2000c101b24 */
[----:B------:R-:W-:Y:S05]  /*b840*/  EXIT ;  /* 0x000000000000794d */ /* 0x000fea0003800000 */
.L_x_12014:
[----:B-----5:R-:W0:Y:S02]  /*b850*/  F2I.U32.F64.TRUNC R17, R16 ;  /* 0x0000001000117311 */ /* 0x020e24000030d000 */
[----:B0-----:R-:W-:Y:S01]  /*b860*/  STG.E desc[UR36][R4.64], R17 ;  /* 0x0000001104007986 */ /* 0x001fe2000c101924 */
[----:B------:R-:W-:Y:S05]  /*b870*/  EXIT ;  /* 0x000000000000794d */ /* 0x000fea0003800000 */
.L_x_12004:
        /* <DEDUP_REMOVED lines=10> */
.L_x_12017:
[----:B------:R-:W-:-:S05]  /*b920*/  CS2R R18, SRZ ;  /* 0x0000000000127805 */ /* 0x000fca000001ff00 */
[----:B-----5:R-:W-:Y:S01]  /*b930*/  STG.E.128 desc[UR36][R4.64], R16 ;  /* 0x0000001004007986 */ /* 0x020fe2000c101d24 */
[----:B------:R-:W-:Y:S05]  /*b940*/  EXIT ;  /* 0x000000000000794d */ /* 0x000fea0003800000 */
.L_x_12016:
[----:B------:R-:W-:-:S13]  /*b950*/  ISETP.NE.AND P0, PT, R0, 0xf, PT ;  /* 0x0000000f0000780c */ /* 0x000fda0003f05270 */
[----:B------:R-:W-:Y:S05]  /*b960*/  @!P0 BRA `(.L_x_12018) ;  /* 0x0000000400288947 */ /* 0x000fea0003800000 */
[----:B------:R-:W-:-:S13]  /*b970*/  ISETP.NE.AND P0, PT, R0, 0x17, PT ;  /* 0x000000170000780c */ /* 0x000fda0003f05270 */
[----:B------:R-:W-:Y:S05]  /*b980*/  @!P0 BRA `(.L_x_12019) ;  /* 0x0000000000b08947 */ /* 0x000fea0003800000 */
[----:B------:R-:W-:-:S13]  /*b990*/  ISETP.NE.AND P0, PT, R0, 0x18, PT ;  /* 0x000000180000780c */ /* 0x000fda0003f05270 */
[----:B------:R-:W-:Y:S05]  /*b9a0*/  @!P0 BRA `(.L_x_12020) ;  /* 0x0000000000448947 */ /* 0x000fea0003800000 */
.L_x_11997:
        /* <DEDUP_REMOVED lines=16> */
.L_x_12021:
[----:B------:R-:W-:Y:S05]  /*bab0*/  EXIT ;  /* 0x000000000000794d */ /* 0x000fea0003800000 */
.L_x_12020:
        /* <DEDUP_REMOVED lines=21> */
.L_x_12023:
[----:B------:R-:W-:Y:S05]  /*bc10*/  BSYNC.RECONVERGENT B0 ;  /* 0x0000000000007941 */ /* 0x000fea0003800200 */
.L_x_12022:
[----:B------:R-:W-:-:S05]  /*bc20*/  LOP3.LUT R3, R0, 0x80, R3, 0xf8, !PT ;  /* 0x0000008000037812 */ /* 0x000fca00078ef803 */
[----:B------:R-:W-:Y:S01]  /*bc30*/  STG.E.U8 desc[UR36][R4.64], R3 ;  /* 0x0000000304007986 */ /* 0x000fe2000c101124 */
[----:B------:R-:W-:Y:S05]  /*bc40*/  EXIT ;  /* 0x000000000000794d */ /* 0x000fea0003800000 */
.L_x_12019:
        /* <DEDUP_REMOVED lines=20> */
.L_x_12025:
[----:B------:R-:W-:Y:S01]  /*bd90*/  IMAD.MOV.U32 R0, RZ, RZ, 0x7f ;  /* 0x0000007fff007424 */ /* 0x000fe200078e00ff */
[----:B------:R-:W-:-:S04]  /*bda0*/  ISETP.GT.U32.AND P0, PT, R2, 0x7f800000, PT ;  /* 0x7f8000000200780c */ /* 0x000fc80003f04070 */
[----:B------:R-:W-:-:S09]  /*bdb0*/  SEL R0, R0, 0x7c, P0 ;  /* 0x0000007c00007807 */ /* 0x000fd20000000000 */
.L_x_12026:
[----:B------:R-:W-:Y:S05]  /*bdc0*/  BSYNC.RECONVERGENT B0 ;  /* 0x0000000000007941 */ /* 0x000fea0003800200 */
.L_x_12024:
[----:B------:R-:W-:-:S04]  /*bdd0*/  SHF.R.U32.HI R3, RZ, 0x18, R3 ;  /* 0x00000018ff037819 */ /* 0x000fc80000011603 */
[----:B------:R-:W-:-:S05]  /*bde0*/  LOP3.LUT R3, R0, 0x80, R3, 0xf8, !PT ;  /* 0x0000008000037812 */ /* 0x000fca00078ef803 */
[----:B------:R-:W-:Y:S01]  /*bdf0*/  STG.E.U8 desc[UR36][R4.64], R3 ;  /* 0x0000000304007986 */ /* 0x000fe2000c101124 */
[----:B------:R-:W-:Y:S05]  /*be00*/  EXIT ;  /* 0x000000000000794d */ /* 0x000fea0003800000 */
.L_x_12018:
        /* <DEDUP_REMOVED lines=12> */
.L_x_12027:
        /* <DEDUP_REMOVED lines=11> */
.L_x_12281:


//--------------------- .text._ZN2at6native18elementwise_kernelILi128ELi2EZNS0_22gpu_kernel_impl_nocastIZZZNS0_15log_kernel_cudaERNS_18TensorIteratorBaseEENKUlvE0_clEvENKUlvE_clEvEUldE_EEvS4_RKT_EUliE_EEviT1_ --------------------------
	.section	.text._ZN2at6native18elementwise_kernelILi128ELi2EZNS0_22gpu_kernel_impl_nocastIZZZNS0_15log_kernel_cudaERNS_18TensorIteratorBaseEENKUlvE0_clEvENKUlvE_clEvEUldE_EEvS4_RKT_EUliE_EEviT1_,"ax",@progbits
	.align	128
        .global         _ZN2at6native18elementwise_kernelILi128ELi2EZNS0_22gpu_kernel_impl_nocastIZZZNS0_15log_kernel_cudaERNS_18TensorIteratorBaseEENKUlvE0_clEvENKUlvE_clEvEUldE_EEvS4_RKT_EUliE_EEviT1_
        .type           _ZN2at6native18elementwise_kernelILi128ELi2EZNS0_22gpu_kernel_impl_nocastIZZZNS0_15log_kernel_cudaERNS_18TensorIteratorBaseEENKUlvE0_clEvENKUlvE_clEvEUldE_EEvS4_RKT_EUliE_EEviT1_,@function
        .size           _ZN2at6native18elementwise_kernelILi128ELi2EZNS0_22gpu_kernel_impl_nocastIZZZNS0_15log_kernel_cudaERNS_18TensorIteratorBaseEENKUlvE0_clEvENKUlvE_clEvEUldE_EEvS4_RKT_EUliE_EEviT1_,(.L_x_12282 - _ZN2at6native18elementwise_kernelILi128ELi2EZNS0_22gpu_kernel_impl_nocastIZZZNS0_15log_kernel_cudaERNS_18TensorIteratorBaseEENKUlvE0_clEvENKUlvE_clEvEUldE_EEvS4_RKT_EUliE_EEviT1_)
        .other          _ZN2at6native18elementwise_kernelILi128ELi2EZNS0_22gpu_kernel_impl_nocastIZZZNS0_15log_kernel_cudaERNS_18TensorIteratorBaseEENKUlvE0_clEvENKUlvE_clEvEUldE_EEvS4_RKT_EUliE_EEviT1_,@"STO_CUDA_ENTRY STV_DEFAULT"
_ZN2at6native18elementwise_kernelILi128ELi2EZNS0_22gpu_kernel_impl_nocastIZZZNS0_15log_kernel_cudaERNS_18TensorIteratorBaseEENKUlvE0_clEvENKUlvE_clEvEUldE_EEvS4_RKT_EUliE_EEviT1_:
.text._ZN2at6native18elementwise_kernelILi128ELi2EZNS0_22gpu_kernel_impl_nocastIZZZNS0_15log_kernel_cudaERNS_18TensorIteratorBaseEENKUlvE0_clEvENKUlvE_clEvEUldE_EEvS4_RKT_EUliE_EEviT1_:
        /* <DEDUP_REMOVED lines=34> */
.L_x_12031:
        /* <DEDUP_REMOVED lines=171> */
.L_x_12032:
[----:B------:R-:W1:Y:S01]  /*0cd0*/  LDC.64 R4, c[0x0][0x580] ;  /* 0x00016000ff047b82 */ /* 0x000e620000000a00 */
[----:B------:R-:W-:Y:S01]  /*0ce0*/  VIADD R3, R3, 0x80 ;  /* 0x0000008003037836 */ /* 0x000fe20000000000 */
[----:B-1----:R1:W-:Y:S06]  /*0cf0*/  STG.E.64 desc[UR6][R4.64], R6 ;  /* 0x0000000604007986 */ /* 0x0023ec000c101b06 */
.L_x_12030:
[----:B------:R-:W-:Y:S05]  /*0d00*/  BSYNC.RECONVERGENT B0 ;  /* 0x0000000000007941 */ /* 0x000fea0003800200 */
.L_x_12029:
[----:B------:R-:W-:-:S13]  /*0d10*/  ISETP.GE.AND P0, PT, R3, UR4, PT ;  /* 0x0000000403007c0c */ /* 0x000fda000bf06270 */
[----:B------:R-:W-:Y:S05]  /*0d20*/  @P0 EXIT ;  /* 0x000000000000094d */ /* 0x000fea0003800000 */
[----:B------:R-:W2:Y:S02]  /*0d30*/  LDC.64 R2, c[0x0][0x588] ;  /* 0x00016200ff027b82 */ /* 0x000ea40000000a00 */
[----:B--2---:R-:W2:Y:S02]  /*0d40*/  LDG.E.64 R2, desc[UR6][R2.64] ;  /* 0x0000000602027981 */ /* 0x004ea4000c1e1b00 */
[----:B--2---:R-:W-:Y:S01]  /*0d50*/  ISETP.GT.AND P0, PT, R3, 0xfffff, PT ;  /* 0x000fffff0300780c */ /* 0x004fe20003f04270 */
[----:B-1----:R-:W-:Y:S01]  /*0d60*/  IMAD.MOV.U32 R5, RZ, RZ, R3 ;  /* 0x000000ffff057224 */ /* 0x002fe200078e0003 */
[----:B------:R-:W-:Y:S02]  /*0d70*/  MOV R4, R2 ;  /* 0x0000000200047202 */ /* 0x000fe40000000f00 */
[----:B------:R-:W-:-:S09]  /*0d80*/  MOV R0, R3 ;  /* 0x0000000300007202 */ /* 0x000fd20000000f00 */
[----:B------:R-:W1:Y:S02]  /*0d90*/  @!P0 DMUL R4, R4, 1.80143985094819840000e+16 ;  /* 0x4350000004048828 */ /* 0x000e640000000000 */
[----:B-1----:R-:W-:-:S05]  /*0da0*/  @!P0 IMAD.MOV.U32 R0, RZ, RZ, R5 ;  /* 0x000000ffff008224 */ /* 0x002fca00078e0005 */
[----:B------:R-:W-:-:S04]  /*0db0*/  IADD3 R6, PT, PT, R0, -0x1, RZ ;  /* 0xffffffff00067810 */ /* 0x000fc80007ffe0ff */
[----:B------:R-:W-:-:S13]  /*0dc0*/  ISETP.GE.U32.AND P1, PT, R6, 0x7fefffff, PT ;  /* 0x7fefffff0600780c */ /* 0x000fda0003f26070 */
[----:B------:R-:W-:Y:S05]  /*0dd0*/  @!P1 BRA `(.L_x_12033) ;  /* 0x0000000000249947 */ /* 0x000fea0003800000 */
[----:B------:R-:W1:Y:S01]  /*0de0*/  LDC.64 R6, c[0x0][0x580] ;  /* 0x00016000ff067b82 */ /* 0x000e620000000a00 */
[----:B------:R-:W-:Y:S01]  /*0df0*/  IMAD.MOV.U32 R2, RZ, RZ, 0x0 ;  /* 0x00000000ff027424 */ /* 0x000fe200078e00ff */
[----:B------:R-:W-:Y:S02]  /*0e00*/  MOV R3, 0x7ff00000 ;  /* 0x7ff0000000037802 */ /* 0x000fe40000000f00 */
[----:B------:R-:W-:-:S04]  /*0e10*/  LOP3.LUT P0, RZ, R5, 0x7fffffff, RZ, 0xc0, !PT ;  /* 0x7fffffff05ff7812 */ /* 0x000fc8000780c0ff */
[----:B------:R-:W2:Y:S02]  /*0e20*/  DFMA R4, R4, R2, +INF ;  /* 0x7ff000000404742b */ /* 0x000ea40000000002 */
[----:B--2---:R-:W-:Y:S02]  /*0e30*/  FSEL R2, R4, RZ, P0 ;  /* 0x000000ff04027208 */ /* 0x004fe40000000000 */
[----:B------:R-:W-:-:S05]  /*0e40*/  FSEL R3, R5, -QNAN , P0 ;  /* 0xfff0000005037808 */ /* 0x000fca0000000000 */
[----:B-1----:R-:W-:Y:S01]  /*0e50*/  STG.E.64 desc[UR6][R6.64], R2 ;  /* 0x0000000206007986 */ /* 0x002fe2000c101b06 */
[----:B------:R-:W-:Y:S05]  /*0e60*/  EXIT ;  /* 0x000000000000794d */ /* 0x000fea0003800000 */
.L_x_12033:
[----:B------:R-:W-:Y:S01]  /*0e70*/  LOP3.LUT R3, R0, 0xfffff, RZ, 0xc0, !PT ;  /* 0x000fffff00037812 */ /* 0x000fe200078ec0ff */
[----:B------:R-:W-:Y:S01]  /*0e80*/  @!P0 IMAD.MOV.U32 R2, RZ, RZ, R4 ;  /* 0x000000ffff028224 */ /* 0x000fe200078e0004 */
[----:B0-----:R-:W-:Y:S01]  /*0e90*/  MOV R12, RZ ;  /* 0x000000ff000c7202 */ /* 0x001fe20000000f00 */
[----:B------:R-:W-:Y:S01]  /*0ea0*/  UMOV UR4, 0x80000000 ;  /* 0x8000000000047882 */ /* 0x000fe20000000000 */
[----:B------:R-:W-:Y:S01]  /*0eb0*/  LOP3.LUT R3, R3, 0x3ff00000, RZ, 0xfc, !PT ;  /* 0x3ff0000003037812 */ /* 0x000fe200078efcff */
[----:B------:R-:W-:-:S03]  /*0ec0*/  UMOV UR5, 0x43300000 ;  /* 0x4330000000057882 */ /* 0x000fc60000000000 */
        /* <DEDUP_REMOVED lines=10> */
[----:B-1----:R-:W0:Y:S01]  /*0f70*/  MUFU.RCP64H R13, R15 ;  /* 0x0000000f000d7308 */ /* 0x002e220000001800 */
[----:B------:R-:W-:-:S04]  /*0f80*/  @!P0 MOV R3, 0xfffffbcb ;  /* 0xfffffbcb00038802 */ /* 0x000fc80000000f00 */
[----:B------:R-:W-:-:S05]  /*0f90*/  LEA.HI R3, R0, R3, RZ, 0xc ;  /* 0x0000000300037211 */ /* 0x000fca00078f60ff */
[----:B------:R-:W-:-:S05]  /*0fa0*/  @P1 VIADD R3, R3, 0x1 ;  /* 0x0000000103031836 */ /* 0x000fca0000000000 */
[----:B------:R-:W-:Y:S02]  /*0fb0*/  LOP3.LUT R2, R3, 0x80000000, RZ, 0x3c, !PT ;  /* 0x8000000003027812 */ /* 0x000fe400078e3cff */
[----:B------:R-:W-:-:S15]  /*0fc0*/  MOV R3, 0x43300000 ;  /* 0x4330000000037802 */ /* 0x000fde0000000f00 */
[----:B------:R-:W-:-:S15]  /*0fd0*/  NOP ;  /* 0x0000000000007918 */ /* 0x000fde0000000000 */
[----:B------:R-:W-:-:S14]  /*0fe0*/  NOP ;  /* 0x0000000000007918 */ /* 0x000fdc0000000000 */
        /* <DEDUP_REMOVED lines=151> */
.L_x_12028:
        /* <DEDUP_REMOVED lines=305> */
.L_x_12036:
        /* <DEDUP_REMOVED lines=188> */
.L_x_12038:
[----:B------:R-:W-:Y:S01]  /*3830*/  MOV R6, 0x0 ;  /* 0x0000000000067802 */ /* 0x000fe20000000f00 */
[----:B------:R-:W-:Y:S01]  /*3840*/  IMAD.MOV.U32 R7, RZ, RZ, 0x7ff00000 ;  /* 0x7ff00000ff077424 */ /* 0x000fe200078e00ff */
[----:B------:R-:W-:-:S05]  /*3850*/  LOP3.LUT P0, RZ, R9, 0x7fffffff, RZ, 0xc0, !PT ;  /* 0x7fffffff09ff7812 */ /* 0x000fca000780c0ff */
[----:B------:R-:W0:Y:S02]  /*3860*/  DFMA R8, R8, R6, +INF ;  /* 0x7ff000000808742b */ /* 0x000e240000000006 */
[----:B0-----:R-:W-:Y:S02]  /*3870*/  FSEL R8, R8, RZ, P0 ;  /* 0x000000ff08087208 */ /* 0x001fe40000000000 */
[----:B------:R-:W-:-:S07]  /*3880*/  FSEL R9, R9, -QNAN , P0 ;  /* 0xfff0000009097808 */ /* 0x000fce0000000000 */
.L_x_12039:
[----:B------:R-:W-:Y:S05]  /*3890*/  BSYNC.RECONVERGENT B1 ;  /* 0x0000000000017941 */ /* 0x000fea0003800200 */
.L_x_12037:
[----:B------:R-:W0:Y:S01]  /*38a0*/  LDCU.64 UR8, c[0x0][0x580] ;  /* 0x0000b000ff0877ac */ /* 0x000e220008000a00 */
[----:B------:R-:W-:Y:S02]  /*38b0*/  IADD3 R3, PT, PT, R3, 0x80, RZ ;  /* 0x0000008003037810 */ /* 0x000fe40007ffe0ff */
[----:B0-----:R-:W-:-:S04]  /*38c0*/  IADD3 R4, P0, PT, R5, UR8, RZ ;  /* 0x0000000805047c10 */ /* 0x001fc8000ff1e0ff */
[----:B------:R-:W-:-:S05]  /*38d0*/  IADD3.X R5, PT, PT, RZ, UR9, RZ, P0, !PT ;  /* 0x00000009ff057c10 */ /* 0x000fca00087fe4ff */
[----:B------:R0:W-:Y:S04]  /*38e0*/  STG.E.64 desc[UR6][R4.64], R8 ;  /* 0x0000000804007986 */ /* 0x0001e8000c101b06 */
.L_x_12035:
[----:B------:R-:W-:Y:S05]  /*38f0*/  BSYNC.RECONVERGENT B0 ;  /* 0x0000000000007941 */ /* 0x000fea0003800200 */
.L_x_12034:
        /* <DEDUP_REMOVED lines=300> */
.L_x_12040:
        /* <DEDUP_REMOVED lines=22> */
[----:B------:R-:W-:Y:S01]  /*4d20*/  IMAD.MOV.U32 R7, RZ, RZ, R4 ;  /* 0x000000ffff077224 */ /* 0x000fe200078e0004 */
[----:B------:R-:W-:Y:S01]  /*4d30*/  MOV R9, 0xfffffc01 ;  /* 0xfffffc0100097802 */ /* 0x000fe20000000f00 */
        /* <DEDUP_REMOVED lines=174> */
.L_x_12042:
[----:B------:R-:W-:Y:S05]  /*5820*/  BSYNC.RECONVERGENT B0 ;  /* 0x0000000000007941 */ /* 0x000fea0003800200 */
.L_x_12041:
[----:B-1----:R-:W-:Y:S01]  /*5830*/  STG.E.64 desc[UR6][R2.64], R4 ;  /* 0x0000000402007986 */ /* 0x002fe2000c101b06 */
[----:B------:R-:W-:Y:S05]  /*5840*/  EXIT ;  /* 0x000000000000794d */ /* 0x000fea0003800000 */
.L_x_12043:
        /* <DEDUP_REMOVED lines=11> */
.L_x_12282:


//--------------------- .text._ZN2at6native27unrolled_elementwise_kernelIZZZNS0_15log_kernel_cudaERNS_18TensorIteratorBaseEENKUlvE0_clEvENKUlvE_clEvEUldE_St5arrayIPcLm2EELi4E23TrivialOffsetCalculatorILi1EjESB_NS0_6memory15LoadWithoutCastENSC_16StoreWithoutCastEEEviT_T0_T2_T3_T4_T5_ --------------------------
	.section	.text._ZN2at6native27unrolled_elementwise_kernelIZZZNS0_15log_kernel_cudaERNS_18TensorIteratorBaseEENKUlvE0_clEvENKUlvE_clEvEUldE_St5arrayIPcLm2EELi4E23TrivialOffsetCalculatorILi1EjESB_NS0_6memory15LoadWithoutCastENSC_16StoreWithoutCastEEEviT_T0_T2_T3_T4_T5_,"ax",@progbits
	.align	128
        .global         _ZN2at6native27unrolled_elementwise_kernelIZZZNS0_15log_kernel_cudaERNS_18TensorIteratorBaseEENKUlvE0_clEvENKUlvE_clEvEUldE_St5arrayIPcLm2EELi4E23TrivialOffsetCalculatorILi1EjESB_NS0_6memory15LoadWithoutCastENSC_16StoreWithoutCastEEEviT_T0_T2_T3_T4_T5_
        .type           _ZN2at6native27unrolled_elementwise_kernelIZZZNS0_15log_kernel_cudaERNS_18TensorIteratorBaseEENKUlvE0_clEvENKUlvE_clEvEUldE_St5arrayIPcLm2EELi4E23TrivialOffsetCalculatorILi1EjESB_NS0_6memory15LoadWithoutCastENSC_16StoreWithoutCastEEEviT_T0_T2_T3_T4_T5_,@function
        .size           _ZN2at6native27unrolled_elementwise_kernelIZZZNS0_15log_kernel_cudaERNS_18TensorIteratorBaseEENKUlvE0_clEvENKUlvE_clEvEUldE_St5arrayIPcLm2EELi4E23TrivialOffsetCalculatorILi1EjESB_NS0_6memory15LoadWithoutCastENSC_16StoreWithoutCastEEEviT_T0_T2_T3_T4_T5_,(.L_x_12283 - _ZN2at6native27unrolled_elementwise_kernelIZZZNS0_15log_kernel_cudaERNS_18TensorIteratorBaseEENKUlvE0_clEvENKUlvE_clEvEUldE_St5arrayIPcLm2EELi4E23TrivialOffsetCalculatorILi1EjESB_NS0_6memory15LoadWithoutCastENSC_16StoreWithoutCastEEEviT_T0_T2_T3_T4_T5_)
        .other          _ZN2at6native27unrolled_elementwise_kernelIZZZNS0_15log_kernel_cudaERNS_18TensorIteratorBaseEENKUlvE0_clEvENKUlvE_clEvEUldE_St5arrayIPcLm2EELi4E23TrivialOffsetCalculatorILi1EjESB_NS0_6memory15LoadWithoutCastENSC_16StoreWithoutCastEEEviT_T0_T2_T3_T4_T5_,@"STO_CUDA_ENTRY STV_DEFAULT"
_ZN2at6native27unrolled_elementwise_kernelIZZZNS0_15log_kernel_cudaERNS_18TensorIteratorBaseEENKUlvE0_clEvENKUlvE_clEvEUldE_St5arrayIPcLm2EELi4E23TrivialOffsetCalculatorILi1EjESB_NS0_6memory15LoadWithoutCastENSC_16StoreWithoutCastEEEviT_T0_T2_T3_T4_T5_:
.text._ZN2at6native27unrolled_elementwise_kernelIZZZNS0_15log_kernel_cudaERNS_18TensorIteratorBaseEENKUlvE0_clEvENKUlvE_clEvEUldE_St5arrayIPcLm2EELi4E23TrivialOffsetCalculatorILi1EjESB_NS0_6memory15LoadWithoutCastENSC_16StoreWithoutCastEEEviT_T0_T2_T3_T4_T5_:
        /* <DEDUP_REMOVED lines=17> */
[----:B------:R-:W-:-:S06]  /*0110*/  CS2R R12, SRZ ;  /* 0x00000000000c7805 */ /* 0x000fcc000001ff00 */
[----:B-1----:R0:W5:Y:S05]  /*0120*/  @!P0 LDG.E.64 R12, desc[UR4][R10.64] ;  /* 0x000000040a0c8981 */ /* 0x00216a000c1e1b00 */
[----:B------:R-:W-:Y:S01]  /*0130*/  @!P3 LEA R19, R0, R9, 0x9 ;  /* 0x000000090013b211 */ /* 0x000fe200078e48ff */
[----:B------:R-:W-:Y:S01]  /*0140*/  @!P3 VIADD R9, R9, 0x80 ;  /* 0x000000800909b836 */ /* 0x000fe20000000000 */
[----:B------:R-:W1:Y:S01]  /*0150*/  @!P3 LDC.64 R6, c[0x0][0x390] ;  /* 0x0000e400ff06bb82 */ /* 0x000e620000000a00 */
[----:B--2---:R-:W-:-:S03]  /*0160*/  @!P1 IMAD.WIDE.U32 R14, R17, 0x8, R14 ;  /* 0x00000008110e9825 */ /* 0x004fc600078e000e */
[----:B------:R-:W-:-:S13]  /*0170*/  ISETP.GE.AND P2, PT, R9, R2, PT ;  /* 0x000000020900720c */ /* 0x000fda0003f46270 */
[----:B------:R-:W2:Y:S01]  /*0180*/  @!P2 LDC.64 R4, c[0x0][0x390] ;  /* 0x0000e400ff04ab82 */ /* 0x000ea20000000a00 */
[----:B------:R-:W-:Y:S02]  /*0190*/  @!P2 IMAD R9, R0, 0x200, R9 ;  /* 0x000002000009a824 */ /* 0x000fe400078e0209 */
[----:B-1----:R-:W-:Y:S01]  /*01a0*/  @!P3 IMAD.WIDE.U32 R18, R19, 0x8, R6 ;  /* 0x000000081312b825 */ /* 0x002fe200078e0006 */
[----:B------:R-:W-:-:S03]  /*01b0*/  CS2R R6, SRZ ;  /* 0x0000000000067805 */ /* 0x000fc6000001ff00 */
[----:B--2---:R-:W-:Y:S01]  /*01c0*/  @!P2 IMAD.WIDE.U32 R16, R9, 0x8, R4 ;  /* 0x000000080910a825 */ /* 0x004fe200078e0004 */
[----:B------:R-:W-:Y:S02]  /*01d0*/  CS2R R8, SRZ ;  /* 0x0000000000087805 */ /* 0x000fe4000001ff00 */
[----:B------:R-:W-:Y:S02]  /*01e0*/  CS2R R4, SRZ ;  /* 0x0000000000047805 */ /* 0x000fe4000001ff00 */
[----:B------:R0:W5:Y:S04]  /*01f0*/  @!P2 LDG.E.64 R6, desc[UR4][R16.64] ;  /* 0x000000041006a981 */ /* 0x000168000c1e1b00 */
[----:B------:R0:W5:Y:S04]  /*0200*/  @!P1 LDG.E.64 R8, desc[UR4][R14.64] ;  /* 0x000000040e089981 */ /* 0x000168000c1e1b00 */
[----:B------:R0:W5:Y:S01]  /*0210*/  @!P3 LDG.E.64 R4, desc[UR4][R18.64] ;  /* 0x000000041204b981 */ /* 0x000162000c1e1b00 */
[----:B------:R-:W-:Y:S01]  /*0220*/  ISETP.GE.AND P0, PT, R3, R2, PT ;  /* 0x000000020300720c */ /* 0x000fe20003f06270 */
[----:B------:R-:W-:-:S12]  /*0230*/  BSSY.RECONVERGENT B0, `(.L_x_12044) ;  /* 0x00000bf000007945 */ /* 0x000fd80003800200 */
[----:B0-----:R-:W-:Y:S05]  /*0240*/  @P0 BRA `(.L_x_12045) ;  /* 0x0000000800f40947 */ /* 0x001fea0003800000 */
[----:B-----5:R-:W-:Y:S01]  /*0250*/  ISETP.GT.AND P1, PT, R13, 0xfffff, PT ;  /* 0x000fffff0d00780c */ /* 0x020fe20003f24270 */
[----:B------:R-:W-:Y:S01]  /*0260*/  IMAD.MOV.U32 R10, RZ, RZ, R12 ;  /* 0x000000ffff0a7224 */ /* 0x000fe200078e000c */
[----:B------:R-:W-:Y:S02]  /*0270*/  MOV R14, R13 ;  /* 0x0000000d000e7202 */ /* 0x000fe40000000f00 */
        /* <DEDUP_REMOVED lines=180> */
.L_x_12046:
[----:B------:R-:W-:Y:S01]  /*0dc0*/  IMAD.MOV.U32 R10, RZ, RZ, 0x0 ;  /* 0x00000000ff0a7424 */ /* 0x000fe200078e00ff */
[----:B------:R-:W-:Y:S01]  /*0dd0*/  LOP3.LUT P1, RZ, R13, 0x7fffffff, RZ, 0xc0, !PT ;  /* 0x7fffffff0dff7812 */ /* 0x000fe2000782c0ff */
[----:B------:R-:W-:-:S06]  /*0de0*/  IMAD.MOV.U32 R11, RZ, RZ, 0x7ff00000 ;  /* 0x7ff00000ff0b7424 */ /* 0x000fcc00078e00ff */
[----:B------:R-:W0:Y:S02]  /*0df0*/  DFMA R12, R12, R10, +INF ;  /* 0x7ff000000c0c742b */ /* 0x000e24000000000a */
[----:B0-----:R-:W-:Y:S02]  /*0e00*/  FSEL R10, R12, RZ, P1 ;  /* 0x000000ff0c0a7208 */ /* 0x001fe40000800000 */
[----:B------:R-:W-:-:S07]  /*0e10*/  FSEL R11, R13, -QNAN , P1 ;  /* 0xfff000000d0b7808 */ /* 0x000fce0000800000 */
.L_x_12045:
[----:B------:R-:W-:Y:S05]  /*0e20*/  BSYNC.RECONVERGENT B0 ;  /* 0x0000000000007941 */ /* 0x000fea0003800200 */
.L_x_12044:
[----:B-----5:R-:W0:Y:S01]  /*0e30*/  @!P0 LDC.64 R12, c[0x0][0x388] ;  /* 0x0000e200ff0c8b82 */ /* 0x020e220000000a00 */
[C---:B------:R-:W-:Y:S01]  /*0e40*/  VIADD R19, R3.reuse, 0x80 ;  /* 0x0000008003137836 */ /* 0x040fe20000000000 */
[----:B------:R-:W-:Y:S01]  /*0e50*/  @!P0 LEA R15, R0, R3, 0x9 ;  /* 0x00000003000f8211 */ /* 0x000fe200078e48ff */
[----:B------:R-:W-:Y:S01]  /*0e60*/  VIADD R17, R3, 0x180 ;  /* 0x0000018003117836 */ /* 0x000fe20000000000 */
[----:B------:R-:W-:Y:S02]  /*0e70*/  BSSY.RECONVERGENT B0, `(.L_x_12047) ;  /* 0x00000c8000007945 */ /* 0x000fe40003800200 */
[-C--:B------:R-:W-:Y:S02]  /*0e80*/  ISETP.GE.AND P3, PT, R19, R2.reuse, PT ;  /* 0x000000021300720c */ /* 0x080fe40003f66270 */
[----:B------:R-:W-:Y:S01]  /*0e90*/  ISETP.GE.AND P1, PT, R17, R2, PT ;  /* 0x000000021100720c */ /* 0x000fe20003f26270 */
[----:B0-----:R-:W-:-:S04]  /*0ea0*/  @!P0 IMAD.WIDE.U32 R12, R15, 0x8, R12 ;  /* 0x000000080f0c8825 */ /* 0x001fc800078e000c */
[----:B------:R-:W-:Y:S01]  /*0eb0*/  VIADD R15, R3, 0x100 ;  /* 0x00000100030f7836 */ /* 0x000fe20000000000 */
[----:B------:R-:W-:Y:S01]  /*0ec0*/  @!P0 MOV R3, R19 ;  /* 0x0000001300038202 */ /* 0x000fe20000000f00 */
[----:B------:R0:W-:Y:S03]  /*0ed0*/  @!P0 STG.E.64 desc[UR4][R12.64], R10 ;  /* 0x0000000a0c008986 */ /* 0x0001e6000c101b04 */
[-C--:B------:R-:W-:Y:S02]  /*0ee0*/  ISETP.GE.AND P0, PT, R15, R2.reuse, PT ;  /* 0x000000020f00720c */ /* 0x080fe40003f06270 */
[----:B------:R-:W-:Y:S01]  /*0ef0*/  ISETP.GE.AND P2, PT, R3, R2, PT ;  /* 0x000000020300720c */ /* 0x000fe20003f46270 */
[----:B------:R-:W-:-:S12]  /*0f00*/  @P3 BRA `(.L_x_12048) ;  /* 0x0000000800f83947 */ /* 0x000fd80003800000 */
[----:B------:R-:W-:Y:S01]  /*0f10*/  ISETP.GT.AND P3, PT, R9, 0xfffff, PT ;  /* 0x000fffff0900780c */ /* 0x000fe20003f64270 */
[----:B0-----:R-:W-:Y:S02]  /*0f20*/  IMAD.MOV.U32 R12, RZ, RZ, R9 ;  /* 0x000000ffff0c7224 */ /* 0x001fe400078e0009 */
[----:B------:R-:W-:Y:S02]  /*0f30*/  IMAD.MOV.U32 R13, RZ, RZ, R8 ;  /* 0x000000ffff0d7224 */ /* 0x000fe400078e0008 */
[----:B------:R-:W-:-:S08]  /*0f40*/  IMAD.MOV.U32 R15, RZ, RZ, -0x3ff ;  /* 0xfffffc01ff0f7424 */ /* 0x000fd000078e00ff */
[----:B------:R-:W0:Y:S01]  /*0f50*/  @!P3 DMUL R8, R8, 1.80143985094819840000e+16 ;  /* 0x435000000808b828 */ /* 0x000e220000000000 */
[----:B------:R-:W-:Y:S01]  /*0f60*/  @!P3 IMAD.MOV.U32 R15, RZ, RZ, -0x435 ;  /* 0xfffffbcbff0fb424 */ /* 0x000fe200078e00ff */
[----:B0-----:R-:W-:Y:S01]  /*0f70*/  @!P3 MOV R13, R8 ;  /* 0x00000008000db202 */ /* 0x001fe20000000f00 */
[----:B------:R-:W-:-:S05]  /*0f80*/  @!P3 IMAD.MOV.U32 R12, RZ, RZ, R9 ;  /* 0x000000ffff0cb224 */ /* 0x000fca00078e0009 */
[----:B------:R-:W-:-:S04]  /*0f90*/  IADD3 R10, PT, PT, R12, -0x1, RZ ;  /* 0xffffffff0c0a7810 */ /* 0x000fc80007ffe0ff */
        /* <DEDUP_REMOVED lines=10> */
[----:B------:R-:W-:Y:S01]  /*1040*/  LOP3.LUT R8, R12, 0xfffff, RZ, 0xc0, !PT ;  /* 0x000fffff0c087812 */ /* 0x000fe200078ec0ff */
[----:B------:R-:W-:Y:S01]  /*1050*/  IMAD.MOV.U32 R16, RZ, RZ, RZ ;  /* 0x000000ffff107224 */ /* 0x000fe200078e00ff */
[----:B------:R-:W-:Y:S01]  /*1060*/  UMOV UR6, 0x80000000 ;  /* 0x8000000000067882 */ /* 0x000fe20000000000 */
[----:B------:R-:W-:Y:S01]  /*1070*/  UMOV UR7, 0x43300000 ;  /* 0x4330000000077882 */ /* 0x000fe20000000000 */
[----:B------:R-:W-:Y:S01]  /*1080*/  LOP3.LUT R9, R8, 0x3ff00000, RZ, 0xfc, !PT ;  /* 0x3ff0000008097812 */ /* 0x000fe200078efcff */
[----:B------:R-:W-:-:S03]  /*1090*/  IMAD.MOV.U32 R8, RZ, RZ, R13 ;  /* 0x000000ffff087224 */ /* 0x000fc600078e000d */
[----:B------:R-:W-:-:S13]  /*10a0*/  ISETP.GE.U32.AND P3, PT, R9, 0x3ff6a09f, PT ;  /* 0x3ff6a09f0900780c */ /* 0x000fda0003f66070 */
[----:B------:R-:W-:-:S05]  /*10b0*/  @P3 VIADD R11, R9, 0xfff00000 ;  /* 0xfff00000090b3836 */ /* 0x000fca0000000000 */
        /* <DEDUP_REMOVED lines=9> */
[----:B------:R-:W-:-:S04]  /*1150*/  IMAD.MOV.U32 R9, RZ, RZ, 0x43300000 ;  /* 0x43300000ff097424 */ /* 0x000fc800078e00ff */
[----:B------:R-:W-:-:S05]  /*1160*/  @P3 VIADD R8, R8, 0x1 ;  /* 0x0000000108083836 */ /* 0x000fca0000000000 */
[----:B------:R-:W-:-:S15]  /*1170*/  LOP3.LUT R8, R8, 0x80000000, RZ, 0x3c, !PT ;  /* 0x8000000008087812 */ /* 0x000fde00078e3cff */
[----:B------:R-:W-:-:S15]  /*1180*/  NOP ;  /* 0x0000000000007918 */ /* 0x000fde0000000000 */
[----:B------:R-:W-:-:S15]  /*1190*/  NOP ;  /* 0x0000000000007918 */ /* 0x000fde0000000000 */
[----:B------:R-:W-:-:S07]  /*11a0*/  NOP ;  /* 0x0000000000007918 */ /* 0x000fce0000000000 */
        /* <DEDUP_REMOVED lines=44> */
[----:B0-----:R-:W-:-:S15]  /*1470*/  DFMA R20, R10, -R12, R20 ;  /* 0x8000000c0a14722b */ /* 0x001fde0000000014 */
[----:B------:R-:W-:-:S15]  /*1480*/  NOP ;  /* 0x0000000000007918 */ /* 0x000fde0000000000 */
[----:B------:R-:W-:-:S15]  /*1490*/  NOP ;  /* 0x0000000000007918 */ /* 0x000fde0000000000 */
[----:B------:R-:W-:-:S15]  /*14a0*/  NOP ;  /* 0x0000000000007918 */ /* 0x000fde0000000000 */
[----:B------:R-:W-:-:S04]  /*14b0*/  NOP ;  /* 0x0000000000007918 */ /* 0x000fc80000000000 */
[----:B------:R-:W-:Y:S01]  /*14c0*/  DFMA R10, R8, UR6, R12 ;  /* 0x00000006080a7c2b */ /* 0x000fe2000800000c */
        /* <DEDUP_REMOVED lines=65> */
[----:B------:R-:W-:-:S15]  /*18e0*/  DMUL R16, R16, R20 ;  /* 0x0000001410107228 */ /* 0x000fde0000000000 */
[----:B------:R-:W-:-:S15]  /*18f0*/  NOP ;  /* 0x0000000000007918 */ /* 0x000fde0000000000 */
[----:B------:R-:W-:-:S15]  /*1900*/  NOP ;  /* 0x0000000000007918 */ /* 0x000fde0000000000 */
[----:B------:R-:W-:-:S15]  /*1910*/  NOP ;  /* 0x0000000000007918 */ /* 0x000fde0000000000 */
[----:B------:R-:W-:-:S04]  /*1920*/  NOP ;  /* 0x0000000000007918 */ /* 0x000fc80000000000 */
[----:B------:R-:W0:Y:S01]  /*1930*/  DFMA R14, R8, -UR6, R10 ;  /* 0x80000006080e7c2b */ /* 0x000e22000800000a */
[----:B------:R-:W-:Y:S01]  /*1940*/  UMOV UR6, 0x3b39803f ;  /* 0x3b39803f00067882 */ /* 0x000fe20000000000 */
[----:B------:R-:W-:-:S15]  /*1950*/  UMOV UR7, 0x3c7abc9e ;  /* 0x3c7abc9e00077882 */ /* 0x000fde0000000000 */
[----:B------:R-:W-:-:S15]  /*1960*/  NOP ;  /* 0x0000000000007918 */ /* 0x000fde0000000000 */
[----:B------:R-:W-:-:S15]  /*1970*/  NOP ;  /* 0x0000000000007918 */ /* 0x000fde0000000000 */
[----:B------:R-:W-:-:S15]  /*1980*/  NOP ;  /* 0x0000000000007918 */ /* 0x000fde0000000000 */
[----:B------:R-:W-:-:S02]  /*1990*/  NOP ;  /* 0x0000000000007918 */ /* 0x000fc40000000000 */
[----:B0-----:R-:W-:-:S15]  /*19a0*/  DADD R14, -R12, R14 ;  /* 0x000000000c0e7229 */ /* 0x001fde000000010e */
[----:B------:R-:W-:-:S15]  /*19b0*/  NOP ;  /* 0x0000000000007918 */ /* 0x000fde0000000000 */
[----:B------:R-:W-:-:S15]  /*19c0*/  NOP ;  /* 0x0000000000007918 */ /* 0x000fde0000000000 */
[----:B------:R-:W-:-:S15]  /*19d0*/  NOP ;  /* 0x0000000000007918 */ /* 0x000fde0000000000 */
[----:B------:R-:W-:-:S04]  /*19e0*/  NOP ;  /* 0x0000000000007918 */ /* 0x000fc80000000000 */
[----:B------:R-:W0:-:S15]  /*19f0*/  DFMA R16, R12, R18, R16 ;  /* 0x000000120c10722b */ /* 0x000e1e0000000010 */
        /* <DEDUP_REMOVED lines=15> */
.L_x_12048:
[----:B------:R-:W-:Y:S05]  /*1af0*/  BSYNC.RECONVERGENT B0 ;  /* 0x0000000000007941 */ /* 0x000fea0003800200 */
.L_x_12047:
[----:B------:R-:W-:Y:S04]  /*1b00*/  BSSY.RECONVERGENT B0, `(.L_x_12049) ;  /* 0x00000bf000007945 */ /* 0x000fe80003800200 */
[----:B------:R-:W-:Y:S05]  /*1b10*/  @P0 BRA `(.L_x_12050) ;  /* 0x0000000800f40947 */ /* 0x000fea0003800000 */
[----:B------:R-:W-:Y:S01]  /*1b20*/  ISETP.GT.AND P0, PT, R5, 0xfffff, PT ;  /* 0x000fffff0500780c */ /* 0x000fe20003f04270 */
[----:B0-----:R-:W-:Y:S01]  /*1b30*/  IMAD.MOV.U32 R12, RZ, RZ, R5 ;  /* 0x000000ffff0c7224 */ /* 0x001fe200078e0005 */
[----:B-1----:R-:W-:Y:S01]  /*1b40*/  MOV R15, 0xfffffc01 ;  /* 0xfffffc01000f7802 */ /* 0x002fe20000000f00 */
[----:B------:R-:W-:-:S10]  /*1b50*/  IMAD.MOV.U32 R13, RZ, RZ, R4 ;  /* 0x000000ffff0d7224 */ /* 0x000fd400078e0004 */
[----:B------:R-:W0:Y:S01]  /*1b60*/  @!P0 DMUL R4, R4, 1.80143985094819840000e+16 ;  /* 0x4350000004048828 */ /* 0x000e220000000000 */
[----:B------:R-:W-:Y:S01]  /*1b70*/  @!P0 IMAD.MOV.U32 R15, RZ, RZ, -0x435 ;  /* 0xfffffbcbff0f8424 */ /* 0x000fe200078e00ff */
        /* <DEDUP_REMOVED lines=14> */
[----:B------:R-:W-:Y:S01]  /*1c60*/  UMOV UR6, 0x80000000 ;  /* 0x8000000000067882 */ /* 0x000fe20000000000 */
[----:B------:R-:W-:Y:S01]  /*1c70*/  MOV R18, RZ ;  /* 0x000000ff00127202 */ /* 0x000fe20000000f00 */
[----:B------:R-:W-:Y:S01]  /*1c80*/  UMOV UR7, 0x43300000 ;  /* 0x4330000000077882 */ /* 0x000fe20000000000 */
[----:B------:R-:W-:Y:S01]  /*1c90*/  LOP3.LUT R5, R4, 0x3ff00000, RZ, 0xfc, !PT ;  /* 0x3ff0000004057812 */ /* 0x000fe200078efcff */
[----:B------:R-:W-:-:S03]  /*1ca0*/  IMAD.MOV.U32 R4, RZ, RZ, R13 ;  /* 0x000000ffff047224 */ /* 0x000fc600078e000d */
[----:B------:R-:W-:-:S13]  /*1cb0*/  ISETP.GE.U32.AND P0, PT, R5, 0x3ff6a09f, PT ;  /* 0x3ff6a09f0500780c */ /* 0x000fda0003f06070 */
[----:B------:R-:W-:-:S05]  /*1cc0*/  @P0 IADD3 R9, PT, PT, R5, -0x100000, RZ ;  /* 0xfff0000005090810 */ /* 0x000fca0007ffe0ff */
        /* <DEDUP_REMOVED lines=162> */
.L_x_12050:
[----:B------:R-:W-:Y:S05]  /*26f0*/  BSYNC.RECONVERGENT B0 ;  /* 0x0000000000007941 */ /* 0x000fea0003800200 */
.L_x_12049:
[----:B------:R-:W-:Y:S04]  /*2700*/  BSSY.RECONVERGENT B0, `(.L_x_12051) ;  /* 0x00000c0000007945 */ /* 0x000fe80003800200 */
[----:B------:R-:W-:Y:S05]  /*2710*/  @P1 BRA `(.L_x_12052) ;  /* 0x0000000800f81947 */ /* 0x000fea0003800000 */
[----:B------:R-:W-:Y:S01]  /*2720*/  ISETP.GT.AND P0, PT, R7, 0xfffff, PT ;  /* 0x000fffff0700780c */ /* 0x000fe20003f04270 */
[----:B0--3--:R-:W-:Y:S01]  /*2730*/  IMAD.MOV.U32 R12, RZ, RZ, R7 ;  /* 0x000000ffff0c7224 */ /* 0x009fe200078e0007 */
[----:B------:R-:W-:-:S11]  /*2740*/  MOV R13, R6 ;  /* 0x00000006000d7202 */ /* 0x000fd60000000f00 */
        /* <DEDUP_REMOVED lines=26> */
[----:B------:R-:W-:-:S03]  /*28f0*/  @P0 IMAD.MOV.U32 R5, RZ, RZ, R13 ;  /* 0x000000ffff050224 */ /* 0x000fc600078e000d */
[----:B------:R-:W-:Y:S02]  /*2900*/  LOP3.LUT R6, R7, 0x80000000, RZ, 0x3c, !PT ;  /* 0x8000000007067812 */ /* 0x000fe400078e3cff */
[----:B------:R-:W-:Y:S01]  /*2910*/  MOV R7, 0x43300000 ;  /* 0x4330000000077802 */ /* 0x000fe20000000f00 */
        /* <DEDUP_REMOVED lines=73> */
[----:B------:R-:W-:-:S15]  /*2db0*/  DFMA R20, R18, -R12, R20 ;  /* 0x8000000c1214722b */ /* 0x000fde0000000014 */
        /* <DEDUP_REMOVED lines=53> */
[----:B------:R-:W-:-:S15]  /*3110*/  DMUL R16, R16, R20 ;  /* 0x0000001410107228 */ /* 0x000fde0000000000 */
        /* <DEDUP_REMOVED lines=30> */
.L_x_12052:
[----:B------:R-:W-:Y:S05]  /*3300*/  BSYNC.RECONVERGENT B0 ;  /* 0x0000000000007941 */ /* 0x000fea0003800200 */
.L_x_12051:
[----:B------:R-:W-:Y:S04]  /*3310*/  BSSY.RECONVERGENT B0, `(.L_x_12053) ;  /* 0x000000c000007945 */ /* 0x000fe80003800200 */
[----:B------:R-:W-:Y:S05]  /*3320*/  @P2 BRA `(.L_x_12054) ;  /* 0x0000000000282947 */ /* 0x000fea0003800000 */
[----:B------:R-:W5:Y:S01]  /*3330*/  LDC.64 R6, c[0x0][0x388] ;  /* 0x0000e200ff067b82 */ /* 0x000f620000000a00 */
[----:B0--3--:R-:W-:Y:S01]  /*3340*/  LEA R13, R0, R3, 0x9 ;  /* 0x00000003000d7211 */ /* 0x009fe200078e48ff */
[----:B------:R-:W-:-:S05]  /*3350*/  VIADD R3, R3, 0x80 ;  /* 0x0000008003037836 */ /* 0x000fca0000000000 */
[----:B------:R-:W-:-:S13]  /*3360*/  ISETP.GE.AND P0, PT, R3, R2, PT ;  /* 0x000000020300720c */ /* 0x000fda0003f06270 */
[----:B-1----:R-:W-:Y:S01]  /*3370*/  @!P0 IMAD R15, R0, 0x200, R3 ;  /* 0x00000200000f8824 */ /* 0x002fe200078e0203 */
[----:B------:R-:W-:Y:S01]  /*3380*/  @!P0 IADD3 R3, PT, PT, R3, 0x80, RZ ;  /* 0x0000008003038810 */ /* 0x000fe20007ffe0ff */
[----:B-----5:R-:W-:-:S04]  /*3390*/  IMAD.WIDE.U32 R12, R13, 0x8, R6 ;  /* 0x000000080d0c7825 */ /* 0x020fc800078e0006 */
[----:B------:R-:W-:Y:S01]  /*33a0*/  @!P0 IMAD.WIDE.U32 R6, R15, 0x8, R6 ;  /* 0x000000080f068825 */ /* 0x000fe200078e0006 */
[----:B--2---:R0:W-:Y:S04]  /*33b0*/  STG.E.64 desc[UR4][R12.64], R10 ;  /* 0x0000000a0c007986 */ /* 0x0041e8000c101b04 */
[----:B----4-:R0:W-:Y:S02]  /*33c0*/  @!P0 STG.E.64 desc[UR4][R6.64], R8 ;  /* 0x0000000806008986 */ /* 0x0101e4000c101b04 */
.L_x_12054:
[----:B------:R-:W-:Y:S05]  /*33d0*/  BSYNC.RECONVERGENT B0 ;  /* 0x0000000000007941 */ /* 0x000fea0003800200 */
.L_x_12053:
[----:B------:R-:W-:-:S13]  /*33e0*/  ISETP.GE.AND P0, PT, R3, R2, PT ;  /* 0x000000020300720c */ /* 0x000fda0003f06270 */
[----:B------:R-:W-:Y:S05]  /*33f0*/  @P0 EXIT ;  /* 0x000000000000094d */ /* 0x000fea0003800000 */
[----:B0-----:R-:W0:Y:S01]  /*3400*/  LDC.64 R6, c[0x0][0x388] ;  /* 0x0000e200ff067b82 */ /* 0x001e220000000a00 */
[----:B------:R-:W-:-:S04]  /*3410*/  IMAD R3, R0, 0x200, R3 ;  /* 0x0000020000037824 */ /* 0x000fc800078e0203 */
[----:B0-----:R-:W-:-:S05]  /*3420*/  IMAD.WIDE.U32 R2, R3, 0x8, R6 ;  /* 0x0000000803027825 */ /* 0x001fca00078e0006 */
[----:B-1----:R-:W-:Y:S01]  /*3430*/  STG.E.64 desc[UR4][R2.64], R4 ;  /* 0x0000000402007986 */ /* 0x002fe2000c101b04 */
[----:B------:R-:W-:Y:S05]  /*3440*/  EXIT ;  /* 0x000000000000794d */ /* 0x000fea0003800000 */
.L_x_12055:
        /* <DEDUP_REMOVED lines=11> */
.L_x_12283:


//--------------------- .text._ZN2at6native29vectorized_elementwise_kernelILi2EZZZNS0_15log_kernel_cudaERNS_18TensorIteratorBaseEENKUlvE0_clEvENKUlvE_clEvEUldE_St5arrayIPcLm2EEEEviT0_T1_ --------------------------
	.section	.text._ZN2at6native29vectorized_elementwise_kernelILi2EZZZNS0_15log_kernel_cudaERNS_18TensorIteratorBaseEENKUlvE0_clEvENKUlvE_clEvEUldE_St5arrayIPcLm2EEEEviT0_T1_,"ax",@progbits
	.align	128
        .global         _ZN2at6native29vectorized_elementwise_kernelILi2EZZZNS0_15log_kernel_cudaERNS_18TensorIteratorBaseEENKUlvE0_clEvENKUlvE_clEvEUldE_St5arrayIPcLm2EEEEviT0_T1_
        .type           _ZN2at6native29vectorized_elementwise_kernelILi2EZZZNS0_15log_kernel_cudaERNS_18TensorIteratorBaseEENKUlvE0_clEvENKUlvE_clEvEUldE_St5arrayIPcLm2EEEEviT0_T1_,@function
        .size           _ZN2at6native29vectorized_elementwise_kernelILi2EZZZNS0_15log_kernel_cudaERNS_18TensorIteratorBaseEENKUlvE0_clEvENKUlvE_clEvEUldE_St5arrayIPcLm2EEEEviT0_T1_,(.L_x_12284 - _ZN2at6native29vectorized_elementwise_kernelILi2EZZZNS0_15log_kernel_cudaERNS_18TensorIteratorBaseEENKUlvE0_clEvENKUlvE_clEvEUldE_St5arrayIPcLm2EEEEviT0_T1_)
        .other          _ZN2at6native29vectorized_elementwise_kernelILi2EZZZNS0_15log_kernel_cudaERNS_18TensorIteratorBaseEENKUlvE0_clEvENKUlvE_clEvEUldE_St5arrayIPcLm2EEEEviT0_T1_,@"STO_CUDA_ENTRY STV_DEFAULT"
_ZN2at6native29vectorized_elementwise_kernelILi2EZZZNS0_15log_kernel_cudaERNS_18TensorIteratorBaseEENKUlvE0_clEvENKUlvE_clEvEUldE_St5arrayIPcLm2EEEEviT0_T1_:
.text._ZN2at6native29vectorized_elementwise_kernelILi2EZZZNS0_15log_kernel_cudaERNS_18TensorIteratorBaseEENKUlvE0_clEvENKUlvE_clEvEUldE_St5arrayIPcLm2EEEEviT0_T1_:
[----:B------:R-:W-:Y:S08]  /*0000*/  LDC R1, c[0x0][0x37c] ;  /* 0x0000df00ff017b82 */ /* 0x000ff00000000800 */
[----:B------:R-:W0:Y:S01]  /*0010*/  S2UR UR4, SR_CTAID.X ;  /* 0x00000000000479c3 */ /* 0x000e220000002500 */
[----:B------:R-:W1:Y:S01]  /*0020*/  LDCU UR5, c[0x0][0x380] ;  /* 0x00007000ff0577ac */ /* 0x000e620008000800 */
[----:B------:R-:W2:Y:S01]  /*0030*/  LDCU.64 UR8, c[0x0][0x358] ;  /* 0x00006b00ff0877ac */ /* 0x000ea20008000a00 */
[----:B0-----:R-:W-:-:S04]  /*0040*/  USHF.L.U32 UR4, UR4, 0xa, URZ ;  /* 0x0000000a04047899 */ /* 0x001fc800080006ff */
[----:B-1----:R-:W-:-:S04]  /*0050*/  UIADD3 UR5, UPT, UPT, -UR4, UR5, URZ ;  /* 0x0000000504057290 */ /* 0x002fc8000fffe1ff */
[----:B------:R-:W-:-:S09]  /*0060*/  UISETP.GT.U32.AND UP0, UPT, UR5, 0x3ff, UPT ;  /* 0x000003ff0500788c */ /* 0x000fd2000bf04070 */
[----:B--2---:R-:W-:Y:S05]  /*0070*/  BRA.U UP0, `(.L_x_12056) ;  /* 0x0000006500d87547 */ /* 0x004fea000b800000 */
[----:B------:R-:W0:Y:S01]  /*0080*/  S2R R18, SR_TID.X ;  /* 0x0000000000127919 */ /* 0x000e220000002100 */
[----:B------:R-:W-:Y:S02]  /*0090*/  CS2R R2, SRZ ;  /* 0x0000000000027805 */ /* 0x000fe4000001ff00 */
[----:B0-----:R-:W-:Y:S01]  /*00a0*/  ISETP.GE.U32.AND P6, PT, R18, UR5, PT ;  /* 0x0000000512007c0c */ /* 0x001fe2000bfc6070 */
[----:B------:R-:W-:-:S12]  /*00b0*/  IMAD.MOV.U32 R0, RZ, RZ, R18 ;  /* 0x000000ffff007224 */ /* 0x000fd800078e0012 */
[C---:B------:R-:W-:Y:S01]  /*00c0*/  @!P6 VIADD R18, R0.reuse, 0x80 ;  /* 0x000000800012e836 */ /* 0x040fe20000000000 */
[----:B------:R-:W0:Y:S01]  /*00d0*/  @!P6 LDC.64 R4, c[0x0][0x390] ;  /* 0x0000e400ff04eb82 */ /* 0x000e220000000a00 */
[----:B------:R-:W-:-:S03]  /*00e0*/  @!P6 VIADD R7, R0, UR4 ;  /* 0x000000040007ec36 */ /* 0x000fc60008000000 */
[----:B------:R-:W-:-:S13]  /*00f0*/  ISETP.GE.U32.AND P5, PT, R18, UR5, PT ;  /* 0x0000000512007c0c */ /* 0x000fda000bfa6070 */
[C---:B------:R-:W-:Y:S01]  /*0100*/  @!P5 VIADD R13, R18.reuse, UR4 ;  /* 0x00000004120ddc36 */ /* 0x040fe20008000000 */
[----:B------:R-:W1:Y:S01]  /*0110*/  @!P5 LDC.64 R28, c[0x0][0x390] ;  /* 0x0000e400ff1cdb82 */ /* 0x000e620000000a00 */
[----:B------:R-:W-:-:S05]  /*0120*/  @!P5 VIADD R18, R18, 0x80 ;  /* 0x000000801212d836 */ /* 0x000fca0000000000 */
[----:B------:R-:W-:Y:S01]  /*0130*/  ISETP.GE.U32.AND P4, PT, R18, UR5, PT ;  /* 0x0000000512007c0c */ /* 0x000fe2000bf86070 */
[----:B0-----:R-:W-:-:S05]  /*0140*/  @!P6 IMAD.WIDE.U32 R4, R7, 0x8, R4 ;  /* 0x000000080704e825 */ /* 0x001fca00078e0004 */
[----:B------:R0:W5:Y:S07]  /*0150*/  @!P6 LDG.E.64 R2, desc[UR8][R4.64] ;  /* 0x000000080402e981 */ /* 0x00016e000c1e1b00 */
[C---:B------:R-:W-:Y:S01]  /*0160*/  @!P4 IADD3 R15, PT, PT, R18.reuse, UR4, RZ ;  /* 0x00000004120fcc10 */ /* 0x040fe2000fffe0ff */
[----:B------:R-:W-:Y:S01]  /*0170*/  @!P4 VIADD R18, R18, 0x80 ;  /* 0x000000801212c836 */ /* 0x000fe20000000000 */
[----:B------:R-:W2:Y:S04]  /*0180*/  @!P4 LDC.64 R22, c[0x0][0x390] ;  /* 0x0000e400ff16cb82 */ /* 0x000ea80000000a00 */
[----:B------:R-:W-:-:S13]  /*0190*/  ISETP.GE.U32.AND P3, PT, R18, UR5, PT ;  /* 0x0000000512007c0c */ /* 0x000fda000bf66070 */
[C---:B------:R-:W-:Y:S01]  /*01a0*/  @!P3 VIADD R17, R18.reuse, UR4 ;  /* 0x000000041211bc36 */ /* 0x040fe20008000000 */
[----:B------:R-:W3:Y:S01]  /*01b0*/  @!P3 LDC.64 R24, c[0x0][0x390] ;  /* 0x0000e400ff18bb82 */ /* 0x000ee20000000a00 */
[----:B------:R-:W-:-:S05]  /*01c0*/  @!P3 VIADD R18, R18, 0x80 ;  /* 0x000000801212b836 */ /* 0x000fca0000000000 */
[----:B------:R-:W-:-:S13]  /*01d0*/  ISETP.GE.U32.AND P2, PT, R18, UR5, PT ;  /* 0x0000000512007c0c */ /* 0x000fda000bf46070 */
[C---:B------:R-:W-:Y:S01]  /*01e0*/  @!P2 VIADD R27, R18.reuse, UR4 ;  /* 0x00000004121bac36 */ /* 0x040fe20008000000 */
[----:B------:R-:W-:Y:S01]  /*01f0*/  @!P2 IADD3 R18, PT, PT, R18, 0x80, RZ ;  /* 0x000000801212a810 */ /* 0x000fe20007ffe0ff */
[----:B------:R-:W4:Y:S03]  /*0200*/  @!P2 LDC.64 R8, c[0x0][0x390] ;  /* 0x0000e400ff08ab82 */ /* 0x000f260000000a00 */
[----:B------:R-:W-:-:S13]  /*0210*/  ISETP.GE.U32.AND P1, PT, R18, UR5, PT ;  /* 0x0000000512007c0c */ /* 0x000fda000bf26070 */
[C---:B------:R-:W-:Y:S01]  /*0220*/  @!P1 VIADD R21, R18.reuse, UR4 ;  /* 0x0000000412159c36 */ /* 0x040fe20008000000 */
[----:B0-----:R-:W0:Y:S01]  /*0230*/  @!P1 LDC.64 R4, c[0x0][0x390] ;  /* 0x0000e400ff049b82 */ /* 0x001e220000000a00 */
[----:B------:R-:W-:-:S05]  /*0240*/  @!P1 VIADD R18, R18, 0x80 ;  /* 0x0000008012129836 */ /* 0x000fca0000000000 */
[----:B------:R-:W-:-:S13]  /*0250*/  ISETP.GE.U32.AND P0, PT, R18, UR5, PT ;  /* 0x0000000512007c0c */ /* 0x000fda000bf06070 */
[C---:B------:R-:W-:Y:S01]  /*0260*/  @!P0 VIADD R19, R18.reuse, UR4 ;  /* 0x0000000412138c36 */ /* 0x040fe20008000000 */
[----:B------:R-:W-:Y:S01]  /*0270*/  @!P0 IADD3 R18, PT, PT, R18, 0x80, RZ ;  /* 0x0000008012128810 */ /* 0x000fe20007ffe0ff */
[----:B------:R-:W0:Y:S03]  /*0280*/  @!P0 LDC.64 R6, c[0x0][0x390] ;  /* 0x0000e400ff068b82 */ /* 0x000e260000000a00 */
[----:B------:R-:W-:-:S13]  /*0290*/  ISETP.GE.U32.AND P6, PT, R18, UR5, PT ;  /* 0x0000000512007c0c */ /* 0x000fda000bfc6070 */
[----:B------:R-:W0:Y:S01]  /*02a0*/  @!P6 LDC.64 R10, c[0x0][0x390] ;  /* 0x0000e400ff0aeb82 */ /* 0x000e220000000a00 */
[----:B--2---:R-:W-:Y:S01]  /*02b0*/  @!P4 IMAD.WIDE.U32 R22, R15, 0x8, R22 ;  /* 0x000000080f16c825 */ /* 0x004fe200078e0016 */
[----:B------:R-:W-:-:S03]  /*02c0*/  CS2R R14, SRZ ;  /* 0x00000000000e7805 */ /* 0x000fc6000001ff00 */
[----:B------:R-:W-:Y:S02]  /*02d0*/  @!P6 VIADD R18, R18, UR4 ;  /* 0x000000041212ec36 */ /* 0x000fe40008000000 */
[----:B----4-:R-:W-:Y:S01]  /*02e0*/  @!P2 IMAD.WIDE.U32 R8, R27, 0x8, R8 ;  /* 0x000000081b08a825 */ /* 0x010fe200078e0008 */
[----:B------:R2:W5:Y:S03]  /*02f0*/  @!P4 LDG.E.64 R14, desc[UR8][R22.64] ;  /* 0x00000008160ec981 */ /* 0x000566000c1e1b00 */
[----:B-1----:R-:W-:Y:S01]  /*0300*/  @!P5 IMAD.WIDE.U32 R28, R13, 0x8, R28 ;  /* 0x000000080d1cd825 */ /* 0x002fe200078e001c */
[----:B------:R-:W-:-:S03]  /*0310*/  CS2R R12, SRZ ;  /* 0x00000000000c7805 */ /* 0x000fc6000001ff00 */
[----:B---3--:R-:W-:Y:S01]  /*0320*/  @!P3 IMAD.WIDE.U32 R24, R17, 0x8, R24 ;  /* 0x000000081118b825 */ /* 0x008fe200078e0018 */
[----:B------:R-:W-:Y:S02]  /*0330*/  CS2R R16, SRZ ;  /* 0x0000000000107805 */ /* 0x000fe4000001ff00 */
[----:B------:R1:W5:Y:S01]  /*0340*/  @!P5 LDG.E.64 R12, desc[UR8][R28.64] ;  /* 0x000000081c0cd981 */ /* 0x000362000c1e1b00 */
[----:B0-----:R-:W-:Y:S01]  /*0350*/  @!P1 IMAD.WIDE.U32 R26, R21, 0x8, R4 ;  /* 0x00000008151a9825 */ /* 0x001fe200078e0004 */
[----:B------:R-:W-:Y:S02]  /*0360*/  CS2R R20, SRZ ;  /* 0x0000000000147805 */ /* 0x000fe4000001ff00 */
[----:B------:R1:W5:Y:S01]  /*0370*/  @!P3 LDG.E.64 R16, desc[UR8][R24.64] ;  /* 0x000000081810b981 */ /* 0x000362000c1e1b00 */
[----:B--2---:R-:W-:Y:S01]  /*0380*/  @!P0 IMAD.WIDE.U32 R22, R19, 0x8, R6 ;  /* 0x0000000813168825 */ /* 0x004fe200078e0006 */
[----:B------:R-:W-:Y:S02]  /*0390*/  CS2R R6, SRZ ;  /* 0x0000000000067805 */ /* 0x000fe4000001ff00 */
[----:B------:R1:W5:Y:S01]  /*03a0*/  @!P2 LDG.E.64 R20, desc[UR8][R8.64] ;  /* 0x000000080814a981 */ /* 0x000362000c1e1b00 */
[----:B------:R-:W-:Y:S01]  /*03b0*/  @!P6 IMAD.WIDE.U32 R10, R18, 0x8, R10 ;  /* 0x00000008120ae825 */ /* 0x000fe200078e000a */
[----:B------:R-:W-:-:S04]  /*03c0*/  CS2R R18, SRZ ;  /* 0x0000000000127805 */ /* 0x000fc8000001ff00 */
[----:B------:R1:W5:Y:S04]  /*03d0*/  @!P6 LDG.E.64 R6, desc[UR8][R10.64] ;  /* 0x000000080a06e981 */ /* 0x000368000c1e1b00 */
[----:B------:R1:W5:Y:S01]  /*03e0*/  @!P1 LDG.E.64 R18, desc[UR8][R26.64] ;  /* 0x000000081a129981 */ /* 0x000362000c1e1b00 */
[----:B------:R-:W-:-:S06]  /*03f0*/  CS2R R4, SRZ ;  /* 0x0000000000047805 */ /* 0x000fcc000001ff00 */
[----:B------:R1:W5:Y:S01]  /*0400*/  @!P0 LDG.E.64 R4, desc[UR8][R22.64] ;  /* 0x0000000816048981 */ /* 0x000362000c1e1b00 */
[----:B------:R-:W-:Y:S01]  /*0410*/  ISETP.GE.U32.AND P0, PT, R0, UR5, PT ;  /* 0x0000000500007c0c */ /* 0x000fe2000bf06070 */
[----:B------:R-:W-:-:S12]  /*0420*/  BSSY.RECONVERGENT B0, `(.L_x_12057) ;  /* 0x00000bd000007945 */ /* 0x000fd80003800200 */
[----:B-1----:R-:W-:Y:S05]  /*0430*/  @P0 BRA `(.L_x_12058) ;  /* 0x0000000800ec0947 */ /* 0x002fea0003800000 */
[----:B-----5:R-:W-:Y:S01]  /*0440*/  ISETP.GT.AND P1, PT, R3, 0xfffff, PT ;  /* 0x000fffff0300780c */ /* 0x020fe20003f24270 */
[----:B------:R-:W-:Y:S02]  /*0450*/  IMAD.MOV.U32 R8, RZ, RZ, R3 ;  /* 0x000000ffff087224 */ /* 0x000fe400078e0003 */
[----:B------:R-:W-:-:S10]  /*0460*/  IMAD.MOV.U32 R10, RZ, RZ, R2 ;  /* 0x000000ffff0a7224 */ /* 0x000fd400078e0002 */
[----:B------:R-:W0:Y:S02]  /*0470*/  @!P1 DMUL R2, R2, 1.80143985094819840000e+16 ;  /* 0x4350000002029828 */ /* 0x000e240000000000 */
[----:B0-----:R-:W-:Y:S02]  /*0480*/  @!P1 IMAD.MOV.U32 R8, RZ, RZ, R3 ;  /* 0x000000ffff089224 */ /* 0x001fe400078e0003 */
[----:B------:R-:W-:-:S03]  /*0490*/  @!P1 IMAD.MOV.U32 R10, RZ, RZ, R2 ;  /* 0x000000ffff0a9224 */ /* 0x000fc600078e0002 */
[----:B------:R-:W-:-:S04]  /*04a0*/  IADD3 R9, PT, PT, R8, -0x1, RZ ;  /* 0xffffffff08097810 */ /* 0x000fc80007ffe0ff */
[----:B------:R-:W-:Y:S01]  /*04b0*/  ISETP.GT.U32.AND P2, PT, R9, 0x7feffffe, PT ;  /* 0x7feffffe0900780c */ /* 0x000fe20003f44070 */
[----:B------:R-:W-:Y:S02]  /*04c0*/  IMAD.MOV.U32 R9, RZ, RZ, -0x3ff ;  /* 0xfffffc01ff097424 */ /* 0x000fe400078e00ff */
[----:B------:R-:W-:-:S10]  /*04d0*/  @!P1 IMAD.MOV.U32 R9, RZ, RZ, -0x435 ;  /* 0xfffffbcbff099424 */ /* 0x000fd400078e00ff */
[----:B------:R-:W-:Y:S05]  /*04e0*/  @P2 BRA `(.L_x_12059) ;  /* 0x0000000800a82947 */ /* 0x000fea0003800000 */
[C---:B------:R-:W-:Y:S01]  /*04f0*/  LOP3.LUT R2, R8.reuse, 0xfffff, RZ, 0xc0, !PT ;  /* 0x000fffff08027812 */ /* 0x040fe200078ec0ff */
[----:B------:R-:W-:Y:S01]  /*0500*/  UMOV UR6, 0x3ae80f1e ;  /* 0x3ae80f1e00067882 */ /* 0x000fe20000000000 */
[----:B------:R-:W-:Y:S01]  /*0510*/  UMOV UR7, 0x3eb1380b ;  /* 0x3eb1380b00077882 */ /* 0x000fe20000000000 */
[----:B------:R-:W-:Y:S01]  /*0520*/  LEA.HI R8, R8, R9, RZ, 0xc ;  /* 0x0000000908087211 */ /* 0x000fe200078f60ff */
[----:B------:R-:W-:Y:S01]  /*0530*/  IMAD.MOV.U32 R9, RZ, RZ, 0x43300000 ;  /* 0x43300000ff097424 */ /* 0x000fe200078e00ff */
[----:B------:R-:W-:Y:S01]  /*0540*/  LOP3.LUT R3, R2, 0x3ff00000, RZ, 0xfc, !PT ;  /* 0x3ff0000002037812 */ /* 0x000fe200078efcff */
[----:B------:R-:W-:-:S03]  /*0550*/  IMAD.MOV.U32 R2, RZ, RZ, R10 ;  /* 0x000000ffff027224 */ /* 0x000fc600078e000a */
[----:B------:R-:W-:-:S13]  /*0560*/  ISETP.GE.U32.AND P1, PT, R3, 0x3ff6a09f, PT ;  /* 0x3ff6a09f0300780c */ /* 0x000fda0003f26070 */
[----:B------:R-:W-:Y:S02]  /*0570*/  @P1 IADD3 R11, PT, PT, R3, -0x100000, RZ ;  /* 0xfff00000030b1810 */ /* 0x000fe40007ffe0ff */
[----:B------:R-:W-:-:S03]  /*0580*/  @P1 IADD3 R8, PT, PT, R8, 0x1, RZ ;  /* 0x0000000108081810 */ /* 0x000fc60007ffe0ff */
[----:B------:R-:W-:Y:S01]  /*0590*/  @P1 IMAD.MOV.U32 R3, RZ, RZ, R11 ;  /* 0x000000ffff031224 */ /* 0x000fe200078e000b */
[----:B------:R-:W-:-:S05]  /*05a0*/  LOP3.LUT R8, R8, 0x80000000, RZ, 0x3c, !PT ;  /* 0x8000000008087812 */ /* 0x000fca00078e3cff */
        /* <DEDUP_REMOVED lines=158> */
.L_x_12059:
[----:B------:R-:W-:Y:S01]  /*0f90*/  IMAD.MOV.U32 R8, RZ, RZ, 0x0 ;  /* 0x00000000ff087424 */ /* 0x000fe200078e00ff */
[----:B------:R-:W-:Y:S01]  /*0fa0*/  LOP3.LUT P1, RZ, R3, 0x7fffffff, RZ, 0xc0, !PT ;  /* 0x7fffffff03ff7812 */ /* 0x000fe2000782c0ff */
[----:B------:R-:W-:-:S06]  /*0fb0*/  IMAD.MOV.U32 R9, RZ, RZ, 0x7ff00000 ;  /* 0x7ff00000ff097424 */ /* 0x000fcc00078e00ff */
[----:B------:R-:W0:Y:S02]  /*0fc0*/  DFMA R2, R2, R8, +INF ;  /* 0x7ff000000202742b */ /* 0x000e240000000008 */
[----:B0-----:R-:W-:Y:S02]  /*0fd0*/  FSEL R8, R2, RZ, P1 ;  /* 0x000000ff02087208 */ /* 0x001fe40000800000 */
[----:B------:R-:W-:-:S07]  /*0fe0*/  FSEL R9, R3, -QNAN , P1 ;  /* 0xfff0000003097808 */ /* 0x000fce0000800000 */
.L_x_12058:
[----:B------:R-:W-:Y:S05]  /*0ff0*/  BSYNC.RECONVERGENT B0 ;  /* 0x0000000000007941 */ /* 0x000fea0003800200 */
.L_x_12057:
[----:B-----5:R-:W-:Y:S01]  /*1000*/  VIADD R2, R0, 0x80 ;  /* 0x0000008000027836 */ /* 0x020fe20000000000 */
[----:B------:R-:W-:Y:S04]  /*1010*/  BSSY.RECONVERGENT B0, `(.L_x_12060) ;  /* 0x00000bd000007945 */ /* 0x000fe80003800200 */
[----:B------:R-:W-:-:S13]  /*1020*/  ISETP.GE.U32.AND P1, PT, R2, UR5, PT ;  /* 0x0000000502007c0c */ /* 0x000fda000bf26070 */
[----:B------:R-:W-:Y:S05]  /*1030*/  @P1 BRA `(.L_x_12061) ;  /* 0x0000000800e81947 */ /* 0x000fea0003800000 */
[----:B------:R-:W-:Y:S01]  /*1040*/  ISETP.GT.AND P1, PT, R13, 0xfffff, PT ;  /* 0x000fffff0d00780c */ /* 0x000fe20003f24270 */
[----:B------:R-:W-:Y:S01]  /*1050*/  IMAD.MOV.U32 R22, RZ, RZ, R12 ;  /* 0x000000ffff167224 */ /* 0x000fe200078e000c */
[----:B------:R-:W-:Y:S01]  /*1060*/  MOV R3, R13 ;  /* 0x0000000d00037202 */ /* 0x000fe20000000f00 */
[----:B------:R-:W-:-:S10]  /*1070*/  IMAD.MOV.U32 R26, RZ, RZ, -0x3ff ;  /* 0xfffffc01ff1a7424 */ /* 0x000fd400078e00ff */
[----:B------:R-:W0:Y:S01]  /*1080*/  @!P1 DMUL R12, R12, 1.80143985094819840000e+16 ;  /* 0x435000000c0c9828 */ /* 0x000e220000000000 */
[----:B------:R-:W-:Y:S02]  /*1090*/  @!P1 IMAD.MOV.U32 R26, RZ, RZ, -0x435 ;  /* 0xfffffbcbff1a9424 */ /* 0x000fe400078e00ff */
        /* <DEDUP_REMOVED lines=15> */
[----:B------:R-:W-:Y:S01]  /*1190*/  UMOV UR6, 0x3ae80f1e ;  /* 0x3ae80f1e00067882 */ /* 0x000fe20000000000 */
[----:B------:R-:W-:Y:S01]  /*11a0*/  UMOV UR7, 0x3eb1380b ;  /* 0x3eb1380b00077882 */ /* 0x000fe20000000000 */
[----:B------:R-:W-:Y:S02]  /*11b0*/  LOP3.LUT R23, R10, 0x3ff00000, RZ, 0xfc, !PT ;  /* 0x3ff000000a177812 */ /* 0x000fe400078efcff */
[----:B------:R-:W-:Y:S02]  /*11c0*/  LEA.HI R3, R3, R26, RZ, 0xc ;  /* 0x0000001a03037211 */ /* 0x000fe400078f60ff */
        /* <DEDUP_REMOVED lines=115> */
[----:B0-----:R0:W1:Y:S02]  /*1900*/  DMUL R10, R24, R10 ;  /* 0x0000000a180a7228 */ /* 0x0010640000000000 */
        /* <DEDUP_REMOVED lines=12> */
[----:B-1----:R-:W-:-:S15]  /*19d0*/  DFMA R12, R22, R10, R12 ;  /* 0x0000000a160c722b */ /* 0x002fde000000000c */
        /* <DEDUP_REMOVED lines=32> */
.L_x_12061:
[----:B------:R-:W-:Y:S05]  /*1be0*/  BSYNC.RECONVERGENT B0 ;  /* 0x0000000000007941 */ /* 0x000fea0003800200 */
.L_x_12060:
[----:B------:R-:W-:Y:S01]  /*1bf0*/  VIADD R3, R0, 0x100 ;  /* 0x0000010000037836 */ /* 0x000fe20000000000 */
[----:B------:R-:W-:Y:S04]  /*1c00*/  BSSY.RECONVERGENT B0, `(.L_x_12062) ;  /* 0x00000bf000007945 */ /* 0x000fe80003800200 */
[----:B------:R-:W-:-:S13]  /*1c10*/  ISETP.GE.U32.AND P1, PT, R3, UR5, PT ;  /* 0x0000000503007c0c */ /* 0x000fda000bf26070 */
[----:B------:R-:W-:Y:S05]  /*1c20*/  @P1 BRA `(.L_x_12063) ;  /* 0x0000000800f01947 */ /* 0x000fea0003800000 */
[----:B------:R-:W-:Y:S01]  /*1c30*/  ISETP.GT.AND P1, PT, R15, 0xfffff, PT ;  /* 0x000fffff0f00780c */ /* 0x000fe20003f24270 */
[----:B------:R-:W-:Y:S02]  /*1c40*/  IMAD.MOV.U32 R3, RZ, RZ, R15 ;  /* 0x000000ffff037224 */ /* 0x000fe400078e000f */
[----:B------:R-:W-:Y:S02]  /*1c50*/  IMAD.MOV.U32 R22, RZ, RZ, R14 ;  /* 0x000000ffff167224 */ /* 0x000fe400078e000e */
[----:B------:R-:W-:-:S08]  /*1c60*/  IMAD.MOV.U32 R26, RZ, RZ, -0x3ff ;  /* 0xfffffc01ff1a7424 */ /* 0x000fd000078e00ff */
[----:B------:R-:W2:Y:S01]  /*1c70*/  @!P1 DMUL R14, R14, 1.80143985094819840000e+16 ;  /* 0x435000000e0e9828 */ /* 0x000ea20000000000 */
[----:B------:R-:W-:Y:S01]  /*1c80*/  @!P1 MOV R26, 0xfffffbcb ;  /* 0xfffffbcb001a9802 */ /* 0x000fe20000000f00 */
[----:B--2---:R-:W-:Y:S02]  /*1c90*/  @!P1 IMAD.MOV.U32 R3, RZ, RZ, R15 ;  /* 0x000000ffff039224 */ /* 0x004fe400078e000f */
[----:B------:R-:W-:-:S03]  /*1ca0*/  @!P1 IMAD.MOV.U32 R22, RZ, RZ, R14 ;  /* 0x000000ffff169224 */ /* 0x000fc600078e000e */
[----:B0-----:R-:W-:-:S04]  /*1cb0*/  IADD3 R12, PT, PT, R3, -0x1, RZ ;  /* 0xffffffff030c7810 */ /* 0x001fc80007ffe0ff */
        /* <DEDUP_REMOVED lines=66> */
[----:B0-----:R0:W2:Y:S02]  /*20e0*/  DFMA R24, R12, -R22, R24 ;  /* 0x800000160c18722b */ /* 0x0010a40000000018 */
[----:B0-----:R-:W-:Y:S01]  /*20f0*/  IMAD.MOV.U32 R12, RZ, RZ, -0x748574fc ;  /* 0x8b7a8b04ff0c7424 */ /* 0x001fe200078e00ff */
[----:B------:R-:W-:-:S15]  /*2100*/  MOV R13, 0x3ed0ee25 ;  /* 0x3ed0ee25000d7802 */ /* 0x000fde0000000f00 */
[----:B------:R-:W-:-:S15]  /*2110*/  NOP ;  /* 0x0000000000007918 */ /* 0x000fde0000000000 */
[----:B------:R-:W-:-:S15]  /*2120*/  NOP ;  /* 0x0000000000007918 */ /* 0x000fde0000000000 */
[----:B------:R-:W-:-:S15]  /*2130*/  NOP ;  /* 0x0000000000007918 */ /* 0x000fde0000000000 */
[----:B------:R-:W-:-:S01]  /*2140*/  NOP ;  /* 0x0000000000007918 */ /* 0x000fc20000000000 */
[----:B--2---:R-:W-:-:S15]  /*2150*/  DMUL R14, R14, R24 ;  /* 0x000000180e0e7228 */ /* 0x004fde0000000000 */
        /* <DEDUP_REMOVED lines=58> */
[----:B0-----:R0:W2:Y:S02]  /*2500*/  DMUL R12, R24, R12 ;  /* 0x0000000c180c7228 */ /* 0x0010a40000000000 */
        /* <DEDUP_REMOVED lines=13> */
[----:B--2---:R-:W-:-:S15]  /*25e0*/  DFMA R14, R22, R12, R14 ;  /* 0x0000000c160e722b */ /* 0x004fde000000000e */
        /* <DEDUP_REMOVED lines=32> */
.L_x_12063:
[----:B------:R-:W-:Y:S05]  /*27f0*/  BSYNC.RECONVERGENT B0 ;  /* 0x0000000000007941 */ /* 0x000fea0003800200 */
.L_x_12062:
[----:B------:R-:W-:Y:S01]  /*2800*/  VIADD R3, R0, 0x180 ;  /* 0x0000018000037836 */ /* 0x000fe20000000000 */
[----:B------:R-:W-:Y:S04]  /*2810*/  BSSY.RECONVERGENT B0, `(.L_x_12064) ;  /* 0x00000be000007945 */ /* 0x000fe80003800200 */
[----:B------:R-:W-:-:S13]  /*2820*/  ISETP.GE.U32.AND P1, PT, R3, UR5, PT ;  /* 0x0000000503007c0c */ /* 0x000fda000bf26070 */
[----:B------:R-:W-:Y:S05]  /*2830*/  @P1 BRA `(.L_x_12065) ;  /* 0x0000000800ec1947 */ /* 0x000fea0003800000 */
[----:B------:R-:W-:Y:S01]  /*2840*/  ISETP.GT.AND P1, PT, R17, 0xfffff, PT ;  /* 0x000fffff1100780c */ /* 0x000fe20003f24270 */
[----:B------:R-:W-:Y:S01]  /*2850*/  IMAD.MOV.U32 R3, RZ, RZ, R17 ;  /* 0x000000ffff037224 */ /* 0x000fe200078e0011 */
[----:B------:R-:W-:Y:S02]  /*2860*/  MOV R22, R16 ;  /* 0x0000001000167202 */ /* 0x000fe40000000f00 */
[----:B------:R-:W-:-:S09]  /*2870*/  MOV R26, 0xfffffc01 ;  /* 0xfffffc01001a7802 */ /* 0x000fd20000000f00 */
[----:B------:R-:W4:Y:S01]  /*2880*/  @!P1 DMUL R16, R16, 1.80143985094819840000e+16 ;  /* 0x4350000010109828 */ /* 0x000f220000000000 */
[----:B------:R-:W-:Y:S02]  /*2890*/  @!P1 IMAD.MOV.U32 R26, RZ, RZ, -0x435 ;  /* 0xfffffbcbff1a9424 */ /* 0x000fe400078e00ff */
[----:B----4-:R-:W-:Y:S02]  /*28a0*/  @!P1 IMAD.MOV.U32 R3, RZ, RZ, R17 ;  /* 0x000000ffff039224 */ /* 0x010fe400078e0011 */
        /* <DEDUP_REMOVED lines=8> */
[----:B------:R-:W2:Y:S02]  /*2930*/  @P2 DFMA R14, R16, R14, +INF ;  /* 0x7ff00000100e242b */ /* 0x000ea4000000000e */
[----:B--2---:R-:W-:Y:S02]  /*2940*/  @P2 FSEL R14, R14, RZ, P3 ;  /* 0x000000ff0e0e2208 */ /* 0x004fe40001800000 */
[----:B------:R-:W-:Y:S01]  /*2950*/  @P2 FSEL R15, R15, -QNAN , P3 ;  /* 0xfff000000f0f2808 */ /* 0x000fe20001800000 */
[----:B------:R-:W-:Y:S06]  /*2960*/  @P2 BRA `(.L_x_12065) ;  /* 0x0000000800a02947 */ /* 0x000fec0003800000 */
[C---:B------:R-:W-:Y:S01]  /*2970*/  LOP3.LUT R14, R3.reuse, 0xfffff, RZ, 0xc0, !PT ;  /* 0x000fffff030e7812 */ /* 0x040fe200078ec0ff */
[----:B------:R-:W-:Y:S01]  /*2980*/  UMOV UR6, 0x3ae80f1e ;  /* 0x3ae80f1e00067882 */ /* 0x000fe20000000000 */
[----:B------:R-:W-:Y:S01]  /*2990*/  MOV R16, RZ ;  /* 0x000000ff00107202 */ /* 0x000fe20000000f00 */
[----:B------:R-:W-:Y:S01]  /*29a0*/  UMOV UR7, 0x3eb1380b ;  /* 0x3eb1380b00077882 */ /* 0x000fe20000000000 */
[----:B------:R-:W-:Y:S02]  /*29b0*/  LOP3.LUT R23, R14, 0x3ff00000, RZ, 0xfc, !PT ;  /* 0x3ff000000e177812 */ /* 0x000fe400078efcff */
[----:B------:R-:W-:Y:S02]  /*29c0*/  LEA.HI R3, R3, R26, RZ, 0xc ;  /* 0x0000001a03037211 */ /* 0x000fe400078f60ff */
        /* <DEDUP_REMOVED lines=50> */
[----:B--2---:R2:W4:Y:S02]  /*2cf0*/  DFMA R24, R14, -R22, R24 ;  /* 0x800000160e18722b */ /* 0x0045240000000018 */
[----:B--2---:R-:W-:Y:S02]  /*2d00*/  IMAD.MOV.U32 R14, RZ, RZ, -0x748574fc ;  /* 0x8b7a8b04ff0e7424 */ /* 0x004fe400078e00ff */
[----:B------:R-:W-:-:S15]  /*2d10*/  IMAD.MOV.U32 R15, RZ, RZ, 0x3ed0ee25 ;  /* 0x3ed0ee25ff0f7424 */ /* 0x000fde00078e00ff */
[----:B------:R-:W-:-:S15]  /*2d20*/  NOP ;  /* 0x0000000000007918 */ /* 0x000fde0000000000 */
[----:B------:R-:W-:-:S15]  /*2d30*/  NOP ;  /* 0x0000000000007918 */ /* 0x000fde0000000000 */
[----:B------:R-:W-:-:S15]  /*2d40*/  NOP ;  /* 0x0000000000007918 */ /* 0x000fde0000000000 */
[----:B----4-:R-:W-:-:S15]  /*2d50*/  DMUL R16, R16, R24 ;  /* 0x0000001810107228 */ /* 0x010fde0000000000 */
        /* <DEDUP_REMOVED lines=58> */
[----:B--2---:R2:W4:Y:S02]  /*3100*/  DMUL R14, R24, R14 ;  /* 0x0000000e180e7228 */ /* 0x0045240000000000 */
        /* <DEDUP_REMOVED lines=13> */
[----:B----4-:R-:W-:-:S15]  /*31e0*/  DFMA R16, R22, R14, R16 ;  /* 0x0000000e1610722b */ /* 0x010fde0000000010 */
        /* <DEDUP_REMOVED lines=32> */
.L_x_12065:
[----:B------:R-:W-:Y:S05]  /*33f0*/  BSYNC.RECONVERGENT B0 ;  /* 0x0000000000007941 */ /* 0x000fea0003800200 */
.L_x_12064:
[----:B------:R-:W-:Y:S01]  /*3400*/  IADD3 R3, PT, PT, R0, 0x200, RZ ;  /* 0x0000020000037810 */ /* 0x000fe20007ffe0ff */
[----:B------:R-:W-:Y:S03]  /*3410*/  BSSY.RECONVERGENT B0, `(.L_x_12066) ;  /* 0x00000be000007945 */ /* 0x000fe60003800200 */
[----:B------:R-:W-:-:S13]  /*3420*/  ISETP.GE.U32.AND P1, PT, R3, UR5, PT ;  /* 0x0000000503007c0c */ /* 0x000fda000bf26070 */
[----:B------:R-:W-:Y:S05]  /*3430*/  @P1 BRA `(.L_x_12067) ;  /* 0x0000000800ec1947 */ /* 0x000fea0003800000 */
[----:B------:R-:W-:Y:S01]  /*3440*/  ISETP.GT.AND P1, PT, R21, 0xfffff, PT ;  /* 0x000fffff1500780c */ /* 0x000fe20003f24270 */
[----:B------:R-:W-:Y:S02]  /*3450*/  IMAD.MOV.U32 R3, RZ, RZ, R21 ;  /* 0x000000ffff037224 */ /* 0x000fe400078e0015 */
[----:B------:R-:W-:Y:S02]  /*3460*/  IMAD.MOV.U32 R22, RZ, RZ, R20 ;  /* 0x000000ffff167224 */ /* 0x000fe400078e0014 */
[----:B------:R-:W-:-:S08]  /*3470*/  IMAD.MOV.U32 R26, RZ, RZ, -0x3ff ;  /* 0xfffffc01ff1a7424 */ /* 0x000fd000078e00ff */
[----:B------:R-:W5:Y:S01]  /*3480*/  @!P1 DMUL R20, R20, 1.80143985094819840000e+16 ;  /* 0x4350000014149828 */ /* 0x000f620000000000 */
[----:B------:R-:W-:Y:S02]  /*3490*/  @!P1 IMAD.MOV.U32 R26, RZ, RZ, -0x435 ;  /* 0xfffffbcbff1a9424 */ /* 0x000fe400078e00ff */
[----:B-----5:R-:W-:Y:S02]  /*34a0*/  @!P1 IMAD.MOV.U32 R3, RZ, RZ, R21 ;  /* 0x000000ffff039224 */ /* 0x020fe400078e0015 */
[----:B------:R-:W-:Y:S02]  /*34b0*/  @!P1 IMAD.MOV.U32 R22, RZ, RZ, R20 ;  /* 0x000000ffff169224 */ /* 0x000fe400078e0014 */
[----:B----4-:R-:W-:-:S05]  /*34c0*/  VIADD R16, R3, 0xffffffff ;  /* 0xffffffff03107836 */ /* 0x010fca0000000000 */
[----:B------:R-:W-:-:S13]  /*34d0*/  ISETP.GE.U32.AND P2, PT, R16, 0x7fefffff, PT ;  /* 0x7fefffff1000780c */ /* 0x000fda0003f46070 */
[----:B------:R-:W-:Y:S01]  /*34e0*/  @P2 MOV R16, 0x0 ;  /* 0x0000000000102802 */ /* 0x000fe20000000f00 */
[----:B------:R-:W-:Y:S01]  /*34f0*/  @P2 IMAD.MOV.U32 R17, RZ, RZ, 0x7ff00000 ;  /* 0x7ff00000ff112424 */ /* 0x000fe200078e00ff */
        /* <DEDUP_REMOVED lines=14> */
[----:B------:R-:W-:Y:S02]  /*35e0*/  @P1 IADD3 R17, PT, PT, R23, -0x100000, RZ ;  /* 0xfff0000017111810 */ /* 0x000fe40007ffe0ff */
[----:B------:R-:W-:-:S03]  /*35f0*/  @P1 IADD3 R3, PT, PT, R3, 0x1, RZ ;  /* 0x0000000103031810 */ /* 0x000fc60007ffe0ff */
[----:B------:R-:W-:-:S06]  /*3600*/  @P1 IMAD.MOV.U32 R23, RZ, RZ, R17 ;  /* 0x000000ffff171224 */ /* 0x000fcc00078e0011 */
[----:B------:R-:W4:Y:S02]  /*3610*/  DADD R28, R22, 1 ;  /* 0x3ff00000161c7429 */ /* 0x000f240000000000 */
[----:B----4-:R-:W4:-:S15]  /*3620*/  MUFU.RCP64H R21, R29 ;  /* 0x0000001d00157308 */ /* 0x010f1e0000001800 */
        /* <DEDUP_REMOVED lines=34> */
[----:B----4-:R-:W4:-:S15]  /*3850*/  DADD R24, R16, -R22 ;  /* 0x0000000010187229 */ /* 0x010f1e0000000816 */
[----:B------:R-:W-:-:S15]  /*3860*/  NOP ;  /* 0x0000000000007918 */ /* 0x000fde0000000000 */
[----:B------:R-:W-:-:S15]  /*3870*/  NOP ;  /* 0x0000000000007918 */ /* 0x000fde0000000000 */
[----:B------:R-:W-:-:S15]  /*3880*/  NOP ;  /* 0x0000000000007918 */ /* 0x000fde0000000000 */
[----:B------:R-:W-:-:S04]  /*3890*/  NOP ;  /* 0x0000000000007918 */ /* 0x000fc80000000000 */
[----:B----4-:R-:W4:-:S15]  /*38a0*/  DADD R24, R24, R24 ;  /* 0x0000000018187229 */ /* 0x010f1e0000000018 */
[----:B------:R-:W-:-:S15]  /*38b0*/  NOP ;  /* 0x0000000000007918 */ /* 0x000fde0000000000 */
[----:B------:R-:W-:-:S15]  /*38c0*/  NOP ;  /* 0x0000000000007918 */ /* 0x000fde0000000000 */
[----:B------:R-:W-:-:S15]  /*38d0*/  NOP ;  /* 0x0000000000007918 */ /* 0x000fde0000000000 */
[----:B------:R-:W-:-:S04]  /*38e0*/  NOP ;  /* 0x0000000000007918 */ /* 0x000fc80000000000 */
[----:B----4-:R4:W5:Y:S02]  /*38f0*/  DFMA R24, R16, -R22, R24 ;  /* 0x800000161018722b */ /* 0x0109640000000018 */
[----:B----4-:R-:W-:Y:S02]  /*3900*/  IMAD.MOV.U32 R16, RZ, RZ, -0x748574fc ;  /* 0x8b7a8b04ff107424 */ /* 0x010fe400078e00ff */
[----:B------:R-:W-:-:S15]  /*3910*/  IMAD.MOV.U32 R17, RZ, RZ, 0x3ed0ee25 ;  /* 0x3ed0ee25ff117424 */ /* 0x000fde00078e00ff */
[----:B------:R-:W-:-:S15]  /*3920*/  NOP ;  /* 0x0000000000007918 */ /* 0x000fde0000000000 */
[----:B------:R-:W-:-:S15]  /*3930*/  NOP ;  /* 0x0000000000007918 */ /* 0x000fde0000000000 */
[----:B------:R-:W-:-:S15]  /*3940*/  NOP ;  /* 0x0000000000007918 */ /* 0x000fde0000000000 */
[----:B-----5:R-:W-:-:S15]  /*3950*/  DMUL R20, R20, R24 ;  /* 0x0000001814147228 */ /* 0x020fde0000000000 */
        /* <DEDUP_REMOVED lines=9> */
[----:B----4-:R-:W4:Y:S01]  /*39f0*/  DFMA R16, R24, UR6, R16 ;  /* 0x0000000618107c2b */ /* 0x010f220008000010 */
[----:B------:R-:W-:Y:S01]  /*3a00*/  UMOV UR6, 0x9f02676f ;  /* 0x9f02676f00067882 */ /* 0x000fe20000000000 */
[----:B------:R-:W-:-:S15]  /*3a10*/  UMOV UR7, 0x3ef3b266 ;  /* 0x3ef3b26600077882 */ /* 0x000fde0000000000 */
[----:B------:R-:W-:-:S15]  /*3a20*/  NOP ;  /* 0x0000000000007918 */ /* 0x000fde0000000000 */
[----:B------:R-:W-:-:S15]  /*3a30*/  NOP ;  /* 0x0000000000007918 */ /* 0x000fde0000000000 */
[----:B------:R-:W-:-:S15]  /*3a40*/  NOP ;  /* 0x0000000000007918 */ /* 0x000fde0000000000 */
[----:B------:R-:W-:-:S02]  /*3a50*/  NOP ;  /* 0x0000000000007918 */ /* 0x000fc40000000000 */
[----:B----4-:R-:W4:Y:S01]  /*3a60*/  DFMA R16, R24, R16, UR6 ;  /* 0x0000000618107e2b */ /* 0x010f220008000010 */
        /* <DEDUP_REMOVED lines=41> */
[----:B----4-:R4:W5:Y:S02]  /*3d00*/  DMUL R16, R24, R16 ;  /* 0x0000001018107228 */ /* 0x0109640000000000 */
[----:B----4-:R-:W-:Y:S01]  /*3d10*/  LOP3.LUT R24, R3, 0x80000000, RZ, 0x3c, !PT ;  /* 0x8000000003187812 */ /* 0x010fe200078e3cff */
[----:B------:R-:W-:-:S15]  /*3d20*/  IMAD.MOV.U32 R25, RZ, RZ, 0x43300000 ;  /* 0x43300000ff197424 */ /* 0x000fde00078e00ff */
[----:B------:R-:W-:-:S15]  /*3d30*/  NOP ;  /* 0x0000000000007918 */ /* 0x000fde0000000000 */
[----:B------:R-:W-:-:S15]  /*3d40*/  NOP ;  /* 0x0000000000007918 */ /* 0x000fde0000000000 */
[----:B------:R-:W-:-:S15]  /*3d50*/  NOP ;  /* 0x0000000000007918 */ /* 0x000fde0000000000 */
[----:B------:R-:W-:-:S01]  /*3d60*/  NOP ;  /* 0x0000000000007918 */ /* 0x000fc20000000000 */
[----:B------:R-:W4:Y:S01]  /*3d70*/  DADD R24, R24, -UR6 ;  /* 0x8000000618187e29 */ /* 0x000f220008000000 */
[----:B------:R-:W-:Y:S01]  /*3d80*/  UMOV UR6, 0xfefa39ef ;  /* 0xfefa39ef00067882 */ /* 0x000fe20000000000 */
[----:B------:R-:W-:-:S15]  /*3d90*/  UMOV UR7, 0x3fe62e42 ;  /* 0x3fe62e4200077882 */ /* 0x000fde0000000000 */
[----:B------:R-:W-:-:S15]  /*3da0*/  NOP ;  /* 0x0000000000007918 */ /* 0x000fde0000000000 */
[----:B------:R-:W-:-:S15]  /*3db0*/  NOP ;  /* 0x0000000000007918 */ /* 0x000fde0000000000 */
[----:B------:R-:W-:-:S15]  /*3dc0*/  NOP ;  /* 0x0000000000007918 */ /* 0x000fde0000000000 */
[----:B------:R-:W-:-:S02]  /*3dd0*/  NOP ;  /* 0x0000000000007918 */ /* 0x000fc40000000000 */
[----:B-----5:R-:W-:-:S15]  /*3de0*/  DFMA R20, R22, R16, R20 ;  /* 0x000000101614722b */ /* 0x020fde0000000014 */
[----:B------:R-:W-:-:S15]  /*3df0*/  NOP ;  /* 0x0000000000007918 */ /* 0x000fde0000000000 */
[----:B------:R-:W-:-:S15]  /*3e00*/  NOP ;  /* 0x0000000000007918 */ /* 0x000fde0000000000 */
[----:B------:R-:W-:-:S15]  /*3e10*/  NOP ;  /* 0x0000000000007918 */ /* 0x000fde0000000000 */
[----:B------:R-:W-:-:S04]  /*3e20*/  NOP ;  /* 0x0000000000007918 */ /* 0x000fc80000000000 */
[----:B----4-:R-:W4:-:S15]  /*3e30*/  DFMA R16, R24, UR6, R22 ;  /* 0x0000000618107c2b */ /* 0x010f1e0008000016 */
[----:B------:R-:W-:-:S15]  /*3e40*/  NOP ;  /* 0x0000000000007918 */ /* 0x000fde0000000000 */
[----:B------:R-:W-:-:S15]  /*3e50*/  NOP ;  /* 0x0000000000007918 */ /* 0x000fde0000000000 */
[----:B------:R-:W-:-:S15]  /*3e60*/  NOP ;  /* 0x0000000000007918 */ /* 0x000fde0000000000 */
[----:B------:R-:W-:-:S04]  /*3e70*/  NOP ;  /* 0x0000000000007918 */ /* 0x000fc80000000000 */
[----:B----4-:R-:W4:Y:S01]  /*3e80*/  DFMA R26, R24, -UR6, R16 ;  /* 0x80000006181a7c2b */ /* 0x010f220008000010 */
[----:B------:R-:W-:Y:S01]  /*3e90*/  UMOV UR6, 0x3b39803f ;  /* 0x3b39803f00067882 */ /* 0x000fe20000000000 */
[----:B------:R-:W-:-:S15]  /*3ea0*/  UMOV UR7, 0x3c7abc9e ;  /* 0x3c7abc9e00077882 */ /* 0x000fde0000000000 */
[----:B------:R-:W-:-:S15]  /*3eb0*/  NOP ;  /* 0x0000000000007918 */ /* 0x000fde0000000000 */
[----:B------:R-:W-:-:S15]  /*3ec0*/  NOP ;  /* 0x0000000000007918 */ /* 0x000fde0000000000 */
[----:B------:R-:W-:-:S15]  /*3ed0*/  NOP ;  /* 0x0000000000007918 */ /* 0x000fde0000000000 */
[----:B------:R-:W-:-:S02]  /*3ee0*/  NOP ;  /* 0x0000000000007918 */ /* 0x000fc40000000000 */
[----:B----4-:R-:W4:-:S15]  /*3ef0*/  DADD R26, -R22, R26 ;  /* 0x00000000161a7229 */ /* 0x010f1e000000011a */
        /* <DEDUP_REMOVED lines=14> */
[----:B----4-:R4:W0:Y:S02]  /*3fe0*/  DADD R16, R16, R20 ;  /* 0x0000000010107229 */ /* 0x0108240000000014 */
.L_x_12067:
[----:B------:R-:W-:Y:S05]  /*3ff0*/  BSYNC.RECONVERGENT B0 ;  /* 0x0000000000007941 */ /* 0x000fea0003800200 */
.L_x_12066:
[----:B------:R-:W-:Y:S01]  /*4000*/  VIADD R3, R0, 0x280 ;  /* 0x0000028000037836 */ /* 0x000fe20000000000 */
[----:B------:R-:W-:Y:S04]  /*4010*/  BSSY.RECONVERGENT B0, `(.L_x_12068) ;  /* 0x00000bf000007945 */ /* 0x000fe80003800200 */
[----:B------:R-:W-:-:S13]  /*4020*/  ISETP.GE.U32.AND P1, PT, R3, UR5, PT ;  /* 0x0000000503007c0c */ /* 0x000fda000bf26070 */
[----:B------:R-:W-:Y:S05]  /*4030*/  @P1 BRA `(.L_x_12069) ;  /* 0x0000000800f01947 */ /* 0x000fea0003800000 */
[----:B------:R-:W-:Y:S01]  /*4040*/  ISETP.GT.AND P1, PT, R19, 0xfffff, PT ;  /* 0x000fffff1300780c */ /* 0x000fe20003f24270 */
[----:B------:R-:W-:Y:S02]  /*4050*/  IMAD.MOV.U32 R26, RZ, RZ, R19 ;  /* 0x000000ffff1a7224 */ /* 0x000fe400078e0013 */
[----:B------:R-:W-:-:S10]  /*4060*/  IMAD.MOV.U32 R22, RZ, RZ, R18 ;  /* 0x000000ffff167224 */ /* 0x000fd400078e0012 */
[----:B------:R-:W5:Y:S02]  /*4070*/  @!P1 DMUL R18, R18, 1.80143985094819840000e+16 ;  /* 0x4350000012129828 */ /* 0x000f640000000000 */
[----:B-----5:R-:W-:Y:S02]  /*4080*/  @!P1 MOV R26, R19 ;  /* 0x00000013001a9202 */ /* 0x020fe40000000f00 */
[----:B------:R-:W-:-:S03]  /*4090*/  @!P1 MOV R22, R18 ;  /* 0x0000001200169202 */ /* 0x000fc60000000f00 */
[----:B------:R-:W-:-:S05]  /*40a0*/  VIADD R3, R26, 0xffffffff ;  /* 0xffffffff1a037836 */ /* 0x000fca0000000000 */
[----:B------:R-:W-:Y:S01]  /*40b0*/  ISETP.GE.U32.AND P2, PT, R3, 0x7fefffff, PT ;  /* 0x7fefffff0300780c */ /* 0x000fe20003f46070 */
[----:B------:R-:W-:Y:S02]  /*40c0*/  IMAD.MOV.U32 R3, RZ, RZ, -0x3ff ;  /* 0xfffffc01ff037424 */ /* 0x000fe400078e00ff */
[----:B------:R-:W-:-:S10]  /*40d0*/  @!P1 IMAD.MOV.U32 R3, RZ, RZ, -0x435 ;  /* 0xfffffbcbff039424 */ /* 0x000fd400078e00ff */
[----:B----4-:R-:W-:Y:S01]  /*40e0*/  @P2 IMAD.MOV.U32 R20, RZ, RZ, 0x0 ;  /* 0x00000000ff142424 */ /* 0x010fe200078e00ff */
        /* <DEDUP_REMOVED lines=8> */
[----:B------:R-:W-:Y:S01]  /*4170*/  LOP3.LUT R18, R26, 0xfffff, RZ, 0xc0, !PT ;  /* 0x000fffff1a127812 */ /* 0x000fe200078ec0ff */
[----:B------:R-:W-:Y:S01]  /*4180*/  UMOV UR6, 0x3ae80f1e ;  /* 0x3ae80f1e00067882 */ /* 0x000fe20000000000 */
[----:B------:R-:W-:Y:S01]  /*4190*/  MOV R20, RZ ;  /* 0x000000ff00147202 */ /* 0x000fe20000000f00 */
[----:B------:R-:W-:Y:S01]  /*41a0*/  UMOV UR7, 0x3eb1380b ;  /* 0x3eb1380b00077882 */ /* 0x000fe20000000000 */
[----:B------:R-:W-:Y:S01]  /*41b0*/  LOP3.LUT R19, R18, 0x3ff00000, RZ, 0xfc, !PT ;  /* 0x3ff0000012137812 */ /* 0x000fe200078efcff */
[----:B------:R-:W-:Y:S01]  /*41c0*/  IMAD.MOV.U32 R18, RZ, RZ, R22 ;  /* 0x000000ffff127224 */ /* 0x000fe200078e0016 */
[----:B------:R-:W-:Y:S02]  /*41d0*/  LEA.HI R3, R26, R3, RZ, 0xc ;  /* 0x000000031a037211 */ /* 0x000fe400078f60ff */
        /* <DEDUP_REMOVED lines=162> */
.L_x_12069:
[----:B------:R-:W-:Y:S05]  /*4c00*/  BSYNC.RECONVERGENT B0 ;  /* 0x0000000000007941 */ /* 0x000fea0003800200 */
.L_x_12068:
[----:B------:R-:W5:Y:S01]  /*4c10*/  @!P0 LDC.64 R18, c[0x0][0x388] ;  /* 0x0000e200ff128b82 */ /* 0x000f620000000a00 */
[C---:B------:R-:W-:Y:S01]  /*4c20*/  @!P0 IADD3 R3, PT, PT, R0.reuse, UR4, RZ ;  /* 0x0000000400038c10 */ /* 0x040fe2000fffe0ff */
[----:B----4-:R-:W-:Y:S01]  /*4c30*/  VIADD R22, R0, 0x380 ;  /* 0x0000038000167836 */ /* 0x010fe20000000000 */
[----:B------:R-:W-:Y:S04]  /*4c40*/  BSSY.RECONVERGENT B0, `(.L_x_12070) ;  /* 0x00000c5000007945 */ /* 0x000fe80003800200 */
[----:B------:R-:W-:Y:S01]  /*4c50*/  ISETP.GE.U32.AND P4, PT, R22, UR5, PT ;  /* 0x0000000516007c0c */ /* 0x000fe2000bf86070 */
[----:B-----5:R-:W-:-:S04]  /*4c60*/  @!P0 IMAD.WIDE.U32 R18, R3, 0x8, R18 ;  /* 0x0000000803128825 */ /* 0x020fc800078e0012 */
[----:B------:R-:W-:Y:S01]  /*4c70*/  VIADD R3, R0, 0x300 ;  /* 0x0000030000037836 */ /* 0x000fe20000000000 */
[----:B------:R4:W-:Y:S01]  /*4c80*/  @!P0 STG.E.64 desc[UR8][R18.64], R8 ;  /* 0x0000000812008986 */ /* 0x0009e2000c101b08 */
[----:B------:R-:W-:-:S03]  /*4c90*/  @!P0 IMAD.MOV.U32 R0, RZ, RZ, R2 ;  /* 0x000000ffff008224 */ /* 0x000fc600078e0002 */
[----:B------:R-:W-:Y:S02]  /*4ca0*/  ISETP.GE.U32.AND P1, PT, R3, UR5, PT ;  /* 0x0000000503007c0c */ /* 0x000fe4000bf26070 */
[----:B------:R-:W-:-:S11]  /*4cb0*/  ISETP.GE.U32.AND P0, PT, R0, UR5, PT ;  /* 0x0000000500007c0c */ /* 0x000fd6000bf06070 */
[----:B----4-:R-:W-:Y:S05]  /*4cc0*/  @P1 BRA `(.L_x_12071) ;  /* 0x0000000800f01947 */ /* 0x010fea0003800000 */
[----:B------:R-:W-:Y:S01]  /*4cd0*/  ISETP.GT.AND P1, PT, R5, 0xfffff, PT ;  /* 0x000fffff0500780c */ /* 0x000fe20003f24270 */
[----:B------:R-:W-:Y:S01]  /*4ce0*/  IMAD.MOV.U32 R8, RZ, RZ, R5 ;  /* 0x000000ffff087224 */ /* 0x000fe200078e0005 */
[----:B------:R-:W-:-:S11]  /*4cf0*/  MOV R9, R4 ;  /* 0x0000000400097202 */ /* 0x000fd60000000f00 */
[----:B------:R-:W4:Y:S02]  /*4d00*/  @!P1 DMUL R4, R4, 1.80143985094819840000e+16 ;  /* 0x4350000004049828 */ /* 0x000f240000000000 */
[----:B----4-:R-:W-:Y:S02]  /*4d10*/  @!P1 IMAD.MOV.U32 R8, RZ, RZ, R5 ;  /* 0x000000ffff089224 */ /* 0x010fe400078e0005 */
        /* <DEDUP_REMOVED lines=9> */
[----:B----4-:R-:W-:Y:S01]  /*4db0*/  MOV R5, 0xfffffc01 ;  /* 0xfffffc0100057802 */ /* 0x010fe20000000f00 */
[----:B------:R-:W-:Y:S01]  /*4dc0*/  @!P1 IMAD.MOV.U32 R5, RZ, RZ, -0x435 ;  /* 0xfffffbcbff059424 */ /* 0x000fe200078e00ff */
[----:B-----5:R-:W-:Y:S02]  /*4dd0*/  @P2 FSEL R2, R2, RZ, P3 ;  /* 0x000000ff02022208 */ /* 0x020fe40001800000 */
[----:B------:R-:W-:Y:S01]  /*4de0*/  @P2 FSEL R3, R3, -QNAN , P3 ;  /* 0xfff0000003032808 */ /* 0x000fe20001800000 */
[----:B------:R-:W-:Y:S06]  /*4df0*/  @P2 BRA `(.L_x_12071) ;  /* 0x0000000800a42947 */ /* 0x000fec0003800000 */
[----:B------:R-:W-:Y:S01]  /*4e00*/  LOP3.LUT R2, R8, 0xfffff, RZ, 0xc0, !PT ;  /* 0x000fffff08027812 */ /* 0x000fe200078ec0ff */
[----:B------:R-:W-:Y:S01]  /*4e10*/  IMAD.MOV.U32 R22, RZ, RZ, RZ ;  /* 0x000000ffff167224 */ /* 0x000fe200078e00ff */
[----:B------:R-:W-:Y:S01]  /*4e20*/  UMOV UR6, 0x3ae80f1e ;  /* 0x3ae80f1e00067882 */ /* 0x000fe20000000000 */
[----:B------:R-:W-:Y:S01]  /*4e30*/  UMOV UR7, 0x3eb1380b ;  /* 0x3eb1380b00077882 */ /* 0x000fe20000000000 */
[----:B------:R-:W-:Y:S01]  /*4e40*/  LOP3.LUT R3, R2, 0x3ff00000, RZ, 0xfc, !PT ;  /* 0x3ff0000002037812 */ /* 0x000fe200078efcff */
[----:B------:R-:W-:Y:S01]  /*4e50*/  IMAD.MOV.U32 R2, RZ, RZ, R9 ;  /* 0x000000ffff027224 */ /* 0x000fe200078e0009 */
[----:B------:R-:W-:Y:S02]  /*4e60*/  LEA.HI R5, R8, R5, RZ, 0xc ;  /* 0x0000000508057211 */ /* 0x000fe400078f60ff */
[----:B------:R-:W-:-:S13]  /*4e70*/  ISETP.GE.U32.AND P1, PT, R3, 0x3ff6a09f, PT ;  /* 0x3ff6a09f0300780c */ /* 0x000fda0003f26070 */
[----:B------:R-:W-:Y:S01]  /*4e80*/  @P1 VIADD R9, R3, 0xfff00000 ;  /* 0xfff0000003091836 */ /* 0x000fe20000000000 */
[----:B------:R-:W-:-:S04]  /*4e90*/  @P1 IADD3 R5, PT, PT, R5, 0x1, RZ ;  /* 0x0000000105051810 */ /* 0x000fc80007ffe0ff */
[----:B------:R-:W-:Y:S02]  /*4ea0*/  @P1 MOV R3, R9 ;  /* 0x0000000900031202 */ /* 0x000fe40000000f00 */
[----:B------:R-:W-:Y:S01]  /*4eb0*/  LOP3.LUT R4, R5, 0x80000000, RZ, 0x3c, !PT ;  /* 0x8000000005047812 */ /* 0x000fe200078e3cff */
[----:B------:R-:W-:-:S03]  /*4ec0*/  IMAD.MOV.U32 R5, RZ, RZ, 0x43300000 ;  /* 0x43300000ff057424 */ /* 0x000fc600078e00ff */
        /* <DEDUP_REMOVED lines=47> */
[----:B----4-:R-:W4:-:S15]  /*51c0*/  DFMA R18, R18, -R2, R26 ;  /* 0x800000021212722b */ /* 0x010f1e000000001a */
[----:B------:R-:W-:-:S15]  /*51d0*/  NOP ;  /* 0x0000000000007918 */ /* 0x000fde0000000000 */
[----:B------:R-:W-:-:S15]  /*51e0*/  NOP ;  /* 0x0000000000007918 */ /* 0x000fde0000000000 */
[----:B------:R-:W-:-:S15]  /*51f0*/  NOP ;  /* 0x0000000000007918 */ /* 0x000fde0000000000 */
[----:B------:R-:W-:-:S04]  /*5200*/  NOP ;  /* 0x0000000000007918 */ /* 0x000fc80000000000 */
[----:B----4-:R-:W-:-:S15]  /*5210*/  DMUL R18, R22, R18 ;  /* 0x0000001216127228 */ /* 0x010fde0000000000 */
        /* <DEDUP_REMOVED lines=65> */
[----:B----4-:R-:W4:-:S15]  /*5630*/  DMUL R22, R22, R24 ;  /* 0x0000001816167228 */ /* 0x010f1e0000000000 */
[----:B------:R-:W-:-:S15]  /*5640*/  NOP ;  /* 0x0000000000007918 */ /* 0x000fde0000000000 */
[----:B------:R-:W-:-:S15]  /*5650*/  NOP ;  /* 0x0000000000007918 */ /* 0x000fde0000000000 */
[----:B------:R-:W-:-:S15]  /*5660*/  NOP ;  /* 0x0000000000007918 */ /* 0x000fde0000000000 */
[----:B------:R-:W-:-:S04]  /*5670*/  NOP ;  /* 0x0000000000007918 */ /* 0x000fc80000000000 */
[----:B----4-:R-:W-:-:S15]  /*5680*/  DFMA R18, R2, R22, R18 ;  /* 0x000000160212722b */ /* 0x010fde0000000012 */
[----:B------:R-:W-:-:S15]  /*5690*/  NOP ;  /* 0x0000000000007918 */ /* 0x000fde0000000000 */
[----:B------:R-:W-:-:S15]  /*56a0*/  NOP ;  /* 0x0000000000007918 */ /* 0x000fde0000000000 */
[----:B------:R-:W-:-:S15]  /*56b0*/  NOP ;  /* 0x0000000000007918 */ /* 0x000fde0000000000 */
[----:B------:R-:W-:-:S04]  /*56c0*/  NOP ;  /* 0x0000000000007918 */ /* 0x000fc80000000000 */
[----:B------:R-:W4:-:S15]  /*56d0*/  DFMA R8, R4, UR6, R2 ;  /* 0x0000000604087c2b */ /* 0x000f1e0008000002 */
        /* <DEDUP_REMOVED lines=27> */
.L_x_12071:
[----:B------:R-:W-:Y:S05]  /*5890*/  BSYNC.RECONVERGENT B0 ;  /* 0x0000000000007941 */ /* 0x000fea0003800200 */
.L_x_12070:
[----:B------:R-:W-:Y:S04]  /*58a0*/  BSSY.RECONVERGENT B0, `(.L_x_12072) ;  /* 0x00000be000007945 */ /* 0x000fe80003800200 */
[----:B------:R-:W-:Y:S05]  /*58b0*/  @P4 BRA `(.L_x_12073) ;  /* 0x0000000800f04947 */ /* 0x000fea0003800000 */
[----:B------:R-:W-:Y:S01]  /*58c0*/  ISETP.GT.AND P1, PT, R7, 0xfffff, PT ;  /* 0x000fffff0700780c */ /* 0x000fe20003f24270 */
[----:B------:R-:W-:Y:S02]  /*58d0*/  IMAD.MOV.U32 R4, RZ, RZ, R7 ;  /* 0x000000ffff047224 */ /* 0x000fe400078e0007 */
[----:B------:R-:W-:-:S10]  /*58e0*/  IMAD.MOV.U32 R24, RZ, RZ, R6 ;  /* 0x000000ffff187224 */ /* 0x000fd400078e0006 */
[----:B------:R-:W5:Y:S02]  /*58f0*/  @!P1 DMUL R6, R6, 1.80143985094819840000e+16 ;  /* 0x4350000006069828 */ /* 0x000f640000000000 */
[----:B-----5:R-:W-:Y:S01]  /*5900*/  @!P1 MOV R4, R7 ;  /* 0x0000000700049202 */ /* 0x020fe20000000f00 */
[----:B------:R-:W-:-:S04]  /*5910*/  @!P1 IMAD.MOV.U32 R24, RZ, RZ, R6 ;  /* 0x000000ffff189224 */ /* 0x000fc800078e0006 */
[----:B------:R-:W-:-:S05]  /*5920*/  VIADD R5, R4, 0xffffffff ;  /* 0xffffffff04057836 */ /* 0x000fca0000000000 */
[----:B------:R-:W-:Y:S02]  /*5930*/  ISETP.GE.U32.AND P2, PT, R5, 0x7fefffff, PT ;  /* 0x7fefffff0500780c */ /* 0x000fe40003f46070 */
[----:B------:R-:W-:Y:S01]  /*5940*/  MOV R5, 0xfffffc01 ;  /* 0xfffffc0100057802 */ /* 0x000fe20000000f00 */
        /* <DEDUP_REMOVED lines=13> */
[----:B------:R-:W-:Y:S01]  /*5a20*/  IMAD.MOV.U32 R5, RZ, RZ, 0x43300000 ;  /* 0x43300000ff057424 */ /* 0x000fe200078e00ff */
[----:B------:R-:W-:Y:S01]  /*5a30*/  LOP3.LUT R25, R6, 0x3ff00000, RZ, 0xfc, !PT ;  /* 0x3ff0000006197812 */ /* 0x000fe200078efcff */
[----:B------:R-:W-:Y:S01]  /*5a40*/  UMOV UR6, 0x80000000 ;  /* 0x8000000000067882 */ /* 0x000fe20000000000 */
[----:B------:R-:W-:Y:S02]  /*5a50*/  UMOV UR7, 0x43300000 ;  /* 0x4330000000077882 */ /* 0x000fe40000000000 */
[----:B------:R-:W-:-:S13]  /*5a60*/  ISETP.GE.U32.AND P1, PT, R25, 0x3ff6a09f, PT ;  /* 0x3ff6a09f1900780c */ /* 0x000fda0003f26070 */
[----:B------:R-:W-:Y:S02]  /*5a70*/  @P1 VIADD R7, R25, 0xfff00000 ;  /* 0xfff0000019071836 */ /* 0x000fe40000000000 */
[----:B------:R-:W-:-:S03]  /*5a80*/  @P1 VIADD R4, R4, 0x1 ;  /* 0x0000000104041836 */ /* 0x000fc60000000000 */
[----:B------:R-:W-:Y:S02]  /*5a90*/  @P1 MOV R25, R7 ;  /* 0x0000000700191202 */ /* 0x000fe40000000f00 */
[----:B------:R-:W-:-:S04]  /*5aa0*/  LOP3.LUT R4, R4, 0x80000000, RZ, 0x3c, !PT ;  /* 0x8000000004047812 */ /* 0x000fc800078e3cff */
[----:B------:R-:W-:-:S15]  /*5ab0*/  DADD R6, R24, -1 ;  /* 0xbff0000018067429 */ /* 0x000fde0000000000 */
[----:B------:R-:W-:-:S15]  /*5ac0*/  NOP ;  /* 0x0000000000007918 */ /* 0x000fde0000000000 */
[----:B------:R-:W-:-:S15]  /*5ad0*/  NOP ;  /* 0x0000000000007918 */ /* 0x000fde0000000000 */
[----:B------:R-:W-:-:S15]  /*5ae0*/  NOP ;  /* 0x0000000000007918 */ /* 0x000fde0000000000 */
[----:B------:R-:W-:-:S04]  /*5af0*/  NOP ;  /* 0x0000000000007918 */ /* 0x000fc80000000000 */
[----:B------:R-:W4:Y:S02]  /*5b00*/  DADD R24, R24, 1 ;  /* 0x3ff0000018187429 */ /* 0x000f240000000000 */
[----:B----4-:R-:W4:-:S15]  /*5b10*/  MUFU.RCP64H R23, R25 ;  /* 0x0000001900177308 */ /* 0x010f1e0000001800 */
[----:B------:R-:W-:-:S15]  /*5b20*/  NOP ;  /* 0x0000000000007918 */ /* 0x000fde0000000000 */
[----:B------:R-:W-:-:S15]  /*5b30*/  NOP ;  /* 0x0000000000007918 */ /* 0x000fde0000000000 */
[----:B------:R-:W-:-:S15]  /*5b40*/  NOP ;  /* 0x0000000000007918 */ /* 0x000fde0000000000 */
[----:B------:R-:W-:-:S02]  /*5b50*/  NOP ;  /* 0x0000000000007918 */ /* 0x000fc40000000000 */
        /* <DEDUP_REMOVED lines=40> */
[----:B----4-:R4:W-:Y:S02]  /*5de0*/  DMUL R6, R22, R6 ;  /* 0x0000000616067228 */ /* 0x0109e40000000000 */
[----:B----4-:R-:W-:Y:S01]  /*5df0*/  MOV R22, 0x8b7a8b04 ;  /* 0x8b7a8b0400167802 */ /* 0x010fe20000000f00 */
[----:B------:R-:W-:-:S15]  /*5e00*/  IMAD.MOV.U32 R23, RZ, RZ, 0x3ed0ee25 ;  /* 0x3ed0ee25ff177424 */ /* 0x000fde00078e00ff */
[----:B------:R-:W-:-:S15]  /*5e10*/  NOP ;  /* 0x0000000000007918 */ /* 0x000fde0000000000 */
[----:B------:R-:W-:-:S15]  /*5e20*/  NOP ;  /* 0x0000000000007918 */ /* 0x000fde0000000000 */
[----:B------:R-:W-:-:S15]  /*5e30*/  NOP ;  /* 0x0000000000007918 */ /* 0x000fde0000000000 */
[----:B------:R-:W-:-:S01]  /*5e40*/  NOP ;  /* 0x0000000000007918 */ /* 0x000fc20000000000 */
[----:B------:R-:W-:Y:S01]  /*5e50*/  DADD R4, R4, -UR6 ;  /* 0x8000000604047e29 */ /* 0x000fe20008000000 */
[----:B------:R-:W-:Y:S01]  /*5e60*/  UMOV UR6, 0x3ae80f1e ;  /* 0x3ae80f1e00067882 */ /* 0x000fe20000000000 */
[----:B------:R-:W-:-:S15]  /*5e70*/  UMOV UR7, 0x3eb1380b ;  /* 0x3eb1380b00077882 */ /* 0x000fde0000000000 */
[----:B------:R-:W-:-:S15]  /*5e80*/  NOP ;  /* 0x0000000000007918 */ /* 0x000fde0000000000 */
[----:B------:R-:W-:-:S15]  /*5e90*/  NOP ;  /* 0x0000000000007918 */ /* 0x000fde0000000000 */
[----:B------:R-:W-:-:S15]  /*5ea0*/  NOP ;  /* 0x0000000000007918 */ /* 0x000fde0000000000 */
[----:B------:R-:W-:-:S02]  /*5eb0*/  NOP ;  /* 0x0000000000007918 */ /* 0x000fc40000000000 */
        /* <DEDUP_REMOVED lines=59> */
[----:B------:R-:W5:-:S15]  /*6270*/  DFMA R18, R4, UR6, R8 ;  /* 0x0000000604127c2b */ /* 0x000f5e0008000008 */
        /* <DEDUP_REMOVED lines=9> */
[----:B-----5:R-:W4:Y:S01]  /*6310*/  DFMA R22, R4, -UR6, R18 ;  /* 0x8000000604167c2b */ /* 0x020f220008000012 */
        /* <DEDUP_REMOVED lines=22> */
.L_x_12073:
[----:B------:R-:W-:Y:S05]  /*6480*/  BSYNC.RECONVERGENT B0 ;  /* 0x0000000000007941 */ /* 0x000fea0003800200 */
.L_x_12072:
[----:B------:R-:W-:Y:S04]  /*6490*/  BSSY.RECONVERGENT B0, `(.L_x_12074) ;  /* 0x000002c000007945 */ /* 0x000fe80003800200 */
[----:B------:R-:W-:Y:S04]  /*64a0*/  BSSY.RELIABLE B1, `(.L_x_12075) ;  /* 0x0000024000017945 */ /* 0x000fe80003800100 */
[----:B------:R-:W-:Y:S05]  /*64b0*/  @P0 BRA `(.L_x_12076) ;  /* 0x0000000000300947 */ /* 0x000fea0003800000 */
[----:B------:R-:W5:Y:S01]  /*64c0*/  LDC.64 R4, c[0x0][0x388] ;  /* 0x0000e200ff047b82 */ /* 0x000f620000000a00 */
[C---:B----4-:R-:W-:Y:S02]  /*64d0*/  VIADD R7, R0.reuse, UR4 ;  /* 0x0000000400077c36 */ /* 0x050fe40008000000 */
[----:B------:R-:W-:-:S05]  /*64e0*/  VIADD R0, R0, 0x80 ;  /* 0x0000008000007836 */ /* 0x000fca0000000000 */
[----:B------:R-:W-:Y:S01]  /*64f0*/  ISETP.GE.U32.AND P0, PT, R0, UR5, PT ;  /* 0x0000000500007c0c */ /* 0x000fe2000bf06070 */
[----:B-----5:R-:W-:-:S05]  /*6500*/  IMAD.WIDE.U32 R4, R7, 0x8, R4 ;  /* 0x0000000807047825 */ /* 0x020fca00078e0004 */
[----:B-1----:R1:W-:Y:S07]  /*6510*/  STG.E.64 desc[UR8][R4.64], R10 ;  /* 0x0000000a04007986 */ /* 0x0023ee000c101b08 */
[----:B------:R-:W-:Y:S05]  /*6520*/  @P0 BRA `(.L_x_12077) ;  /* 0x0000000000300947 */ /* 0x000fea0003800000 */
[----:B-1----:R-:W1:Y:S01]  /*6530*/  LDC.64 R4, c[0x0][0x388] ;  /* 0x0000e200ff047b82 */ /* 0x002e620000000a00 */
[C---:B------:R-:W-:Y:S01]  /*6540*/  IADD3 R7, PT, PT, R0.reuse, UR4, RZ ;  /* 0x0000000400077c10 */ /* 0x040fe2000fffe0ff */
[----:B------:R-:W-:-:S04]  /*6550*/  VIADD R0, R0, 0x80 ;  /* 0x0000008000007836 */ /* 0x000fc80000000000 */
[----:B-1----:R-:W-:-:S05]  /*6560*/  IMAD.WIDE.U32 R4, R7, 0x8, R4 ;  /* 0x0000000807047825 */ /* 0x002fca00078e0004 */
[----:B---3--:R1:W-:Y:S02]  /*6570*/  STG.E.64 desc[UR8][R4.64], R12 ;  /* 0x0000000c04007986 */ /* 0x0083e4000c101b08 */
.L_x_12076:
[----:B------:R-:W-:-:S13]  /*6580*/  ISETP.GE.U32.AND P0, PT, R0, UR5, PT ;  /* 0x0000000500007c0c */ /* 0x000fda000bf06070 */
[----:B------:R-:W-:Y:S05]  /*6590*/  @P0 BRA `(.L_x_12078) ;  /* 0x0000000000300947 */ /* 0x000fea0003800000 */
[----:B-1----:R-:W1:Y:S01]  /*65a0*/  LDC.64 R4, c[0x0][0x388] ;  /* 0x0000e200ff047b82 */ /* 0x002e620000000a00 */
[C---:B----4-:R-:W-:Y:S02]  /*65b0*/  VIADD R7, R0.reuse, UR4 ;  /* 0x0000000400077c36 */ /* 0x050fe40008000000 */
[----:B------:R-:W-:Y:S02]  /*65c0*/  VIADD R0, R0, 0x80 ;  /* 0x0000008000007836 */ /* 0x000fe40000000000 */
[----:B-1----:R-:W-:-:S05]  /*65d0*/  IMAD.WIDE.U32 R4, R7, 0x8, R4 ;  /* 0x0000000807047825 */ /* 0x002fca00078e0004 */
[----:B--2---:R4:W-:Y:S02]  /*65e0*/  STG.E.64 desc[UR8][R4.64], R14 ;  /* 0x0000000e04007986 */ /* 0x0049e4000c101b08 */
.L_x_12077:
[----:B------:R-:W-:-:S13]  /*65f0*/  ISETP.GE.U32.AND P0, PT, R0, UR5, PT ;  /* 0x0000000500007c0c */ /* 0x000fda000bf06070 */
[----:B------:R-:W-:Y:S05]  /*6600*/  @P0 BRA `(.L_x_12079) ;  /* 0x0000000000340947 */ /* 0x000fea0003800000 */
[----:B-1--4-:R-:W1:Y:S01]  /*6610*/  LDC.64 R4, c[0x0][0x388] ;  /* 0x0000e200ff047b82 */ /* 0x012e620000000a00 */
[C---:B------:R-:W-:Y:S01]  /*6620*/  IADD3 R7, PT, PT, R0.reuse, UR4, RZ ;  /* 0x0000000400077c10 */ /* 0x040fe2000fffe0ff */
[----:B------:R-:W-:-:S04]  /*6630*/  VIADD R0, R0, 0x80 ;  /* 0x0000008000007836 */ /* 0x000fc80000000000 */
[----:B-1----:R-:W-:-:S05]  /*6640*/  IMAD.WIDE.U32 R4, R7, 0x8, R4 ;  /* 0x0000000807047825 */ /* 0x002fca00078e0004 */
[----:B0-----:R0:W-:Y:S02]  /*6650*/  STG.E.64 desc[UR8][R4.64], R16 ;  /* 0x0000001004007986 */ /* 0x0011e4000c101b08 */
.L_x_12078:
[----:B------:R-:W-:-:S13]  /*6660*/  ISETP.GE.U32.AND P0, PT, R0, UR5, PT ;  /* 0x0000000500007c0c */ /* 0x000fda000bf06070 */
[----:B------:R-:W-:Y:S05]  /*6670*/  @P0 BREAK.RELIABLE B1 ;  /* 0x0000000000010942 */ /* 0x000fea0003800100 */
[----:B------:R-:W-:Y:S05]  /*6680*/  @P0 BRA `(.L_x_12080) ;  /* 0x0000000000300947 */ /* 0x000fea0003800000 */
[----:B01----:R-:W0:Y:S01]  /*6690*/  LDC.64 R4, c[0x0][0x388] ;  /* 0x0000e200ff047b82 */ /* 0x003e220000000a00 */
[C---:B----4-:R-:W-:Y:S02]  /*66a0*/  VIADD R7, R0.reuse, UR4 ;  /* 0x0000000400077c36 */ /* 0x050fe40008000000 */
[----:B------:R-:W-:Y:S02]  /*66b0*/  VIADD R0, R0, 0x80 ;  /* 0x0000008000007836 */ /* 0x000fe40000000000 */
[----:B0-----:R-:W-:-:S05]  /*66c0*/  IMAD.WIDE.U32 R4, R7, 0x8, R4 ;  /* 0x0000000807047825 */ /* 0x001fca00078e0004 */
[----:B------:R0:W-:Y:S02]  /*66d0*/  STG.E.64 desc[UR8][R4.64], R20 ;  /* 0x0000001404007986 */ /* 0x0001e4000c101b08 */
.L_x_12079:
[----:B------:R-:W-:Y:S05]  /*66e0*/  BSYNC.RELIABLE B1 ;  /* 0x0000000000017941 */ /* 0x000fea0003800100 */
.L_x_12075:
[----:B------:R-:W-:-:S13]  /*66f0*/  ISETP.GE.U32.AND P0, PT, R0, UR5, PT ;  /* 0x0000000500007c0c */ /* 0x000fda000bf06070 */
[----:B01--4-:R-:W0:Y:S01]  /*6700*/  @!P0 LDC.64 R4, c[0x0][0x388] ;  /* 0x0000e200ff048b82 */ /* 0x013e220000000a00 */
[C---:B------:R-:W-:Y:S01]  /*6710*/  @!P0 IADD3 R7, PT, PT, R0.reuse, UR4, RZ ;  /* 0x0000000400078c10 */ /* 0x040fe2000fffe0ff */
[----:B------:R-:W-:-:S04]  /*6720*/  @!P0 VIADD R0, R0, 0x80 ;  /* 0x0000008000008836 */ /* 0x000fc80000000000 */
[----:B0-----:R-:W-:-:S05]  /*6730*/  @!P0 IMAD.WIDE.U32 R4, R7, 0x8, R4 ;  /* 0x0000000807048825 */ /* 0x001fca00078e0004 */
[----:B------:R0:W-:Y:S02]  /*6740*/  @!P0 STG.E.64 desc[UR8][R4.64], R2 ;  /* 0x0000000204008986 */ /* 0x0001e4000c101b08 */
.L_x_12080:
[----:B------:R-:W-:Y:S05]  /*6750*/  BSYNC.RECONVERGENT B0 ;  /* 0x0000000000007941 */ /* 0x000fea0003800200 */
.L_x_12074:
[----:B------:R-:W-:Y:S05]  /*6760*/  WARPSYNC.ALL ;  /* 0x0000000000007948 */ /* 0x000fea0003800000 */
[----:B------:R-:W-:-:S13]  /*6770*/  ISETP.GE.U32.AND P0, PT, R0, UR5, PT ;  /* 0x0000000500007c0c */ /* 0x000fda000bf06070 */
[----:B------:R-:W-:Y:S05]  /*6780*/  @P0 EXIT ;  /* 0x000000000000094d */ /* 0x000fea0003800000 */
[----:B0-----:R-:W0:Y:S01]  /*6790*/  LDC.64 R2, c[0x0][0x388] ;  /* 0x0000e200ff027b82 */ /* 0x001e220000000a00 */
[----:B-1----:R-:W-:-:S04]  /*67a0*/  VIADD R5, R0, UR4 ;  /* 0x0000000400057c36 */ /* 0x002fc80008000000 */
[----:B0-----:R-:W-:-:S05]  /*67b0*/  IMAD.WIDE.U32 R2, R5, 0x8, R2 ;  /* 0x0000000805027825 */ /* 0x001fca00078e0002 */
[----:B------:R-:W-:Y:S01]  /*67c0*/  STG.E.64 desc[UR8][R2.64], R18 ;  /* 0x0000001202007986 */ /* 0x000fe2000c101b08 */
[----:B------:R-:W-:Y:S05]  /*67d0*/  EXIT ;  /* 0x000000000000794d */ /* 0x000fea0003800000 */
.L_x_12056:
[----:B------:R-:W0:Y:S01]  /*67e0*/  S2R R0, SR_TID.X ;  /* 0x0000000000007919 */ /* 0x000e220000002100 */
[----:B------:R-:W1:Y:S02]  /*67f0*/  LDCU.64 UR6, c[0x0][0x390] ;  /* 0x00007200ff0677ac */ /* 0x000e640008000a00 */
[----:B-1----:R-:W-:-:S06]  /*6800*/  UIMAD.WIDE.U32 UR6, UR4, 0x8, UR6 ;  /* 0x00000008040678a5 */ /* 0x002fcc000f8e0006 */
[----:B------:R-:W-:Y:S01]  /*6810*/  MOV R23, UR7 ;  /* 0x0000000700177c02 */ /* 0x000fe20008000f00 */
[----:B------:R-:W-:-:S04]  /*6820*/  IMAD.U32 R22, RZ, RZ, UR6 ;  /* 0x00000006ff167e24 */ /* 0x000fc8000f8e00ff */
[----:B0-----:R-:W-:-:S05]  /*6830*/  IMAD.WIDE.U32 R22, R0, 0x10, R22 ;  /* 0x0000001000167825 */ /* 0x001fca00078e0016 */
[----:B------:R-:W2:Y:S04]  /*6840*/  LDG.E.128 R12, desc[UR8][R22.64] ;  /* 0x00000008160c7981 */ /* 0x000ea8000c1e1d00 */
[----:B------:R0:W5:Y:S04]  /*6850*/  LDG.E.128 R8, desc[UR8][R22.64+0x800] ;  /* 0x0008000816087981 */ /* 0x000168000c1e1d00 */
[----:B------:R0:W5:Y:S04]  /*6860*/  LDG.E.128 R4, desc[UR8][R22.64+0x1000] ;  /* 0x0010000816047981 */ /* 0x000168000c1e1d00 */
[----:B------:R0:W5:Y:S01]  /*6870*/  LDG.E.128 R16, desc[UR8][R22.64+0x1800] ;  /* 0x0018000816107981 */ /* 0x000162000c1e1d00 */
[----:B------:R-:W-:Y:S01]  /*6880*/  BSSY.RECONVERGENT B0, `(.L_x_12081) ;  /* 0x00000bd000007945 */ /* 0x000fe20003800200 */
[----:B--2---:R-:W-:Y:S01]  /*6890*/  ISETP.GT.AND P0, PT, R13, 0xfffff, PT ;  /* 0x000fffff0d00780c */ /* 0x004fe20003f04270 */
[----:B------:R-:W-:-:S02]  /*68a0*/  IMAD.MOV.U32 R20, RZ, RZ, R12 ;  /* 0x000000ffff147224 */ /* 0x000fc400078e000c */
[----:B------:R-:W-:-:S10]  /*68b0*/  IMAD.MOV.U32 R21, RZ, RZ, R13 ;  /* 0x000000ffff157224 */ /* 0x000fd400078e000d */
[----:B------:R-:W1:Y:S02]  /*68c0*/  @!P0 DMUL R20, R20, 1.80143985094819840000e+16 ;  /* 0x4350000014148828 */ /* 0x000e640000000000 */
[----:B-1----:R-:W-:Y:S02]  /*68d0*/  @!P0 IMAD.MOV.U32 R13, RZ, RZ, R21 ;  /* 0x000000ffff0d8224 */ /* 0x002fe400078e0015 */
[----:B------:R-:W-:-:S03]  /*68e0*/  @!P0 IMAD.MOV.U32 R12, RZ, RZ, R20 ;  /* 0x000000ffff0c8224 */ /* 0x000fc600078e0014 */
[----:B------:R-:W-:-:S04]  /*68f0*/  IADD3 R2, PT, PT, R13, -0x1, RZ ;  /* 0xffffffff0d027810 */ /* 0x000fc80007ffe0ff */
[----:B------:R-:W-:Y:S01]  /*6900*/  ISETP.GT.U32.AND P1, PT, R2, 0x7feffffe, PT ;  /* 0x7feffffe0200780c */ /* 0x000fe20003f24070 */
[----:B------:R-:W-:Y:S02]  /*6910*/  IMAD.MOV.U32 R2, RZ, RZ, -0x3ff ;  /* 0xfffffc01ff027424 */ /* 0x000fe400078e00ff */
[----:B------:R-:W-:-:S10]  /*6920*/  @!P0 IMAD.MOV.U32 R2, RZ, RZ, -0x435 ;  /* 0xfffffbcbff028424 */ /* 0x000fd400078e00ff */
[----:B0-----:R-:W-:Y:S05]  /*6930*/  @P1 BRA `(.L_x_12082) ;  /* 0x0000000800ac1947 */ /* 0x001fea0003800000 */
[----:B------:R-:W-:Y:S01]  /*6940*/  LOP3.LUT R3, R13, 0xfffff, RZ, 0xc0, !PT ;  /* 0x000fffff0d037812 */ /* 0x000fe200078ec0ff */
[----:B------:R-:W-:Y:S01]  /*6950*/  UMOV UR6, 0x3ae80f1e ;  /* 0x3ae80f1e00067882 */ /* 0x000fe20000000000 */
[----:B------:R-:W-:Y:S01]  /*6960*/  MOV R20, R12 ;  /* 0x0000000c00147202 */ /* 0x000fe20000000f00 */
[----:B------:R-:W-:Y:S01]  /*6970*/  UMOV UR7, 0x3eb1380b ;  /* 0x3eb1380b00077882 */ /* 0x000fe20000000000 */
[----:B------:R-:W-:Y:S02]  /*6980*/  LOP3.LUT R21, R3, 0x3ff00000, RZ, 0xfc, !PT ;  /* 0x3ff0000003157812 */ /* 0x000fe400078efcff */
[----:B------:R-:W-:Y:S02]  /*6990*/  LEA.HI R2, R13, R2, RZ, 0xc ;  /* 0x000000020d027211 */ /* 0x000fe400078f60ff */
[----:B------:R-:W-:-:S13]  /*69a0*/  ISETP.GE.U32.AND P0, PT, R21, 0x3ff6a09f, PT ;  /* 0x3ff6a09f1500780c */ /* 0x000fda0003f06070 */
[----:B------:R-:W-:Y:S02]  /*69b0*/  @P0 VIADD R3, R21, 0xfff00000 ;  /* 0xfff0000015030836 */ /* 0x000fe40000000000 */
[----:B------:R-:W-:Y:S02]  /*69c0*/  @P0 VIADD R2, R2, 0x1 ;  /* 0x0000000102020836 */ /* 0x000fe40000000000 */
[----:B------:R-:W-:Y:S02]  /*69d0*/  @P0 IMAD.MOV.U32 R21, RZ, RZ, R3 ;  /* 0x000000ffff150224 */ /* 0x000fe400078e0003 */
[----:B------:R-:W-:Y:S01]  /*69e0*/  IMAD.MOV.U32 R3, RZ, RZ, 0x43300000 ;  /* 0x43300000ff037424 */ /* 0x000fe200078e00ff */
[----:B------:R-:W-:-:S03]  /*69f0*/  LOP3.LUT R2, R2, 0x80000000, RZ, 0x3c, !PT ;  /* 0x8000000002027812 */ /* 0x000fc600078e3cff */
        /* <DEDUP_REMOVED lines=159> */
.L_x_12082:
[----:B------:R-:W-:Y:S01]  /*73f0*/  MOV R2, 0x0 ;  /* 0x0000000000027802 */ /* 0x000fe20000000f00 */
[----:B------:R-:W-:Y:S01]  /*7400*/  IMAD.MOV.U32 R3, RZ, RZ, 0x7ff00000 ;  /* 0x7ff00000ff037424 */ /* 0x000fe200078e00ff */
[----:B------:R-:W-:-:S05]  /*7410*/  LOP3.LUT P0, RZ, R21, 0x7fffffff, RZ, 0xc0, !PT ;  /* 0x7fffffff15ff7812 */ /* 0x000fca000780c0ff */
[----:B------:R-:W0:Y:S02]  /*7420*/  DFMA R20, R20, R2, +INF ;  /* 0x7ff000001414742b */ /* 0x000e240000000002 */
[----:B0-----:R-:W-:Y:S02]  /*7430*/  FSEL R12, R20, RZ, P0 ;  /* 0x000000ff140c7208 */ /* 0x001fe40000000000 */
[----:B------:R-:W-:-:S07]  /*7440*/  FSEL R13, R21, -QNAN , P0 ;  /* 0xfff00000150d7808 */ /* 0x000fce0000000000 */
.L_x_12083:
[----:B------:R-:W-:Y:S05]  /*7450*/  BSYNC.RECONVERGENT B0 ;  /* 0x0000000000007941 */ /* 0x000fea0003800200 */
.L_x_12081:
[----:B------:R-:W-:Y:S01]  /*7460*/  ISETP.GT.AND P1, PT, R15, 0xfffff, PT ;  /* 0x000fffff0f00780c */ /* 0x000fe20003f24270 */
[----:B------:R-:W-:Y:S01]  /*7470*/  IMAD.MOV.U32 R3, RZ, RZ, R15 ;  /* 0x000000ffff037224 */ /* 0x000fe200078e000f */
[----:B------:R-:W-:Y:S01]  /*7480*/  BSSY.RECONVERGENT B0, `(.L_x_12084) ;  /* 0x00000be000007945 */ /* 0x000fe20003800200 */
[----:B------:R-:W-:Y:S01]  /*7490*/  IMAD.MOV.U32 R22, RZ, RZ, R14 ;  /* 0x000000ffff167224 */ /* 0x000fe200078e000e */
[----:B-----5:R-:W-:-:S09]  /*74a0*/  ISETP.GT.AND P0, PT, R9, 0xfffff, PT ;  /* 0x000fffff0900780c */ /* 0x020fd20003f04270 */
[----:B------:R-:W0:Y:S02]  /*74b0*/  @!P1 DMUL R14, R14, 1.80143985094819840000e+16 ;  /* 0x435000000e0e9828 */ /* 0x000e240000000000 */
[----:B0-----:R-:W-:Y:S01]  /*74c0*/  @!P1 MOV R3, R15 ;  /* 0x0000000f00039202 */ /* 0x001fe20000000f00 */
[----:B------:R-:W-:-:S04]  /*74d0*/  @!P1 IMAD.MOV.U32 R22, RZ, RZ, R14 ;  /* 0x000000ffff169224 */ /* 0x000fc800078e000e */
[----:B------:R-:W-:-:S05]  /*74e0*/  VIADD R2, R3, 0xffffffff ;  /* 0xffffffff03027836 */ /* 0x000fca0000000000 */
[----:B------:R-:W-:Y:S01]  /*74f0*/  ISETP.GE.U32.AND P2, PT, R2, 0x7fefffff, PT ;  /* 0x7fefffff0200780c */ /* 0x000fe20003f46070 */
[----:B------:R-:W-:-:S12]  /*7500*/  IMAD.MOV.U32 R2, RZ, RZ, R9 ;  /* 0x000000ffff027224 */ /* 0x000fd800078e0009 */
[----:B------:R-:W-:Y:S01]  /*7510*/  @P2 IMAD.MOV.U32 R20, RZ, RZ, 0x0 ;  /* 0x00000000ff142424 */ /* 0x000fe200078e00ff */
[----:B------:R-:W-:Y:S01]  /*7520*/  @P2 LOP3.LUT P3, RZ, R15, 0x7fffffff, RZ, 0xc0, !PT ;  /* 0x7fffffff0fff2812 */ /* 0x000fe2000786c0ff */
[----:B------:R-:W-:-:S15]  /*7530*/  @P2 IMAD.MOV.U32 R21, RZ, RZ, 0x7ff00000 ;  /* 0x7ff00000ff152424 */ /* 0x000fde00078e00ff */
[----:B------:R-:W-:-:S15]  /*7540*/  NOP ;  /* 0x0000000000007918 */ /* 0x000fde0000000000 */
[----:B------:R-:W-:-:S07]  /*7550*/  NOP ;  /* 0x0000000000007918 */ /* 0x000fce0000000000 */
[----:B------:R-:W0:Y:S02]  /*7560*/  @P2 DFMA R20, R14, R20, +INF ;  /* 0x7ff000000e14242b */ /* 0x000e240000000014 */
[----:B0-----:R-:W-:Y:S02]  /*7570*/  @P2 FSEL R23, R20, RZ, P3 ;  /* 0x000000ff14172208 */ /* 0x001fe40001800000 */
[----:B------:R-:W-:Y:S01]  /*7580*/  MOV R20, 0xfffffc01 ;  /* 0xfffffc0100147802 */ /* 0x000fe20000000f00 */
[----:B------:R-:W-:Y:S01]  /*7590*/  @!P1 IMAD.MOV.U32 R20, RZ, RZ, -0x435 ;  /* 0xfffffbcbff149424 */ /* 0x000fe200078e00ff */
[----:B------:R-:W-:Y:S02]  /*75a0*/  @P2 FSEL R15, R21, -QNAN , P3 ;  /* 0xfff00000150f2808 */ /* 0x000fe40001800000 */
[----:B------:R-:W-:Y:S01]  /*75b0*/  @P2 MOV R14, R23 ;  /* 0x00000017000e2202 */ /* 0x000fe20000000f00 */
        /* <DEDUP_REMOVED lines=9> */
[----:B------:R-:W-:Y:S02]  /*7650*/  @P1 VIADD R15, R23, 0xfff00000 ;  /* 0xfff00000170f1836 */ /* 0x000fe40000000000 */
[----:B------:R-:W-:Y:S02]  /*7660*/  @P1 VIADD R20, R20, 0x1 ;  /* 0x0000000114141836 */ /* 0x000fe40000000000 */
[----:B------:R-:W-:-:S03]  /*7670*/  @P1 IMAD.MOV.U32 R23, RZ, RZ, R15 ;  /* 0x000000ffff171224 */ /* 0x000fc600078e000f */
        /* <DEDUP_REMOVED lines=158> */
.L_x_12085:
[----:B------:R-:W-:Y:S05]  /*8060*/  BSYNC.RECONVERGENT B0 ;  /* 0x0000000000007941 */ /* 0x000fea0003800200 */
.L_x_12084:
[----:B------:R-:W-:Y:S01]  /*8070*/  MOV R20, R8 ;  /* 0x0000000800147202 */ /* 0x000fe20000000f00 */
[----:B------:R-:W2:Y:S01]  /*8080*/  @!P0 DMUL R8, R8, 1.80143985094819840000e+16 ;  /* 0x4350000008088828 */ /* 0x000ea20000000000 */
[----:B------:R-:W-:Y:S01]  /*8090*/  BSSY.RECONVERGENT B0, `(.L_x_12086) ;  /* 0x00000bc000007945 */ /* 0x000fe20003800200 */
[----:B--2---:R-:W-:Y:S01]  /*80a0*/  @!P0 IMAD.MOV.U32 R2, RZ, RZ, R9 ;  /* 0x000000ffff028224 */ /* 0x004fe200078e0009 */
[----:B------:R-:W-:Y:S01]  /*80b0*/  ISETP.GT.AND P1, PT, R11, 0xfffff, PT ;  /* 0x000fffff0b00780c */ /* 0x000fe20003f24270 */
[----:B------:R-:W-:Y:S01]  /*80c0*/  IMAD.MOV.U32 R21, RZ, RZ, -0x3ff ;  /* 0xfffffc01ff157424 */ /* 0x000fe200078e00ff */
[----:B------:R-:W-:Y:S01]  /*80d0*/  @!P0 MOV R21, 0xfffffbcb ;  /* 0xfffffbcb00158802 */ /* 0x000fe20000000f00 */
[----:B------:R-:W-:Y:S02]  /*80e0*/  VIADD R3, R2, 0xffffffff ;  /* 0xffffffff02037836 */ /* 0x000fe40000000000 */
[----:B------:R-:W-:-:S03]  /*80f0*/  @!P0 IMAD.MOV.U32 R20, RZ, RZ, R8 ;  /* 0x000000ffff148224 */ /* 0x000fc600078e0008 */
[----:B------:R-:W-:Y:S01]  /*8100*/  ISETP.GE.U32.AND P2, PT, R3, 0x7fefffff, PT ;  /* 0x7fefffff0300780c */ /* 0x000fe20003f46070 */
[----:B------:R-:W-:-:S12]  /*8110*/  IMAD.MOV.U32 R3, RZ, RZ, R11 ;  /* 0x000000ffff037224 */ /* 0x000fd800078e000b */
[----:B------:R-:W-:Y:S01]  /*8120*/  @P2 IMAD.MOV.U32 R22, RZ, RZ, 0x0 ;  /* 0x00000000ff162424 */ /* 0x000fe200078e00ff */
[----:B------:R-:W-:Y:S02]  /*8130*/  @P2 MOV R23, 0x7ff00000 ;  /* 0x7ff0000000172802 */ /* 0x000fe40000000f00 */
[----:B------:R-:W-:-:S15]  /*8140*/  @P2 LOP3.LUT P3, RZ, R9, 0x7fffffff, RZ, 0xc0, !PT ;  /* 0x7fffffff09ff2812 */ /* 0x000fde000786c0ff */
[----:B------:R-:W-:-:S15]  /*8150*/  NOP ;  /* 0x0000000000007918 */ /* 0x000fde0000000000 */
[----:B------:R-:W-:-:S07]  /*8160*/  NOP ;  /* 0x0000000000007918 */ /* 0x000fce0000000000 */
[----:B------:R-:W2:Y:S02]  /*8170*/  @P2 DFMA R22, R8, R22, +INF ;  /* 0x7ff000000816242b */ /* 0x000ea40000000016 */
[----:B--2---:R-:W-:Y:S02]  /*8180*/  @P2 FSEL R22, R22, RZ, P3 ;  /* 0x000000ff16162208 */ /* 0x004fe40001800000 */
[----:B------:R-:W-:-:S03]  /*8190*/  @P2 FSEL R9, R23, -QNAN , P3 ;  /* 0xfff0000017092808 */ /* 0x000fc60001800000 */
[----:B------:R-:W-:Y:S01]  /*81a0*/  @P2 IMAD.MOV.U32 R8, RZ, RZ, R22 ;  /* 0x000000ffff082224 */ /* 0x000fe200078e0016 */
        /* <DEDUP_REMOVED lines=8> */
[----:B------:R-:W-:Y:S01]  /*8230*/  @P0 VIADD R23, R9, 0xfff00000 ;  /* 0xfff0000009170836 */ /* 0x000fe20000000000 */
[----:B------:R-:W-:-:S04]  /*8240*/  @P0 IADD3 R21, PT, PT, R21, 0x1, RZ ;  /* 0x0000000115150810 */ /* 0x000fc80007ffe0ff */
[----:B------:R-:W-:Y:S02]  /*8250*/  @P0 MOV R9, R23 ;  /* 0x0000001700090202 */ /* 0x000fe40000000f00 */
[----:B------:R-:W-:Y:S01]  /*8260*/  LOP3.LUT R20, R21, 0x80000000, RZ, 0x3c, !PT ;  /* 0x8000000015147812 */ /* 0x000fe200078e3cff */
[----:B------:R-:W-:-:S03]  /*8270*/  IMAD.MOV.U32 R21, RZ, RZ, 0x43300000 ;  /* 0x43300000ff157424 */ /* 0x000fc600078e00ff */
        /* <DEDUP_REMOVED lines=32> */
[----:B--2---:R-:W0:-:S15]  /*8480*/  DFMA R22, R26, R8, R22 ;  /* 0x000000081a16722b */ /* 0x004e1e0000000016 */
        /* <DEDUP_REMOVED lines=124> */
.L_x_12087:
[----:B------:R-:W-:Y:S05]  /*8c50*/  BSYNC.RECONVERGENT B0 ;  /* 0x0000000000007941 */ /* 0x000fea0003800200 */
.L_x_12086:
[----:B------:R-:W-:Y:S01]  /*8c60*/  IMAD.MOV.U32 R22, RZ, RZ, R10 ;  /* 0x000000ffff167224 */ /* 0x000fe200078e000a */
[----:B------:R-:W4:Y:S01]  /*8c70*/  @!P1 DMUL R10, R10, 1.80143985094819840000e+16 ;  /* 0x435000000a0a9828 */ /* 0x000f220000000000 */
[----:B------:R-:W-:Y:S01]  /*8c80*/  BSSY.RECONVERGENT B0, `(.L_x_12088) ;  /* 0x00000bc000007945 */ /* 0x000fe20003800200 */
[----:B----4-:R-:W-:Y:S01]  /*8c90*/  @!P1 IMAD.MOV.U32 R3, RZ, RZ, R11 ;  /* 0x000000ffff039224 */ /* 0x010fe200078e000b */
[----:B------:R-:W-:Y:S02]  /*8ca0*/  @!P1 MOV R22, R10 ;  /* 0x0000000a00169202 */ /* 0x000fe40000000f00 */
[----:B------:R-:W-:Y:S02]  /*8cb0*/  ISETP.GT.AND P0, PT, R5, 0xfffff, PT ;  /* 0x000fffff0500780c */ /* 0x000fe40003f04270 */
[----:B------:R-:W-:-:S04]  /*8cc0*/  IADD3 R2, PT, PT, R3, -0x1, RZ ;  /* 0xffffffff03027810 */ /* 0x000fc80007ffe0ff */
[----:B------:R-:W-:Y:S01]  /*8cd0*/  ISETP.GE.U32.AND P2, PT, R2, 0x7fefffff, PT ;  /* 0x7fefffff0200780c */ /* 0x000fe20003f46070 */
[----:B------:R-:W-:-:S12]  /*8ce0*/  IMAD.MOV.U32 R2, RZ, RZ, R5 ;  /* 0x000000ffff027224 */ /* 0x000fd800078e0005 */
[----:B------:R-:W-:Y:S01]  /*8cf0*/  @P2 IMAD.MOV.U32 R20, RZ, RZ, 0x0 ;  /* 0x00000000ff142424 */ /* 0x000fe200078e00ff */
[----:B------:R-:W-:Y:S01]  /*8d00*/  @P2 LOP3.LUT P3, RZ, R11, 0x7fffffff, RZ, 0xc0, !PT ;  /* 0x7fffffff0bff2812 */ /* 0x000fe2000786c0ff */
[----:B------:R-:W-:-:S15]  /*8d10*/  @P2 IMAD.MOV.U32 R21, RZ, RZ, 0x7ff00000 ;  /* 0x7ff00000ff152424 */ /* 0x000fde00078e00ff */
[----:B------:R-:W-:-:S15]  /*8d20*/  NOP ;  /* 0x0000000000007918 */ /* 0x000fde0000000000 */
[----:B------:R-:W-:-:S08]  /*8d30*/  NOP ;  /* 0x0000000000007918 */ /* 0x000fd00000000000 */
[----:B------:R-:W4:Y:S02]  /*8d40*/  @P2 DFMA R20, R10, R20, +INF ;  /* 0x7ff000000a14242b */ /* 0x000f240000000014 */
[----:B----4-:R-:W-:Y:S01]  /*8d50*/  @P2 FSEL R23, R20, RZ, P3 ;  /* 0x000000ff14172208 */ /* 0x010fe20001800000 */
[----:B------:R-:W-:Y:S01]  /*8d60*/  IMAD.MOV.U32 R20, RZ, RZ, -0x3ff ;  /* 0xfffffc01ff147424 */ /* 0x000fe200078e00ff */
[----:B------:R-:W-:Y:S01]  /*8d70*/  @P2 FSEL R11, R21, -QNAN , P3 ;  /* 0xfff00000150b2808 */ /* 0x000fe20001800000 */
[----:B------:R-:W-:Y:S02]  /*8d80*/  @!P1 IMAD.MOV.U32 R20, RZ, RZ, -0x435 ;  /* 0xfffffbcbff149424 */ /* 0x000fe400078e00ff */
[----:B------:R-:W-:Y:S01]  /*8d90*/  @P2 IMAD.MOV.U32 R10, RZ, RZ, R23 ;  /* 0x000000ffff0a2224 */ /* 0x000fe200078e0017 */
        /* <DEDUP_REMOVED lines=44> */
[----:B----4-:R-:W0:-:S15]  /*9060*/  DFMA R22, R26, R10, R22 ;  /* 0x0000000a1a16722b */ /* 0x010e1e0000000016 */
[----:B------:R-:W-:-:S15]  /*9070*/  NOP ;  /* 0x0000000000007918 */ /* 0x000fde0000000000 */
[----:B------:R-:W-:-:S15]  /*9080*/  NOP ;  /* 0x0000000000007918 */ /* 0x000fde0000000000 */
[----:B------:R-:W-:-:S15]  /*9090*/  NOP ;  /* 0x0000000000007918 */ /* 0x000fde0000000000 */
[----:B------:R-:W-:-:S04]  /*90a0*/  NOP ;  /* 0x0000000000007918 */ /* 0x000fc80000000000 */
[----:B0-2---:R-:W0:-:S15]  /*90b0*/  DADD R24, R26, -R22 ;  /* 0x000000001a187229 */ /* 0x005e1e0000000816 */
        /* <DEDUP_REMOVED lines=120> */
.L_x_12089:
[----:B------:R-:W-:Y:S05]  /*9840*/  BSYNC.RECONVERGENT B0 ;  /* 0x0000000000007941 */ /* 0x000fea0003800200 */
.L_x_12088:
[----:B------:R-:W-:Y:S01]  /*9850*/  IMAD.MOV.U32 R20, RZ, RZ, R4 ;  /* 0x000000ffff147224 */ /* 0x000fe200078e0004 */
[----:B------:R-:W5:Y:S01]  /*9860*/  @!P0 DMUL R4, R4, 1.80143985094819840000e+16 ;  /* 0x4350000004048828 */ /* 0x000f620000000000 */
[----:B------:R-:W-:Y:S01]  /*9870*/  BSSY.RECONVERGENT B0, `(.L_x_12090) ;  /* 0x00000bc000007945 */ /* 0x000fe20003800200 */
[----:B-----5:R-:W-:Y:S01]  /*9880*/  @!P0 MOV R2, R5 ;  /* 0x0000000500028202 */ /* 0x020fe20000000f00 */
[----:B------:R-:W-:Y:S01]  /*9890*/  @!P0 IMAD.MOV.U32 R20, RZ, RZ, R4 ;  /* 0x000000ffff148224 */ /* 0x000fe200078e0004 */
[----:B------:R-:W-:Y:S01]  /*98a0*/  MOV R21, 0xfffffc01 ;  /* 0xfffffc0100157802 */ /* 0x000fe20000000f00 */
[----:B------:R-:W-:Y:S01]  /*98b0*/  @!P0 IMAD.MOV.U32 R21, RZ, RZ, -0x435 ;  /* 0xfffffbcbff158424 */ /* 0x000fe200078e00ff */
[----:B------:R-:W-:Y:S01]  /*98c0*/  ISETP.GT.AND P1, PT, R7, 0xfffff, PT ;  /* 0x000fffff0700780c */ /* 0x000fe20003f24270 */
        /* <DEDUP_REMOVED lines=8> */
[----:B------:R-:W5:Y:S02]  /*9950*/  @P2 DFMA R22, R4, R22, +INF ;  /* 0x7ff000000416242b */ /* 0x000f640000000016 */
[----:B-----5:R-:W-:Y:S02]  /*9960*/  @P2 FSEL R22, R22, RZ, P3 ;  /* 0x000000ff16162208 */ /* 0x020fe40001800000 */
[----:B------:R-:W-:Y:S02]  /*9970*/  @P2 FSEL R5, R23, -QNAN , P3 ;  /* 0xfff0000017052808 */ /* 0x000fe40001800000 */
[----:B------:R-:W-:Y:S01]  /*9980*/  @P2 MOV R4, R22 ;  /* 0x0000001600042202 */ /* 0x000fe20000000f00 */
        /* <DEDUP_REMOVED lines=10> */
[----:B------:R-:W-:-:S03]  /*9a30*/  @P0 IMAD.MOV.U32 R5, RZ, RZ, R23 ;  /* 0x000000ffff050224 */ /* 0x000fc600078e0017 */
[----:B------:R-:W-:Y:S02]  /*9a40*/  LOP3.LUT R20, R21, 0x80000000, RZ, 0x3c, !PT ;  /* 0x8000000015147812 */ /* 0x000fe400078e3cff */
[----:B------:R-:W-:Y:S01]  /*9a50*/  MOV R21, 0x43300000 ;  /* 0x4330000000157802 */ /* 0x000fe20000000f00 */
[----:B------:R-:W5:-:S15]  /*9a60*/  DADD R28, R4, 1 ;  /* 0x3ff00000041c7429 */ /* 0x000f5e0000000000 */
[----:B------:R-:W-:-:S15]  /*9a70*/  NOP ;  /* 0x0000000000007918 */ /* 0x000fde0000000000 */
[----:B------:R-:W-:-:S15]  /*9a80*/  NOP ;  /* 0x0000000000007918 */ /* 0x000fde0000000000 */
[----:B------:R-:W-:-:S15]  /*9a90*/  NOP ;  /* 0x0000000000007918 */ /* 0x000fde0000000000 */
[----:B------:R-:W-:-:S04]  /*9aa0*/  NOP ;  /* 0x0000000000007918 */ /* 0x000fc80000000000 */
[----:B------:R5:W-:Y:S02]  /*9ab0*/  DADD R26, R4, -1 ;  /* 0xbff00000041a7429 */ /* 0x000be40000000000 */
[----:B-----5:R-:W5:Y:S01]  /*9ac0*/  MUFU.RCP64H R5, R29 ;  /* 0x0000001d00057308 */ /* 0x020f620000001800 */
[----:B------:R-:W-:-:S15]  /*9ad0*/  MOV R4, RZ ;  /* 0x000000ff00047202 */ /* 0x000fde0000000f00 */
[----:B------:R-:W-:-:S15]  /*9ae0*/  NOP ;  /* 0x0000000000007918 */ /* 0x000fde0000000000 */
[----:B------:R-:W-:-:S15]  /*9af0*/  NOP ;  /* 0x0000000000007918 */ /* 0x000fde0000000000 */
[----:B------:R-:W-:-:S15]  /*9b00*/  NOP ;  /* 0x0000000000007918 */ /* 0x000fde0000000000 */
[----:B------:R-:W-:-:S01]  /*9b10*/  NOP ;  /* 0x0000000000007918 */ /* 0x000fc20000000000 */
        /* <DEDUP_REMOVED lines=15> */
[----:B-----5:R-:W5:-:S15]  /*9c10*/  DMUL R22, R26, R4 ;  /* 0x000000041a167228 */ /* 0x020f5e0000000000 */
[----:B------:R-:W-:-:S15]  /*9c20*/  NOP ;  /* 0x0000000000007918 */ /* 0x000fde0000000000 */
[----:B------:R-:W-:-:S15]  /*9c30*/  NOP ;  /* 0x0000000000007918 */ /* 0x000fde0000000000 */
[----:B------:R-:W-:-:S15]  /*9c40*/  NOP ;  /* 0x0000000000007918 */ /* 0x000fde0000000000 */
[----:B------:R-:W-:-:S04]  /*9c50*/  NOP ;  /* 0x0000000000007918 */ /* 0x000fc80000000000 */
[----:B-----5:R-:W0:-:S15]  /*9c60*/  DFMA R22, R26, R4, R22 ;  /* 0x000000041a16722b */ /* 0x020e1e0000000016 */
[----:B------:R-:W-:-:S15]  /*9c70*/  NOP ;  /* 0x0000000000007918 */ /* 0x000fde0000000000 */
[----:B------:R-:W-:-:S15]  /*9c80*/  NOP ;  /* 0x0000000000007918 */ /* 0x000fde0000000000 */
[----:B------:R-:W-:-:S15]  /*9c90*/  NOP ;  /* 0x0000000000007918 */ /* 0x000fde0000000000 */
[----:B------:R-:W-:-:S04]  /*9ca0*/  NOP ;  /* 0x0000000000007918 */ /* 0x000fc80000000000 */
[----:B0-2-4-:R-:W0:-:S15]  /*9cb0*/  DADD R24, R26, -R22 ;  /* 0x000000001a187229 */ /* 0x015e1e0000000816 */
        /* <DEDUP_REMOVED lines=119> */
.L_x_12091:
[----:B------:R-:W-:Y:S05]  /*a430*/  BSYNC.RECONVERGENT B0 ;  /* 0x0000000000007941 */ /* 0x000fea0003800200 */
.L_x_12090:
[----:B------:R-:W-:Y:S01]  /*a440*/  IMAD.MOV.U32 R22, RZ, RZ, R6 ;  /* 0x000000ffff167224 */ /* 0x000fe200078e0006 */
[----:B------:R-:W5:Y:S01]  /*a450*/  @!P1 DMUL R6, R6, 1.80143985094819840000e+16 ;  /* 0x4350000006069828 */ /* 0x000f620000000000 */
[----:B------:R-:W-:Y:S01]  /*a460*/  BSSY.RECONVERGENT B0, `(.L_x_12092) ;  /* 0x00000bb000007945 */ /* 0x000fe20003800200 */
[----:B-----5:R-:W-:Y:S01]  /*a470*/  @!P1 IMAD.MOV.U32 R3, RZ, RZ, R7 ;  /* 0x000000ffff039224 */ /* 0x020fe200078e0007 */
[----:B------:R-:W-:Y:S01]  /*a480*/  ISETP.GT.AND P0, PT, R17, 0xfffff, PT ;  /* 0x000fffff1100780c */ /* 0x000fe20003f04270 */
[----:B------:R-:W-:Y:S02]  /*a490*/  @!P1 IMAD.MOV.U32 R22, RZ, RZ, R6 ;  /* 0x000000ffff169224 */ /* 0x000fe400078e0006 */
[----:B------:R-:W-:-:S05]  /*a4a0*/  VIADD R2, R3, 0xffffffff ;  /* 0xffffffff03027836 */ /* 0x000fca0000000000 */
[----:B------:R-:W-:Y:S02]  /*a4b0*/  ISETP.GE.U32.AND P2, PT, R2, 0x7fefffff, PT ;  /* 0x7fefffff0200780c */ /* 0x000fe40003f46070 */
[----:B------:R-:W-:-:S11]  /*a4c0*/  MOV R2, R17 ;  /* 0x0000001100027202 */ /* 0x000fd60000000f00 */
[----:B------:R-:W-:Y:S01]  /*a4d0*/  @P2 MOV R20, 0x0 ;  /* 0x0000000000142802 */ /* 0x000fe20000000f00 */
[----:B------:R-:W-:Y:S01]  /*a4e0*/  @P2 IMAD.MOV.U32 R21, RZ, RZ, 0x7ff00000 ;  /* 0x7ff00000ff152424 */ /* 0x000fe200078e00ff */
[----:B------:R-:W-:-:S15]  /*a4f0*/  @P2 LOP3.LUT P3, RZ, R7, 0x7fffffff, RZ, 0xc0, !PT ;  /* 0x7fffffff07ff2812 */ /* 0x000fde000786c0ff */
[----:B------:R-:W-:-:S15]  /*a500*/  NOP ;  /* 0x0000000000007918 */ /* 0x000fde0000000000 */
[----:B------:R-:W-:-:S08]  /*a510*/  NOP ;  /* 0x0000000000007918 */ /* 0x000fd00000000000 */
[----:B------:R-:W5:Y:S02]  /*a520*/  @P2 DFMA R20, R6, R20, +INF ;  /* 0x7ff000000614242b */ /* 0x000f640000000014 */
[----:B-----5:R-:W-:Y:S01]  /*a530*/  @P2 FSEL R23, R20, RZ, P3 ;  /* 0x000000ff14172208 */ /* 0x020fe20001800000 */
        /* <DEDUP_REMOVED lines=13> */
[----:B------:R-:W-:Y:S01]  /*a610*/  @P1 VIADD R7, R23, 0xfff00000 ;  /* 0xfff0000017071836 */ /* 0x000fe20000000000 */
[----:B------:R-:W-:-:S04]  /*a620*/  @P1 IADD3 R20, PT, PT, R20, 0x1, RZ ;  /* 0x0000000114141810 */ /* 0x000fc80007ffe0ff */
[----:B------:R-:W-:Y:S02]  /*a630*/  @P1 MOV R23, R7 ;  /* 0x0000000700171202 */ /* 0x000fe40000000f00 */
[----:B------:R-:W-:-:S04]  /*a640*/  LOP3.LUT R20, R20, 0x80000000, RZ, 0x3c, !PT ;  /* 0x8000000014147812 */ /* 0x000fc800078e3cff */
[----:B------:R-:W5:Y:S02]  /*a650*/  DADD R28, R22, 1 ;  /* 0x3ff00000161c7429 */ /* 0x000f640000000000 */
[----:B-----5:R-:W5:-:S15]  /*a660*/  MUFU.RCP64H R7, R29 ;  /* 0x0000001d00077308 */ /* 0x020f5e0000001800 */
        /* <DEDUP_REMOVED lines=154> */
.L_x_12093:
[----:B------:R-:W-:Y:S05]  /*b010*/  BSYNC.RECONVERGENT B0 ;  /* 0x0000000000007941 */ /* 0x000fea0003800200 */
.L_x_12092:
[----:B------:R-:W-:Y:S01]  /*b020*/  IMAD.MOV.U32 R20, RZ, RZ, R16 ;  /* 0x000000ffff147224 */ /* 0x000fe200078e0010 */
[----:B------:R-:W5:Y:S01]  /*b030*/  @!P0 DMUL R16, R16, 1.80143985094819840000e+16 ;  /* 0x4350000010108828 */ /* 0x000f620000000000 */
[----:B------:R-:W-:Y:S01]  /*b040*/  BSSY.RECONVERGENT B0, `(.L_x_12094) ;  /* 0x00000bd000007945 */ /* 0x000fe20003800200 */
[----:B-----5:R-:W-:Y:S01]  /*b050*/  @!P0 IMAD.MOV.U32 R2, RZ, RZ, R17 ;  /* 0x000000ffff028224 */ /* 0x020fe200078e0011 */
[----:B------:R-:W-:Y:S01]  /*b060*/  @!P0 MOV R20, R16 ;  /* 0x0000001000148202 */ /* 0x000fe20000000f00 */
[----:B------:R-:W-:Y:S01]  /*b070*/  IMAD.MOV.U32 R21, RZ, RZ, -0x3ff ;  /* 0xfffffc01ff157424 */ /* 0x000fe200078e00ff */
[----:B------:R-:W-:Y:S01]  /*b080*/  ISETP.GT.AND P3, PT, R19, 0xfffff, PT ;  /* 0x000fffff1300780c */ /* 0x000fe20003f64270 */
[----:B------:R-:W-:Y:S01]  /*b090*/  @!P0 IMAD.MOV.U32 R21, RZ, RZ, -0x435 ;  /* 0xfffffbcbff158424 */ /* 0x000fe200078e00ff */
        /* <DEDUP_REMOVED lines=8> */
[----:B------:R-:W5:Y:S02]  /*b120*/  @P1 DFMA R22, R16, R22, +INF ;  /* 0x7ff000001016142b */ /* 0x000f640000000016 */
[----:B-----5:R-:W-:Y:S02]  /*b130*/  @P1 FSEL R22, R22, RZ, P2 ;  /* 0x000000ff16161208 */ /* 0x020fe40001000000 */
[----:B------:R-:W-:-:S03]  /*b140*/  @P1 FSEL R17, R23, -QNAN , P2 ;  /* 0xfff0000017111808 */ /* 0x000fc60001000000 */
[----:B------:R-:W-:Y:S01]  /*b150*/  @P1 IMAD.MOV.U32 R16, RZ, RZ, R22 ;  /* 0x000000ffff101224 */ /* 0x000fe200078e0016 */
[----:B------:R-:W-:Y:S06]  /*b160*/  @P1 BRA `(.L_x_12095) ;  /* 0x0000000800a81947 */ /* 0x000fec0003800000 */
[C---:B------:R-:W-:Y:S01]  /*b170*/  LOP3.LUT R16, R2.reuse, 0xfffff, RZ, 0xc0, !PT ;  /* 0x000fffff02107812 */ /* 0x040fe200078ec0ff */
[----:B------:R-:W-:Y:S01]  /*b180*/  UMOV UR6, 0x3ae80f1e ;  /* 0x3ae80f1e00067882 */ /* 0x000fe20000000000 */
[----:B------:R-:W-:Y:S01]  /*b190*/  UMOV UR7, 0x3eb1380b ;  /* 0x3eb1380b00077882 */ /* 0x000fe20000000000 */
[----:B------:R-:W-:Y:S02]  /*b1a0*/  LEA.HI R21, R2, R21, RZ, 0xc ;  /* 0x0000001502157211 */ /* 0x000fe400078f60ff */
[----:B------:R-:W-:Y:S02]  /*b1b0*/  LOP3.LUT R17, R16, 0x3ff00000, RZ, 0xfc, !PT ;  /* 0x3ff0000010117812 */ /* 0x000fe400078efcff */
[----:B------:R-:W-:Y:S02]  /*b1c0*/  MOV R16, R20 ;  /* 0x0000001400107202 */ /* 0x000fe40000000f00 */
[----:B------:R-:W-:-:S13]  /*b1d0*/  ISETP.GE.U32.AND P0, PT, R17, 0x3ff6a09f, PT ;  /* 0x3ff6a09f1100780c */ /* 0x000fda0003f06070 */
[----:B------:R-:W-:Y:S02]  /*b1e0*/  @P0 VIADD R23, R17, 0xfff00000 ;  /* 0xfff0000011170836 */ /* 0x000fe40000000000 */
[----:B------:R-:W-:Y:S02]  /*b1f0*/  @P0 VIADD R21, R21, 0x1 ;  /* 0x0000000115150836 */ /* 0x000fe40000000000 */
[----:B------:R-:W-:-:S03]  /*b200*/  @P0 IMAD.MOV.U32 R17, RZ, RZ, R23 ;  /* 0x000000ffff110224 */ /* 0x000fc600078e0017 */
[----:B------:R-:W-:Y:S01]  /*b210*/  LOP3.LUT R20, R21, 0x80000000, RZ, 0x3c, !PT ;  /* 0x8000000015147812 */ /* 0x000fe200078e3cff */
[----:B------:R-:W-:Y:S02]  /*b220*/  IMAD.MOV.U32 R21, RZ, RZ, 0x43300000 ;  /* 0x43300000ff157424 */ /* 0x000fe400078e00ff */
[----:B------:R-:W5:-:S15]  /*b230*/  DADD R28, R16, 1 ;  /* 0x3ff00000101c7429 */ /* 0x000f5e0000000000 */
[----:B------:R-:W-:-:S15]  /*b240*/  NOP ;  /* 0x0000000000007918 */ /* 0x000fde0000000000 */
[----:B------:R-:W-:-:S15]  /*b250*/  NOP ;  /* 0x0000000000007918 */ /* 0x000fde0000000000 */
[----:B------:R-:W-:-:S15]  /*b260*/  NOP ;  /* 0x0000000000007918 */ /* 0x000fde0000000000 */
[----:B------:R-:W-:-:S04]  /*b270*/  NOP ;  /* 0x0000000000007918 */ /* 0x000fc80000000000 */
[----:B------:R5:W-:Y:S02]  /*b280*/  DADD R26, R16, -1 ;  /* 0xbff00000101a7429 */ /* 0x000be40000000000 */
[----:B-----5:R-:W5:Y:S01]  /*b290*/  MUFU.RCP64H R17, R29 ;  /* 0x0000001d00117308 */ /* 0x020f620000001800 */
[----:B------:R-:W-:-:S15]  /*b2a0*/  IMAD.MOV.U32 R16, RZ, RZ, RZ ;  /* 0x000000ffff107224 */ /* 0x000fde00078e00ff */
        /* <DEDUP_REMOVED lines=150> */
.L_x_12095:
[----:B------:R-:W-:Y:S05]  /*bc10*/  BSYNC.RECONVERGENT B0 ;  /* 0x0000000000007941 */ /* 0x000fea0003800200 */
.L_x_12094:
[----:B------:R-:W-:Y:S01]  /*bc20*/  MOV R20, R18 ;  /* 0x0000001200147202 */ /* 0x000fe20000000f00 */
[----:B------:R-:W5:Y:S01]  /*bc30*/  @!P3 DMUL R18, R18, 1.80143985094819840000e+16 ;  /* 0x435000001212b828 */ /* 0x000f620000000000 */
[----:B------:R-:W-:Y:S01]  /*bc40*/  BSSY.RECONVERGENT B0, `(.L_x_12096) ;  /* 0x00000ba000007945 */ /* 0x000fe20003800200 */
[----:B-----5:R-:W-:Y:S02]  /*bc50*/  @!P3 IMAD.MOV.U32 R3, RZ, RZ, R19 ;  /* 0x000000ffff03b224 */ /* 0x020fe400078e0013 */
        /* <DEDUP_REMOVED lines=20> */
[----:B------:R-:W-:Y:S01]  /*bda0*/  IMAD.MOV.U32 R18, RZ, RZ, R20 ;  /* 0x000000ffff127224 */ /* 0x000fe200078e0014 */
[----:B------:R-:W-:Y:S02]  /*bdb0*/  MOV R3, 0x43300000 ;  /* 0x4330000000037802 */ /* 0x000fe40000000f00 */
[----:B------:R-:W-:-:S13]  /*bdc0*/  ISETP.GE.U32.AND P0, PT, R19, 0x3ff6a09f, PT ;  /* 0x3ff6a09f1300780c */ /* 0x000fda0003f06070 */
[----:B------:R-:W-:Y:S02]  /*bdd0*/  @P0 VIADD R21, R19, 0xfff00000 ;  /* 0xfff0000013150836 */ /* 0x000fe40000000000 */
[----:B------:R-:W-:Y:S02]  /*bde0*/  @P0 VIADD R2, R2, 0x1 ;  /* 0x0000000102020836 */ /* 0x000fe40000000000 */
[----:B------:R-:W-:-:S03]  /*bdf0*/  @P0 IMAD.MOV.U32 R19, RZ, RZ, R21 ;  /* 0x000000ffff130224 */ /* 0x000fc600078e0015 */
[----:B------:R-:W-:-:S03]  /*be00*/  LOP3.LUT R2, R2, 0x80000000, RZ, 0x3c, !PT ;  /* 0x8000000002027812 */ /* 0x000fc600078e3cff */
[----:B0-2-4-:R-:W0:-:S15]  /*be10*/  DADD R24, R18, 1 ;  /* 0x3ff0000012187429 */ /* 0x015e1e0000000000 */
        /* <DEDUP_REMOVED lines=156> */
.L_x_12097:
[----:B------:R-:W-:Y:S05]  /*c7e0*/  BSYNC.RECONVERGENT B0 ;  /* 0x0000000000007941 */ /* 0x000fea0003800200 */
.L_x_12096:
[----:B------:R-:W5:Y:S02]  /*c7f0*/  LDCU.64 UR6, c[0x0][0x388] ;  /* 0x00007100ff0677ac */ /* 0x000f640008000a00 */
[----:B-----5:R-:W-:-:S06]  /*c800*/  UIMAD.WIDE.U32 UR6, UR4, 0x8, UR6 ;  /* 0x00000008040678a5 */ /* 0x020fcc000f8e0006 */
[----:B------:R-:W-:Y:S02]  /*c810*/  IMAD.U32 R2, RZ, RZ, UR6 ;  /* 0x00000006ff027e24 */ /* 0x000fe4000f8e00ff */
[----:B------:R-:W-:Y:S02]  /*c820*/  IMAD.U32 R3, RZ, RZ, UR7 ;  /* 0x00000007ff037e24 */ /* 0x000fe4000f8e00ff */
[----:B------:R-:W-:-:S05]  /*c830*/  IMAD.WIDE.U32 R2, R0, 0x10, R2 ;  /* 0x0000001000027825 */ /* 0x000fca00078e0002 */
[----:B-1----:R-:W-:Y:S04]  /*c840*/  STG.E.128 desc[UR8][R2.64], R12 ;  /* 0x0000000c02007986 */ /* 0x002fe8000c101d08 */
[----:B0--3--:R-:W-:Y:S04]  /*c850*/  STG.E.128 desc[UR8][R2.64+0x800], R8 ;  /* 0x0008000802007986 */ /* 0x009fe8000c101d08 */
[----:B--2---:R-:W-:Y:S04]  /*c860*/  STG.E.128 desc[UR8][R2.64+0x1000], R4 ;  /* 0x0010000402007986 */ /* 0x004fe8000c101d08 */
[----:B------:R-:W-:Y:S01]  /*c870*/  STG.E.128 desc[UR8][R2.64+0x1800], R16 ;  /* 0x0018001002007986 */ /* 0x000fe2000c101d08 */
[----:B------:R-:W-:Y:S05]  /*c880*/  EXIT ;  /* 0x000000000000794d */ /* 0x000fea0003800000 */
.L_x_12098:
        /* <DEDUP_REMOVED lines=15> */
.L_x_12284:


//--------------------- .text._ZN2at6native29vectorized_elementwise_kernelILi4EZZZNS0_15log_kernel_cudaERNS_18TensorIteratorBaseEENKUlvE0_clEvENKUlvE_clEvEUldE_St5arrayIPcLm2EEEEviT0_T1_ --------------------------
	.section	.text._ZN2at6native29vectorized_elementwise_kernelILi4EZZZNS0_15log_kernel_cudaERNS_18TensorIteratorBaseEENKUlvE0_clEvENKUlvE_clEvEUldE_St5arrayIPcLm2EEEEviT0_T1_,"ax",@progbits
	.align	128
        .global         _ZN2at6native29vectorized_elementwise_kernelILi4EZZZNS0_15log_kernel_cudaERNS_18TensorIteratorBaseEENKUlvE0_clEvENKUlvE_clEvEUldE_St5arrayIPcLm2EEEEviT0_T1_
        .type           _ZN2at6native29vectorized_elementwise_kernelILi4EZZZNS0_15log_kernel_cudaERNS_18TensorIteratorBaseEENKUlvE0_clEvENKUlvE_clEvEUldE_St5arrayIPcLm2EEEEviT0_T1_,@function
        .size           _ZN2at6native29vectorized_elementwise_kernelILi4EZZZNS0_15log_kernel_cudaERNS_18TensorIteratorBaseEENKUlvE0_clEvENKUlvE_clEvEUldE_St5arrayIPcLm2EEEEviT0_T1_,(.L_x_12285 - _ZN2at6native29vectorized_elementwise_kernelILi4EZZZNS0_15log_kernel_cudaERNS_18TensorIteratorBaseEENKUlvE0_clEvENKUlvE_clEvEUldE_St5arrayIPcLm2EEEEviT0_T1_)
        .other          _ZN2at6native29vectorized_elementwise_kernelILi4EZZZNS0_15log_kernel_cudaERNS_18TensorIteratorBaseEENKUlvE0_clEvENKUlvE_clEvEUldE_St5arrayIPcLm2EEEEviT0_T1_,@"STO_CUDA_ENTRY STV_DEFAULT"
_ZN2at6native29vectorized_elementwise_kernelILi4EZZZNS0_15log_kernel_cudaERNS_18TensorIteratorBaseEENKUlvE0_clEvENKUlvE_clEvEUldE_St5arrayIPcLm2EEEEviT0_T1_:
.text._ZN2at6native29vectorized_elementwise_kernelILi4EZZZNS0_15log_kernel_cudaERNS_18TensorIteratorBaseEENKUlvE0_clEvENKUlvE_clEvEUldE_St5arrayIPcLm2EEEEviT0_T1_:
        /* <DEDUP_REMOVED lines=249> */
.L_x_12102:
[----:B------:R-:W-:Y:S01]  /*0f90*/  IMAD.MOV.U32 R8, RZ, RZ, 0x0 ;  /* 0x00000000ff087424 */ /* 0x000fe200078e00ff */
[----:B------:R-:W-:Y:S01]  /*0fa0*/  LOP3.LUT P1, RZ, R3, 0x7fffffff, RZ, 0xc0, !PT ;  /* 0x7fffffff03ff7812 */ /* 0x000fe2000782c0ff */
[----:B------:R-:W-:-:S06]  /*0fb0*/  IMAD.MOV.U32 R9, RZ, RZ, 0x7ff00000 ;  /* 0x7ff00000ff097424 */ /* 0x000fcc00078e00ff */
[----:B------:R-:W0:Y:S02]  /*0fc0*/  DFMA R2, R2, R8, +INF ;  /* 0x7ff000000202742b */ /* 0x000e240000000008 */
[----:B0-----:R-:W-:Y:S02]  /*0fd0*/  FSEL R8, R2, RZ, P1 ;  /* 0x000000ff02087208 */ /* 0x001fe40000800000 */
[----:B------:R-:W-:-:S07]  /*0fe0*/  FSEL R9, R3, -QNAN , P1 ;  /* 0xfff0000003097808 */ /* 0x000fce0000800000 */
.L_x_12101:
[----:B------:R-:W-:Y:S05]  /*0ff0*/  BSYNC.RECONVERGENT B0 ;  /* 0x0000000000007941 */ /* 0x000fea0003800200 */
.L_x_12100:
        /* <DEDUP_REMOVED lines=190> */
.L_x_12104:
[----:B------:R-:W-:Y:S05]  /*1be0*/  BSYNC.RECONVERGENT B0 ;  /* 0x0000000000007941 */ /* 0x000fea0003800200 */
.L_x_12103:
        /* <DEDUP_REMOVED lines=192> */
.L_x_12106:
[----:B------:R-:W-:Y:S05]  /*27f0*/  BSYNC.RECONVERGENT B0 ;  /* 0x0000000000007941 */ /* 0x000fea0003800200 */
.L_x_12105:
        /* <DEDUP_REMOVED lines=191> */
.L_x_12108:
[----:B------:R-:W-:Y:S05]  /*33f0*/  BSYNC.RECONVERGENT B0 ;  /* 0x0000000000007941 */ /* 0x000fea0003800200 */
.L_x_12107:
        /* <DEDUP_REMOVED lines=191> */
.L_x_12110:
[----:B------:R-:W-:Y:S05]  /*3ff0*/  BSYNC.RECONVERGENT B0 ;  /* 0x0000000000007941 */ /* 0x000fea0003800200 */
.L_x_12109:
        /* <DEDUP_REMOVED lines=192> */
.L_x_12112:
[----:B------:R-:W-:Y:S05]  /*4c00*/  BSYNC.RECONVERGENT B0 ;  /* 0x0000000000007941 */ /* 0x000fea0003800200 */
.L_x_12111:
        /* <DEDUP_REMOVED lines=200> */
.L_x_12114:
[----:B------:R-:W-:Y:S05]  /*5890*/  BSYNC.RECONVERGENT B0 ;  /* 0x0000000000007941 */ /* 0x000fea0003800200 */
.L_x_12113:
        /* <DEDUP_REMOVED lines=190> */
.L_x_12116:
[----:B------:R-:W-:Y:S05]  /*6480*/  BSYNC.RECONVERGENT B0 ;  /* 0x0000000000007941 */ /* 0x000fea0003800200 */
.L_x_12115:
        /* <DEDUP_REMOVED lines=15> */
.L_x_12119:
[----:B------:R-:W-:-:S13]  /*6580*/  ISETP.GE.U32.AND P0, PT, R0, UR5, PT ;  /* 0x0000000500007c0c */ /* 0x000fda000bf06070 */
[----:B------:R-:W-:Y:S05]  /*6590*/  @P0 BRA `(.L_x_12121) ;  /* 0x0000000000300947 */ /* 0x000fea0003800000 */
[----:B-1----:R-:W1:Y:S01]  /*65a0*/  LDC.64 R4, c[0x0][0x388] ;  /* 0x0000e200ff047b82 */ /* 0x002e620000000a00 */
[C---:B----4-:R-:W-:Y:S02]  /*65b0*/  VIADD R7, R0.reuse, UR4 ;  /* 0x0000000400077c36 */ /* 0x050fe40008000000 */
[----:B------:R-:W-:Y:S02]  /*65c0*/  VIADD R0, R0, 0x80 ;  /* 0x0000008000007836 */ /* 0x000fe40000000000 */
[----:B-1----:R-:W-:-:S05]  /*65d0*/  IMAD.WIDE.U32 R4, R7, 0x8, R4 ;  /* 0x0000000807047825 */ /* 0x002fca00078e0004 */
[----:B--2---:R4:W-:Y:S02]  /*65e0*/  STG.E.64 desc[UR8][R4.64], R14 ;  /* 0x0000000e04007986 */ /* 0x0049e4000c101b08 */
.L_x_12120:
[----:B------:R-:W-:-:S13]  /*65f0*/  ISETP.GE.U32.AND P0, PT, R0, UR5, PT ;  /* 0x0000000500007c0c */ /* 0x000fda000bf06070 */
[----:B------:R-:W-:Y:S05]  /*6600*/  @P0 BRA `(.L_x_12122) ;  /* 0x0000000000340947 */ /* 0x000fea0003800000 */
[----:B-1--4-:R-:W1:Y:S01]  /*6610*/  LDC.64 R4, c[0x0][0x388] ;  /* 0x0000e200ff047b82 */ /* 0x012e620000000a00 */
[C---:B------:R-:W-:Y:S01]  /*6620*/  IADD3 R7, PT, PT, R0.reuse, UR4, RZ ;  /* 0x0000000400077c10 */ /* 0x040fe2000fffe0ff */
[----:B------:R-:W-:-:S04]  /*6630*/  VIADD R0, R0, 0x80 ;  /* 0x0000008000007836 */ /* 0x000fc80000000000 */
[----:B-1----:R-:W-:-:S05]  /*6640*/  IMAD.WIDE.U32 R4, R7, 0x8, R4 ;  /* 0x0000000807047825 */ /* 0x002fca00078e0004 */
[----:B0-----:R0:W-:Y:S02]  /*6650*/  STG.E.64 desc[UR8][R4.64], R16 ;  /* 0x0000001004007986 */ /* 0x0011e4000c101b08 */
.L_x_12121:
        /* <DEDUP_REMOVED lines=8> */
.L_x_12122:
[----:B------:R-:W-:Y:S05]  /*66e0*/  BSYNC.RELIABLE B1 ;  /* 0x0000000000017941 */ /* 0x000fea0003800100 */
.L_x_12118:
[----:B------:R-:W-:-:S13]  /*66f0*/  ISETP.GE.U32.AND P0, PT, R0, UR5, PT ;  /* 0x0000000500007c0c */ /* 0x000fda000bf06070 */
[----:B01--4-:R-:W0:Y:S01]  /*6700*/  @!P0 LDC.64 R4, c[0x0][0x388] ;  /* 0x0000e200ff048b82 */ /* 0x013e220000000a00 */
[C---:B------:R-:W-:Y:S01]  /*6710*/  @!P0 IADD3 R7, PT, PT, R0.reuse, UR4, RZ ;  /* 0x0000000400078c10 */ /* 0x040fe2000fffe0ff */
[----:B------:R-:W-:-:S04]  /*6720*/  @!P0 VIADD R0, R0, 0x80 ;  /* 0x0000008000008836 */ /* 0x000fc80000000000 */
[----:B0-----:R-:W-:-:S05]  /*6730*/  @!P0 IMAD.WIDE.U32 R4, R7, 0x8, R4 ;  /* 0x0000000807048825 */ /* 0x001fca00078e0004 */
[----:B------:R0:W-:Y:S02]  /*6740*/  @!P0 STG.E.64 desc[UR8][R4.64], R2 ;  /* 0x0000000204008986 */ /* 0x0001e4000c101b08 */
.L_x_12123:
[----:B------:R-:W-:Y:S05]  /*6750*/  BSYNC.RECONVERGENT B0 ;  /* 0x0000000000007941 */ /* 0x000fea0003800200 */
.L_x_12117:
        /* <DEDUP_REMOVED lines=8> */
.L_x_12099:
[----:B------:R-:W0:Y:S01]  /*67e0*/  S2R R0, SR_TID.X ;  /* 0x0000000000007919 */ /* 0x000e220000002100 */
[----:B------:R-:W1:Y:S02]  /*67f0*/  LDCU.64 UR6, c[0x0][0x390] ;  /* 0x00007200ff0677ac */ /* 0x000e640008000a00 */
[----:B-1----:R-:W-:-:S06]  /*6800*/  UIMAD.WIDE.U32 UR6, UR4, 0x8, UR6 ;  /* 0x00000008040678a5 */ /* 0x002fcc000f8e0006 */
[----:B------:R-:W-:Y:S01]  /*6810*/  MOV R23, UR7 ;  /* 0x0000000700177c02 */ /* 0x000fe20008000f00 */
[----:B------:R-:W-:-:S04]  /*6820*/  IMAD.U32 R22, RZ, RZ, UR6 ;  /* 0x00000006ff167e24 */ /* 0x000fc8000f8e00ff */
[----:B0-----:R-:W-:-:S05]  /*6830*/  IMAD.WIDE.U32 R22, R0, 0x20, R22 ;  /* 0x0000002000167825 */ /* 0x001fca00078e0016 */
[----:B------:R-:W2:Y:S04]  /*6840*/  LDG.E.ENL2.256 R8, R12, desc[UR8][R22.64] ;  /* 0xfe000008160c797e */ /* 0x000ea80008121908 */
[----:B------:R0:W5:Y:S01]  /*6850*/  LDG.E.ENL2.256 R16, R4, desc[UR8][R22.64+0x1000] ;  /* 0xfe0080081604797e */ /* 0x0001620008121910 */
[----:B------:R-:W-:Y:S01]  /*6860*/  BSSY.RECONVERGENT B0, `(.L_x_12124) ;  /* 0x00000bd000007945 */ /* 0x000fe20003800200 */
[----:B--2---:R-:W-:Y:S01]  /*6870*/  ISETP.GT.AND P0, PT, R13, 0xfffff, PT ;  /* 0x000fffff0d00780c */ /* 0x004fe20003f04270 */
[----:B------:R-:W-:Y:S02]  /*6880*/  IMAD.MOV.U32 R20, RZ, RZ, R12 ;  /* 0x000000ffff147224 */ /* 0x000fe400078e000c */
        /* <DEDUP_REMOVED lines=180> */
.L_x_12125:
[----:B------:R-:W-:Y:S01]  /*73d0*/  MOV R2, 0x0 ;  /* 0x0000000000027802 */ /* 0x000fe20000000f00 */
[----:B------:R-:W-:Y:S01]  /*73e0*/  IMAD.MOV.U32 R3, RZ, RZ, 0x7ff00000 ;  /* 0x7ff00000ff037424 */ /* 0x000fe200078e00ff */
[----:B------:R-:W-:-:S05]  /*73f0*/  LOP3.LUT P0, RZ, R21, 0x7fffffff, RZ, 0xc0, !PT ;  /* 0x7fffffff15ff7812 */ /* 0x000fca000780c0ff */
[----:B------:R-:W0:Y:S02]  /*7400*/  DFMA R20, R20, R2, +INF ;  /* 0x7ff000001414742b */ /* 0x000e240000000002 */
[----:B0-----:R-:W-:Y:S02]  /*7410*/  FSEL R12, R20, RZ, P0 ;  /* 0x000000ff140c7208 */ /* 0x001fe40000000000 */
[----:B------:R-:W-:-:S07]  /*7420*/  FSEL R13, R21, -QNAN , P0 ;  /* 0xfff00000150d7808 */ /* 0x000fce0000000000 */
.L_x_12126:
[----:B------:R-:W-:Y:S05]  /*7430*/  BSYNC.RECONVERGENT B0 ;  /* 0x0000000000007941 */ /* 0x000fea0003800200 */
.L_x_12124:
[----:B------:R-:W-:Y:S01]  /*7440*/  ISETP.GT.AND P1, PT, R15, 0xfffff, PT ;  /* 0x000fffff0f00780c */ /* 0x000fe20003f24270 */
[----:B------:R-:W-:Y:S01]  /*7450*/  IMAD.MOV.U32 R3, RZ, RZ, R15 ;  /* 0x000000ffff037224 */ /* 0x000fe200078e000f */
[----:B------:R-:W-:Y:S01]  /*7460*/  BSSY.RECONVERGENT B0, `(.L_x_12127) ;  /* 0x00000be000007945 */ /* 0x000fe20003800200 */
[----:B------:R-:W-:Y:S01]  /*7470*/  IMAD.MOV.U32 R22, RZ, RZ, R14 ;  /* 0x000000ffff167224 */ /* 0x000fe200078e000e */
[----:B------:R-:W-:-:S09]  /*7480*/  ISETP.GT.AND P0, PT, R9, 0xfffff, PT ;  /* 0x000fffff0900780c */ /* 0x000fd20003f04270 */
        /* <DEDUP_REMOVED lines=187> */
.L_x_12128:
[----:B------:R-:W-:Y:S05]  /*8040*/  BSYNC.RECONVERGENT B0 ;  /* 0x0000000000007941 */ /* 0x000fea0003800200 */
.L_x_12127:
        /* <DEDUP_REMOVED lines=190> */
.L_x_12130:
[----:B------:R-:W-:Y:S05]  /*8c30*/  BSYNC.RECONVERGENT B0 ;  /* 0x0000000000007941 */ /* 0x000fea0003800200 */
.L_x_12129:
[----:B------:R-:W-:Y:S01]  /*8c40*/  IMAD.MOV.U32 R22, RZ, RZ, R10 ;  /* 0x000000ffff167224 */ /* 0x000fe200078e000a */
[----:B------:R-:W4:Y:S01]  /*8c50*/  @!P1 DMUL R10, R10, 1.80143985094819840000e+16 ;  /* 0x435000000a0a9828 */ /* 0x000f220000000000 */
[----:B------:R-:W-:Y:S01]  /*8c60*/  BSSY.RECONVERGENT B0, `(.L_x_12131) ;  /* 0x00000bc000007945 */ /* 0x000fe20003800200 */
[----:B----4-:R-:W-:Y:S01]  /*8c70*/  @!P1 IMAD.MOV.U32 R3, RZ, RZ, R11 ;  /* 0x000000ffff039224 */ /* 0x010fe200078e000b */
[----:B------:R-:W-:Y:S02]  /*8c80*/  @!P1 MOV R22, R10 ;  /* 0x0000000a00169202 */ /* 0x000fe40000000f00 */
[----:B-----5:R-:W-:Y:S02]  /*8c90*/  ISETP.GT.AND P0, PT, R5, 0xfffff, PT ;  /* 0x000fffff0500780c */ /* 0x020fe40003f04270 */
        /* <DEDUP_REMOVED lines=184> */
.L_x_12132:
[----:B------:R-:W-:Y:S05]  /*9820*/  BSYNC.RECONVERGENT B0 ;  /* 0x0000000000007941 */ /* 0x000fea0003800200 */
.L_x_12131:
        /* <DEDUP_REMOVED lines=190> */
.L_x_12134:
[----:B------:R-:W-:Y:S05]  /*a410*/  BSYNC.RECONVERGENT B0 ;  /* 0x0000000000007941 */ /* 0x000fea0003800200 */
.L_x_12133:
        /* <DEDUP_REMOVED lines=189> */
.L_x_12136:
[----:B------:R-:W-:Y:S05]  /*aff0*/  BSYNC.RECONVERGENT B0 ;  /* 0x0000000000007941 */ /* 0x000fea0003800200 */
.L_x_12135:
        /* <DEDUP_REMOVED lines=191> */
.L_x_12138:
[----:B------:R-:W-:Y:S05]  /*bbf0*/  BSYNC.RECONVERGENT B0 ;  /* 0x0000000000007941 */ /* 0x000fea0003800200 */
.L_x_12137:
        /* <DEDUP_REMOVED lines=188> */
.L_x_12140:
[----:B------:R-:W-:Y:S05]  /*c7c0*/  BSYNC.RECONVERGENT B0 ;  /* 0x0000000000007941 */ /* 0x000fea0003800200 */
.L_x_12139:
[----:B------:R-:W5:Y:S02]  /*c7d0*/  LDCU.64 UR6, c[0x0][0x388] ;  /* 0x00007100ff0677ac */ /* 0x000f640008000a00 */
[----:B-----5:R-:W-:-:S06]  /*c7e0*/  UIMAD.WIDE.U32 UR6, UR4, 0x8, UR6 ;  /* 0x00000008040678a5 */ /* 0x020fcc000f8e0006 */
[----:B------:R-:W-:Y:S02]  /*c7f0*/  IMAD.U32 R2, RZ, RZ, UR6 ;  /* 0x00000006ff027e24 */ /* 0x000fe4000f8e00ff */
[----:B------:R-:W-:Y:S02]  /*c800*/  IMAD.U32 R3, RZ, RZ, UR7 ;  /* 0x00000007ff037e24 */ /* 0x000fe4000f8e00ff */
[----:B------:R-:W-:-:S05]  /*c810*/  IMAD.WIDE.U32 R2, R0, 0x20, R2 ;  /* 0x0000002000027825 */ /* 0x000fca00078e0002 */
[----:B01-3--:R-:W-:Y:S04]  /*c820*/  STG.E.ENL2.256 desc[UR8][R2.64], R12, R8 ;  /* 0xf800000c0208797f */ /* 0x00bfe8000f121808 */
[----:B--2---:R-:W-:Y:S01]  /*c830*/  STG.E.ENL2.256 desc[UR8][R2.64+0x1000], R4, R16 ;  /* 0xf80080040210797f */ /* 0x004fe2000f121808 */
[----:B------:R-:W-:Y:S05]  /*c840*/  EXIT ;  /* 0x000000000000794d */ /* 0x000fea0003800000 */
.L_x_12141:
        /* <DEDUP_REMOVED lines=11> */
.L_x_12285:


//--------------------- .text._ZN2at6native29vectorized_elementwise_kernelILi8EZZZNS0_15log_kernel_cudaERNS_18TensorIteratorBaseEENKUlvE0_clEvENKUlvE_clEvEUldE_St5arrayIPcLm2EEEEviT0_T1_ --------------------------
	.section	.text._ZN2at6native29vectorized_elementwise_kernelILi8EZZZNS0_15log_kernel_cudaERNS_18TensorIteratorBaseEENKUlvE0_clEvENKUlvE_clEvEUldE_St5arrayIPcLm2EEEEviT0_T1_,"ax",@progbits
	.align	128
        .global         _ZN2at6native29vectorized_elementwise_kernelILi8EZZZNS0_15log_kernel_cudaERNS_18TensorIteratorBaseEENKUlvE0_clEvENKUlvE_clEvEUldE_St5arrayIPcLm2EEEEviT0_T1_
        .type           _ZN2at6native29vectorized_elementwise_kernelILi8EZZZNS0_15log_kernel_cudaERNS_18TensorIteratorBaseEENKUlvE0_clEvENKUlvE_clEvEUldE_St5arrayIPcLm2EEEEviT0_T1_,@function
        .size           _ZN2at6native29vectorized_elementwise_kernelILi8EZZZNS0_15log_kernel_cudaERNS_18TensorIteratorBaseEENKUlvE0_clEvENKUlvE_clEvEUldE_St5arrayIPcLm2EEEEviT0_T1_,(.L_x_12286 - _ZN2at6native29vectorized_elementwise_kernelILi8EZZZNS0_15log_kernel_cudaERNS_18TensorIteratorBaseEENKUlvE0_clEvENKUlvE_clEvEUldE_St5arrayIPcLm2EEEEviT0_T1_)
        .other          _ZN2at6native29vectorized_elementwise_kernelILi8EZZZNS0_15log_kernel_cudaERNS_18TensorIteratorBaseEENKUlvE0_clEvENKUlvE_clEvEUldE_St5arrayIPcLm2EEEEviT0_T1_,@"STO_CUDA_ENTRY STV_DEFAULT"
_ZN2at6native29vectorized_elementwise_kernelILi8EZZZNS0_15log_kernel_cudaERNS_18TensorIteratorBaseEENKUlvE0_clEvENKUlvE_clEvEUldE_St5arrayIPcLm2EEEEviT0_T1_:
.text._ZN2at6native29vectorized_elementwise_kernelILi8EZZZNS0_15log_kernel_cudaERNS_18TensorIteratorBaseEENKUlvE0_clEvENKUlvE_clEvEUldE_St5arrayIPcLm2EEEEviT0_T1_:
[----:B------:R-:W-:Y:S01]  /*0000*/  LDC R1, c[0x0][0x37c] ;  /* 0x0000df00ff017b82 */ /* 0x000fe20000000800 */
[----:B------:R-:W-:Y:S05]  /*0010*/  EXIT ;  /* 0x000000000000794d */ /* 0x000fea0003800000 */
.L_x_12142:
        /* <DEDUP_REMOVED lines=14> */
.L_x_12286:


//--------------------- .nv.global.init           --------------------------
	.section	.nv.global.init,"aw",@progbits
.nv.global.init:
	.type		$str$8,@object
	.size		$str$8,(__unnamed_9 - $str$8)
$str$8:
        /*0000*/ 	.byte	0x66, 0x61, 0x6c, 0x73, 0x65, 0x00
	.type		__unnamed_9,@object
	.size		__unnamed_9,(__unnamed_1 - __unnamed_9)
__unnamed_9:
        /*0006*/ 	.byte	0x66, 0x65, 0x74, 0x63, 0x68, 0x5f, 0x61, 0x6e, 0x64, 0x5f, 0x63, 0x61, 0x73, 0x74, 0x00
	.type		__unnamed_1,@object
	.size		__unnamed_1,(__unnamed_5 - __unnamed_1)
__unnamed_1:
        /*0015*/ 	.byte	0x66, 0x65, 0x74, 0x63, 0x68, 0x5f, 0x61, 0x6e, 0x64, 0x5f, 0x63, 0x61, 0x73, 0x74, 0x00
	.type		__unnamed_5,@object
	.size		__unnamed_5,(__unnamed_11 - __unnamed_5)
__unnamed_5:
        /*0024*/ 	.byte	0x66, 0x65, 0x74, 0x63, 0x68, 0x5f, 0x61, 0x6e, 0x64, 0x5f, 0x63, 0x61, 0x73, 0x74, 0x00
	.type		__unnamed_11,@object
	.size		__unnamed_11,(__unnamed_3 - __unnamed_11)
__unnamed_11:
        /*0033*/ 	.byte	0x66, 0x65, 0x74, 0x63, 0x68, 0x5f, 0x61, 0x6e, 0x64, 0x5f, 0x63, 0x61, 0x73, 0x74, 0x00
	.type		__unnamed_3,@object
	.size		__unnamed_3,(__unnamed_7 - __unnamed_3)
__unnamed_3:
        /*0042*/ 	.byte	0x66, 0x65, 0x74, 0x63, 0x68, 0x5f, 0x61, 0x6e, 0x64, 0x5f, 0x63, 0x61, 0x73, 0x74, 0x00
	.type		__unnamed_7,@object
	.size		__unnamed_7,(__unnamed_10 - __unnamed_7)
__unnamed_7:
        /*0051*/ 	.byte	0x66, 0x65, 0x74, 0x63, 0x68, 0x5f, 0x61, 0x6e, 0x64, 0x5f, 0x63, 0x61, 0x73, 0x74, 0x00
	.type		__unnamed_10,@object
	.size		__unnamed_10,(__unnamed_2 - __unnamed_10)
__unnamed_10:
        /*0060*/ 	.byte	0x63, 0x61, 0x73, 0x74, 0x5f, 0x61, 0x6e, 0x64, 0x5f, 0x73, 0x74, 0x6f, 0x72, 0x65, 0x00
	.type		__unnamed_2,@object
	.size		__unnamed_2,(__unnamed_6 - __unnamed_2)
__unnamed_2:
        /*006f*/ 	.byte	0x63, 0x61, 0x73, 0x74, 0x5f, 0x61, 0x6e, 0x64, 0x5f, 0x73, 0x74, 0x6f, 0x72, 0x65, 0x00
	.type		__unnamed_6,@object
	.size		__unnamed_6,(__unnamed_12 - __unnamed_6)
__unnamed_6:
        /*007e*/ 	.byte	0x63, 0x61, 0x73, 0x74, 0x5f, 0x61, 0x6e, 0x64, 0x5f, 0x73, 0x74, 0x6f, 0x72, 0x65, 0x00
	.type		__unnamed_12,@object
	.size		__unnamed_12,(__unnamed_4 - __unnamed_12)
__unnamed_12:
        /*008d*/ 	.byte	0x63, 0x61, 0x73, 0x74, 0x5f, 0x61, 0x6e, 0x64, 0x5f, 0x73, 0x74, 0x6f, 0x72, 0x65, 0x00
	.type		__unnamed_4,@object
	.size		__unnamed_4,(__unnamed_8 - __unnamed_4)
__unnamed_4:
        /*009c*/ 	.byte	0x63, 0x61, 0x73, 0x74, 0x5f, 0x61, 0x6e, 0x64, 0x5f, 0x73, 0x74, 0x6f, 0x72, 0x65, 0x00
	.type		__unnamed_8,@object
	.size		__unnamed_8,($str$9 - __unnamed_8)
__unnamed_8:
        /*00ab*/ 	.byte	0x63, 0x61, 0x73, 0x74, 0x5f, 0x61, 0x6e, 0x64, 0x5f, 0x73, 0x74, 0x6f, 0x72, 0x65, 0x00
	.type		$str$9,@object
	.size		$str$9,(.L_41 - $str$9)
$str$9:
        /*00ba*/ 	.byte	0x2f, 0x72, 0x6f, 0x6f, 0x74, 0x2f, 0x2e, 0x70, 0x79, 0x65, 0x6e, 0x76, 0x2f, 0x76, 0x65, 0x72
        /*00ca*/ 	.byte	0x73, 0x69, 0x6f, 0x6e, 0x73, 0x2f, 0x33, 0x2e, 0x31, 0x33, 0x2e, 0x31, 0x32, 0x2f, 0x6c, 0x69
        /*00da*/ 	.byte	0x62, 0x2f, 0x70, 0x79, 0x74, 0x68, 0x6f, 0x6e, 0x33, 0x2e, 0x31, 0x33, 0x2f, 0x73, 0x69, 0x74
        /*00ea*/ 	.byte	0x65, 0x2d, 0x70, 0x61, 0x63, 0x6b, 0x61, 0x67, 0x65, 0x73, 0x2f, 0x74, 0x6f, 0x72, 0x63, 0x68
        /*00fa*/ 	.byte	0x2f, 0x69, 0x6e, 0x63, 0x6c, 0x75, 0x64, 0x65, 0x2f, 0x63, 0x31, 0x30, 0x2f, 0x63, 0x6f, 0x72
        /*010a*/ 	.byte	0x65, 0x2f, 0x44, 0x79, 0x6e, 0x61, 0x6d, 0x69, 0x63, 0x43, 0x61, 0x73, 0x74, 0x2e, 0x68, 0x00
.L_41:


//--------------------- .nv.shared.reserved.0     --------------------------
	.section	.nv.shared.reserved.0,"aw",@nobits
	.weak		__nv_reservedSMEM_offset_0_alias
	.size		__nv_reservedSMEM_offset_0_alias, 0, 64
	.other		__nv_reservedSMEM_offset_0_alias,@"STO_CUDA_RESERVED_SHARED STV_DEFAULT"
__nv_reservedSMEM_offset_0_alias:
	.zero		0
	.zero		64


//--------------------- .nv.global                --------------------------
	.section	.nv.global,"aw",@nobits
.nv.global:
	.type		_ZN49_INTERNAL_50dea9bf_18_UnaryLogKernels_cu_24870cf94cuda3std3__48in_placeE,@object
	.size		_ZN49_INTERNAL_50dea9bf_18_UnaryLogKernels_cu_24870cf94cuda3std3__48in_placeE,(_ZN49_INTERNAL_50dea9bf_18_UnaryLogKernels_cu_24870cf94cuda3std6ranges3__45__cpo8distanceE - _ZN49_INTERNAL_50dea9bf_18_UnaryLogKernels_cu_24870cf94cuda3std3__48in_placeE)
_ZN49_INTERNAL_50dea9bf_18_UnaryLogKernels_cu_24870cf94cuda3std3__48in_placeE:
	.zero		1
	.type		_ZN49_INTERNAL_50dea9bf_18_UnaryLogKernels_cu_24870cf94cuda3std6ranges3__45__cpo8distanceE,@object
	.size		_ZN49_INTERNAL_50dea9bf_18_UnaryLogKernels_cu_24870cf94cuda3std6ranges3__45__cpo8distanceE,(_ZN49_INTERNAL_50dea9bf_18_UnaryLogKernels_cu_24870cf94cuda3std3__45__cpo6cbeginE - _ZN49_INTERNAL_50dea9bf_18_UnaryLogKernels_cu_24870cf94cuda3std6ranges3__45__cpo8distanceE)
_ZN49_INTERNAL_50dea9bf_18_UnaryLogKernels_cu_24870cf94cuda3std6ranges3__45__cpo8distanceE:
	.zero		1
	.type		_ZN49_INTERNAL_50dea9bf_18_UnaryLogKernels_cu_24870cf94cuda3std3__45__cpo6cbeginE,@object
	.size		_ZN49_INTERNAL_50dea9bf_18_UnaryLogKernels_cu_24870cf94cuda3std3__45__cpo6cbeginE,(_ZN49_INTERNAL_50dea9bf_18_UnaryLogKernels_cu_24870cf94cuda3std6ranges3__45__cpo7advanceE - _ZN49_INTERNAL_50dea9bf_18_UnaryLogKernels_cu_24870cf94cuda3std3__45__cpo6cbeginE)
_ZN49_INTERNAL_50dea9bf_18_UnaryLogKernels_cu_24870cf94cuda3std3__45__cpo6cbeginE:
	.zero		1
	.type		_ZN49_INTERNAL_50dea9bf_18_UnaryLogKernels_cu_24870cf94cuda3std6ranges3__45__cpo7advanceE,@object
	.size		_ZN49_INTERNAL_50dea9bf_18_UnaryLogKernels_cu_24870cf94cuda3std6ranges3__45__cpo7advanceE,(_ZN49_INTERNAL_50dea9bf_18_UnaryLogKernels_cu_24870cf94cuda3std3__45__cpo7crbeginE - _ZN49_INTERNAL_50dea9bf_18_UnaryLogKernels_cu_24870cf94cuda3std6ranges3__45__cpo7advanceE)
_ZN49_INTERNAL_50dea9bf_18_UnaryLogKernels_cu_24870cf94cuda3std6ranges3__45__cpo7advanceE:
	.zero		1
	.type		_ZN49_INTERNAL_50dea9bf_18_UnaryLogKernels_cu_24870cf94cuda3std3__45__cpo7crbeginE,@object
	.size		_ZN49_INTERNAL_50dea9bf_18_UnaryLogKernels_cu_24870cf94cuda3std3__45__cpo7crbeginE,(_ZN49_INTERNAL_50dea9bf_18_UnaryLogKernels_cu_24870cf94cuda3std6ranges3__45__cpo4dataE - _ZN49_INTERNAL_50dea9bf_18_UnaryLogKernels_cu_24870cf94cuda3std3__45__cpo7crbeginE)
_ZN49_INTERNAL_50dea9bf_18_UnaryLogKernels_cu_24870cf94cuda3std3__45__cpo7crbeginE:
	.zero		1
	.type		_ZN49_INTERNAL_50dea9bf_18_UnaryLogKernels_cu_24870cf94cuda3std6ranges3__45__cpo4dataE,@object
	.size		_ZN49_INTERNAL_50dea9bf_18_UnaryLogKernels_cu_24870cf94cuda3std6ranges3__45__cpo4dataE,(_ZN49_INTERNAL_50dea9bf_18_UnaryLogKernels_cu_24870cf94cuda3std6ranges3__45__cpo5beginE - _ZN49_INTERNAL_50dea9bf_18_UnaryLogKernels_cu_24870cf94cuda3std6ranges3__45__cpo4dataE)
_ZN49_INTERNAL_50dea9bf_18_UnaryLogKernels_cu_24870cf94cuda3std6ranges3__45__cpo4dataE:
	.zero		1
	.type		_ZN49_INTERNAL_50dea9bf_18_UnaryLogKernels_cu_24870cf94cuda3std6ranges3__45__cpo5beginE,@object
	.size		_ZN49_INTERNAL_50dea9bf_18_UnaryLogKernels_cu_24870cf94cuda3std6ranges3__45__cpo5beginE,(_ZN49_INTERNAL_50dea9bf_18_UnaryLogKernels_cu_24870cf94cuda3std3__451_GLOBAL__N__50dea9bf_18_UnaryLogKernels_cu_24870cf96ignoreE - _ZN49_INTERNAL_50dea9bf_18_UnaryLogKernels_cu_24870cf94cuda3std6ranges3__45__cpo5beginE)
_ZN49_INTERNAL_50dea9bf_18_UnaryLogKernels_cu_24870cf94cuda3std6ranges3__45__cpo5beginE:
	.zero		1
	.type		_ZN49_INTERNAL_50dea9bf_18_UnaryLogKernels_cu_24870cf94cuda3std3__451_GLOBAL__N__50dea9bf_18_UnaryLogKernels_cu_24870cf96ignoreE,@object
	.size		_ZN49_INTERNAL_50dea9bf_18_UnaryLogKernels_cu_24870cf94cuda3std3__451_GLOBAL__N__50dea9bf_18_UnaryLogKernels_cu_24870cf96ignoreE,(_ZN49_INTERNAL_50dea9bf_18_UnaryLogKernels_cu_24870cf94cuda3std6ranges3__45__cpo4sizeE - _ZN49_INTERNAL_50dea9bf_18_UnaryLogKernels_cu_24870cf94cuda3std3__451_GLOBAL__N__50dea9bf_18_UnaryLogKernels_cu_24870cf96ignoreE)
_ZN49_INTERNAL_50dea9bf_18_UnaryLogKernels_cu_24870cf94cuda3std3__451_GLOBAL__N__50dea9bf_18_UnaryLogKernels_cu_24870cf96ignoreE:
	.zero		1
	.type		_ZN49_INTERNAL_50dea9bf_18_UnaryLogKernels_cu_24870cf94cuda3std6ranges3__45__cpo4sizeE,@object
	.size		_ZN49_INTERNAL_50dea9bf_18_UnaryLogKernels_cu_24870cf94cuda3std6ranges3__45__cpo4sizeE,(_ZN49_INTERNAL_50dea9bf_18_UnaryLogKernels_cu_24870cf94cuda3std3__45__cpo5beginE - _ZN49_INTERNAL_50dea9bf_18_UnaryLogKernels_cu_24870cf94cuda3std6ranges3__45__cpo4sizeE)
_ZN49_INTERNAL_50dea9bf_18_UnaryLogKernels_cu_24870cf94cuda3std6ranges3__45__cpo4sizeE:
	.zero		1
	.type		_ZN49_INTERNAL_50dea9bf_18_UnaryLogKernels_cu_24870cf94cuda3std3__45__cpo5beginE,@object
	.size		_ZN49_INTERNAL_50dea9bf_18_UnaryLogKernels_cu_24870cf94cuda3std3__45__cpo5beginE,(_ZN49_INTERNAL_50dea9bf_18_UnaryLogKernels_cu_24870cf94cuda3std6ranges3__45__cpo6cbeginE - _ZN49_INTERNAL_50dea9bf_18_UnaryLogKernels_cu_24870cf94cuda3std3__45__cpo5beginE)
_ZN49_INTERNAL_50dea9bf_18_UnaryLogKernels_cu_24870cf94cuda3std3__45__cpo5beginE:
	.zero		1
	.type		_ZN49_INTERNAL_50dea9bf_18_UnaryLogKernels_cu_24870cf94cuda3std6ranges3__45__cpo6cbeginE,@object
	.size		_ZN49_INTERNAL_50dea9bf_18_UnaryLogKernels_cu_24870cf94cuda3std6ranges3__45__cpo6cbeginE,(_ZN49_INTERNAL_50dea9bf_18_UnaryLogKernels_cu_24870cf94cuda3std3__45__cpo6rbeginE - _ZN49_INTERNAL_50dea9bf_18_UnaryLogKernels_cu_24870cf94cuda3std6ranges3__45__cpo6cbeginE)
_ZN49_INTERNAL_50dea9bf_18_UnaryLogKernels_cu_24870cf94cuda3std6ranges3__45__cpo6cbeginE:
	.zero		1
	.type		_ZN49_INTERNAL_50dea9bf_18_UnaryLogKernels_cu_24870cf94cuda3std3__45__cpo6rbeginE,@object
	.size		_ZN49_INTERNAL_50dea9bf_18_UnaryLogKernels_cu_24870cf94cuda3std3__45__cpo6rbeginE,(_ZN49_INTERNAL_50dea9bf_18_UnaryLogKernels_cu_24870cf94cuda3std6ranges3__45__cpo4nextE - _ZN49_INTERNAL_50dea9bf_18_UnaryLogKernels_cu_24870cf94cuda3std3__45__cpo6rbeginE)
_ZN49_INTERNAL_50dea9bf_18_UnaryLogKernels_cu_24870cf94cuda3std3__45__cpo6rbeginE:
	.zero		1
	.type		_ZN49_INTERNAL_50dea9bf_18_UnaryLogKernels_cu_24870cf94cuda3std6ranges3__45__cpo4nextE,@object
	.size		_ZN49_INTERNAL_50dea9bf_18_UnaryLogKernels_cu_24870cf94cuda3std6ranges3__45__cpo4nextE,(_ZN49_INTERNAL_50dea9bf_18_UnaryLogKernels_cu_24870cf94cuda3std6ranges3__45__cpo4swapE - _ZN49_INTERNAL_50dea9bf_18_UnaryLogKernels_cu_24870cf94cuda3std6ranges3__45__cpo4nextE)
_ZN49_INTERNAL_50dea9bf_18_UnaryLogKernels_cu_24870cf94cuda3std6ranges3__45__cpo4nextE:
	.zero		1
	.type		_ZN49_INTERNAL_50dea9bf_18_UnaryLogKernels_cu_24870cf94cuda3std6ranges3__45__cpo4swapE,@object
	.size		_ZN49_INTERNAL_50dea9bf_18_UnaryLogKernels_cu_24870cf94cuda3std6ranges3__45__cpo4swapE,(_ZN49_INTERNAL_50dea9bf_18_UnaryLogKernels_cu_24870cf94cuda3std3__420unreachable_sentinelE - _ZN49_INTERNAL_50dea9bf_18_UnaryLogKernels_cu_24870cf94cuda3std6ranges3__45__cpo4swapE)
_ZN49_INTERNAL_50dea9bf_18_UnaryLogKernels_cu_24870cf94cuda3std6ranges3__45__cpo4swapE:
	.zero		1
	.type		_ZN49_INTERNAL_50dea9bf_18_UnaryLogKernels_cu_24870cf94cuda3std3__420unreachable_sentinelE,@object
	.size		_ZN49_INTERNAL_50dea9bf_18_UnaryLogKernels_cu_24870cf94cuda3std3__420unreachable_sentinelE,(_ZN49_INTERNAL_50dea9bf_18_UnaryLogKernels_cu_24870cf96thrust24THRUST_300001_SM_1030_NS6system6detail10sequential3seqE - _ZN49_INTERNAL_50dea9bf_18_UnaryLogKernels_cu_24870cf94cuda3std3__420unreachable_sentinelE)
_ZN49_INTERNAL_50dea9bf_18_UnaryLogKernels_cu_24870cf94cuda3std3__420unreachable_sentinelE:
	.zero		1
	.type		_ZN49_INTERNAL_50dea9bf_18_UnaryLogKernels_cu_24870cf96thrust24THRUST_300001_SM_1030_NS6system6detail10sequential3seqE,@object
	.size		_ZN49_INTERNAL_50dea9bf_18_UnaryLogKernels_cu_24870cf96thrust24THRUST_300001_SM_1030_NS6system6detail10sequential3seqE,(_ZN49_INTERNAL_50dea9bf_18_UnaryLogKernels_cu_24870cf94cuda3std3__45__cpo4cendE - _ZN49_INTERNAL_50dea9bf_18_UnaryLogKernels_cu_24870cf96thrust24THRUST_300001_SM_1030_NS6system6detail10sequential3seqE)
_ZN49_INTERNAL_50dea9bf_18_UnaryLogKernels_cu_24870cf96thrust24THRUST_300001_SM_1030_NS6system6detail10sequential3seqE:
	.zero		1
	.type		_ZN49_INTERNAL_50dea9bf_18_UnaryLogKernels_cu_24870cf94cuda3std3__45__cpo4cendE,@object
	.size		_ZN49_INTERNAL_50dea9bf_18_UnaryLogKernels_cu_24870cf94cuda3std3__45__cpo4cendE,(_ZN49_INTERNAL_50dea9bf_18_UnaryLogKernels_cu_24870cf94cuda3std6ranges3__45__cpo9iter_swapE - _ZN49_INTERNAL_50dea9bf_18_UnaryLogKernels_cu_24870cf94cuda3std3__45__cpo4cendE)
_ZN49_INTERNAL_50dea9bf_18_UnaryLogKernels_cu_24870cf94cuda3std3__45__cpo4cendE:
	.zero		1
	.type		_ZN49_INTERNAL_50dea9bf_18_UnaryLogKernels_cu_24870cf94cuda3std6ranges3__45__cpo9iter_swapE,@object
	.size		_ZN49_INTERNAL_50dea9bf_18_UnaryLogKernels_cu_24870cf94cuda3std6ranges3__45__cpo9iter_swapE,(_ZN49_INTERNAL_50dea9bf_18_UnaryLogKernels_cu_24870cf94cuda3std3__45__cpo5crendE - _ZN49_INTERNAL_50dea9bf_18_UnaryLogKernels_cu_24870cf94cuda3std6ranges3__45__cpo9iter_swapE)
_ZN49_INTERNAL_50dea9bf_18_UnaryLogKernels_cu_24870cf94cuda3std6ranges3__45__cpo9iter_swapE:
	.zero		1
	.type		_ZN49_INTERNAL_50dea9bf_18_UnaryLogKernels_cu_24870cf94cuda3std3__45__cpo5crendE,@object
	.size		_ZN49_INTERNAL_50dea9bf_18_UnaryLogKernels_cu_24870cf94cuda3std3__45__cpo5crendE,(_ZN49_INTERNAL_50dea9bf_18_UnaryLogKernels_cu_24870cf94cuda3std6ranges3__45__cpo5cdataE - _ZN49_INTERNAL_50dea9bf_18_UnaryLogKernels_cu_24870cf94cuda3std3__45__cpo5crendE)
_ZN49_INTERNAL_50dea9bf_18_UnaryLogKernels_cu_24870cf94cuda3std3__45__cpo5crendE:
	.zero		1
	.type		_ZN49_INTERNAL_50dea9bf_18_UnaryLogKernels_cu_24870cf94cuda3std6ranges3__45__cpo5cdataE,@object
	.size		_ZN49_INTERNAL_50dea9bf_18_UnaryLogKernels_cu_24870cf94cuda3std6ranges3__45__cpo5cdataE,(_ZN49_INTERNAL_50dea9bf_18_UnaryLogKernels_cu_24870cf94cuda3std6ranges3__45__cpo3endE - _ZN49_INTERNAL_50dea9bf_18_UnaryLogKernels_cu_24870cf94cuda3std6ranges3__45__cpo5cdataE)
_ZN49_INTERNAL_50dea9bf_18_UnaryLogKernels_cu_24870cf94cuda3std6ranges3__45__cpo5cdataE:
	.zero		1
	.type		_ZN49_INTERNAL_50dea9bf_18_UnaryLogKernels_cu_24870cf94cuda3std6ranges3__45__cpo3endE,@object
	.size		_ZN49_INTERNAL_50dea9bf_18_UnaryLogKernels_cu_24870cf94cuda3std6ranges3__45__cpo3endE,(_ZN49_INTERNAL_50dea9bf_18_UnaryLogKernels_cu_24870cf94cuda3std3__419piecewise_constructE - _ZN49_INTERNAL_50dea9bf_18_UnaryLogKernels_cu_24870cf94cuda3std6ranges3__45__cpo3endE)
_ZN49_INTERNAL_50dea9bf_18_UnaryLogKernels_cu_24870cf94cuda3std6ranges3__45__cpo3endE:
	.zero		1
	.type		_ZN49_INTERNAL_50dea9bf_18_UnaryLogKernels_cu_24870cf94cuda3std3__419piecewise_constructE,@object
	.size		_ZN49_INTERNAL_50dea9bf_18_UnaryLogKernels_cu_24870cf94cuda3std3__419piecewise_constructE,(_ZN49_INTERNAL_50dea9bf_18_UnaryLogKernels_cu_24870cf94cuda3std6ranges3__45__cpo5ssizeE - _ZN49_INTERNAL_50dea9bf_18_UnaryLogKernels_cu_24870cf94cuda3std3__419piecewise_constructE)
_ZN49_INTERNAL_50dea9bf_18_UnaryLogKernels_cu_24870cf94cuda3std3__419piecewise_constructE:
	.zero		1
	.type		_ZN49_INTERNAL_50dea9bf_18_UnaryLogKernels_cu_24870cf94cuda3std6ranges3__45__cpo5ssizeE,@object
	.size		_ZN49_INTERNAL_50dea9bf_18_UnaryLogKernels_cu_24870cf94cuda3std6ranges3__45__cpo5ssizeE,(_ZN49_INTERNAL_50dea9bf_18_UnaryLogKernels_cu_24870cf94cuda3std3__45__cpo3endE - _ZN49_INTERNAL_50dea9bf_18_UnaryLogKernels_cu_24870cf94cuda3std6ranges3__45__cpo5ssizeE)
_ZN49_INTERNAL_50dea9bf_18_UnaryLogKernels_cu_24870cf94cuda3std6ranges3__45__cpo5ssizeE:
	.zero		1
	.type		_ZN49_INTERNAL_50dea9bf_18_UnaryLogKernels_cu_24870cf94cuda3std3__45__cpo3endE,@object
	.size		_ZN49_INTERNAL_50dea9bf_18_UnaryLogKernels_cu_24870cf94cuda3std3__45__cpo3endE,(_ZN49_INTERNAL_50dea9bf_18_UnaryLogKernels_cu_24870cf94cuda3std6ranges3__45__cpo4cendE - _ZN49_INTERNAL_50dea9bf_18_UnaryLogKernels_cu_24870cf94cuda3std3__45__cpo3endE)
_ZN49_INTERNAL_50dea9bf_18_UnaryLogKernels_cu_24870cf94cuda3std3__45__cpo3endE:
	.zero		1
	.type		_ZN49_INTERNAL_50dea9bf_18_UnaryLogKernels_cu_24870cf94cuda3std6ranges3__45__cpo4cendE,@object
	.size		_ZN49_INTERNAL_50dea9bf_18_UnaryLogKernels_cu_24870cf94cuda3std6ranges3__45__cpo4cendE,(_ZN49_INTERNAL_50dea9bf_18_UnaryLogKernels_cu_24870cf94cuda3std3__45__cpo4rendE - _ZN49_INTERNAL_50dea9bf_18_UnaryLogKernels_cu_24870cf94cuda3std6ranges3__45__cpo4cendE)
_ZN49_INTERNAL_50dea9bf_18_UnaryLogKernels_cu_24870cf94cuda3std6ranges3__45__cpo4cendE:
	.zero		1
	.type		_ZN49_INTERNAL_50dea9bf_18_UnaryLogKernels_cu_24870cf94cuda3std3__45__cpo4rendE,@object
	.size		_ZN49_INTERNAL_50dea9bf_18_UnaryLogKernels_cu_24870cf94cuda3std3__45__cpo4rendE,(_ZN49_INTERNAL_50dea9bf_18_UnaryLogKernels_cu_24870cf94cuda3std6ranges3__45__cpo4prevE - _ZN49_INTERNAL_50dea9bf_18_UnaryLogKernels_cu_24870cf94cuda3std3__45__cpo4rendE)
_ZN49_INTERNAL_50dea9bf_18_UnaryLogKernels_cu_24870cf94cuda3std3__45__cpo4rendE:
	.zero		1
	.type		_ZN49_INTERNAL_50dea9bf_18_UnaryLogKernels_cu_24870cf94cuda3std6ranges3__45__cpo4prevE,@object
	.size		_ZN49_INTERNAL_50dea9bf_18_UnaryLogKernels_cu_24870cf94cuda3std6ranges3__45__cpo4prevE,(_ZN49_INTERNAL_50dea9bf_18_UnaryLogKernels_cu_24870cf94cuda3std6ranges3__45__cpo9iter_moveE - _ZN49_INTERNAL_50dea9bf_18_UnaryLogKernels_cu_24870cf94cuda3std6ranges3__45__cpo4prevE)
_ZN49_INTERNAL_50dea9bf_18_UnaryLogKernels_cu_24870cf94cuda3std6ranges3__45__cpo4prevE:
	.zero		1
	.type		_ZN49_INTERNAL_50dea9bf_18_UnaryLogKernels_cu_24870cf94cuda3std6ranges3__45__cpo9iter_moveE,@object
	.size		_ZN49_INTERNAL_50dea9bf_18_UnaryLogKernels_cu_24870cf94cuda3std6ranges3__45__cpo9iter_moveE,(.L_25 - _ZN49_INTERNAL_50dea9bf_18_UnaryLogKernels_cu_24870cf94cuda3std6ranges3__45__cpo9iter_moveE)
_ZN49_INTERNAL_50dea9bf_18_UnaryLogKernels_cu_24870cf94cuda3std6ranges3__45__cpo9iter_moveE:
	.zero		1
.L_25:


//--------------------- .nv.constant0._ZN2at6native18elementwise_kernelILi128ELi4EZNS0_15gpu_kernel_implIZZZNS0_16log2_kernel_cudaERNS_18TensorIteratorBaseEENKUlvE0_clEvENKUlvE2_clEvEUlN3c108BFloat16EE_EEvS4_RKT_EUliE_EEviT1_ --------------------------
	.section	.nv.constant0._ZN2at6native18elementwise_kernelILi128ELi4EZNS0_15gpu_kernel_implIZZZNS0_16log2_kernel_cudaERNS_18TensorIteratorBaseEENKUlvE0_clEvENKUlvE2_clEvEUlN3c108BFloat16EE_EEvS4_RKT_EUliE_EEviT1_,"a",@progbits
	.sectionflags	@""
	.align	4
.nv.constant0._ZN2at6native18elementwise_kernelILi128ELi4EZNS0_15gpu_kernel_implIZZZNS0_16log2_kernel_cudaERNS_18TensorIteratorBaseEENKUlvE0_clEvENKUlvE2_clEvEUlN3c108BFloat16EE_EEvS4_RKT_EUliE_EEviT1_:
	.zero		1440


//--------------------- .nv.constant0._ZN2at6native27unrolled_elementwise_kernelIZZZNS0_16log2_kernel_cudaERNS_18TensorIteratorBaseEENKUlvE0_clEvENKUlvE2_clEvEUlN3c108BFloat16EE_St5arrayIPcLm2EELi4E23TrivialOffsetCalculatorILi1EjESD_NS0_6memory12LoadWithCastILi1EEENSE_13StoreWithCastILi1EEEEEviT_T0_T2_T3_T4_T5_ --------------------------
	.section	.nv.constant0._ZN2at6native27unrolled_elementwise_kernelIZZZNS0_16log2_kernel_cudaERNS_18TensorIteratorBaseEENKUlvE0_clEvENKUlvE2_clEvEUlN3c108BFloat16EE_St5arrayIPcLm2EELi4E23TrivialOffsetCalculatorILi1EjESD_NS0_6memory12LoadWithCastILi1EEENSE_13StoreWithCastILi1EEEEEviT_T0_T2_T3_T4_T5_,"a",@progbits
	.sectionflags	@""
	.align	4
.nv.constant0._ZN2at6native27unrolled_elementwise_kernelIZZZNS0_16log2_kernel_cudaERNS_18TensorIteratorBaseEENKUlvE0_clEvENKUlvE2_clEvEUlN3c108BFloat16EE_St5arrayIPcLm2EELi4E23TrivialOffsetCalculatorILi1EjESD_NS0_6memory12LoadWithCastILi1EEENSE_13StoreWithCastILi1EEEEEviT_T0_T2_T3_T4_T5_:
	.zero		940


//--------------------- .nv.constant0._ZN2at6native18elementwise_kernelILi128ELi4EZNS0_22gpu_kernel_impl_nocastIZZZNS0_16log2_kernel_cudaERNS_18TensorIteratorBaseEENKUlvE0_clEvENKUlvE2_clEvEUlN3c108BFloat16EE_EEvS4_RKT_EUliE_EEviT1_ --------------------------
	.section	.nv.constant0._ZN2at6native18elementwise_kernelILi128ELi4EZNS0_22gpu_kernel_impl_nocastIZZZNS0_16log2_kernel_cudaERNS_18TensorIteratorBaseEENKUlvE0_clEvENKUlvE2_clEvEUlN3c108BFloat16EE_EEvS4_RKT_EUliE_EEviT1_,"a",@progbits
	.sectionflags	@""
	.align	4
.nv.constant0._ZN2at6native18elementwise_kernelILi128ELi4EZNS0_22gpu_kernel_impl_nocastIZZZNS0_16log2_kernel_cudaERNS_18TensorIteratorBaseEENKUlvE0_clEvENKUlvE2_clEvEUlN3c108BFloat16EE_EEvS4_RKT_EUliE_EEviT1_:
	.zero		1440


//--------------------- .nv.constant0._ZN2at6native27unrolled_elementwise_kernelIZZZNS0_16log2_kernel_cudaERNS_18TensorIteratorBaseEENKUlvE0_clEvENKUlvE2_clEvEUlN3c108BFloat16EE_St5arrayIPcLm2EELi4E23TrivialOffsetCalculatorILi1EjESD_NS0_6memory15LoadWithoutCastENSE_16StoreWithoutCastEEEviT_T0_T2_T3_T4_T5_ --------------------------
	.section	.nv.constant0._ZN2at6native27unrolled_elementwise_kernelIZZZNS0_16log2_kernel_cudaERNS_18TensorIteratorBaseEENKUlvE0_clEvENKUlvE2_clEvEUlN3c108BFloat16EE_St5arrayIPcLm2EELi4E23TrivialOffsetCalculatorILi1EjESD_NS0_6memory15LoadWithoutCastENSE_16StoreWithoutCastEEEviT_T0_T2_T3_T4_T5_,"a",@progbits
	.sectionflags	@""
	.align	4
.nv.constant0._ZN2at6native27unrolled_elementwise_kernelIZZZNS0_16log2_kernel_cudaERNS_18TensorIteratorBaseEENKUlvE0_clEvENKUlvE2_clEvEUlN3c108BFloat16EE_St5arrayIPcLm2EELi4E23TrivialOffsetCalculatorILi1EjESD_NS0_6memory15LoadWithoutCastENSE_16StoreWithoutCastEEEviT_T0_T2_T3_T4_T5_:
	.zero		924


//--------------------- .nv.constant0._ZN2at6native29vectorized_elementwise_kernelILi2EZZZNS0_16log2_kernel_cudaERNS_18TensorIteratorBaseEENKUlvE0_clEvENKUlvE2_clEvEUlN3c108BFloat16EE_St5arrayIPcLm2EEEEviT0_T1_ --------------------------
	.section	.nv.constant0._ZN2at6native29vectorized_elementwise_kernelILi2EZZZNS0_16log2_kernel_cudaERNS_18TensorIteratorBaseEENKUlvE0_clEvENKUlvE2_clEvEUlN3c108BFloat16EE_St5arrayIPcLm2EEEEviT0_T1_,"a",@progbits
	.sectionflags	@""
	.align	4
.nv.constant0._ZN2at6native29vectorized_elementwise_kernelILi2EZZZNS0_16log2_kernel_cudaERNS_18TensorIteratorBaseEENKUlvE0_clEvENKUlvE2_clEvEUlN3c108BFloat16EE_St5arrayIPcLm2EEEEviT0_T1_:
	.zero		920


//--------------------- .nv.constant0._ZN2at6native29vectorized_elementwise_kernelILi4EZZZNS0_16log2_kernel_cudaERNS_18TensorIteratorBaseEENKUlvE0_clEvENKUlvE2_clEvEUlN3c108BFloat16EE_St5arrayIPcLm2EEEEviT0_T1_ --------------------------
	.section	.nv.constant0._ZN2at6native29vectorized_elementwise_kernelILi4EZZZNS0_16log2_kernel_cudaERNS_18TensorIteratorBaseEENKUlvE0_clEvENKUlvE2_clEvEUlN3c108BFloat16EE_St5arrayIPcLm2EEEEviT0_T1_,"a",@progbits
	.sectionflags	@""
	.align	4
.nv.constant0._ZN2at6native29vectorized_elementwise_kernelILi4EZZZNS0_16log2_kernel_cudaERNS_18TensorIteratorBaseEENKUlvE0_clEvENKUlvE2_clEvEUlN3c108BFloat16EE_St5arrayIPcLm2EEEEviT0_T1_:
	.zero		920


//--------------------- .nv.constant0._ZN2at6native29vectorized_elementwise_kernelILi8EZZZNS0_16log2_kernel_cudaERNS_18TensorIteratorBaseEENKUlvE0_clEvENKUlvE2_clEvEUlN3c108BFloat16EE_St5arrayIPcLm2EEEEviT0_T1_ --------------------------
	.section	.nv.constant0._ZN2at6native29vectorized_elementwise_kernelILi8EZZZNS0_16log2_kernel_cudaERNS_18TensorIteratorBaseEENKUlvE0_clEvENKUlvE2_clEvEUlN3c108BFloat16EE_St5arrayIPcLm2EEEEviT0_T1_,"a",@progbits
	.sectionflags	@""
	.align	4
.nv.constant0._ZN2at6native29vectorized_elementwise_kernelILi8EZZZNS0_16log2_kernel_cudaERNS_18TensorIteratorBaseEENKUlvE0_clEvENKUlvE2_clEvEUlN3c108BFloat16EE_St5arrayIPcLm2EEEEviT0_T1_:
	.zero		920


//--------------------- .nv.constant0._ZN2at6native18elementwise_kernelILi128ELi4EZNS0_15gpu_kernel_implIZZZNS0_16log2_kernel_cudaERNS_18TensorIteratorBaseEENKUlvE0_clEvENKUlvE1_clEvEUlN3c104HalfEE_EEvS4_RKT_EUliE_EEviT1_ --------------------------
	.section	.nv.constant0._ZN2at6native18elementwise_kernelILi128ELi4EZNS0_15gpu_kernel_implIZZZNS0_16log2_kernel_cudaERNS_18TensorIteratorBaseEENKUlvE0_clEvENKUlvE1_clEvEUlN3c104HalfEE_EEvS4_RKT_EUliE_EEviT1_,"a",@progbits
	.sectionflags	@""
	.align	4
.nv.constant0._ZN2at6native18elementwise_kernelILi128ELi4EZNS0_15gpu_kernel_implIZZZNS0_16log2_kernel_cudaERNS_18TensorIteratorBaseEENKUlvE0_clEvENKUlvE1_clEvEUlN3c104HalfEE_EEvS4_RKT_EUliE_EEviT1_:
	.zero		1440


//--------------------- .nv.constant0._ZN2at6native27unrolled_elementwise_kernelIZZZNS0_16log2_kernel_cudaERNS_18TensorIteratorBaseEENKUlvE0_clEvENKUlvE1_clEvEUlN3c104HalfEE_St5arrayIPcLm2EELi4E23TrivialOffsetCalculatorILi1EjESD_NS0_6memory12LoadWithCastILi1EEENSE_13StoreWithCastILi1EEEEEviT_T0_T2_T3_T4_T5_ --------------------------
	.section	.nv.constant0._ZN2at6native27unrolled_elementwise_kernelIZZZNS0_16log2_kernel_cudaERNS_18TensorIteratorBaseEENKUlvE0_clEvENKUlvE1_clEvEUlN3c104HalfEE_St5arrayIPcLm2EELi4E23TrivialOffsetCalculatorILi1EjESD_NS0_6memory12LoadWithCastILi1EEENSE_13StoreWithCastILi1EEEEEviT_T0_T2_T3_T4_T5_,"a",@progbits
	.sectionflags	@""
	.align	4
.nv.constant0._ZN2at6native27unrolled_elementwise_kernelIZZZNS0_16log2_kernel_cudaERNS_18TensorIteratorBaseEENKUlvE0_clEvENKUlvE1_clEvEUlN3c104HalfEE_St5arrayIPcLm2EELi4E23TrivialOffsetCalculatorILi1EjESD_NS0_6memory12LoadWithCastILi1EEENSE_13StoreWithCastILi1EEEEEviT_T0_T2_T3_T4_T5_:
	.zero		940


//--------------------- .nv.constant0._ZN2at6native18elementwise_kernelILi128ELi4EZNS0_22gpu_kernel_impl_nocastIZZZNS0_16log2_kernel_cudaERNS_18TensorIteratorBaseEENKUlvE0_clEvENKUlvE1_clEvEUlN3c104HalfEE_EEvS4_RKT_EUliE_EEviT1_ --------------------------
	.section	.nv.constant0._ZN2at6native18elementwise_kernelILi128ELi4EZNS0_22gpu_kernel_impl_nocastIZZZNS0_16log2_kernel_cudaERNS_18TensorIteratorBaseEENKUlvE0_clEvENKUlvE1_clEvEUlN3c104HalfEE_EEvS4_RKT_EUliE_EEviT1_,"a",@progbits
	.sectionflags	@""
	.align	4
.nv.constant0._ZN2at6native18elementwise_kernelILi128ELi4EZNS0_22gpu_kernel_impl_nocastIZZZNS0_16log2_kernel_cudaERNS_18TensorIteratorBaseEENKUlvE0_clEvENKUlvE1_clEvEUlN3c104HalfEE_EEvS4_RKT_EUliE_EEviT1_:
	.zero		1440


//--------------------- .nv.constant0._ZN2at6native27unrolled_elementwise_kernelIZZZNS0_16log2_kernel_cudaERNS_18TensorIteratorBaseEENKUlvE0_clEvENKUlvE1_clEvEUlN3c104HalfEE_St5arrayIPcLm2EELi4E23TrivialOffsetCalculatorILi1EjESD_NS0_6memory15LoadWithoutCastENSE_16StoreWithoutCastEEEviT_T0_T2_T3_T4_T5_ --------------------------
	.section	.nv.constant0._ZN2at6native27unrolled_elementwise_kernelIZZZNS0_16log2_kernel_cudaERNS_18TensorIteratorBaseEENKUlvE0_clEvENKUlvE1_clEvEUlN3c104HalfEE_St5arrayIPcLm2EELi4E23TrivialOffsetCalculatorILi1EjESD_NS0_6memory15LoadWithoutCastENSE_16StoreWithoutCastEEEviT_T0_T2_T3_T4_T5_,"a",@progbits
	.sectionflags	@""
	.align	4
.nv.constant0._ZN2at6native27unrolled_elementwise_kernelIZZZNS0_16log2_kernel_cudaERNS_18TensorIteratorBaseEENKUlvE0_clEvENKUlvE1_clEvEUlN3c104HalfEE_St5arrayIPcLm2EELi4E23TrivialOffsetCalculatorILi1EjESD_NS0_6memory15LoadWithoutCastENSE_16StoreWithoutCastEEEviT_T0_T2_T3_T4_T5_:
	.zero		924


//--------------------- .nv.constant0._ZN2at6native29vectorized_elementwise_kernelILi2EZZZNS0_16log2_kernel_cudaERNS_18TensorIteratorBaseEENKUlvE0_clEvENKUlvE1_clEvEUlN3c104HalfEE_St5arrayIPcLm2EEEEviT0_T1_ --------------------------
	.section	.nv.constant0._ZN2at6native29vectorized_elementwise_kernelILi2EZZZNS0_16log2_kernel_cudaERNS_18TensorIteratorBaseEENKUlvE0_clEvENKUlvE1_clEvEUlN3c104HalfEE_St5arrayIPcLm2EEEEviT0_T1_,"a",@progbits
	.sectionflags	@""
	.align	4
.nv.constant0._ZN2at6native29vectorized_elementwise_kernelILi2EZZZNS0_16log2_kernel_cudaERNS_18TensorIteratorBaseEENKUlvE0_clEvENKUlvE1_clEvEUlN3c104HalfEE_St5arrayIPcLm2EEEEviT0_T1_:
	.zero		920


//--------------------- .nv.constant0._ZN2at6native29vectorized_elementwise_kernelILi4EZZZNS0_16log2_kernel_cudaERNS_18TensorIteratorBaseEENKUlvE0_clEvENKUlvE1_clEvEUlN3c104HalfEE_St5arrayIPcLm2EEEEviT0_T1_ --------------------------
	.section	.nv.constant0._ZN2at6native29vectorized_elementwise_kernelILi4EZZZNS0_16log2_kernel_cudaERNS_18TensorIteratorBaseEENKUlvE0_clEvENKUlvE1_clEvEUlN3c104HalfEE_St5arrayIPcLm2EEEEviT0_T1_,"a",@progbits
	.sectionflags	@""
	.align	4
.nv.constant0._ZN2at6native29vectorized_elementwise_kernelILi4EZZZNS0_16log2_kernel_cudaERNS_18TensorIteratorBaseEENKUlvE0_clEvENKUlvE1_clEvEUlN3c104HalfEE_St5arrayIPcLm2EEEEviT0_T1_:
	.zero		920


//--------------------- .nv.constant0._ZN2at6native29vectorized_elementwise_kernelILi8EZZZNS0_16log2_kernel_cudaERNS_18TensorIteratorBaseEENKUlvE0_clEvENKUlvE1_clEvEUlN3c104HalfEE_St5arrayIPcLm2EEEEviT0_T1_ --------------------------
	.section	.nv.constant0._ZN2at6native29vectorized_elementwise_kernelILi8EZZZNS0_16log2_kernel_cudaERNS_18TensorIteratorBaseEENKUlvE0_clEvENKUlvE1_clEvEUlN3c104HalfEE_St5arrayIPcLm2EEEEviT0_T1_,"a",@progbits
	.sectionflags	@""
	.align	4
.nv.constant0._ZN2at6native29vectorized_elementwise_kernelILi8EZZZNS0_16log2_kernel_cudaERNS_18TensorIteratorBaseEENKUlvE0_clEvENKUlvE1_clEvEUlN3c104HalfEE_St5arrayIPcLm2EEEEviT0_T1_:
	.zero		920


//--------------------- .nv.constant0._ZN2at6native18elementwise_kernelILi128ELi4EZNS0_15gpu_kernel_implIZZZNS0_16log2_kernel_cudaERNS_18TensorIteratorBaseEENKUlvE0_clEvENKUlvE0_clEvEUlfE_EEvS4_RKT_EUliE_EEviT1_ --------------------------
	.section	.nv.constant0._ZN2at6native18elementwise_kernelILi128ELi4EZNS0_15gpu_kernel_implIZZZNS0_16log2_kernel_cudaERNS_18TensorIteratorBaseEENKUlvE0_clEvENKUlvE0_clEvEUlfE_EEvS4_RKT_EUliE_EEviT1_,"a",@progbits
	.sectionflags	@""
	.align	4
.nv.constant0._ZN2at6native18elementwise_kernelILi128ELi4EZNS0_15gpu_kernel_implIZZZNS0_16log2_kernel_cudaERNS_18TensorIteratorBaseEENKUlvE0_clEvENKUlvE0_clEvEUlfE_EEvS4_RKT_EUliE_EEviT1_:
	.zero		1440


//--------------------- .nv.constant0._ZN2at6native27unrolled_elementwise_kernelIZZZNS0_16log2_kernel_cudaERNS_18TensorIteratorBaseEENKUlvE0_clEvENKUlvE0_clEvEUlfE_St5arrayIPcLm2EELi4E23TrivialOffsetCalculatorILi1EjESB_NS0_6memory12LoadWithCastILi1EEENSC_13StoreWithCastILi1EEEEEviT_T0_T2_T3_T4_T5_ --------------------------
	.section	.nv.constant0._ZN2at6native27unrolled_elementwise_kernelIZZZNS0_16log2_kernel_cudaERNS_18TensorIteratorBaseEENKUlvE0_clEvENKUlvE0_clEvEUlfE_St5arrayIPcLm2EELi4E23TrivialOffsetCalculatorILi1EjESB_NS0_6memory12LoadWithCastILi1EEENSC_13StoreWithCastILi1EEEEEviT_T0_T2_T3_T4_T5_,"a",@progbits
	.sectionflags	@""
	.align	4
.nv.constant0._ZN2at6native27unrolled_elementwise_kernelIZZZNS0_16log2_kernel_cudaERNS_18TensorIteratorBaseEENKUlvE0_clEvENKUlvE0_clEvEUlfE_St5arrayIPcLm2EELi4E23TrivialOffsetCalculatorILi1EjESB_NS0_6memory12LoadWithCastILi1EEENSC_13StoreWithCastILi1EEEEEviT_T0_T2_T3_T4_T5_:
	.zero		940


//--------------------- .nv.constant0._ZN2at6native18elementwise_kernelILi128ELi2EZNS0_22gpu_kernel_impl_nocastIZZZNS0_16log2_kernel_cudaERNS_18TensorIteratorBaseEENKUlvE0_clEvENKUlvE0_clEvEUlfE_EEvS4_RKT_EUliE_EEviT1_ --------------------------
	.section	.nv.constant0._ZN2at6native18elementwise_kernelILi128ELi2EZNS0_22gpu_kernel_impl_nocastIZZZNS0_16log2_kernel_cudaERNS_18TensorIteratorBaseEENKUlvE0_clEvENKUlvE0_clEvEUlfE_EEvS4_RKT_EUliE_EEviT1_,"a",@progbits
	.sectionflags	@""
	.align	4
.nv.constant0._ZN2at6native18elementwise_kernelILi128ELi2EZNS0_22gpu_kernel_impl_nocastIZZZNS0_16log2_kernel_cudaERNS_18TensorIteratorBaseEENKUlvE0_clEvENKUlvE0_clEvEUlfE_EEvS4_RKT_EUliE_EEviT1_:
	.zero		1440


//--------------------- .nv.constant0._ZN2at6native27unrolled_elementwise_kernelIZZZNS0_16log2_kernel_cudaERNS_18TensorIteratorBaseEENKUlvE0_clEvENKUlvE0_clEvEUlfE_St5arrayIPcLm2EELi4E23TrivialOffsetCalculatorILi1EjESB_NS0_6memory15LoadWithoutCastENSC_16StoreWithoutCastEEEviT_T0_T2_T3_T4_T5_ --------------------------
	.section	.nv.constant0._ZN2at6native27unrolled_elementwise_kernelIZZZNS0_16log2_kernel_cudaERNS_18TensorIteratorBaseEENKUlvE0_clEvENKUlvE0_clEvEUlfE_St5arrayIPcLm2EELi4E23TrivialOffsetCalculatorILi1EjESB_NS0_6memory15LoadWithoutCastENSC_16StoreWithoutCastEEEviT_T0_T2_T3_T4_T5_,"a",@progbits
	.sectionflags	@""
	.align	4
.nv.constant0._ZN2at6native27unrolled_elementwise_kernelIZZZNS0_16log2_kernel_cudaERNS_18TensorIteratorBaseEENKUlvE0_clEvENKUlvE0_clEvEUlfE_St5arrayIPcLm2EELi4E23TrivialOffsetCalculatorILi1EjESB_NS0_6memory15LoadWithoutCastENSC_16StoreWithoutCastEEEviT_T0_T2_T3_T4_T5_:
	.zero		924


//--------------------- .nv.constant0._ZN2at6native29vectorized_elementwise_kernelILi2EZZZNS0_16log2_kernel_cudaERNS_18TensorIteratorBaseEENKUlvE0_clEvENKUlvE0_clEvEUlfE_St5arrayIPcLm2EEEEviT0_T1_ --------------------------
	.section	.nv.constant0._ZN2at6native29vectorized_elementwise_kernelILi2EZZZNS0_16log2_kernel_cudaERNS_18TensorIteratorBaseEENKUlvE0_clEvENKUlvE0_clEvEUlfE_St5arrayIPcLm2EEEEviT0_T1_,"a",@progbits
	.sectionflags	@""
	.align	4
.nv.constant0._ZN2at6native29vectorized_elementwise_kernelILi2EZZZNS0_16log2_kernel_cudaERNS_18TensorIteratorBaseEENKUlvE0_clEvENKUlvE0_clEvEUlfE_St5arrayIPcLm2EEEEviT0_T1_:
	.zero		920


//--------------------- .nv.constant0._ZN2at6native29vectorized_elementwise_kernelILi4EZZZNS0_16log2_kernel_cudaERNS_18TensorIteratorBaseEENKUlvE0_clEvENKUlvE0_clEvEUlfE_St5arrayIPcLm2EEEEviT0_T1_ --------------------------
	.section	.nv.constant0._ZN2at6native29vectorized_elementwise_kernelILi4EZZZNS0_16log2_kernel_cudaERNS_18TensorIteratorBaseEENKUlvE0_clEvENKUlvE0_clEvEUlfE_St5arrayIPcLm2EEEEviT0_T1_,"a",@progbits
	.sectionflags	@""
	.align	4
.nv.constant0._ZN2at6native29vectorized_elementwise_kernelILi4EZZZNS0_16log2_kernel_cudaERNS_18TensorIteratorBaseEENKUlvE0_clEvENKUlvE0_clEvEUlfE_St5arrayIPcLm2EEEEviT0_T1_:
	.zero		920


//--------------------- .nv.constant0._ZN2at6native29vectorized_elementwise_kernelILi8EZZZNS0_16log2_kernel_cudaERNS_18TensorIteratorBaseEENKUlvE0_clEvENKUlvE0_clEvEUlfE_St5arrayIPcLm2EEEEviT0_T1_ --------------------------
	.section	.nv.constant0._ZN2at6native29vectorized_elementwise_kernelILi8EZZZNS0_16log2_kernel_cudaERNS_18TensorIteratorBaseEENKUlvE0_clEvENKUlvE0_clEvEUlfE_St5arrayIPcLm2EEEEviT0_T1_,"a",@progbits
	.sectionflags	@""
	.align	4
.nv.constant0._ZN2at6native29vectorized_elementwise_kernelILi8EZZZNS0_16log2_kernel_cudaERNS_18TensorIteratorBaseEENKUlvE0_clEvENKUlvE0_clEvEUlfE_St5arrayIPcLm2EEEEviT0_T1_:
	.zero		920


//--------------------- .nv.constant0._ZN2at6native18elementwise_kernelILi128ELi4EZNS0_15gpu_kernel_implIZZZNS0_16log2_kernel_cudaERNS_18TensorIteratorBaseEENKUlvE0_clEvENKUlvE_clEvEUldE_EEvS4_RKT_EUliE_EEviT1_ --------------------------
	.section	.nv.constant0._ZN2at6native18elementwise_kernelILi128ELi4EZNS0_15gpu_kernel_implIZZZNS0_16log2_kernel_cudaERNS_18TensorIteratorBaseEENKUlvE0_clEvENKUlvE_clEvEUldE_EEvS4_RKT_EUliE_EEviT1_,"a",@progbits
	.sectionflags	@""
	.align	4
.nv.constant0._ZN2at6native18elementwise_kernelILi128ELi4EZNS0_15gpu_kernel_implIZZZNS0_16log2_kernel_cudaERNS_18TensorIteratorBaseEENKUlvE0_clEvENKUlvE_clEvEUldE_EEvS4_RKT_EUliE_EEviT1_:
	.zero		1440


//--------------------- .nv.constant0._ZN2at6native27unrolled_elementwise_kernelIZZZNS0_16log2_kernel_cudaERNS_18TensorIteratorBaseEENKUlvE0_clEvENKUlvE_clEvEUldE_St5arrayIPcLm2EELi4E23TrivialOffsetCalculatorILi1EjESB_NS0_6memory12LoadWithCastILi1EEENSC_13StoreWithCastILi1EEEEEviT_T0_T2_T3_T4_T5_ --------------------------
	.section	.nv.constant0._ZN2at6native27unrolled_elementwise_kernelIZZZNS0_16log2_kernel_cudaERNS_18TensorIteratorBaseEENKUlvE0_clEvENKUlvE_clEvEUldE_St5arrayIPcLm2EELi4E23TrivialOffsetCalculatorILi1EjESB_NS0_6memory12LoadWithCastILi1EEENSC_13StoreWithCastILi1EEEEEviT_T0_T2_T3_T4_T5_,"a",@progbits
	.sectionflags	@""
	.align	4
.nv.constant0._ZN2at6native27unrolled_elementwise_kernelIZZZNS0_16log2_kernel_cudaERNS_18TensorIteratorBaseEENKUlvE0_clEvENKUlvE_clEvEUldE_St5arrayIPcLm2EELi4E23TrivialOffsetCalculatorILi1EjESB_NS0_6memory12LoadWithCastILi1EEENSC_13StoreWithCastILi1EEEEEviT_T0_T2_T3_T4_T5_:
	.zero		940


//--------------------- .nv.constant0._ZN2at6native18elementwise_kernelILi128ELi2EZNS0_22gpu_kernel_impl_nocastIZZZNS0_16log2_kernel_cudaERNS_18TensorIteratorBaseEENKUlvE0_clEvENKUlvE_clEvEUldE_EEvS4_RKT_EUliE_EEviT1_ --------------------------
	.section	.nv.constant0._ZN2at6native18elementwise_kernelILi128ELi2EZNS0_22gpu_kernel_impl_nocastIZZZNS0_16log2_kernel_cudaERNS_18TensorIteratorBaseEENKUlvE0_clEvENKUlvE_clEvEUldE_EEvS4_RKT_EUliE_EEviT1_,"a",@progbits
	.sectionflags	@""
	.align	4
.nv.constant0._ZN2at6native18elementwise_kernelILi128ELi2EZNS0_22gpu_kernel_impl_nocastIZZZNS0_16log2_kernel_cudaERNS_18TensorIteratorBaseEENKUlvE0_clEvENKUlvE_clEvEUldE_EEvS4_RKT_EUliE_EEviT1_:
	.zero		1440


//--------------------- .nv.constant0._ZN2at6native27unrolled_elementwise_kernelIZZZNS0_16log2_kernel_cudaERNS_18TensorIteratorBaseEENKUlvE0_clEvENKUlvE_clEvEUldE_St5arrayIPcLm2EELi4E23TrivialOffsetCalculatorILi1EjESB_NS0_6memory15LoadWithoutCastENSC_16StoreWithoutCastEEEviT_T0_T2_T3_T4_T5_ --------------------------
	.section	.nv.constant0._ZN2at6native27unrolled_elementwise_kernelIZZZNS0_16log2_kernel_cudaERNS_18TensorIteratorBaseEENKUlvE0_clEvENKUlvE_clEvEUldE_St5arrayIPcLm2EELi4E23TrivialOffsetCalculatorILi1EjESB_NS0_6memory15LoadWithoutCastENSC_16StoreWithoutCastEEEviT_T0_T2_T3_T4_T5_,"a",@progbits
	.sectionflags	@""
	.align	4
.nv.constant0._ZN2at6native27unrolled_elementwise_kernelIZZZNS0_16log2_kernel_cudaERNS_18TensorIteratorBaseEENKUlvE0_clEvENKUlvE_clEvEUldE_St5arrayIPcLm2EELi4E23TrivialOffsetCalculatorILi1EjESB_NS0_6memory15LoadWithoutCastENSC_16StoreWithoutCastEEEviT_T0_T2_T3_T4_T5_:
	.zero		924


//--------------------- .nv.constant0._ZN2at6native29vectorized_elementwise_kernelILi2EZZZNS0_16log2_kernel_cudaERNS_18TensorIteratorBaseEENKUlvE0_clEvENKUlvE_clEvEUldE_St5arrayIPcLm2EEEEviT0_T1_ --------------------------
	.section	.nv.constant0._ZN2at6native29vectorized_elementwise_kernelILi2EZZZNS0_16log2_kernel_cudaERNS_18TensorIteratorBaseEENKUlvE0_clEvENKUlvE_clEvEUldE_St5arrayIPcLm2EEEEviT0_T1_,"a",@progbits
	.sectionflags	@""
	.align	4
.nv.constant0._ZN2at6native29vectorized_elementwise_kernelILi2EZZZNS0_16log2_kernel_cudaERNS_18TensorIteratorBaseEENKUlvE0_clEvENKUlvE_clEvEUldE_St5arrayIPcLm2EEEEviT0_T1_:
	.zero		920


//--------------------- .nv.constant0._ZN2at6native29vectorized_elementwise_kernelILi4EZZZNS0_16log2_kernel_cudaERNS_18TensorIteratorBaseEENKUlvE0_clEvENKUlvE_clEvEUldE_St5arrayIPcLm2EEEEviT0_T1_ --------------------------
	.section	.nv.constant0._ZN2at6native29vectorized_elementwise_kernelILi4EZZZNS0_16log2_kernel_cudaERNS_18TensorIteratorBaseEENKUlvE0_clEvENKUlvE_clEvEUldE_St5arrayIPcLm2EEEEviT0_T1_,"a",@progbits
	.sectionflags	@""
	.align	4
.nv.constant0._ZN2at6native29vectorized_elementwise_kernelILi4EZZZNS0_16log2_kernel_cudaERNS_18TensorIteratorBaseEENKUlvE0_clEvENKUlvE_clEvEUldE_St5arrayIPcLm2EEEEviT0_T1_:
	.zero		920


//--------------------- .nv.constant0._ZN2at6native29vectorized_elementwise_kernelILi8EZZZNS0_16log2_kernel_cudaERNS_18TensorIteratorBaseEENKUlvE0_clEvENKUlvE_clEvEUldE_St5arrayIPcLm2EEEEviT0_T1_ --------------------------
	.section	.nv.constant0._ZN2at6native29vectorized_elementwise_kernelILi8EZZZNS0_16log2_kernel_cudaERNS_18TensorIteratorBaseEENKUlvE0_clEvENKUlvE_clEvEUldE_St5arrayIPcLm2EEEEviT0_T1_,"a",@progbits
	.sectionflags	@""
	.align	4
.nv.constant0._ZN2at6native29vectorized_elementwise_kernelILi8EZZZNS0_16log2_kernel_cudaERNS_18TensorIteratorBaseEENKUlvE0_clEvENKUlvE_clEvEUldE_St5arrayIPcLm2EEEEviT0_T1_:
	.zero		920


//--------------------- .nv.constant0._ZN2at6native18elementwise_kernelILi128ELi4EZNS0_15gpu_kernel_implIZZZNS0_17log1p_kernel_cudaERNS_18TensorIteratorBaseEENKUlvE_clEvENKUlvE4_clEvEUlN3c108BFloat16EE_EEvS4_RKT_EUliE_EEviT1_ --------------------------
	.section	.nv.constant0._ZN2at6native18elementwise_kernelILi128ELi4EZNS0_15gpu_kernel_implIZZZNS0_17log1p_kernel_cudaERNS_18TensorIteratorBaseEENKUlvE_clEvENKUlvE4_clEvEUlN3c108BFloat16EE_EEvS4_RKT_EUliE_EEviT1_,"a",@progbits
	.sectionflags	@""
	.align	4
.nv.constant0._ZN2at6native18elementwise_kernelILi128ELi4EZNS0_15gpu_kernel_implIZZZNS0_17log1p_kernel_cudaERNS_18TensorIteratorBaseEENKUlvE_clEvENKUlvE4_clEvEUlN3c108BFloat16EE_EEvS4_RKT_EUliE_EEviT1_:
	.zero		1440


//--------------------- .nv.constant0._ZN2at6native27unrolled_elementwise_kernelIZZZNS0_17log1p_kernel_cudaERNS_18TensorIteratorBaseEENKUlvE_clEvENKUlvE4_clEvEUlN3c108BFloat16EE_St5arrayIPcLm2EELi4E23TrivialOffsetCalculatorILi1EjESD_NS0_6memory12LoadWithCastILi1EEENSE_13StoreWithCastILi1EEEEEviT_T0_T2_T3_T4_T5_ --------------------------
	.section	.nv.constant0._ZN2at6native27unrolled_elementwise_kernelIZZZNS0_17log1p_kernel_cudaERNS_18TensorIteratorBaseEENKUlvE_clEvENKUlvE4_clEvEUlN3c108BFloat16EE_St5arrayIPcLm2EELi4E23TrivialOffsetCalculatorILi1EjESD_NS0_6memory12LoadWithCastILi1EEENSE_13StoreWithCastILi1EEEEEviT_T0_T2_T3_T4_T5_,"a",@progbits
	.sectionflags	@""
	.align	4
.nv.constant0._ZN2at6native27unrolled_elementwise_kernelIZZZNS0_17log1p_kernel_cudaERNS_18TensorIteratorBaseEENKUlvE_clEvENKUlvE4_clEvEUlN3c108BFloat16EE_St5arrayIPcLm2EELi4E23TrivialOffsetCalculatorILi1EjESD_NS0_6memory12LoadWithCastILi1EEENSE_13StoreWithCastILi1EEEEEviT_T0_T2_T3_T4_T5_:
	.zero		940


//--------------------- .nv.constant0._ZN2at6native18elementwise_kernelILi128ELi4EZNS0_22gpu_kernel_impl_nocastIZZZNS0_17log1p_kernel_cudaERNS_18TensorIteratorBaseEENKUlvE_clEvENKUlvE4_clEvEUlN3c108BFloat16EE_EEvS4_RKT_EUliE_EEviT1_ --------------------------
	.section	.nv.constant0._ZN2at6native18elementwise_kernelILi128ELi4EZNS0_22gpu_kernel_impl_nocastIZZZNS0_17log1p_kernel_cudaERNS_18TensorIteratorBaseEENKUlvE_clEvENKUlvE4_clEvEUlN3c108BFloat16EE_EEvS4_RKT_EUliE_EEviT1_,"a",@progbits
	.sectionflags	@""
	.align	4
.nv.constant0._ZN2at6native18elementwise_kernelILi128ELi4EZNS0_22gpu_kernel_impl_nocastIZZZNS0_17log1p_kernel_cudaERNS_18TensorIteratorBaseEENKUlvE_clEvENKUlvE4_clEvEUlN3c108BFloat16EE_EEvS4_RKT_EUliE_EEviT1_:
	.zero		1440


//--------------------- .nv.constant0._ZN2at6native27unrolled_elementwise_kernelIZZZNS0_17log1p_kernel_cudaERNS_18TensorIteratorBaseEENKUlvE_clEvENKUlvE4_clEvEUlN3c108BFloat16EE_St5arrayIPcLm2EELi4E23TrivialOffsetCalculatorILi1EjESD_NS0_6memory15LoadWithoutCastENSE_16StoreWithoutCastEEEviT_T0_T2_T3_T4_T5_ --------------------------
	.section	.nv.constant0._ZN2at6native27unrolled_elementwise_kernelIZZZNS0_17log1p_kernel_cudaERNS_18TensorIteratorBaseEENKUlvE_clEvENKUlvE4_clEvEUlN3c108BFloat16EE_St5arrayIPcLm2EELi4E23TrivialOffsetCalculatorILi1EjESD_NS0_6memory15LoadWithoutCastENSE_16StoreWithoutCastEEEviT_T0_T2_T3_T4_T5_,"a",@progbits
	.sectionflags	@""
	.align	4
.nv.constant0._ZN2at6native27unrolled_elementwise_kernelIZZZNS0_17log1p_kernel_cudaERNS_18TensorIteratorBaseEENKUlvE_clEvENKUlvE4_clEvEUlN3c108BFloat16EE_St5arrayIPcLm2EELi4E23TrivialOffsetCalculatorILi1EjESD_NS0_6memory15LoadWithoutCastENSE_16StoreWithoutCastEEEviT_T0_T2_T3_T4_T5_:
	.zero		924


//--------------------- .nv.constant0._ZN2at6native29vectorized_elementwise_kernelILi2EZZZNS0_17log1p_kernel_cudaERNS_18TensorIteratorBaseEENKUlvE_clEvENKUlvE4_clEvEUlN3c108BFloat16EE_St5arrayIPcLm2EEEEviT0_T1_ --------------------------
	.section	.nv.constant0._ZN2at6native29vectorized_elementwise_kernelILi2EZZZNS0_17log1p_kernel_cudaERNS_18TensorIteratorBaseEENKUlvE_clEvENKUlvE4_clEvEUlN3c108BFloat16EE_St5arrayIPcLm2EEEEviT0_T1_,"a",@progbits
	.sectionflags	@""
	.align	4
.nv.constant0._ZN2at6native29vectorized_elementwise_kernelILi2EZZZNS0_17log1p_kernel_cudaERNS_18TensorIteratorBaseEENKUlvE_clEvENKUlvE4_clEvEUlN3c108BFloat16EE_St5arrayIPcLm2EEEEviT0_T1_:
	.zero		920


//--------------------- .nv.constant0._ZN2at6native29vectorized_elementwise_kernelILi4EZZZNS0_17log1p_kernel_cudaERNS_18TensorIteratorBaseEENKUlvE_clEvENKUlvE4_clEvEUlN3c108BFloat16EE_St5arrayIPcLm2EEEEviT0_T1_ --------------------------
	.section	.nv.constant0._ZN2at6native29vectorized_elementwise_kernelILi4EZZZNS0_17log1p_kernel_cudaERNS_18TensorIteratorBaseEENKUlvE_clEvENKUlvE4_clEvEUlN3c108BFloat16EE_St5arrayIPcLm2EEEEviT0_T1_,"a",@progbits
	.sectionflags	@""
	.align	4
.nv.constant0._ZN2at6native29vectorized_elementwise_kernelILi4EZZZNS0_17log1p_kernel_cudaERNS_18TensorIteratorBaseEENKUlvE_clEvENKUlvE4_clEvEUlN3c108BFloat16EE_St5arrayIPcLm2EEEEviT0_T1_:
	.zero		920


//--------------------- .nv.constant0._ZN2at6native29vectorized_elementwise_kernelILi8EZZZNS0_17log1p_kernel_cudaERNS_18TensorIteratorBaseEENKUlvE_clEvENKUlvE4_clEvEUlN3c108BFloat16EE_St5arrayIPcLm2EEEEviT0_T1_ --------------------------
	.section	.nv.constant0._ZN2at6native29vectorized_elementwise_kernelILi8EZZZNS0_17log1p_kernel_cudaERNS_18TensorIteratorBaseEENKUlvE_clEvENKUlvE4_clEvEUlN3c108BFloat16EE_St5arrayIPcLm2EEEEviT0_T1_,"a",@progbits
	.sectionflags	@""
	.align	4
.nv.constant0._ZN2at6native29vectorized_elementwise_kernelILi8EZZZNS0_17log1p_kernel_cudaERNS_18TensorIteratorBaseEENKUlvE_clEvENKUlvE4_clEvEUlN3c108BFloat16EE_St5arrayIPcLm2EEEEviT0_T1_:
	.zero		920


//--------------------- .nv.constant0._ZN2at6native18elementwise_kernelILi128ELi4EZNS0_15gpu_kernel_implIZZZNS0_17log1p_kernel_cudaERNS_18TensorIteratorBaseEENKUlvE_clEvENKUlvE3_clEvEUlN3c104HalfEE_EEvS4_RKT_EUliE_EEviT1_ --------------------------
	.section	.nv.constant0._ZN2at6native18elementwise_kernelILi128ELi4EZNS0_15gpu_kernel_implIZZZNS0_17log1p_kernel_cudaERNS_18TensorIteratorBaseEENKUlvE_clEvENKUlvE3_clEvEUlN3c104HalfEE_EEvS4_RKT_EUliE_EEviT1_,"a",@progbits
	.sectionflags	@""
	.align	4
.nv.constant0._ZN2at6native18elementwise_kernelILi128ELi4EZNS0_15gpu_kernel_implIZZZNS0_17log1p_kernel_cudaERNS_18TensorIteratorBaseEENKUlvE_clEvENKUlvE3_clEvEUlN3c104HalfEE_EEvS4_RKT_EUliE_EEviT1_:
	.zero		1440


//--------------------- .nv.constant0._ZN2at6native27unrolled_elementwise_kernelIZZZNS0_17log1p_kernel_cudaERNS_18TensorIteratorBaseEENKUlvE_clEvENKUlvE3_clEvEUlN3c104HalfEE_St5arrayIPcLm2EELi4E23TrivialOffsetCalculatorILi1EjESD_NS0_6memory12LoadWithCastILi1EEENSE_13StoreWithCastILi1EEEEEviT_T0_T2_T3_T4_T5_ --------------------------
	.section	.nv.constant0._ZN2at6native27unrolled_elementwise_kernelIZZZNS0_17log1p_kernel_cudaERNS_18TensorIteratorBaseEENKUlvE_clEvENKUlvE3_clEvEUlN3c104HalfEE_St5arrayIPcLm2EELi4E23TrivialOffsetCalculatorILi1EjESD_NS0_6memory12LoadWithCastILi1EEENSE_13StoreWithCastILi1EEEEEviT_T0_T2_T3_T4_T5_,"a",@progbits
	.sectionflags	@""
	.align	4
.nv.constant0._ZN2at6native27unrolled_elementwise_kernelIZZZNS0_17log1p_kernel_cudaERNS_18TensorIteratorBaseEENKUlvE_clEvENKUlvE3_clEvEUlN3c104HalfEE_St5arrayIPcLm2EELi4E23TrivialOffsetCalculatorILi1EjESD_NS0_6memory12LoadWithCastILi1EEENSE_13StoreWithCastILi1EEEEEviT_T0_T2_T3_T4_T5_:
	.zero		940


//--------------------- .nv.constant0._ZN2at6native18elementwise_kernelILi128ELi4EZNS0_22gpu_kernel_impl_nocastIZZZNS0_17log1p_kernel_cudaERNS_18TensorIteratorBaseEENKUlvE_clEvENKUlvE3_clEvEUlN3c104HalfEE_EEvS4_RKT_EUliE_EEviT1_ --------------------------
	.section	.nv.constant0._ZN2at6native18elementwise_kernelILi128ELi4EZNS0_22gpu_kernel_impl_nocastIZZZNS0_17log1p_kernel_cudaERNS_18TensorIteratorBaseEENKUlvE_clEvENKUlvE3_clEvEUlN3c104HalfEE_EEvS4_RKT_EUliE_EEviT1_,"a",@progbits
	.sectionflags	@""
	.align	4
.nv.constant0._ZN2at6native18elementwise_kernelILi128ELi4EZNS0_22gpu_kernel_impl_nocastIZZZNS0_17log1p_kernel_cudaERNS_18TensorIteratorBaseEENKUlvE_clEvENKUlvE3_clEvEUlN3c104HalfEE_EEvS4_RKT_EUliE_EEviT1_:
	.zero		1440


//--------------------- .nv.constant0._ZN2at6native27unrolled_elementwise_kernelIZZZNS0_17log1p_kernel_cudaERNS_18TensorIteratorBaseEENKUlvE_clEvENKUlvE3_clEvEUlN3c104HalfEE_St5arrayIPcLm2EELi4E23TrivialOffsetCalculatorILi1EjESD_NS0_6memory15LoadWithoutCastENSE_16StoreWithoutCastEEEviT_T0_T2_T3_T4_T5_ --------------------------
	.section	.nv.constant0._ZN2at6native27unrolled_elementwise_kernelIZZZNS0_17log1p_kernel_cudaERNS_18TensorIteratorBaseEENKUlvE_clEvENKUlvE3_clEvEUlN3c104HalfEE_St5arrayIPcLm2EELi4E23TrivialOffsetCalculatorILi1EjESD_NS0_6memory15LoadWithoutCastENSE_16StoreWithoutCastEEEviT_T0_T2_T3_T4_T5_,"a",@progbits
	.sectionflags	@""
	.align	4
.nv.constant0._ZN2at6native27unrolled_elementwise_kernelIZZZNS0_17log1p_kernel_cudaERNS_18TensorIteratorBaseEENKUlvE_clEvENKUlvE3_clEvEUlN3c104HalfEE_St5arrayIPcLm2EELi4E23TrivialOffsetCalculatorILi1EjESD_NS0_6memory15LoadWithoutCastENSE_16StoreWithoutCastEEEviT_T0_T2_T3_T4_T5_:
	.zero		924


//--------------------- .nv.constant0._ZN2at6native29vectorized_elementwise_kernelILi2EZZZNS0_17log1p_kernel_cudaERNS_18TensorIteratorBaseEENKUlvE_clEvENKUlvE3_clEvEUlN3c104HalfEE_St5arrayIPcLm2EEEEviT0_T1_ --------------------------
	.section	.nv.constant0._ZN2at6native29vectorized_elementwise_kernelILi2EZZZNS0_17log1p_kernel_cudaERNS_18TensorIteratorBaseEENKUlvE_clEvENKUlvE3_clEvEUlN3c104HalfEE_St5arrayIPcLm2EEEEviT0_T1_,"a",@progbits
	.sectionflags	@""
	.align	4
.nv.constant0._ZN2at6native29vectorized_elementwise_kernelILi2EZZZNS0_17log1p_kernel_cudaERNS_18TensorIteratorBaseEENKUlvE_clEvENKUlvE3_clEvEUlN3c104HalfEE_St5arrayIPcLm2EEEEviT0_T1_:
	.zero		920


//--------------------- .nv.constant0._ZN2at6native29vectorized_elementwise_kernelILi4EZZZNS0_17log1p_kernel_cudaERNS_18TensorIteratorBaseEENKUlvE_clEvENKUlvE3_clEvEUlN3c104HalfEE_St5arrayIPcLm2EEEEviT0_T1_ --------------------------
	.section	.nv.constant0._ZN2at6native29vectorized_elementwise_kernelILi4EZZZNS0_17log1p_kernel_cudaERNS_18TensorIteratorBaseEENKUlvE_clEvENKUlvE3_clEvEUlN3c104HalfEE_St5arrayIPcLm2EEEEviT0_T1_,"a",@progbits
	.sectionflags	@""
	.align	4
.nv.constant0._ZN2at6native29vectorized_elementwise_kernelILi4EZZZNS0_17log1p_kernel_cudaERNS_18TensorIteratorBaseEENKUlvE_clEvENKUlvE3_clEvEUlN3c104HalfEE_St5arrayIPcLm2EEEEviT0_T1_:
	.zero		920


//--------------------- .nv.constant0._ZN2at6native29vectorized_elementwise_kernelILi8EZZZNS0_17log1p_kernel_cudaERNS_18TensorIteratorBaseEENKUlvE_clEvENKUlvE3_clEvEUlN3c104HalfEE_St5arrayIPcLm2EEEEviT0_T1_ --------------------------
	.section	.nv.constant0._ZN2at6native29vectorized_elementwise_kernelILi8EZZZNS0_17log1p_kernel_cudaERNS_18TensorIteratorBaseEENKUlvE_clEvENKUlvE3_clEvEUlN3c104HalfEE_St5arrayIPcLm2EEEEviT0_T1_,"a",@progbits
	.sectionflags	@""
	.align	4
.nv.constant0._ZN2at6native29vectorized_elementwise_kernelILi8EZZZNS0_17log1p_kernel_cudaERNS_18TensorIteratorBaseEENKUlvE_clEvENKUlvE3_clEvEUlN3c104HalfEE_St5arrayIPcLm2EEEEviT0_T1_:
	.zero		920


//--------------------- .nv.constant0._ZN2at6native18elementwise_kernelILi128ELi4EZNS0_15gpu_kernel_implIZZZNS0_17log1p_kernel_cudaERNS_18TensorIteratorBaseEENKUlvE_clEvENKUlvE2_clEvEUlN3c107complexIfEEE_EEvS4_RKT_EUliE_EEviT1_ --------------------------
	.section	.nv.constant0._ZN2at6native18elementwise_kernelILi128ELi4EZNS0_15gpu_kernel_implIZZZNS0_17log1p_kernel_cudaERNS_18TensorIteratorBaseEENKUlvE_clEvENKUlvE2_clEvEUlN3c107complexIfEEE_EEvS4_RKT_EUliE_EEviT1_,"a",@progbits
	.sectionflags	@""
	.align	4
.nv.constant0._ZN2at6native18elementwise_kernelILi128ELi4EZNS0_15gpu_kernel_implIZZZNS0_17log1p_kernel_cudaERNS_18TensorIteratorBaseEENKUlvE_clEvENKUlvE2_clEvEUlN3c107complexIfEEE_EEvS4_RKT_EUliE_EEviT1_:
	.zero		1440


//--------------------- .nv.constant0._ZN2at6native27unrolled_elementwise_kernelIZZZNS0_17log1p_kernel_cudaERNS_18TensorIteratorBaseEENKUlvE_clEvENKUlvE2_clEvEUlN3c107complexIfEEE_St5arrayIPcLm2EELi4E23TrivialOffsetCalculatorILi1EjESE_NS0_6memory12LoadWithCastILi1EEENSF_13StoreWithCastILi1EEEEEviT_T0_T2_T3_T4_T5_ --------------------------
	.section	.nv.constant0._ZN2at6native27unrolled_elementwise_kernelIZZZNS0_17log1p_kernel_cudaERNS_18TensorIteratorBaseEENKUlvE_clEvENKUlvE2_clEvEUlN3c107complexIfEEE_St5arrayIPcLm2EELi4E23TrivialOffsetCalculatorILi1EjESE_NS0_6memory12LoadWithCastILi1EEENSF_13StoreWithCastILi1EEEEEviT_T0_T2_T3_T4_T5_,"a",@progbits
	.sectionflags	@""
	.align	4
.nv.constant0._ZN2at6native27unrolled_elementwise_kernelIZZZNS0_17log1p_kernel_cudaERNS_18TensorIteratorBaseEENKUlvE_clEvENKUlvE2_clEvEUlN3c107complexIfEEE_St5arrayIPcLm2EELi4E23TrivialOffsetCalculatorILi1EjESE_NS0_6memory12LoadWithCastILi1EEENSF_13StoreWithCastILi1EEEEEviT_T0_T2_T3_T4_T5_:
	.zero		940


//--------------------- .nv.constant0._ZN2at6native18elementwise_kernelILi128ELi2EZNS0_22gpu_kernel_impl_nocastIZZZNS0_17log1p_kernel_cudaERNS_18TensorIteratorBaseEENKUlvE_clEvENKUlvE2_clEvEUlN3c107complexIfEEE_EEvS4_RKT_EUliE_EEviT1_ --------------------------
	.section	.nv.constant0._ZN2at6native18elementwise_kernelILi128ELi2EZNS0_22gpu_kernel_impl_nocastIZZZNS0_17log1p_kernel_cudaERNS_18TensorIteratorBaseEENKUlvE_clEvENKUlvE2_clEvEUlN3c107complexIfEEE_EEvS4_RKT_EUliE_EEviT1_,"a",@progbits
	.sectionflags	@""
	.align	4
.nv.constant0._ZN2at6native18elementwise_kernelILi128ELi2EZNS0_22gpu_kernel_impl_nocastIZZZNS0_17log1p_kernel_cudaERNS_18TensorIteratorBaseEENKUlvE_clEvENKUlvE2_clEvEUlN3c107complexIfEEE_EEvS4_RKT_EUliE_EEviT1_:
	.zero		1440


//--------------------- .nv.constant0._ZN2at6native27unrolled_elementwise_kernelIZZZNS0_17log1p_kernel_cudaERNS_18TensorIteratorBaseEENKUlvE_clEvENKUlvE2_clEvEUlN3c107complexIfEEE_St5arrayIPcLm2EELi4E23TrivialOffsetCalculatorILi1EjESE_NS0_6memory15LoadWithoutCastENSF_16StoreWithoutCastEEEviT_T0_T2_T3_T4_T5_ --------------------------
	.section	.nv.constant0._ZN2at6native27unrolled_elementwise_kernelIZZZNS0_17log1p_kernel_cudaERNS_18TensorIteratorBaseEENKUlvE_clEvENKUlvE2_clEvEUlN3c107complexIfEEE_St5arrayIPcLm2EELi4E23TrivialOffsetCalculatorILi1EjESE_NS0_6memory15LoadWithoutCastENSF_16StoreWithoutCastEEEviT_T0_T2_T3_T4_T5_,"a",@progbits
	.sectionflags	@""
	.align	4
.nv.constant0._ZN2at6native27unrolled_elementwise_kernelIZZZNS0_17log1p_kernel_cudaERNS_18TensorIteratorBaseEENKUlvE_clEvENKUlvE2_clEvEUlN3c107complexIfEEE_St5arrayIPcLm2EELi4E23TrivialOffsetCalculatorILi1EjESE_NS0_6memory15LoadWithoutCastENSF_16StoreWithoutCastEEEviT_T0_T2_T3_T4_T5_:
	.zero		924


//--------------------- .nv.constant0._ZN2at6native29vectorized_elementwise_kernelILi2EZZZNS0_17log1p_kernel_cudaERNS_18TensorIteratorBaseEENKUlvE_clEvENKUlvE2_clEvEUlN3c107complexIfEEE_St5arrayIPcLm2EEEEviT0_T1_ --------------------------
	.section	.nv.constant0._ZN2at6native29vectorized_elementwise_kernelILi2EZZZNS0_17log1p_kernel_cudaERNS_18TensorIteratorBaseEENKUlvE_clEvENKUlvE2_clEvEUlN3c107complexIfEEE_St5arrayIPcLm2EEEEviT0_T1_,"a",@progbits
	.sectionflags	@""
	.align	4
.nv.constant0._ZN2at6native29vectorized_elementwise_kernelILi2EZZZNS0_17log1p_kernel_cudaERNS_18TensorIteratorBaseEENKUlvE_clEvENKUlvE2_clEvEUlN3c107complexIfEEE_St5arrayIPcLm2EEEEviT0_T1_:
	.zero		920


//--------------------- .nv.constant0._ZN2at6native29vectorized_elementwise_kernelILi4EZZZNS0_17log1p_kernel_cudaERNS_18TensorIteratorBaseEENKUlvE_clEvENKUlvE2_clEvEUlN3c107complexIfEEE_St5arrayIPcLm2EEEEviT0_T1_ --------------------------
	.section	.nv.constant0._ZN2at6native29vectorized_elementwise_kernelILi4EZZZNS0_17log1p_kernel_cudaERNS_18TensorIteratorBaseEENKUlvE_clEvENKUlvE2_clEvEUlN3c107complexIfEEE_St5arrayIPcLm2EEEEviT0_T1_,"a",@progbits
	.sectionflags	@""
	.align	4
.nv.constant0._ZN2at6native29vectorized_elementwise_kernelILi4EZZZNS0_17log1p_kernel_cudaERNS_18TensorIteratorBaseEENKUlvE_clEvENKUlvE2_clEvEUlN3c107complexIfEEE_St5arrayIPcLm2EEEEviT0_T1_:
	.zero		920


//--------------------- .nv.constant0._ZN2at6native29vectorized_elementwise_kernelILi8EZZZNS0_17log1p_kernel_cudaERNS_18TensorIteratorBaseEENKUlvE_clEvENKUlvE2_clEvEUlN3c107complexIfEEE_St5arrayIPcLm2EEEEviT0_T1_ --------------------------
	.section	.nv.constant0._ZN2at6native29vectorized_elementwise_kernelILi8EZZZNS0_17log1p_kernel_cudaERNS_18TensorIteratorBaseEENKUlvE_clEvENKUlvE2_clEvEUlN3c107complexIfEEE_St5arrayIPcLm2EEEEviT0_T1_,"a",@progbits
	.sectionflags	@""
	.align	4
.nv.constant0._ZN2at6native29vectorized_elementwise_kernelILi8EZZZNS0_17log1p_kernel_cudaERNS_18TensorIteratorBaseEENKUlvE_clEvENKUlvE2_clEvEUlN3c107complexIfEEE_St5arrayIPcLm2EEEEviT0_T1_:
	.zero		920


//--------------------- .nv.constant0._ZN2at6native18elementwise_kernelILi128ELi4EZNS0_15gpu_kernel_implIZZZNS0_17log1p_kernel_cudaERNS_18TensorIteratorBaseEENKUlvE_clEvENKUlvE1_clEvEUlN3c107complexIdEEE_EEvS4_RKT_EUliE_EEviT1_ --------------------------
	.section	.nv.constant0._ZN2at6native18elementwise_kernelILi128ELi4EZNS0_15gpu_kernel_implIZZZNS0_17log1p_kernel_cudaERNS_18TensorIteratorBaseEENKUlvE_clEvENKUlvE1_clEvEUlN3c107complexIdEEE_EEvS4_RKT_EUliE_EEviT1_,"a",@progbits
	.sectionflags	@""
	.align	4
.nv.constant0._ZN2at6native18elementwise_kernelILi128ELi4EZNS0_15gpu_kernel_implIZZZNS0_17log1p_kernel_cudaERNS_18TensorIteratorBaseEENKUlvE_clEvENKUlvE1_clEvEUlN3c107complexIdEEE_EEvS4_RKT_EUliE_EEviT1_:
	.zero		1440


//--------------------- .nv.constant0._ZN2at6native27unrolled_elementwise_kernelIZZZNS0_17log1p_kernel_cudaERNS_18TensorIteratorBaseEENKUlvE_clEvENKUlvE1_clEvEUlN3c107complexIdEEE_St5arrayIPcLm2EELi4E23TrivialOffsetCalculatorILi1EjESE_NS0_6memory12LoadWithCastILi1EEENSF_13StoreWithCastILi1EEEEEviT_T0_T2_T3_T4_T5_ --------------------------
	.section	.nv.constant0._ZN2at6native27unrolled_elementwise_kernelIZZZNS0_17log1p_kernel_cudaERNS_18TensorIteratorBaseEENKUlvE_clEvENKUlvE1_clEvEUlN3c107complexIdEEE_St5arrayIPcLm2EELi4E23TrivialOffsetCalculatorILi1EjESE_NS0_6memory12LoadWithCastILi1EEENSF_13StoreWithCastILi1EEEEEviT_T0_T2_T3_T4_T5_,"a",@progbits
	.sectionflags	@""
	.align	4
.nv.constant0._ZN2at6native27unrolled_elementwise_kernelIZZZNS0_17log1p_kernel_cudaERNS_18TensorIteratorBaseEENKUlvE_clEvENKUlvE1_clEvEUlN3c107complexIdEEE_St5arrayIPcLm2EELi4E23TrivialOffsetCalculatorILi1EjESE_NS0_6memory12LoadWithCastILi1EEENSF_13StoreWithCastILi1EEEEEviT_T0_T2_T3_T4_T5_:
	.zero		940


//--------------------- .nv.constant0._ZN2at6native18elementwise_kernelILi128ELi2EZNS0_22gpu_kernel_impl_nocastIZZZNS0_17log1p_kernel_cudaERNS_18TensorIteratorBaseEENKUlvE_clEvENKUlvE1_clEvEUlN3c107complexIdEEE_EEvS4_RKT_EUliE_EEviT1_ --------------------------
	.section	.nv.constant0._ZN2at6native18elementwise_kernelILi128ELi2EZNS0_22gpu_kernel_impl_nocastIZZZNS0_17log1p_kernel_cudaERNS_18TensorIteratorBaseEENKUlvE_clEvENKUlvE1_clEvEUlN3c107complexIdEEE_EEvS4_RKT_EUliE_EEviT1_,"a",@progbits
	.sectionflags	@""
	.align	4
.nv.constant0._ZN2at6native18elementwise_kernelILi128ELi2EZNS0_22gpu_kernel_impl_nocastIZZZNS0_17log1p_kernel_cudaERNS_18TensorIteratorBaseEENKUlvE_clEvENKUlvE1_clEvEUlN3c107complexIdEEE_EEvS4_RKT_EUliE_EEviT1_:
	.zero		1440


//--------------------- .nv.constant0._ZN2at6native27unrolled_elementwise_kernelIZZZNS0_17log1p_kernel_cudaERNS_18TensorIteratorBaseEENKUlvE_clEvENKUlvE1_clEvEUlN3c107complexIdEEE_St5arrayIPcLm2EELi4E23TrivialOffsetCalculatorILi1EjESE_NS0_6memory15LoadWithoutCastENSF_16StoreWithoutCastEEEviT_T0_T2_T3_T4_T5_ --------------------------
	.section	.nv.constant0._ZN2at6native27unrolled_elementwise_kernelIZZZNS0_17log1p_kernel_cudaERNS_18TensorIteratorBaseEENKUlvE_clEvENKUlvE1_clEvEUlN3c107complexIdEEE_St5arrayIPcLm2EELi4E23TrivialOffsetCalculatorILi1EjESE_NS0_6memory15LoadWithoutCastENSF_16StoreWithoutCastEEEviT_T0_T2_T3_T4_T5_,"a",@progbits
	.sectionflags	@""
	.align	4
.nv.constant0._ZN2at6native27unrolled_elementwise_kernelIZZZNS0_17log1p_kernel_cudaERNS_18TensorIteratorBaseEENKUlvE_clEvENKUlvE1_clEvEUlN3c107complexIdEEE_St5arrayIPcLm2EELi4E23TrivialOffsetCalculatorILi1EjESE_NS0_6memory15LoadWithoutCastENSF_16StoreWithoutCastEEEviT_T0_T2_T3_T4_T5_:
	.zero		924


//--------------------- .nv.constant0._ZN2at6native29vectorized_elementwise_kernelILi2EZZZNS0_17log1p_kernel_cudaERNS_18TensorIteratorBaseEENKUlvE_clEvENKUlvE1_clEvEUlN3c107complexIdEEE_St5arrayIPcLm2EEEEviT0_T1_ --------------------------
	.section	.nv.constant0._ZN2at6native29vectorized_elementwise_kernelILi2EZZZNS0_17log1p_kernel_cudaERNS_18TensorIteratorBaseEENKUlvE_clEvENKUlvE1_clEvEUlN3c107complexIdEEE_St5arrayIPcLm2EEEEviT0_T1_,"a",@progbits
	.sectionflags	@""
	.align	4
.nv.constant0._ZN2at6native29vectorized_elementwise_kernelILi2EZZZNS0_17log1p_kernel_cudaERNS_18TensorIteratorBaseEENKUlvE_clEvENKUlvE1_clEvEUlN3c107complexIdEEE_St5arrayIPcLm2EEEEviT0_T1_:
	.zero		920


//--------------------- .nv.constant0._ZN2at6native29vectorized_elementwise_kernelILi4EZZZNS0_17log1p_kernel_cudaERNS_18TensorIteratorBaseEENKUlvE_clEvENKUlvE1_clEvEUlN3c107complexIdEEE_St5arrayIPcLm2EEEEviT0_T1_ --------------------------
	.section	.nv.constant0._ZN2at6native29vectorized_elementwise_kernelILi4EZZZNS0_17log1p_kernel_cudaERNS_18TensorIteratorBaseEENKUlvE_clEvENKUlvE1_clEvEUlN3c107complexIdEEE_St5arrayIPcLm2EEEEviT0_T1_,"a",@progbits
	.sectionflags	@""
	.align	4
.nv.constant0._ZN2at6native29vectorized_elementwise_kernelILi4EZZZNS0_17log1p_kernel_cudaERNS_18TensorIteratorBaseEENKUlvE_clEvENKUlvE1_clEvEUlN3c107complexIdEEE_St5arrayIPcLm2EEEEviT0_T1_:
	.zero		920


//--------------------- .nv.constant0._ZN2at6native29vectorized_elementwise_kernelILi8EZZZNS0_17log1p_kernel_cudaERNS_18TensorIteratorBaseEENKUlvE_clEvENKUlvE1_clEvEUlN3c107complexIdEEE_St5arrayIPcLm2EEEEviT0_T1_ --------------------------
	.section	.nv.constant0._ZN2at6native29vectorized_elementwise_kernelILi8EZZZNS0_17log1p_kernel_cudaERNS_18TensorIteratorBaseEENKUlvE_clEvENKUlvE1_clEvEUlN3c107complexIdEEE_St5arrayIPcLm2EEEEviT0_T1_,"a",@progbits
	.sectionflags	@""
	.align	4
.nv.constant0._ZN2at6native29vectorized_elementwise_kernelILi8EZZZNS0_17log1p_kernel_cudaERNS_18TensorIteratorBaseEENKUlvE_clEvENKUlvE1_clEvEUlN3c107complexIdEEE_St5arrayIPcLm2EEEEviT0_T1_:
	.zero		920


//--------------------- .nv.constant0._ZN2at6native18elementwise_kernelILi128ELi4EZNS0_15gpu_kernel_implIZZZNS0_17log1p_kernel_cudaERNS_18TensorIteratorBaseEENKUlvE_clEvENKUlvE0_clEvEUlfE_EEvS4_RKT_EUliE_EEviT1_ --------------------------
	.section	.nv.constant0._ZN2at6native18elementwise_kernelILi128ELi4EZNS0_15gpu_kernel_implIZZZNS0_17log1p_kernel_cudaERNS_18TensorIteratorBaseEENKUlvE_clEvENKUlvE0_clEvEUlfE_EEvS4_RKT_EUliE_EEviT1_,"a",@progbits
	.sectionflags	@""
	.align	4
.nv.constant0._ZN2at6native18elementwise_kernelILi128ELi4EZNS0_15gpu_kernel_implIZZZNS0_17log1p_kernel_cudaERNS_18TensorIteratorBaseEENKUlvE_clEvENKUlvE0_clEvEUlfE_EEvS4_RKT_EUliE_EEviT1_:
	.zero		1440


//--------------------- .nv.constant0._ZN2at6native27unrolled_elementwise_kernelIZZZNS0_17log1p_kernel_cudaERNS_18TensorIteratorBaseEENKUlvE_clEvENKUlvE0_clEvEUlfE_St5arrayIPcLm2EELi4E23TrivialOffsetCalculatorILi1EjESB_NS0_6memory12LoadWithCastILi1EEENSC_13StoreWithCastILi1EEEEEviT_T0_T2_T3_T4_T5_ --------------------------
	.section	.nv.constant0._ZN2at6native27unrolled_elementwise_kernelIZZZNS0_17log1p_kernel_cudaERNS_18TensorIteratorBaseEENKUlvE_clEvENKUlvE0_clEvEUlfE_St5arrayIPcLm2EELi4E23TrivialOffsetCalculatorILi1EjESB_NS0_6memory12LoadWithCastILi1EEENSC_13StoreWithCastILi1EEEEEviT_T0_T2_T3_T4_T5_,"a",@progbits
	.sectionflags	@""
	.align	4
.nv.constant0._ZN2at6native27unrolled_elementwise_kernelIZZZNS0_17log1p_kernel_cudaERNS_18TensorIteratorBaseEENKUlvE_clEvENKUlvE0_clEvEUlfE_St5arrayIPcLm2EELi4E23TrivialOffsetCalculatorILi1EjESB_NS0_6memory12LoadWithCastILi1EEENSC_13StoreWithCastILi1EEEEEviT_T0_T2_T3_T4_T5_:
	.zero		940


//--------------------- .nv.constant0._ZN2at6native18elementwise_kernelILi128ELi2EZNS0_22gpu_kernel_impl_nocastIZZZNS0_17log1p_kernel_cudaERNS_18TensorIteratorBaseEENKUlvE_clEvENKUlvE0_clEvEUlfE_EEvS4_RKT_EUliE_EEviT1_ --------------------------
	.section	.nv.constant0._ZN2at6native18elementwise_kernelILi128ELi2EZNS0_22gpu_kernel_impl_nocastIZZZNS0_17log1p_kernel_cudaERNS_18TensorIteratorBaseEENKUlvE_clEvENKUlvE0_clEvEUlfE_EEvS4_RKT_EUliE_EEviT1_,"a",@progbits
	.sectionflags	@""
	.align	4
.nv.constant0._ZN2at6native18elementwise_kernelILi128ELi2EZNS0_22gpu_kernel_impl_nocastIZZZNS0_17log1p_kernel_cudaERNS_18TensorIteratorBaseEENKUlvE_clEvENKUlvE0_clEvEUlfE_EEvS4_RKT_EUliE_EEviT1_:
	.zero		1440


//--------------------- .nv.constant0._ZN2at6native27unrolled_elementwise_kernelIZZZNS0_17log1p_kernel_cudaERNS_18TensorIteratorBaseEENKUlvE_clEvENKUlvE0_clEvEUlfE_St5arrayIPcLm2EELi4E23TrivialOffsetCalculatorILi1EjESB_NS0_6memory15LoadWithoutCastENSC_16StoreWithoutCastEEEviT_T0_T2_T3_T4_T5_ --------------------------
	.section	.nv.constant0._ZN2at6native27unrolled_elementwise_kernelIZZZNS0_17log1p_kernel_cudaERNS_18TensorIteratorBaseEENKUlvE_clEvENKUlvE0_clEvEUlfE_St5arrayIPcLm2EELi4E23TrivialOffsetCalculatorILi1EjESB_NS0_6memory15LoadWithoutCastENSC_16StoreWithoutCastEEEviT_T0_T2_T3_T4_T5_,"a",@progbits
	.sectionflags	@""
	.align	4
.nv.constant0._ZN2at6native27unrolled_elementwise_kernelIZZZNS0_17log1p_kernel_cudaERNS_18TensorIteratorBaseEENKUlvE_clEvENKUlvE0_clEvEUlfE_St5arrayIPcLm2EELi4E23TrivialOffsetCalculatorILi1EjESB_NS0_6memory15LoadWithoutCastENSC_16StoreWithoutCastEEEviT_T0_T2_T3_T4_T5_:
	.zero		924


//--------------------- .nv.constant0._ZN2at6native29vectorized_elementwise_kernelILi2EZZZNS0_17log1p_kernel_cudaERNS_18TensorIteratorBaseEENKUlvE_clEvENKUlvE0_clEvEUlfE_St5arrayIPcLm2EEEEviT0_T1_ --------------------------
	.section	.nv.constant0._ZN2at6native29vectorized_elementwise_kernelILi2EZZZNS0_17log1p_kernel_cudaERNS_18TensorIteratorBaseEENKUlvE_clEvENKUlvE0_clEvEUlfE_St5arrayIPcLm2EEEEviT0_T1_,"a",@progbits
	.sectionflags	@""
	.align	4
.nv.constant0._ZN2at6native29vectorized_elementwise_kernelILi2EZZZNS0_17log1p_kernel_cudaERNS_18TensorIteratorBaseEENKUlvE_clEvENKUlvE0_clEvEUlfE_St5arrayIPcLm2EEEEviT0_T1_:
	.zero		920


//--------------------- .nv.constant0._ZN2at6native29vectorized_elementwise_kernelILi4EZZZNS0_17log1p_kernel_cudaERNS_18TensorIteratorBaseEENKUlvE_clEvENKUlvE0_clEvEUlfE_St5arrayIPcLm2EEEEviT0_T1_ --------------------------
	.section	.nv.constant0._ZN2at6native29vectorized_elementwise_kernelILi4EZZZNS0_17log1p_kernel_cudaERNS_18TensorIteratorBaseEENKUlvE_clEvENKUlvE0_clEvEUlfE_St5arrayIPcLm2EEEEviT0_T1_,"a",@progbits
	.sectionflags	@""
	.align	4
.nv.constant0._ZN2at6native29vectorized_elementwise_kernelILi4EZZZNS0_17log1p_kernel_cudaERNS_18TensorIteratorBaseEENKUlvE_clEvENKUlvE0_clEvEUlfE_St5arrayIPcLm2EEEEviT0_T1_:
	.zero		920


//--------------------- .nv.constant0._ZN2at6native29vectorized_elementwise_kernelILi8EZZZNS0_17log1p_kernel_cudaERNS_18TensorIteratorBaseEENKUlvE_clEvENKUlvE0_clEvEUlfE_St5arrayIPcLm2EEEEviT0_T1_ --------------------------
	.section	.nv.constant0._ZN2at6native29vectorized_elementwise_kernelILi8EZZZNS0_17log1p_kernel_cudaERNS_18TensorIteratorBaseEENKUlvE_clEvENKUlvE0_clEvEUlfE_St5arrayIPcLm2EEEEviT0_T1_,"a",@progbits
	.sectionflags	@""
	.align	4
.nv.constant0._ZN2at6native29vectorized_elementwise_kernelILi8EZZZNS0_17log1p_kernel_cudaERNS_18TensorIteratorBaseEENKUlvE_clEvENKUlvE0_clEvEUlfE_St5arrayIPcLm2EEEEviT0_T1_:
	.zero		920


//--------------------- .nv.constant0._ZN2at6native18elementwise_kernelILi128ELi4EZNS0_15gpu_kernel_implIZZZNS0_17log1p_kernel_cudaERNS_18TensorIteratorBaseEENKUlvE_clEvENKUlvE_clEvEUldE_EEvS4_RKT_EUliE_EEviT1_ --------------------------
	.section	.nv.constant0._ZN2at6native18elementwise_kernelILi128ELi4EZNS0_15gpu_kernel_implIZZZNS0_17log1p_kernel_cudaERNS_18TensorIteratorBaseEENKUlvE_clEvENKUlvE_clEvEUldE_EEvS4_RKT_EUliE_EEviT1_,"a",@progbits
	.sectionflags	@""
	.align	4
.nv.constant0._ZN2at6native18elementwise_kernelILi128ELi4EZNS0_15gpu_kernel_implIZZZNS0_17log1p_kernel_cudaERNS_18TensorIteratorBaseEENKUlvE_clEvENKUlvE_clEvEUldE_EEvS4_RKT_EUliE_EEviT1_:
	.zero		1440


//--------------------- .nv.constant0._ZN2at6native27unrolled_elementwise_kernelIZZZNS0_17log1p_kernel_cudaERNS_18TensorIteratorBaseEENKUlvE_clEvENKUlvE_clEvEUldE_St5arrayIPcLm2EELi4E23TrivialOffsetCalculatorILi1EjESB_NS0_6memory12LoadWithCastILi1EEENSC_13StoreWithCastILi1EEEEEviT_T0_T2_T3_T4_T5_ --------------------------
	.section	.nv.constant0._ZN2at6native27unrolled_elementwise_kernelIZZZNS0_17log1p_kernel_cudaERNS_18TensorIteratorBaseEENKUlvE_clEvENKUlvE_clEvEUldE_St5arrayIPcLm2EELi4E23TrivialOffsetCalculatorILi1EjESB_NS0_6memory12LoadWithCastILi1EEENSC_13StoreWithCastILi1EEEEEviT_T0_T2_T3_T4_T5_,"a",@progbits
	.sectionflags	@""
	.align	4
.nv.constant0._ZN2at6native27unrolled_elementwise_kernelIZZZNS0_17log1p_kernel_cudaERNS_18TensorIteratorBaseEENKUlvE_clEvENKUlvE_clEvEUldE_St5arrayIPcLm2EELi4E23TrivialOffsetCalculatorILi1EjESB_NS0_6memory12LoadWithCastILi1EEENSC_13StoreWithCastILi1EEEEEviT_T0_T2_T3_T4_T5_:
	.zero		940


//--------------------- .nv.constant0._ZN2at6native18elementwise_kernelILi128ELi2EZNS0_22gpu_kernel_impl_nocastIZZZNS0_17log1p_kernel_cudaERNS_18TensorIteratorBaseEENKUlvE_clEvENKUlvE_clEvEUldE_EEvS4_RKT_EUliE_EEviT1_ --------------------------
	.section	.nv.constant0._ZN2at6native18elementwise_kernelILi128ELi2EZNS0_22gpu_kernel_impl_nocastIZZZNS0_17log1p_kernel_cudaERNS_18TensorIteratorBaseEENKUlvE_clEvENKUlvE_clEvEUldE_EEvS4_RKT_EUliE_EEviT1_,"a",@progbits
	.sectionflags	@""
	.align	4
.nv.constant0._ZN2at6native18elementwise_kernelILi128ELi2EZNS0_22gpu_kernel_impl_nocastIZZZNS0_17log1p_kernel_cudaERNS_18TensorIteratorBaseEENKUlvE_clEvENKUlvE_clEvEUldE_EEvS4_RKT_EUliE_EEviT1_:
	.zero		1440


//--------------------- .nv.constant0._ZN2at6native27unrolled_elementwise_kernelIZZZNS0_17log1p_kernel_cudaERNS_18TensorIteratorBaseEENKUlvE_clEvENKUlvE_clEvEUldE_St5arrayIPcLm2EELi4E23TrivialOffsetCalculatorILi1EjESB_NS0_6memory15LoadWithoutCastENSC_16StoreWithoutCastEEEviT_T0_T2_T3_T4_T5_ --------------------------
	.section	.nv.constant0._ZN2at6native27unrolled_elementwise_kernelIZZZNS0_17log1p_kernel_cudaERNS_18TensorIteratorBaseEENKUlvE_clEvENKUlvE_clEvEUldE_St5arrayIPcLm2EELi4E23TrivialOffsetCalculatorILi1EjESB_NS0_6memory15LoadWithoutCastENSC_16StoreWithoutCastEEEviT_T0_T2_T3_T4_T5_,"a",@progbits
	.sectionflags	@""
	.align	4
.nv.constant0._ZN2at6native27unrolled_elementwise_kernelIZZZNS0_17log1p_kernel_cudaERNS_18TensorIteratorBaseEENKUlvE_clEvENKUlvE_clEvEUldE_St5arrayIPcLm2EELi4E23TrivialOffsetCalculatorILi1EjESB_NS0_6memory15LoadWithoutCastENSC_16StoreWithoutCastEEEviT_T0_T2_T3_T4_T5_:
	.zero		924


//--------------------- .nv.constant0._ZN2at6native29vectorized_elementwise_kernelILi2EZZZNS0_17log1p_kernel_cudaERNS_18TensorIteratorBaseEENKUlvE_clEvENKUlvE_clEvEUldE_St5arrayIPcLm2EEEEviT0_T1_ --------------------------
	.section	.nv.constant0._ZN2at6native29vectorized_elementwise_kernelILi2EZZZNS0_17log1p_kernel_cudaERNS_18TensorIteratorBaseEENKUlvE_clEvENKUlvE_clEvEUldE_St5arrayIPcLm2EEEEviT0_T1_,"a",@progbits
	.sectionflags	@""
	.align	4
.nv.constant0._ZN2at6native29vectorized_elementwise_kernelILi2EZZZNS0_17log1p_kernel_cudaERNS_18TensorIteratorBaseEENKUlvE_clEvENKUlvE_clEvEUldE_St5arrayIPcLm2EEEEviT0_T1_:
	.zero		920


//--------------------- .nv.constant0._ZN2at6native29vectorized_elementwise_kernelILi4EZZZNS0_17log1p_kernel_cudaERNS_18TensorIteratorBaseEENKUlvE_clEvENKUlvE_clEvEUldE_St5arrayIPcLm2EEEEviT0_T1_ --------------------------
	.section	.nv.constant0._ZN2at6native29vectorized_elementwise_kernelILi4EZZZNS0_17log1p_kernel_cudaERNS_18TensorIteratorBaseEENKUlvE_clEvENKUlvE_clEvEUldE_St5arrayIPcLm2EEEEviT0_T1_,"a",@progbits
	.sectionflags	@""
	.align	4
.nv.constant0._ZN2at6native29vectorized_elementwise_kernelILi4EZZZNS0_17log1p_kernel_cudaERNS_18TensorIteratorBaseEENKUlvE_clEvENKUlvE_clEvEUldE_St5arrayIPcLm2EEEEviT0_T1_:
	.zero		920


//--------------------- .nv.constant0._ZN2at6native29vectorized_elementwise_kernelILi8EZZZNS0_17log1p_kernel_cudaERNS_18TensorIteratorBaseEENKUlvE_clEvENKUlvE_clEvEUldE_St5arrayIPcLm2EEEEviT0_T1_ --------------------------
	.section	.nv.constant0._ZN2at6native29vectorized_elementwise_kernelILi8EZZZNS0_17log1p_kernel_cudaERNS_18TensorIteratorBaseEENKUlvE_clEvENKUlvE_clEvEUldE_St5arrayIPcLm2EEEEviT0_T1_,"a",@progbits
	.sectionflags	@""
	.align	4
.nv.constant0._ZN2at6native29vectorized_elementwise_kernelILi8EZZZNS0_17log1p_kernel_cudaERNS_18TensorIteratorBaseEENKUlvE_clEvENKUlvE_clEvEUldE_St5arrayIPcLm2EEEEviT0_T1_:
	.zero		920


//--------------------- .nv.constant0._ZN2at6native18elementwise_kernelILi128ELi4EZNS0_15gpu_kernel_implIZZZNS0_17log10_kernel_cudaERNS_18TensorIteratorBaseEENKUlvE0_clEvENKUlvE2_clEvEUlN3c108BFloat16EE_EEvS4_RKT_EUliE_EEviT1_ --------------------------
	.section	.nv.constant0._ZN2at6native18elementwise_kernelILi128ELi4EZNS0_15gpu_kernel_implIZZZNS0_17log10_kernel_cudaERNS_18TensorIteratorBaseEENKUlvE0_clEvENKUlvE2_clEvEUlN3c108BFloat16EE_EEvS4_RKT_EUliE_EEviT1_,"a",@progbits
	.sectionflags	@""
	.align	4
.nv.constant0._ZN2at6native18elementwise_kernelILi128ELi4EZNS0_15gpu_kernel_implIZZZNS0_17log10_kernel_cudaERNS_18TensorIteratorBaseEENKUlvE0_clEvENKUlvE2_clEvEUlN3c108BFloat16EE_EEvS4_RKT_EUliE_EEviT1_:
	.zero		1440


//--------------------- .nv.constant0._ZN2at6native27unrolled_elementwise_kernelIZZZNS0_17log10_kernel_cudaERNS_18TensorIteratorBaseEENKUlvE0_clEvENKUlvE2_clEvEUlN3c108BFloat16EE_St5arrayIPcLm2EELi4E23TrivialOffsetCalculatorILi1EjESD_NS0_6memory12LoadWithCastILi1EEENSE_13StoreWithCastILi1EEEEEviT_T0_T2_T3_T4_T5_ --------------------------
	.section	.nv.constant0._ZN2at6native27unrolled_elementwise_kernelIZZZNS0_17log10_kernel_cudaERNS_18TensorIteratorBaseEENKUlvE0_clEvENKUlvE2_clEvEUlN3c108BFloat16EE_St5arrayIPcLm2EELi4E23TrivialOffsetCalculatorILi1EjESD_NS0_6memory12LoadWithCastILi1EEENSE_13StoreWithCastILi1EEEEEviT_T0_T2_T3_T4_T5_,"a",@progbits
	.sectionflags	@""
	.align	4
.nv.constant0._ZN2at6native27unrolled_elementwise_kernelIZZZNS0_17log10_kernel_cudaERNS_18TensorIteratorBaseEENKUlvE0_clEvENKUlvE2_clEvEUlN3c108BFloat16EE_St5arrayIPcLm2EELi4E23TrivialOffsetCalculatorILi1EjESD_NS0_6memory12LoadWithCastILi1EEENSE_13StoreWithCastILi1EEEEEviT_T0_T2_T3_T4_T5_:
	.zero		940


//--------------------- .nv.constant0._ZN2at6native18elementwise_kernelILi128ELi4EZNS0_22gpu_kernel_impl_nocastIZZZNS0_17log10_kernel_cudaERNS_18TensorIteratorBaseEENKUlvE0_clEvENKUlvE2_clEvEUlN3c108BFloat16EE_EEvS4_RKT_EUliE_EEviT1_ --------------------------
	.section	.nv.constant0._ZN2at6native18elementwise_kernelILi128ELi4EZNS0_22gpu_kernel_impl_nocastIZZZNS0_17log10_kernel_cudaERNS_18TensorIteratorBaseEENKUlvE0_clEvENKUlvE2_clEvEUlN3c108BFloat16EE_EEvS4_RKT_EUliE_EEviT1_,"a",@progbits
	.sectionflags	@""
	.align	4
.nv.constant0._ZN2at6native18elementwise_kernelILi128ELi4EZNS0_22gpu_kernel_impl_nocastIZZZNS0_17log10_kernel_cudaERNS_18TensorIteratorBaseEENKUlvE0_clEvENKUlvE2_clEvEUlN3c108BFloat16EE_EEvS4_RKT_EUliE_EEviT1_:
	.zero		1440


//--------------------- .nv.constant0._ZN2at6native27unrolled_elementwise_kernelIZZZNS0_17log10_kernel_cudaERNS_18TensorIteratorBaseEENKUlvE0_clEvENKUlvE2_clEvEUlN3c108BFloat16EE_St5arrayIPcLm2EELi4E23TrivialOffsetCalculatorILi1EjESD_NS0_6memory15LoadWithoutCastENSE_16StoreWithoutCastEEEviT_T0_T2_T3_T4_T5_ --------------------------
	.section	.nv.constant0._ZN2at6native27unrolled_elementwise_kernelIZZZNS0_17log10_kernel_cudaERNS_18TensorIteratorBaseEENKUlvE0_clEvENKUlvE2_clEvEUlN3c108BFloat16EE_St5arrayIPcLm2EELi4E23TrivialOffsetCalculatorILi1EjESD_NS0_6memory15LoadWithoutCastENSE_16StoreWithoutCastEEEviT_T0_T2_T3_T4_T5_,"a",@progbits
	.sectionflags	@""
	.align	4
.nv.constant0._ZN2at6native27unrolled_elementwise_kernelIZZZNS0_17log10_kernel_cudaERNS_18TensorIteratorBaseEENKUlvE0_clEvENKUlvE2_clEvEUlN3c108BFloat16EE_St5arrayIPcLm2EELi4E23TrivialOffsetCalculatorILi1EjESD_NS0_6memory15LoadWithoutCastENSE_16StoreWithoutCastEEEviT_T0_T2_T3_T4_T5_:
	.zero		924


//--------------------- .nv.constant0._ZN2at6native29vectorized_elementwise_kernelILi2EZZZNS0_17log10_kernel_cudaERNS_18TensorIteratorBaseEENKUlvE0_clEvENKUlvE2_clEvEUlN3c108BFloat16EE_St5arrayIPcLm2EEEEviT0_T1_ --------------------------
	.section	.nv.constant0._ZN2at6native29vectorized_elementwise_kernelILi2EZZZNS0_17log10_kernel_cudaERNS_18TensorIteratorBaseEENKUlvE0_clEvENKUlvE2_clEvEUlN3c108BFloat16EE_St5arrayIPcLm2EEEEviT0_T1_,"a",@progbits
	.sectionflags	@""
	.align	4
.nv.constant0._ZN2at6native29vectorized_elementwise_kernelILi2EZZZNS0_17log10_kernel_cudaERNS_18TensorIteratorBaseEENKUlvE0_clEvENKUlvE2_clEvEUlN3c108BFloat16EE_St5arrayIPcLm2EEEEviT0_T1_:
	.zero		920


//--------------------- .nv.constant0._ZN2at6native29vectorized_elementwise_kernelILi4EZZZNS0_17log10_kernel_cudaERNS_18TensorIteratorBaseEENKUlvE0_clEvENKUlvE2_clEvEUlN3c108BFloat16EE_St5arrayIPcLm2EEEEviT0_T1_ --------------------------
	.section	.nv.constant0._ZN2at6native29vectorized_elementwise_kernelILi4EZZZNS0_17log10_kernel_cudaERNS_18TensorIteratorBaseEENKUlvE0_clEvENKUlvE2_clEvEUlN3c108BFloat16EE_St5arrayIPcLm2EEEEviT0_T1_,"a",@progbits
	.sectionflags	@""
	.align	4
.nv.constant0._ZN2at6native29vectorized_elementwise_kernelILi4EZZZNS0_17log10_kernel_cudaERNS_18TensorIteratorBaseEENKUlvE0_clEvENKUlvE2_clEvEUlN3c108BFloat16EE_St5arrayIPcLm2EEEEviT0_T1_:
	.zero		920


//--------------------- .nv.constant0._ZN2at6native29vectorized_elementwise_kernelILi8EZZZNS0_17log10_kernel_cudaERNS_18TensorIteratorBaseEENKUlvE0_clEvENKUlvE2_clEvEUlN3c108BFloat16EE_St5arrayIPcLm2EEEEviT0_T1_ --------------------------
	.section	.nv.constant0._ZN2at6native29vectorized_elementwise_kernelILi8EZZZNS0_17log10_kernel_cudaERNS_18TensorIteratorBaseEENKUlvE0_clEvENKUlvE2_clEvEUlN3c108BFloat16EE_St5arrayIPcLm2EEEEviT0_T1_,"a",@progbits
	.sectionflags	@""
	.align	4
.nv.constant0._ZN2at6native29vectorized_elementwise_kernelILi8EZZZNS0_17log10_kernel_cudaERNS_18TensorIteratorBaseEENKUlvE0_clEvENKUlvE2_clEvEUlN3c108BFloat16EE_St5arrayIPcLm2EEEEviT0_T1_:
	.zero		920


//--------------------- .nv.constant0._ZN2at6native18elementwise_kernelILi128ELi4EZNS0_15gpu_kernel_implIZZZNS0_17log10_kernel_cudaERNS_18TensorIteratorBaseEENKUlvE0_clEvENKUlvE1_clEvEUlN3c104HalfEE_EEvS4_RKT_EUliE_EEviT1_ --------------------------
	.section	.nv.constant0._ZN2at6native18elementwise_kernelILi128ELi4EZNS0_15gpu_kernel_implIZZZNS0_17log10_kernel_cudaERNS_18TensorIteratorBaseEENKUlvE0_clEvENKUlvE1_clEvEUlN3c104HalfEE_EEvS4_RKT_EUliE_EEviT1_,"a",@progbits
	.sectionflags	@""
	.align	4
.nv.constant0._ZN2at6native18elementwise_kernelILi128ELi4EZNS0_15gpu_kernel_implIZZZNS0_17log10_kernel_cudaERNS_18TensorIteratorBaseEENKUlvE0_clEvENKUlvE1_clEvEUlN3c104HalfEE_EEvS4_RKT_EUliE_EEviT1_:
	.zero		1440


//--------------------- .nv.constant0._ZN2at6native27unrolled_elementwise_kernelIZZZNS0_17log10_kernel_cudaERNS_18TensorIteratorBaseEENKUlvE0_clEvENKUlvE1_clEvEUlN3c104HalfEE_St5arrayIPcLm2EELi4E23TrivialOffsetCalculatorILi1EjESD_NS0_6memory12LoadWithCastILi1EEENSE_13StoreWithCastILi1EEEEEviT_T0_T2_T3_T4_T5_ --------------------------
	.section	.nv.constant0._ZN2at6native27unrolled_elementwise_kernelIZZZNS0_17log10_kernel_cudaERNS_18TensorIteratorBaseEENKUlvE0_clEvENKUlvE1_clEvEUlN3c104HalfEE_St5arrayIPcLm2EELi4E23TrivialOffsetCalculatorILi1EjESD_NS0_6memory12LoadWithCastILi1EEENSE_13StoreWithCastILi1EEEEEviT_T0_T2_T3_T4_T5_,"a",@progbits
	.sectionflags	@""
	.align	4
.nv.constant0._ZN2at6native27unrolled_elementwise_kernelIZZZNS0_17log10_kernel_cudaERNS_18TensorIteratorBaseEENKUlvE0_clEvENKUlvE1_clEvEUlN3c104HalfEE_St5arrayIPcLm2EELi4E23TrivialOffsetCalculatorILi1EjESD_NS0_6memory12LoadWithCastILi1EEENSE_13StoreWithCastILi1EEEEEviT_T0_T2_T3_T4_T5_:
	.zero		940


//--------------------- .nv.constant0._ZN2at6native18elementwise_kernelILi128ELi4EZNS0_22gpu_kernel_impl_nocastIZZZNS0_17log10_kernel_cudaERNS_18TensorIteratorBaseEENKUlvE0_clEvENKUlvE1_clEvEUlN3c104HalfEE_EEvS4_RKT_EUliE_EEviT1_ --------------------------
	.section	.nv.constant0._ZN2at6native18elementwise_kernelILi128ELi4EZNS0_22gpu_kernel_impl_nocastIZZZNS0_17log10_kernel_cudaERNS_18TensorIteratorBaseEENKUlvE0_clEvENKUlvE1_clEvEUlN3c104HalfEE_EEvS4_RKT_EUliE_EEviT1_,"a",@progbits
	.sectionflags	@""
	.align	4
.nv.constant0._ZN2at6native18elementwise_kernelILi128ELi4EZNS0_22gpu_kernel_impl_nocastIZZZNS0_17log10_kernel_cudaERNS_18TensorIteratorBaseEENKUlvE0_clEvENKUlvE1_clEvEUlN3c104HalfEE_EEvS4_RKT_EUliE_EEviT1_:
	.zero		1440


//--------------------- .nv.constant0._ZN2at6native27unrolled_elementwise_kernelIZZZNS0_17log10_kernel_cudaERNS_18TensorIteratorBaseEENKUlvE0_clEvENKUlvE1_clEvEUlN3c104HalfEE_St5arrayIPcLm2EELi4E23TrivialOffsetCalculatorILi1EjESD_NS0_6memory15LoadWithoutCastENSE_16StoreWithoutCastEEEviT_T0_T2_T3_T4_T5_ --------------------------
	.section	.nv.constant0._ZN2at6native27unrolled_elementwise_kernelIZZZNS0_17log10_kernel_cudaERNS_18TensorIteratorBaseEENKUlvE0_clEvENKUlvE1_clEvEUlN3c104HalfEE_St5arrayIPcLm2EELi4E23TrivialOffsetCalculatorILi1EjESD_NS0_6memory15LoadWithoutCastENSE_16StoreWithoutCastEEEviT_T0_T2_T3_T4_T5_,"a",@progbits
	.sectionflags	@""
	.align	4
.nv.constant0._ZN2at6native27unrolled_elementwise_kernelIZZZNS0_17log10_kernel_cudaERNS_18TensorIteratorBaseEENKUlvE0_clEvENKUlvE1_clEvEUlN3c104HalfEE_St5arrayIPcLm2EELi4E23TrivialOffsetCalculatorILi1EjESD_NS0_6memory15LoadWithoutCastENSE_16StoreWithoutCastEEEviT_T0_T2_T3_T4_T5_:
	.zero		924


//--------------------- .nv.constant0._ZN2at6native29vectorized_elementwise_kernelILi2EZZZNS0_17log10_kernel_cudaERNS_18TensorIteratorBaseEENKUlvE0_clEvENKUlvE1_clEvEUlN3c104HalfEE_St5arrayIPcLm2EEEEviT0_T1_ --------------------------
	.section	.nv.constant0._ZN2at6native29vectorized_elementwise_kernelILi2EZZZNS0_17log10_kernel_cudaERNS_18TensorIteratorBaseEENKUlvE0_clEvENKUlvE1_clEvEUlN3c104HalfEE_St5arrayIPcLm2EEEEviT0_T1_,"a",@progbits
	.sectionflags	@""
	.align	4
.nv.constant0._ZN2at6native29vectorized_elementwise_kernelILi2EZZZNS0_17log10_kernel_cudaERNS_18TensorIteratorBaseEENKUlvE0_clEvENKUlvE1_clEvEUlN3c104HalfEE_St5arrayIPcLm2EEEEviT0_T1_:
	.zero		920


//--------------------- .nv.constant0._ZN2at6native29vectorized_elementwise_kernelILi4EZZZNS0_17log10_kernel_cudaERNS_18TensorIteratorBaseEENKUlvE0_clEvENKUlvE1_clEvEUlN3c104HalfEE_St5arrayIPcLm2EEEEviT0_T1_ --------------------------
	.section	.nv.constant0._ZN2at6native29vectorized_elementwise_kernelILi4EZZZNS0_17log10_kernel_cudaERNS_18TensorIteratorBaseEENKUlvE0_clEvENKUlvE1_clEvEUlN3c104HalfEE_St5arrayIPcLm2EEEEviT0_T1_,"a",@progbits
	.sectionflags	@""
	.align	4
.nv.constant0._ZN2at6native29vectorized_elementwise_kernelILi4EZZZNS0_17log10_kernel_cudaERNS_18TensorIteratorBaseEENKUlvE0_clEvENKUlvE1_clEvEUlN3c104HalfEE_St5arrayIPcLm2EEEEviT0_T1_:
	.zero		920


//--------------------- .nv.constant0._ZN2at6native29vectorized_elementwise_kernelILi8EZZZNS0_17log10_kernel_cudaERNS_18TensorIteratorBaseEENKUlvE0_clEvENKUlvE1_clEvEUlN3c104HalfEE_St5arrayIPcLm2EEEEviT0_T1_ --------------------------
	.section	.nv.constant0._ZN2at6native29vectorized_elementwise_kernelILi8EZZZNS0_17log10_kernel_cudaERNS_18TensorIteratorBaseEENKUlvE0_clEvENKUlvE1_clEvEUlN3c104HalfEE_St5arrayIPcLm2EEEEviT0_T1_,"a",@progbits
	.sectionflags	@""
	.align	4
.nv.constant0._ZN2at6native29vectorized_elementwise_kernelILi8EZZZNS0_17log10_kernel_cudaERNS_18TensorIteratorBaseEENKUlvE0_clEvENKUlvE1_clEvEUlN3c104HalfEE_St5arrayIPcLm2EEEEviT0_T1_:
	.zero		920


//--------------------- .nv.constant0._ZN2at6native18elementwise_kernelILi128ELi4EZNS0_15gpu_kernel_implIZZZNS0_17log10_kernel_cudaERNS_18TensorIteratorBaseEENKUlvE0_clEvENKUlvE0_clEvEUlfE_EEvS4_RKT_EUliE_EEviT1_ --------------------------
	.section	.nv.constant0._ZN2at6native18elementwise_kernelILi128ELi4EZNS0_15gpu_kernel_implIZZZNS0_17log10_kernel_cudaERNS_18TensorIteratorBaseEENKUlvE0_clEvENKUlvE0_clEvEUlfE_EEvS4_RKT_EUliE_EEviT1_,"a",@progbits
	.sectionflags	@""
	.align	4
.nv.constant0._ZN2at6native18elementwise_kernelILi128ELi4EZNS0_15gpu_kernel_implIZZZNS0_17log10_kernel_cudaERNS_18TensorIteratorBaseEENKUlvE0_clEvENKUlvE0_clEvEUlfE_EEvS4_RKT_EUliE_EEviT1_:
	.zero		1440


//--------------------- .nv.constant0._ZN2at6native27unrolled_elementwise_kernelIZZZNS0_17log10_kernel_cudaERNS_18TensorIteratorBaseEENKUlvE0_clEvENKUlvE0_clEvEUlfE_St5arrayIPcLm2EELi4E23TrivialOffsetCalculatorILi1EjESB_NS0_6memory12LoadWithCastILi1EEENSC_13StoreWithCastILi1EEEEEviT_T0_T2_T3_T4_T5_ --------------------------
	.section	.nv.constant0._ZN2at6native27unrolled_elementwise_kernelIZZZNS0_17log10_kernel_cudaERNS_18TensorIteratorBaseEENKUlvE0_clEvENKUlvE0_clEvEUlfE_St5arrayIPcLm2EELi4E23TrivialOffsetCalculatorILi1EjESB_NS0_6memory12LoadWithCastILi1EEENSC_13StoreWithCastILi1EEEEEviT_T0_T2_T3_T4_T5_,"a",@progbits
	.sectionflags	@""
	.align	4
.nv.constant0._ZN2at6native27unrolled_elementwise_kernelIZZZNS0_17log10_kernel_cudaERNS_18TensorIteratorBaseEENKUlvE0_clEvENKUlvE0_clEvEUlfE_St5arrayIPcLm2EELi4E23TrivialOffsetCalculatorILi1EjESB_NS0_6memory12LoadWithCastILi1EEENSC_13StoreWithCastILi1EEEEEviT_T0_T2_T3_T4_T5_:
	.zero		940


//--------------------- .nv.constant0._ZN2at6native18elementwise_kernelILi128ELi2EZNS0_22gpu_kernel_impl_nocastIZZZNS0_17log10_kernel_cudaERNS_18TensorIteratorBaseEENKUlvE0_clEvENKUlvE0_clEvEUlfE_EEvS4_RKT_EUliE_EEviT1_ --------------------------
	.section	.nv.constant0._ZN2at6native18elementwise_kernelILi128ELi2EZNS0_22gpu_kernel_impl_nocastIZZZNS0_17log10_kernel_cudaERNS_18TensorIteratorBaseEENKUlvE0_clEvENKUlvE0_clEvEUlfE_EEvS4_RKT_EUliE_EEviT1_,"a",@progbits
	.sectionflags	@""
	.align	4
.nv.constant0._ZN2at6native18elementwise_kernelILi128ELi2EZNS0_22gpu_kernel_impl_nocastIZZZNS0_17log10_kernel_cudaERNS_18TensorIteratorBaseEENKUlvE0_clEvENKUlvE0_clEvEUlfE_EEvS4_RKT_EUliE_EEviT1_:
	.zero		1440


//--------------------- .nv.constant0._ZN2at6native27unrolled_elementwise_kernelIZZZNS0_17log10_kernel_cudaERNS_18TensorIteratorBaseEENKUlvE0_clEvENKUlvE0_clEvEUlfE_St5arrayIPcLm2EELi4E23TrivialOffsetCalculatorILi1EjESB_NS0_6memory15LoadWithoutCastENSC_16StoreWithoutCastEEEviT_T0_T2_T3_T4_T5_ --------------------------
	.section	.nv.constant0._ZN2at6native27unrolled_elementwise_kernelIZZZNS0_17log10_kernel_cudaERNS_18TensorIteratorBaseEENKUlvE0_clEvENKUlvE0_clEvEUlfE_St5arrayIPcLm2EELi4E23TrivialOffsetCalculatorILi1EjESB_NS0_6memory15LoadWithoutCastENSC_16StoreWithoutCastEEEviT_T0_T2_T3_T4_T5_,"a",@progbits
	.sectionflags	@""
	.align	4
.nv.constant0._ZN2at6native27unrolled_elementwise_kernelIZZZNS0_17log10_kernel_cudaERNS_18TensorIteratorBaseEENKUlvE0_clEvENKUlvE0_clEvEUlfE_St5arrayIPcLm2EELi4E23TrivialOffsetCalculatorILi1EjESB_NS0_6memory15LoadWithoutCastENSC_16StoreWithoutCastEEEviT_T0_T2_T3_T4_T5_:
	.zero		924


//--------------------- .nv.constant0._ZN2at6native29vectorized_elementwise_kernelILi2EZZZNS0_17log10_kernel_cudaERNS_18TensorIteratorBaseEENKUlvE0_clEvENKUlvE0_clEvEUlfE_St5arrayIPcLm2EEEEviT0_T1_ --------------------------
	.section	.nv.constant0._ZN2at6native29vectorized_elementwise_kernelILi2EZZZNS0_17log10_kernel_cudaERNS_18TensorIteratorBaseEENKUlvE0_clEvENKUlvE0_clEvEUlfE_St5arrayIPcLm2EEEEviT0_T1_,"a",@progbits
	.sectionflags	@""
	.align	4
.nv.constant0._ZN2at6native29vectorized_elementwise_kernelILi2EZZZNS0_17log10_kernel_cudaERNS_18TensorIteratorBaseEENKUlvE0_clEvENKUlvE0_clEvEUlfE_St5arrayIPcLm2EEEEviT0_T1_:
	.zero		920


//--------------------- .nv.constant0._ZN2at6native29vectorized_elementwise_kernelILi4EZZZNS0_17log10_kernel_cudaERNS_18TensorIteratorBaseEENKUlvE0_clEvENKUlvE0_clEvEUlfE_St5arrayIPcLm2EEEEviT0_T1_ --------------------------
	.section	.nv.constant0._ZN2at6native29vectorized_elementwise_kernelILi4EZZZNS0_17log10_kernel_cudaERNS_18TensorIteratorBaseEENKUlvE0_clEvENKUlvE0_clEvEUlfE_St5arrayIPcLm2EEEEviT0_T1_,"a",@progbits
	.sectionflags	@""
	.align	4
.nv.constant0._ZN2at6native29vectorized_elementwise_kernelILi4EZZZNS0_17log10_kernel_cudaERNS_18TensorIteratorBaseEENKUlvE0_clEvENKUlvE0_clEvEUlfE_St5arrayIPcLm2EEEEviT0_T1_:
	.zero		920


//--------------------- .nv.constant0._ZN2at6native29vectorized_elementwise_kernelILi8EZZZNS0_17log10_kernel_cudaERNS_18TensorIteratorBaseEENKUlvE0_clEvENKUlvE0_clEvEUlfE_St5arrayIPcLm2EEEEviT0_T1_ --------------------------
	.section	.nv.constant0._ZN2at6native29vectorized_elementwise_kernelILi8EZZZNS0_17log10_kernel_cudaERNS_18TensorIteratorBaseEENKUlvE0_clEvENKUlvE0_clEvEUlfE_St5arrayIPcLm2EEEEviT0_T1_,"a",@progbits
	.sectionflags	@""
	.align	4
.nv.constant0._ZN2at6native29vectorized_elementwise_kernelILi8EZZZNS0_17log10_kernel_cudaERNS_18TensorIteratorBaseEENKUlvE0_clEvENKUlvE0_clEvEUlfE_St5arrayIPcLm2EEEEviT0_T1_:
	.zero		920


//--------------------- .nv.constant0._ZN2at6native18elementwise_kernelILi128ELi4EZNS0_15gpu_kernel_implIZZZNS0_17log10_kernel_cudaERNS_18TensorIteratorBaseEENKUlvE0_clEvENKUlvE_clEvEUldE_EEvS4_RKT_EUliE_EEviT1_ --------------------------
	.section	.nv.constant0._ZN2at6native18elementwise_kernelILi128ELi4EZNS0_15gpu_kernel_implIZZZNS0_17log10_kernel_cudaERNS_18TensorIteratorBaseEENKUlvE0_clEvENKUlvE_clEvEUldE_EEvS4_RKT_EUliE_EEviT1_,"a",@progbits
	.sectionflags	@""
	.align	4
.nv.constant0._ZN2at6native18elementwise_kernelILi128ELi4EZNS0_15gpu_kernel_implIZZZNS0_17log10_kernel_cudaERNS_18TensorIteratorBaseEENKUlvE0_clEvENKUlvE_clEvEUldE_EEvS4_RKT_EUliE_EEviT1_:
	.zero		1440


//--------------------- .nv.constant0._ZN2at6native27unrolled_elementwise_kernelIZZZNS0_17log10_kernel_cudaERNS_18TensorIteratorBaseEENKUlvE0_clEvENKUlvE_clEvEUldE_St5arrayIPcLm2EELi4E23TrivialOffsetCalculatorILi1EjESB_NS0_6memory12LoadWithCastILi1EEENSC_13StoreWithCastILi1EEEEEviT_T0_T2_T3_T4_T5_ --------------------------
	.section	.nv.constant0._ZN2at6native27unrolled_elementwise_kernelIZZZNS0_17log10_kernel_cudaERNS_18TensorIteratorBaseEENKUlvE0_clEvENKUlvE_clEvEUldE_St5arrayIPcLm2EELi4E23TrivialOffsetCalculatorILi1EjESB_NS0_6memory12LoadWithCastILi1EEENSC_13StoreWithCastILi1EEEEEviT_T0_T2_T3_T4_T5_,"a",@progbits
	.sectionflags	@""
	.align	4
.nv.constant0._ZN2at6native27unrolled_elementwise_kernelIZZZNS0_17log10_kernel_cudaERNS_18TensorIteratorBaseEENKUlvE0_clEvENKUlvE_clEvEUldE_St5arrayIPcLm2EELi4E23TrivialOffsetCalculatorILi1EjESB_NS0_6memory12LoadWithCastILi1EEENSC_13StoreWithCastILi1EEEEEviT_T0_T2_T3_T4_T5_:
	.zero		940


//--------------------- .nv.constant0._ZN2at6native18elementwise_kernelILi128ELi2EZNS0_22gpu_kernel_impl_nocastIZZZNS0_17log10_kernel_cudaERNS_18TensorIteratorBaseEENKUlvE0_clEvENKUlvE_clEvEUldE_EEvS4_RKT_EUliE_EEviT1_ --------------------------
	.section	.nv.constant0._ZN2at6native18elementwise_kernelILi128ELi2EZNS0_22gpu_kernel_impl_nocastIZZZNS0_17log10_kernel_cudaERNS_18TensorIteratorBaseEENKUlvE0_clEvENKUlvE_clEvEUldE_EEvS4_RKT_EUliE_EEviT1_,"a",@progbits
	.sectionflags	@""
	.align	4
.nv.constant0._ZN2at6native18elementwise_kernelILi128ELi2EZNS0_22gpu_kernel_impl_nocastIZZZNS0_17log10_kernel_cudaERNS_18TensorIteratorBaseEENKUlvE0_clEvENKUlvE_clEvEUldE_EEvS4_RKT_EUliE_EEviT1_:
	.zero		1440


//--------------------- .nv.constant0._ZN2at6native27unrolled_elementwise_kernelIZZZNS0_17log10_kernel_cudaERNS_18TensorIteratorBaseEENKUlvE0_clEvENKUlvE_clEvEUldE_St5arrayIPcLm2EELi4E23TrivialOffsetCalculatorILi1EjESB_NS0_6memory15LoadWithoutCastENSC_16StoreWithoutCastEEEviT_T0_T2_T3_T4_T5_ --------------------------
	.section	.nv.constant0._ZN2at6native27unrolled_elementwise_kernelIZZZNS0_17log10_kernel_cudaERNS_18TensorIteratorBaseEENKUlvE0_clEvENKUlvE_clEvEUldE_St5arrayIPcLm2EELi4E23TrivialOffsetCalculatorILi1EjESB_NS0_6memory15LoadWithoutCastENSC_16StoreWithoutCastEEEviT_T0_T2_T3_T4_T5_,"a",@progbits
	.sectionflags	@""
	.align	4
.nv.constant0._ZN2at6native27unrolled_elementwise_kernelIZZZNS0_17log10_kernel_cudaERNS_18TensorIteratorBaseEENKUlvE0_clEvENKUlvE_clEvEUldE_St5arrayIPcLm2EELi4E23TrivialOffsetCalculatorILi1EjESB_NS0_6memory15LoadWithoutCastENSC_16StoreWithoutCastEEEviT_T0_T2_T3_T4_T5_:
	.zero		924


//--------------------- .nv.constant0._ZN2at6native29vectorized_elementwise_kernelILi2EZZZNS0_17log10_kernel_cudaERNS_18TensorIteratorBaseEENKUlvE0_clEvENKUlvE_clEvEUldE_St5arrayIPcLm2EEEEviT0_T1_ --------------------------
	.section	.nv.constant0._ZN2at6native29vectorized_elementwise_kernelILi2EZZZNS0_17log10_kernel_cudaERNS_18TensorIteratorBaseEENKUlvE0_clEvENKUlvE_clEvEUldE_St5arrayIPcLm2EEEEviT0_T1_,"a",@progbits
	.sectionflags	@""
	.align	4
.nv.constant0._ZN2at6native29vectorized_elementwise_kernelILi2EZZZNS0_17log10_kernel_cudaERNS_18TensorIteratorBaseEENKUlvE0_clEvENKUlvE_clEvEUldE_St5arrayIPcLm2EEEEviT0_T1_:
	.zero		920


//--------------------- .nv.constant0._ZN2at6native29vectorized_elementwise_kernelILi4EZZZNS0_17log10_kernel_cudaERNS_18TensorIteratorBaseEENKUlvE0_clEvENKUlvE_clEvEUldE_St5arrayIPcLm2EEEEviT0_T1_ --------------------------
	.section	.nv.constant0._ZN2at6native29vectorized_elementwise_kernelILi4EZZZNS0_17log10_kernel_cudaERNS_18TensorIteratorBaseEENKUlvE0_clEvENKUlvE_clEvEUldE_St5arrayIPcLm2EEEEviT0_T1_,"a",@progbits
	.sectionflags	@""
	.align	4
.nv.constant0._ZN2at6native29vectorized_elementwise_kernelILi4EZZZNS0_17log10_kernel_cudaERNS_18TensorIteratorBaseEENKUlvE0_clEvENKUlvE_clEvEUldE_St5arrayIPcLm2EEEEviT0_T1_:
	.zero		920


//--------------------- .nv.constant0._ZN2at6native29vectorized_elementwise_kernelILi8EZZZNS0_17log10_kernel_cudaERNS_18TensorIteratorBaseEENKUlvE0_clEvENKUlvE_clEvEUldE_St5arrayIPcLm2EEEEviT0_T1_ --------------------------
	.section	.nv.constant0._ZN2at6native29vectorized_elementwise_kernelILi8EZZZNS0_17log10_kernel_cudaERNS_18TensorIteratorBaseEENKUlvE0_clEvENKUlvE_clEvEUldE_St5arrayIPcLm2EEEEviT0_T1_,"a",@progbits
	.sectionflags	@""
	.align	4
.nv.constant0._ZN2at6native29vectorized_elementwise_kernelILi8EZZZNS0_17log10_kernel_cudaERNS_18TensorIteratorBaseEENKUlvE0_clEvENKUlvE_clEvEUldE_St5arrayIPcLm2EEEEviT0_T1_:
	.zero		920


//--------------------- .nv.constant0._ZN2at6native18elementwise_kernelILi128ELi4EZNS0_15gpu_kernel_implIZZZNS0_15log_kernel_cudaERNS_18TensorIteratorBaseEENKUlvE0_clEvENKUlvE2_clEvEUlN3c108BFloat16EE_EEvS4_RKT_EUliE_EEviT1_ --------------------------
	.section	.nv.constant0._ZN2at6native18elementwise_kernelILi128ELi4EZNS0_15gpu_kernel_implIZZZNS0_15log_kernel_cudaERNS_18TensorIteratorBaseEENKUlvE0_clEvENKUlvE2_clEvEUlN3c108BFloat16EE_EEvS4_RKT_EUliE_EEviT1_,"a",@progbits
	.sectionflags	@""
	.align	4
.nv.constant0._ZN2at6native18elementwise_kernelILi128ELi4EZNS0_15gpu_kernel_implIZZZNS0_15log_kernel_cudaERNS_18TensorIteratorBaseEENKUlvE0_clEvENKUlvE2_clEvEUlN3c108BFloat16EE_EEvS4_RKT_EUliE_EEviT1_:
	.zero		1440


//--------------------- .nv.constant0._ZN2at6native27unrolled_elementwise_kernelIZZZNS0_15log_kernel_cudaERNS_18TensorIteratorBaseEENKUlvE0_clEvENKUlvE2_clEvEUlN3c108BFloat16EE_St5arrayIPcLm2EELi4E23TrivialOffsetCalculatorILi1EjESD_NS0_6memory12LoadWithCastILi1EEENSE_13StoreWithCastILi1EEEEEviT_T0_T2_T3_T4_T5_ --------------------------
	.section	.nv.constant0._ZN2at6native27unrolled_elementwise_kernelIZZZNS0_15log_kernel_cudaERNS_18TensorIteratorBaseEENKUlvE0_clEvENKUlvE2_clEvEUlN3c108BFloat16EE_St5arrayIPcLm2EELi4E23TrivialOffsetCalculatorILi1EjESD_NS0_6memory12LoadWithCastILi1EEENSE_13StoreWithCastILi1EEEEEviT_T0_T2_T3_T4_T5_,"a",@progbits
	.sectionflags	@""
	.align	4
.nv.constant0._ZN2at6native27unrolled_elementwise_kernelIZZZNS0_15log_kernel_cudaERNS_18TensorIteratorBaseEENKUlvE0_clEvENKUlvE2_clEvEUlN3c108BFloat16EE_St5arrayIPcLm2EELi4E23TrivialOffsetCalculatorILi1EjESD_NS0_6memory12LoadWithCastILi1EEENSE_13StoreWithCastILi1EEEEEviT_T0_T2_T3_T4_T5_:
	.zero		940


//--------------------- .nv.constant0._ZN2at6native18elementwise_kernelILi128ELi4EZNS0_22gpu_kernel_impl_nocastIZZZNS0_15log_kernel_cudaERNS_18TensorIteratorBaseEENKUlvE0_clEvENKUlvE2_clEvEUlN3c108BFloat16EE_EEvS4_RKT_EUliE_EEviT1_ --------------------------
	.section	.nv.constant0._ZN2at6native18elementwise_kernelILi128ELi4EZNS0_22gpu_kernel_impl_nocastIZZZNS0_15log_kernel_cudaERNS_18TensorIteratorBaseEENKUlvE0_clEvENKUlvE2_clEvEUlN3c108BFloat16EE_EEvS4_RKT_EUliE_EEviT1_,"a",@progbits
	.sectionflags	@""
	.align	4
.nv.constant0._ZN2at6native18elementwise_kernelILi128ELi4EZNS0_22gpu_kernel_impl_nocastIZZZNS0_15log_kernel_cudaERNS_18TensorIteratorBaseEENKUlvE0_clEvENKUlvE2_clEvEUlN3c108BFloat16EE_EEvS4_RKT_EUliE_EEviT1_:
	.zero		1440


//--------------------- .nv.constant0._ZN2at6native27unrolled_elementwise_kernelIZZZNS0_15log_kernel_cudaERNS_18TensorIteratorBaseEENKUlvE0_clEvENKUlvE2_clEvEUlN3c108BFloat16EE_St5arrayIPcLm2EELi4E23TrivialOffsetCalculatorILi1EjESD_NS0_6memory15LoadWithoutCastENSE_16StoreWithoutCastEEEviT_T0_T2_T3_T4_T5_ --------------------------
	.section	.nv.constant0._ZN2at6native27unrolled_elementwise_kernelIZZZNS0_15log_kernel_cudaERNS_18TensorIteratorBaseEENKUlvE0_clEvENKUlvE2_clEvEUlN3c108BFloat16EE_St5arrayIPcLm2EELi4E23TrivialOffsetCalculatorILi1EjESD_NS0_6memory15LoadWithoutCastENSE_16StoreWithoutCastEEEviT_T0_T2_T3_T4_T5_,"a",@progbits
	.sectionflags	@""
	.align	4
.nv.constant0._ZN2at6native27unrolled_elementwise_kernelIZZZNS0_15log_kernel_cudaERNS_18TensorIteratorBaseEENKUlvE0_clEvENKUlvE2_clEvEUlN3c108BFloat16EE_St5arrayIPcLm2EELi4E23TrivialOffsetCalculatorILi1EjESD_NS0_6memory15LoadWithoutCastENSE_16StoreWithoutCastEEEviT_T0_T2_T3_T4_T5_:
	.zero		924


//--------------------- .nv.constant0._ZN2at6native29vectorized_elementwise_kernelILi2EZZZNS0_15log_kernel_cudaERNS_18TensorIteratorBaseEENKUlvE0_clEvENKUlvE2_clEvEUlN3c108BFloat16EE_St5arrayIPcLm2EEEEviT0_T1_ --------------------------
	.section	.nv.constant0._ZN2at6native29vectorized_elementwise_kernelILi2EZZZNS0_15log_kernel_cudaERNS_18TensorIteratorBaseEENKUlvE0_clEvENKUlvE2_clEvEUlN3c108BFloat16EE_St5arrayIPcLm2EEEEviT0_T1_,"a",@progbits
	.sectionflags	@""
	.align	4
.nv.constant0._ZN2at6native29vectorized_elementwise_kernelILi2EZZZNS0_15log_kernel_cudaERNS_18TensorIteratorBaseEENKUlvE0_clEvENKUlvE2_clEvEUlN3c108BFloat16EE_St5arrayIPcLm2EEEEviT0_T1_:
	.zero		920


//--------------------- .nv.constant0._ZN2at6native29vectorized_elementwise_kernelILi4EZZZNS0_15log_kernel_cudaERNS_18TensorIteratorBaseEENKUlvE0_clEvENKUlvE2_clEvEUlN3c108BFloat16EE_St5arrayIPcLm2EEEEviT0_T1_ --------------------------
	.section	.nv.constant0._ZN2at6native29vectorized_elementwise_kernelILi4EZZZNS0_15log_kernel_cudaERNS_18TensorIteratorBaseEENKUlvE0_clEvENKUlvE2_clEvEUlN3c108BFloat16EE_St5arrayIPcLm2EEEEviT0_T1_,"a",@progbits
	.sectionflags	@""
	.align	4
.nv.constant0._ZN2at6native29vectorized_elementwise_kernelILi4EZZZNS0_15log_kernel_cudaERNS_18TensorIteratorBaseEENKUlvE0_clEvENKUlvE2_clEvEUlN3c108BFloat16EE_St5arrayIPcLm2EEEEviT0_T1_:
	.zero		920


//--------------------- .nv.constant0._ZN2at6native29vectorized_elementwise_kernelILi8EZZZNS0_15log_kernel_cudaERNS_18TensorIteratorBaseEENKUlvE0_clEvENKUlvE2_clEvEUlN3c108BFloat16EE_St5arrayIPcLm2EEEEviT0_T1_ --------------------------
	.section	.nv.constant0._ZN2at6native29vectorized_elementwise_kernelILi8EZZZNS0_15log_kernel_cudaERNS_18TensorIteratorBaseEENKUlvE0_clEvENKUlvE2_clEvEUlN3c108BFloat16EE_St5arrayIPcLm2EEEEviT0_T1_,"a",@progbits
	.sectionflags	@""
	.align	4
.nv.constant0._ZN2at6native29vectorized_elementwise_kernelILi8EZZZNS0_15log_kernel_cudaERNS_18TensorIteratorBaseEENKUlvE0_clEvENKUlvE2_clEvEUlN3c108BFloat16EE_St5arrayIPcLm2EEEEviT0_T1_:
	.zero		920


//--------------------- .nv.constant0._ZN2at6native18elementwise_kernelILi128ELi4EZNS0_15gpu_kernel_implIZZZNS0_15log_kernel_cudaERNS_18TensorIteratorBaseEENKUlvE0_clEvENKUlvE1_clEvEUlN3c104HalfEE_EEvS4_RKT_EUliE_EEviT1_ --------------------------
	.section	.nv.constant0._ZN2at6native18elementwise_kernelILi128ELi4EZNS0_15gpu_kernel_implIZZZNS0_15log_kernel_cudaERNS_18TensorIteratorBaseEENKUlvE0_clEvENKUlvE1_clEvEUlN3c104HalfEE_EEvS4_RKT_EUliE_EEviT1_,"a",@progbits
	.sectionflags	@""
	.align	4
.nv.constant0._ZN2at6native18elementwise_kernelILi128ELi4EZNS0_15gpu_kernel_implIZZZNS0_15log_kernel_cudaERNS_18TensorIteratorBaseEENKUlvE0_clEvENKUlvE1_clEvEUlN3c104HalfEE_EEvS4_RKT_EUliE_EEviT1_:
	.zero		1440


//--------------------- .nv.constant0._ZN2at6native27unrolled_elementwise_kernelIZZZNS0_15log_kernel_cudaERNS_18TensorIteratorBaseEENKUlvE0_clEvENKUlvE1_clEvEUlN3c104HalfEE_St5arrayIPcLm2EELi4E23TrivialOffsetCalculatorILi1EjESD_NS0_6memory12LoadWithCastILi1EEENSE_13StoreWithCastILi1EEEEEviT_T0_T2_T3_T4_T5_ --------------------------
	.section	.nv.constant0._ZN2at6native27unrolled_elementwise_kernelIZZZNS0_15log_kernel_cudaERNS_18TensorIteratorBaseEENKUlvE0_clEvENKUlvE1_clEvEUlN3c104HalfEE_St5arrayIPcLm2EELi4E23TrivialOffsetCalculatorILi1EjESD_NS0_6memory12LoadWithCastILi1EEENSE_13StoreWithCastILi1EEEEEviT_T0_T2_T3_T4_T5_,"a",@progbits
	.sectionflags	@""
	.align	4
.nv.constant0._ZN2at6native27unrolled_elementwise_kernelIZZZNS0_15log_kernel_cudaERNS_18TensorIteratorBaseEENKUlvE0_clEvENKUlvE1_clEvEUlN3c104HalfEE_St5arrayIPcLm2EELi4E23TrivialOffsetCalculatorILi1EjESD_NS0_6memory12LoadWithCastILi1EEENSE_13StoreWithCastILi1EEEEEviT_T0_T2_T3_T4_T5_:
	.zero		940


//--------------------- .nv.constant0._ZN2at6native18elementwise_kernelILi128ELi4EZNS0_22gpu_kernel_impl_nocastIZZZNS0_15log_kernel_cudaERNS_18TensorIteratorBaseEENKUlvE0_clEvENKUlvE1_clEvEUlN3c104HalfEE_EEvS4_RKT_EUliE_EEviT1_ --------------------------
	.section	.nv.constant0._ZN2at6native18elementwise_kernelILi128ELi4EZNS0_22gpu_kernel_impl_nocastIZZZNS0_15log_kernel_cudaERNS_18TensorIteratorBaseEENKUlvE0_clEvENKUlvE1_clEvEUlN3c104HalfEE_EEvS4_RKT_EUliE_EEviT1_,"a",@progbits
	.sectionflags	@""
	.align	4
.nv.constant0._ZN2at6native18elementwise_kernelILi128ELi4EZNS0_22gpu_kernel_impl_nocastIZZZNS0_15log_kernel_cudaERNS_18TensorIteratorBaseEENKUlvE0_clEvENKUlvE1_clEvEUlN3c104HalfEE_EEvS4_RKT_EUliE_EEviT1_:
	.zero		1440


//--------------------- .nv.constant0._ZN2at6native27unrolled_elementwise_kernelIZZZNS0_15log_kernel_cudaERNS_18TensorIteratorBaseEENKUlvE0_clEvENKUlvE1_clEvEUlN3c104HalfEE_St5arrayIPcLm2EELi4E23TrivialOffsetCalculatorILi1EjESD_NS0_6memory15LoadWithoutCastENSE_16StoreWithoutCastEEEviT_T0_T2_T3_T4_T5_ --------------------------
	.section	.nv.constant0._ZN2at6native27unrolled_elementwise_kernelIZZZNS0_15log_kernel_cudaERNS_18TensorIteratorBaseEENKUlvE0_clEvENKUlvE1_clEvEUlN3c104HalfEE_St5arrayIPcLm2EELi4E23TrivialOffsetCalculatorILi1EjESD_NS0_6memory15LoadWithoutCastENSE_16StoreWithoutCastEEEviT_T0_T2_T3_T4_T5_,"a",@progbits
	.sectionflags	@""
	.align	4
.nv.constant0._ZN2at6native27unrolled_elementwise_kernelIZZZNS0_15log_kernel_cudaERNS_18TensorIteratorBaseEENKUlvE0_clEvENKUlvE1_clEvEUlN3c104HalfEE_St5arrayIPcLm2EELi4E23TrivialOffsetCalculatorILi1EjESD_NS0_6memory15LoadWithoutCastENSE_16StoreWithoutCastEEEviT_T0_T2_T3_T4_T5_:
	.zero		924


//--------------------- .nv.constant0._ZN2at6native29vectorized_elementwise_kernelILi2EZZZNS0_15log_kernel_cudaERNS_18TensorIteratorBaseEENKUlvE0_clEvENKUlvE1_clEvEUlN3c104HalfEE_St5arrayIPcLm2EEEEviT0_T1_ --------------------------
	.section	.nv.constant0._ZN2at6native29vectorized_elementwise_kernelILi2EZZZNS0_15log_kernel_cudaERNS_18TensorIteratorBaseEENKUlvE0_clEvENKUlvE1_clEvEUlN3c104HalfEE_St5arrayIPcLm2EEEEviT0_T1_,"a",@progbits
	.sectionflags	@""
	.align	4
.nv.constant0._ZN2at6native29vectorized_elementwise_kernelILi2EZZZNS0_15log_kernel_cudaERNS_18TensorIteratorBaseEENKUlvE0_clEvENKUlvE1_clEvEUlN3c104HalfEE_St5arrayIPcLm2EEEEviT0_T1_:
	.zero		920


//--------------------- .nv.constant0._ZN2at6native29vectorized_elementwise_kernelILi4EZZZNS0_15log_kernel_cudaERNS_18TensorIteratorBaseEENKUlvE0_clEvENKUlvE1_clEvEUlN3c104HalfEE_St5arrayIPcLm2EEEEviT0_T1_ --------------------------
	.section	.nv.constant0._ZN2at6native29vectorized_elementwise_kernelILi4EZZZNS0_15log_kernel_cudaERNS_18TensorIteratorBaseEENKUlvE0_clEvENKUlvE1_clEvEUlN3c104HalfEE_St5arrayIPcLm2EEEEviT0_T1_,"a",@progbits
	.sectionflags	@""
	.align	4
.nv.constant0._ZN2at6native29vectorized_elementwise_kernelILi4EZZZNS0_15log_kernel_cudaERNS_18TensorIteratorBaseEENKUlvE0_clEvENKUlvE1_clEvEUlN3c104HalfEE_St5arrayIPcLm2EEEEviT0_T1_:
	.zero		920


//--------------------- .nv.constant0._ZN2at6native29vectorized_elementwise_kernelILi8EZZZNS0_15log_kernel_cudaERNS_18TensorIteratorBaseEENKUlvE0_clEvENKUlvE1_clEvEUlN3c104HalfEE_St5arrayIPcLm2EEEEviT0_T1_ --------------------------
	.section	.nv.constant0._ZN2at6native29vectorized_elementwise_kernelILi8EZZZNS0_15log_kernel_cudaERNS_18TensorIteratorBaseEENKUlvE0_clEvENKUlvE1_clEvEUlN3c104HalfEE_St5arrayIPcLm2EEEEviT0_T1_,"a",@progbits
	.sectionflags	@""
	.align	4
.nv.constant0._ZN2at6native29vectorized_elementwise_kernelILi8EZZZNS0_15log_kernel_cudaERNS_18TensorIteratorBaseEENKUlvE0_clEvENKUlvE1_clEvEUlN3c104HalfEE_St5arrayIPcLm2EEEEviT0_T1_:
	.zero		920


//--------------------- .nv.constant0._ZN2at6native18elementwise_kernelILi128ELi4EZNS0_15gpu_kernel_implIZZZNS0_15log_kernel_cudaERNS_18TensorIteratorBaseEENKUlvE0_clEvENKUlvE0_clEvEUlfE_EEvS4_RKT_EUliE_EEviT1_ --------------------------
	.section	.nv.constant0._ZN2at6native18elementwise_kernelILi128ELi4EZNS0_15gpu_kernel_implIZZZNS0_15log_kernel_cudaERNS_18TensorIteratorBaseEENKUlvE0_clEvENKUlvE0_clEvEUlfE_EEvS4_RKT_EUliE_EEviT1_,"a",@progbits
	.sectionflags	@""
	.align	4
.nv.constant0._ZN2at6native18elementwise_kernelILi128ELi4EZNS0_15gpu_kernel_implIZZZNS0_15log_kernel_cudaERNS_18TensorIteratorBaseEENKUlvE0_clEvENKUlvE0_clEvEUlfE_EEvS4_RKT_EUliE_EEviT1_:
	.zero		1440


//--------------------- .nv.constant0._ZN2at6native27unrolled_elementwise_kernelIZZZNS0_15log_kernel_cudaERNS_18TensorIteratorBaseEENKUlvE0_clEvENKUlvE0_clEvEUlfE_St5arrayIPcLm2EELi4E23TrivialOffsetCalculatorILi1EjESB_NS0_6memory12LoadWithCastILi1EEENSC_13StoreWithCastILi1EEEEEviT_T0_T2_T3_T4_T5_ --------------------------
	.section	.nv.constant0._ZN2at6native27unrolled_elementwise_kernelIZZZNS0_15log_kernel_cudaERNS_18TensorIteratorBaseEENKUlvE0_clEvENKUlvE0_clEvEUlfE_St5arrayIPcLm2EELi4E23TrivialOffsetCalculatorILi1EjESB_NS0_6memory12LoadWithCastILi1EEENSC_13StoreWithCastILi1EEEEEviT_T0_T2_T3_T4_T5_,"a",@progbits
	.sectionflags	@""
	.align	4
.nv.constant0._ZN2at6native27unrolled_elementwise_kernelIZZZNS0_15log_kernel_cudaERNS_18TensorIteratorBaseEENKUlvE0_clEvENKUlvE0_clEvEUlfE_St5arrayIPcLm2EELi4E23TrivialOffsetCalculatorILi1EjESB_NS0_6memory12LoadWithCastILi1EEENSC_13StoreWithCastILi1EEEEEviT_T0_T2_T3_T4_T5_:
	.zero		940


//--------------------- .nv.constant0._ZN2at6native18elementwise_kernelILi128ELi2EZNS0_22gpu_kernel_impl_nocastIZZZNS0_15log_kernel_cudaERNS_18TensorIteratorBaseEENKUlvE0_clEvENKUlvE0_clEvEUlfE_EEvS4_RKT_EUliE_EEviT1_ --------------------------
	.section	.nv.constant0._ZN2at6native18elementwise_kernelILi128ELi2EZNS0_22gpu_kernel_impl_nocastIZZZNS0_15log_kernel_cudaERNS_18TensorIteratorBaseEENKUlvE0_clEvENKUlvE0_clEvEUlfE_EEvS4_RKT_EUliE_EEviT1_,"a",@progbits
	.sectionflags	@""
	.align	4
.nv.constant0._ZN2at6native18elementwise_kernelILi128ELi2EZNS0_22gpu_kernel_impl_nocastIZZZNS0_15log_kernel_cudaERNS_18TensorIteratorBaseEENKUlvE0_clEvENKUlvE0_clEvEUlfE_EEvS4_RKT_EUliE_EEviT1_:
	.zero		1440


//--------------------- .nv.constant0._ZN2at6native27unrolled_elementwise_kernelIZZZNS0_15log_kernel_cudaERNS_18TensorIteratorBaseEENKUlvE0_clEvENKUlvE0_clEvEUlfE_St5arrayIPcLm2EELi4E23TrivialOffsetCalculatorILi1EjESB_NS0_6memory15LoadWithoutCastENSC_16StoreWithoutCastEEEviT_T0_T2_T3_T4_T5_ --------------------------
	.section	.nv.constant0._ZN2at6native27unrolled_elementwise_kernelIZZZNS0_15log_kernel_cudaERNS_18TensorIteratorBaseEENKUlvE0_clEvENKUlvE0_clEvEUlfE_St5arrayIPcLm2EELi4E23TrivialOffsetCalculatorILi1EjESB_NS0_6memory15LoadWithoutCastENSC_16StoreWithoutCastEEEviT_T0_T2_T3_T4_T5_,"a",@progbits
	.sectionflags	@""
	.align	4
.nv.constant0._ZN2at6native27unrolled_elementwise_kernelIZZZNS0_15log_kernel_cudaERNS_18TensorIteratorBaseEENKUlvE0_clEvENKUlvE0_clEvEUlfE_St5arrayIPcLm2EELi4E23TrivialOffsetCalculatorILi1EjESB_NS0_6memory15LoadWithoutCastENSC_16StoreWithoutCastEEEviT_T0_T2_T3_T4_T5_:
	.zero		924


//--------------------- .nv.constant0._ZN2at6native29vectorized_elementwise_kernelILi2EZZZNS0_15log_kernel_cudaERNS_18TensorIteratorBaseEENKUlvE0_clEvENKUlvE0_clEvEUlfE_St5arrayIPcLm2EEEEviT0_T1_ --------------------------
	.section	.nv.constant0._ZN2at6native29vectorized_elementwise_kernelILi2EZZZNS0_15log_kernel_cudaERNS_18TensorIteratorBaseEENKUlvE0_clEvENKUlvE0_clEvEUlfE_St5arrayIPcLm2EEEEviT0_T1_,"a",@progbits
	.sectionflags	@""
	.align	4
.nv.constant0._ZN2at6native29vectorized_elementwise_kernelILi2EZZZNS0_15log_kernel_cudaERNS_18TensorIteratorBaseEENKUlvE0_clEvENKUlvE0_clEvEUlfE_St5arrayIPcLm2EEEEviT0_T1_:
	.zero		920


//--------------------- .nv.constant0._ZN2at6native29vectorized_elementwise_kernelILi4EZZZNS0_15log_kernel_cudaERNS_18TensorIteratorBaseEENKUlvE0_clEvENKUlvE0_clEvEUlfE_St5arrayIPcLm2EEEEviT0_T1_ --------------------------
	.section	.nv.constant0._ZN2at6native29vectorized_elementwise_kernelILi4EZZZNS0_15log_kernel_cudaERNS_18TensorIteratorBaseEENKUlvE0_clEvENKUlvE0_clEvEUlfE_St5arrayIPcLm2EEEEviT0_T1_,"a",@progbits
	.sectionflags	@""
	.align	4
.nv.constant0._ZN2at6native29vectorized_elementwise_kernelILi4EZZZNS0_15log_kernel_cudaERNS_18TensorIteratorBaseEENKUlvE0_clEvENKUlvE0_clEvEUlfE_St5arrayIPcLm2EEEEviT0_T1_:
	.zero		920


//--------------------- .nv.constant0._ZN2at6native29vectorized_elementwise_kernelILi8EZZZNS0_15log_kernel_cudaERNS_18TensorIteratorBaseEENKUlvE0_clEvENKUlvE0_clEvEUlfE_St5arrayIPcLm2EEEEviT0_T1_ --------------------------
	.section	.nv.constant0._ZN2at6native29vectorized_elementwise_kernelILi8EZZZNS0_15log_kernel_cudaERNS_18TensorIteratorBaseEENKUlvE0_clEvENKUlvE0_clEvEUlfE_St5arrayIPcLm2EEEEviT0_T1_,"a",@progbits
	.sectionflags	@""
	.align	4
.nv.constant0._ZN2at6native29vectorized_elementwise_kernelILi8EZZZNS0_15log_kernel_cudaERNS_18TensorIteratorBaseEENKUlvE0_clEvENKUlvE0_clEvEUlfE_St5arrayIPcLm2EEEEviT0_T1_:
	.zero		920


//--------------------- .nv.constant0._ZN2at6native18elementwise_kernelILi128ELi4EZNS0_15gpu_kernel_implIZZZNS0_15log_kernel_cudaERNS_18TensorIteratorBaseEENKUlvE0_clEvENKUlvE_clEvEUldE_EEvS4_RKT_EUliE_EEviT1_ --------------------------
	.section	.nv.constant0._ZN2at6native18elementwise_kernelILi128ELi4EZNS0_15gpu_kernel_implIZZZNS0_15log_kernel_cudaERNS_18TensorIteratorBaseEENKUlvE0_clEvENKUlvE_clEvEUldE_EEvS4_RKT_EUliE_EEviT1_,"a",@progbits
	.sectionflags	@""
	.align	4
.nv.constant0._ZN2at6native18elementwise_kernelILi128ELi4EZNS0_15gpu_kernel_implIZZZNS0_15log_kernel_cudaERNS_18TensorIteratorBaseEENKUlvE0_clEvENKUlvE_clEvEUldE_EEvS4_RKT_EUliE_EEviT1_:
	.zero		1440


//--------------------- .nv.constant0._ZN2at6native27unrolled_elementwise_kernelIZZZNS0_15log_kernel_cudaERNS_18TensorIteratorBaseEENKUlvE0_clEvENKUlvE_clEvEUldE_St5arrayIPcLm2EELi4E23TrivialOffsetCalculatorILi1EjESB_NS0_6memory12LoadWithCastILi1EEENSC_13StoreWithCastILi1EEEEEviT_T0_T2_T3_T4_T5_ --------------------------
	.section	.nv.constant0._ZN2at6native27unrolled_elementwise_kernelIZZZNS0_15log_kernel_cudaERNS_18TensorIteratorBaseEENKUlvE0_clEvENKUlvE_clEvEUldE_St5arrayIPcLm2EELi4E23TrivialOffsetCalculatorILi1EjESB_NS0_6memory12LoadWithCastILi1EEENSC_13StoreWithCastILi1EEEEEviT_T0_T2_T3_T4_T5_,"a",@progbits
	.sectionflags	@""
	.align	4
.nv.constant0._ZN2at6native27unrolled_elementwise_kernelIZZZNS0_15log_kernel_cudaERNS_18TensorIteratorBaseEENKUlvE0_clEvENKUlvE_clEvEUldE_St5arrayIPcLm2EELi4E23TrivialOffsetCalculatorILi1EjESB_NS0_6memory12LoadWithCastILi1EEENSC_13StoreWithCastILi1EEEEEviT_T0_T2_T3_T4_T5_:
	.zero		940


//--------------------- .nv.constant0._ZN2at6native18elementwise_kernelILi128ELi2EZNS0_22gpu_kernel_impl_nocastIZZZNS0_15log_kernel_cudaERNS_18TensorIteratorBaseEENKUlvE0_clEvENKUlvE_clEvEUldE_EEvS4_RKT_EUliE_EEviT1_ --------------------------
	.section	.nv.constant0._ZN2at6native18elementwise_kernelILi128ELi2EZNS0_22gpu_kernel_impl_nocastIZZZNS0_15log_kernel_cudaERNS_18TensorIteratorBaseEENKUlvE0_clEvENKUlvE_clEvEUldE_EEvS4_RKT_EUliE_EEviT1_,"a",@progbits
	.sectionflags	@""
	.align	4
.nv.constant0._ZN2at6native18elementwise_kernelILi128ELi2EZNS0_22gpu_kernel_impl_nocastIZZZNS0_15log_kernel_cudaERNS_18TensorIteratorBaseEENKUlvE0_clEvENKUlvE_clEvEUldE_EEvS4_RKT_EUliE_EEviT1_:
	.zero		1440


//--------------------- .nv.constant0._ZN2at6native27unrolled_elementwise_kernelIZZZNS0_15log_kernel_cudaERNS_18TensorIteratorBaseEENKUlvE0_clEvENKUlvE_clEvEUldE_St5arrayIPcLm2EELi4E23TrivialOffsetCalculatorILi1EjESB_NS0_6memory15LoadWithoutCastENSC_16StoreWithoutCastEEEviT_T0_T2_T3_T4_T5_ --------------------------
	.section	.nv.constant0._ZN2at6native27unrolled_elementwise_kernelIZZZNS0_15log_kernel_cudaERNS_18TensorIteratorBaseEENKUlvE0_clEvENKUlvE_clEvEUldE_St5arrayIPcLm2EELi4E23TrivialOffsetCalculatorILi1EjESB_NS0_6memory15LoadWithoutCastENSC_16StoreWithoutCastEEEviT_T0_T2_T3_T4_T5_,"a",@progbits
	.sectionflags	@""
	.align	4
.nv.constant0._ZN2at6native27unrolled_elementwise_kernelIZZZNS0_15log_kernel_cudaERNS_18TensorIteratorBaseEENKUlvE0_clEvENKUlvE_clEvEUldE_St5arrayIPcLm2EELi4E23TrivialOffsetCalculatorILi1EjESB_NS0_6memory15LoadWithoutCastENSC_16StoreWithoutCastEEEviT_T0_T2_T3_T4_T5_:
	.zero		924


//--------------------- .nv.constant0._ZN2at6native29vectorized_elementwise_kernelILi2EZZZNS0_15log_kernel_cudaERNS_18TensorIteratorBaseEENKUlvE0_clEvENKUlvE_clEvEUldE_St5arrayIPcLm2EEEEviT0_T1_ --------------------------
	.section	.nv.constant0._ZN2at6native29vectorized_elementwise_kernelILi2EZZZNS0_15log_kernel_cudaERNS_18TensorIteratorBaseEENKUlvE0_clEvENKUlvE_clEvEUldE_St5arrayIPcLm2EEEEviT0_T1_,"a",@progbits
	.sectionflags	@""
	.align	4
.nv.constant0._ZN2at6native29vectorized_elementwise_kernelILi2EZZZNS0_15log_kernel_cudaERNS_18TensorIteratorBaseEENKUlvE0_clEvENKUlvE_clEvEUldE_St5arrayIPcLm2EEEEviT0_T1_:
	.zero		920


//--------------------- .nv.constant0._ZN2at6native29vectorized_elementwise_kernelILi4EZZZNS0_15log_kernel_cudaERNS_18TensorIteratorBaseEENKUlvE0_clEvENKUlvE_clEvEUldE_St5arrayIPcLm2EEEEviT0_T1_ --------------------------
	.section	.nv.constant0._ZN2at6native29vectorized_elementwise_kernelILi4EZZZNS0_15log_kernel_cudaERNS_18TensorIteratorBaseEENKUlvE0_clEvENKUlvE_clEvEUldE_St5arrayIPcLm2EEEEviT0_T1_,"a",@progbits
	.sectionflags	@""
	.align	4
.nv.constant0._ZN2at6native29vectorized_elementwise_kernelILi4EZZZNS0_15log_kernel_cudaERNS_18TensorIteratorBaseEENKUlvE0_clEvENKUlvE_clEvEUldE_St5arrayIPcLm2EEEEviT0_T1_:
	.zero		920


//--------------------- .nv.constant0._ZN2at6native29vectorized_elementwise_kernelILi8EZZZNS0_15log_kernel_cudaERNS_18TensorIteratorBaseEENKUlvE0_clEvENKUlvE_clEvEUldE_St5arrayIPcLm2EEEEviT0_T1_ --------------------------
	.section	.nv.constant0._ZN2at6native29vectorized_elementwise_kernelILi8EZZZNS0_15log_kernel_cudaERNS_18TensorIteratorBaseEENKUlvE0_clEvENKUlvE_clEvEUldE_St5arrayIPcLm2EEEEviT0_T1_,"a",@progbits
	.sectionflags	@""
	.align	4
.nv.constant0._ZN2at6native29vectorized_elementwise_kernelILi8EZZZNS0_15log_kernel_cudaERNS_18TensorIteratorBaseEENKUlvE0_clEvENKUlvE_clEvEUldE_St5arrayIPcLm2EEEEviT0_T1_:
	.zero		920


//--------------------- SYMBOLS --------------------------

	.type		.nv.reservedSmem.offset0,@object
	.size		.nv.reservedSmem.offset0,0x4
	.type		__assertfail,@function
